def matmul_kernel(
    a_ptr,
    b_ptr,
    c_ptr,
    M,
    N,
    K,
    stride_am,
    stride_ak,
    stride_bk,
    stride_bn,
    stride_cm,
    stride_cn,
    BLOCK_M: tl.constexpr,
    BLOCK_N: tl.constexpr,
    BLOCK_K: tl.constexpr,
    GROUP_M: tl.constexpr,
):
    pid = tl.program_id(axis=0)
    num_pid_m = tl.cdiv(M, BLOCK_M)
    num_pid_n = tl.cdiv(N, BLOCK_N)
    num_pid_in_group = GROUP_M * num_pid_n
    group_id = pid // num_pid_in_group
    first_pid_m = group_id * GROUP_M
    group_size_m = min(num_pid_m - first_pid_m, GROUP_M)
    pid_m = first_pid_m + ((pid % num_pid_in_group) % group_size_m)
    pid_n = (pid % num_pid_in_group) // group_size_m

    offs_am = (pid_m * BLOCK_M + tl.arange(0, BLOCK_M)) % M
    offs_bn = (pid_n * BLOCK_N + tl.arange(0, BLOCK_N)) % N
    offs_k = tl.arange(0, BLOCK_K)
    a_ptrs = a_ptr + offs_am[:, None] * stride_am + offs_k[None, :] * stride_ak
    b_ptrs = b_ptr + offs_k[:, None] * stride_bk + offs_bn[None, :] * stride_bn

    acc = tl.zeros((BLOCK_M, BLOCK_N), dtype=tl.float32)
    for kk in range(0, tl.cdiv(K, BLOCK_K)):
        a = tl.load(a_ptrs, mask=offs_k[None, :] < K - kk * BLOCK_K, other=0.0)
        b = tl.load(b_ptrs, mask=offs_k[:, None] < K - kk * BLOCK_K, other=0.0)
        acc = tl.dot(a, b, acc)
        a_ptrs += BLOCK_K * stride_ak
        b_ptrs += BLOCK_K * stride_bk

    c = acc.to(c_ptr.dtype.element_ty)
    offs_cm = pid_m * BLOCK_M + tl.arange(0, BLOCK_M)
    offs_cn = pid_n * BLOCK_N + tl.arange(0, BLOCK_N)
    c_ptrs = c_ptr + offs_cm[:, None] * stride_cm + offs_cn[None, :] * stride_cn
    mask = (offs_cm[:, None] < M) & (offs_cn[None, :] < N)
    tl.store(c_ptrs, c, mask=mask)

# config = {"BLOCK_K": 64, "BLOCK_M": 256, "BLOCK_N": 256, "GROUP_M": 8, "arch": "sm_100", "dtype": "fp8e4m3", "num_ctas": 1, "num_stages": 3, "num_warps": 1}
# arch = sm_100


// ===== COMPILED SASS (sm_100a) =====

	.target	sm_100a

	.elftype	@"ET_EXEC"


//--------------------- .note.nv.tkinfo           --------------------------
	.section	.note.nv.tkinfo,"",@"SHT_NOTE"
	.sectionflags	@"SHF_NOTE_NV_TKINFO"
	.tkinfo
        /*0018*/ 	.word	0x00000081
        /*0030*/ 	.string	""
        /*0030*/ 	.string	"ptxas-blackwell"
        /*0030*/ 	.string	"Cuda compilation tools, release 12.9, V12.9.86"
        /*0030*/ 	.string	"Build cuda_12.9.r12.9/compiler.36037853_0"
        /*0030*/ 	.string	"-v  -suppress-debug-info  -lineinfo  -arch sm_100a "



//--------------------- .note.nv.cuver            --------------------------
	.section	.note.nv.cuver,"",@"SHT_NOTE"
	.sectionflags	@"SHF_NOTE_NV_CUVER"
        /*0018*/ 	.short	0x0001
        /*001a*/ 	.short	0x0064
        /*001c*/ 	.short	0x0001
        /*001e*/ 	.short	0x0000
        /*0020*/ 	.short	0x0001
        /*0022*/ 	.short	0x0000


//--------------------- .nv.info                  --------------------------
	.section	.nv.info,"",@"SHT_CUDA_INFO"
	.align	4


	//----- nvinfo : EIATTR_REGCOUNT
	.align		4
        /*0000*/ 	.byte	0x04, 0x2f
        /*0002*/ 	.short	(.L_1 - .L_0)
	.align		4
.L_0:
        /*0004*/ 	.word	index@(matmul_kernel)
        /*0008*/ 	.word	0x00000040


	//----- nvinfo : EIATTR_FRAME_SIZE
	.align		4
.L_1:
        /*000c*/ 	.byte	0x04, 0x11
        /*000e*/ 	.short	(.L_3 - .L_2)
	.align		4
.L_2:
        /*0010*/ 	.word	index@(matmul_kernel)
        /*0014*/ 	.word	0x00009498


	//----- nvinfo : EIATTR_MIN_STACK_SIZE
	.align		4
.L_3:
        /*0018*/ 	.byte	0x04, 0x12
        /*001a*/ 	.short	(.L_5 - .L_4)
	.align		4
.L_4:
        /*001c*/ 	.word	index@(matmul_kernel)
        /*0020*/ 	.word	0x00009498
.L_5:


//--------------------- .nv.info.matmul_kernel    --------------------------
	.section	.nv.info.matmul_kernel,"",@"SHT_CUDA_INFO"
	.sectionflags	@""
	.align	4


	//----- nvinfo : EIATTR_CUDA_API_VERSION
	.align		4
        /*0000*/ 	.byte	0x04, 0x37
        /*0002*/ 	.short	(.L_7 - .L_6)
.L_6:
        /*0004*/ 	.word	0x00000081


	//----- nvinfo : EIATTR_KPARAM_INFO
	.align		4
.L_7:
        /*0008*/ 	.byte	0x04, 0x17
        /*000a*/ 	.short	(.L_9 - .L_8)
.L_8:
        /*000c*/ 	.word	0x00000000
        /*0010*/ 	.short	0x000d
        /*0012*/ 	.short	0x0048
        /*0014*/ 	.byte	0x00, 0xf4, 0x21, 0x00


	//----- nvinfo : EIATTR_KPARAM_INFO
	.align		4
.L_9:
        /*0018*/ 	.byte	0x04, 0x17
        /*001a*/ 	.short	(.L_11 - .L_10)
.L_10:
        /*001c*/ 	.word	0x00000000
        /*0020*/ 	.short	0x000c
        /*0022*/ 	.short	0x0040
        /*0024*/ 	.byte	0x00, 0xf4, 0x21, 0x00


	//----- nvinfo : EIATTR_KPARAM_INFO
	.align		4
.L_11:
        /*0028*/ 	.byte	0x04, 0x17
        /*002a*/ 	.short	(.L_13 - .L_12)
.L_12:
        /*002c*/ 	.word	0x00000000
        /*0030*/ 	.short	0x000b
        /*0032*/ 	.short	0x0038
        /*0034*/ 	.byte	0x00, 0xf0, 0x11, 0x00


	//----- nvinfo : EIATTR_KPARAM_INFO
	.align		4
.L_13:
        /*0038*/ 	.byte	0x04, 0x17
        /*003a*/ 	.short	(.L_15 - .L_14)
.L_14:
        /*003c*/ 	.word	0x00000000
        /*0040*/ 	.short	0x000a
        /*0042*/ 	.short	0x0034
        /*0044*/ 	.byte	0x00, 0xf0, 0x11, 0x00


	//----- nvinfo : EIATTR_KPARAM_INFO
	.align		4
.L_15:
        /*0048*/ 	.byte	0x04, 0x17
        /*004a*/ 	.short	(.L_17 - .L_16)
.L_16:
        /*004c*/ 	.word	0x00000000
        /*0050*/ 	.short	0x0009
        /*0052*/ 	.short	0x0030
        /*0054*/ 	.byte	0x00, 0xf0, 0x11, 0x00


	//----- nvinfo : EIATTR_KPARAM_INFO
	.align		4
.L_17:
        /*0058*/ 	.byte	0x04, 0x17
        /*005a*/ 	.short	(.L_19 - .L_18)
.L_18:
        /*005c*/ 	.word	0x00000000
        /*0060*/ 	.short	0x0008
        /*0062*/ 	.short	0x002c
        /*0064*/ 	.byte	0x00, 0xf0, 0x11, 0x00


	//----- nvinfo : EIATTR_KPARAM_INFO
	.align		4
.L_19:
        /*0068*/ 	.byte	0x04, 0x17
        /*006a*/ 	.short	(.L_21 - .L_20)
.L_20:
        /*006c*/ 	.word	0x00000000
        /*0070*/ 	.short	0x0007
        /*0072*/ 	.short	0x0028
        /*0074*/ 	.byte	0x00, 0xf0, 0x11, 0x00


	//----- nvinfo : EIATTR_KPARAM_INFO
	.align		4
.L_21:
        /*0078*/ 	.byte	0x04, 0x17
        /*007a*/ 	.short	(.L_23 - .L_22)
.L_22:
        /*007c*/ 	.word	0x00000000
        /*0080*/ 	.short	0x0006
        /*0082*/ 	.short	0x0024
        /*0084*/ 	.byte	0x00, 0xf0, 0x11, 0x00


	//----- nvinfo : EIATTR_KPARAM_INFO
	.align		4
.L_23:
        /*0088*/ 	.byte	0x04, 0x17
        /*008a*/ 	.short	(.L_25 - .L_24)
.L_24:
        /*008c*/ 	.word	0x00000000
        /*0090*/ 	.short	0x0005
        /*0092*/ 	.short	0x0020
        /*0094*/ 	.byte	0x00, 0xf0, 0x11, 0x00


	//----- nvinfo : EIATTR_KPARAM_INFO
	.align		4
.L_25:
        /*0098*/ 	.byte	0x04, 0x17
        /*009a*/ 	.short	(.L_27 - .L_26)
.L_26:
        /*009c*/ 	.word	0x00000000
        /*00a0*/ 	.short	0x0004
        /*00a2*/ 	.short	0x001c
        /*00a4*/ 	.byte	0x00, 0xf0, 0x11, 0x00


	//----- nvinfo : EIATTR_KPARAM_INFO
	.align		4
.L_27:
        /*00a8*/ 	.byte	0x04, 0x17
        /*00aa*/ 	.short	(.L_29 - .L_28)
.L_28:
        /*00ac*/ 	.word	0x00000000
        /*00b0*/ 	.short	0x0003
        /*00b2*/ 	.short	0x0018
        /*00b4*/ 	.byte	0x00, 0xf0, 0x11, 0x00


	//----- nvinfo : EIATTR_KPARAM_INFO
	.align		4
.L_29:
        /*00b8*/ 	.byte	0x04, 0x17
        /*00ba*/ 	.short	(.L_31 - .L_30)
.L_30:
        /*00bc*/ 	.word	0x00000000
        /*00c0*/ 	.short	0x0002
        /*00c2*/ 	.short	0x0010
        /*00c4*/ 	.byte	0x00, 0xf4, 0x21, 0x00


	//----- nvinfo : EIATTR_KPARAM_INFO
	.align		4
.L_31:
        /*00c8*/ 	.byte	0x04, 0x17
        /*00ca*/ 	.short	(.L_33 - .L_32)
.L_32:
        /*00cc*/ 	.word	0x00000000
        /*00d0*/ 	.short	0x0001
        /*00d2*/ 	.short	0x0008
        /*00d4*/ 	.byte	0x00, 0xf4, 0x21, 0x00


	//----- nvinfo : EIATTR_KPARAM_INFO
	.align		4
.L_33:
        /*00d8*/ 	.byte	0x04, 0x17
        /*00da*/ 	.short	(.L_35 - .L_34)
.L_34:
        /*00dc*/ 	.word	0x00000000
        /*00e0*/ 	.short	0x0000
        /*00e2*/ 	.short	0x0000
        /*00e4*/ 	.byte	0x00, 0xf4, 0x21, 0x00


	//----- nvinfo : EIATTR_SPARSE_MMA_MASK
	.align		4
.L_35:
        /*00e8*/ 	.byte	0x03, 0x50
        /*00ea*/ 	.short	0x0000


	//----- nvinfo : EIATTR_MAXREG_COUNT
	.align		4
        /*00ec*/ 	.byte	0x03, 0x1b
        /*00ee*/ 	.short	0x00ff


	//----- nvinfo : EIATTR_NUM_BARRIERS
	.align		4
        /*00f0*/ 	.byte	0x02, 0x4c
        /*00f2*/ 	.byte	0x01
	.zero		1


	//----- nvinfo : EIATTR_ANNOTATIONS
	.align		4
        /*00f4*/ 	.byte	0x04, 0x55
        /*00f6*/ 	.short	(.L_37 - .L_36)


	//   ....[0]....
.L_36:
        /*00f8*/ 	.word	0x00000001
        /*00fc*/ 	.byte	0xa0, 0x00, 0x00, 0x00, 0x01, 0x00, 0x00, 0x00, 0xe0, 0x00, 0x00, 0x00, 0x01, 0x00, 0x00, 0x00
        /* <DEDUP_REMOVED lines=3532> */
        /*ddcc*/ 	.byte	0x70, 0xfe, 0x02, 0x00, 0x01, 0x00, 0x00, 0x00, 0x80, 0xfe, 0x02, 0x00


	//----- nvinfo : EIATTR_COOP_GROUP_MASK_REGIDS
	.align		4
.L_37:
        /*ddd8*/ 	.byte	0x04, 0x29
        /*ddda*/ 	.short	(.L_39 - .L_38)


	//   ....[0]....
.L_38:
        /*dddc*/ 	.word	0xffffffff


	//   ....[1]....
        /*dde0*/ 	.word	0xffffffff


	//   ....[2]....
        /*dde4*/ 	.word	0xffffffff


	//   ....[3]....
        /*dde8*/ 	.word	0xffffffff


	//   ....[4]....
        /*ddec*/ 	.word	0xffffffff


	//   ....[5]....
        /*ddf0*/ 	.word	0xffffffff


	//   ....[6]....
        /*ddf4*/ 	.word	0xffffffff


	//   ....[7]....
        /*ddf8*/ 	.word	0xffffffff


	//   ....[8]....
        /*ddfc*/ 	.word	0xffffffff


	//   ....[9]....
        /*de00*/ 	.word	0xffffffff


	//   ....[10]....
        /*de04*/ 	.word	0xffffffff


	//   ....[11]....
        /*de08*/ 	.word	0xffffffff


	//   ....[12]....
        /*de0c*/ 	.word	0xffffffff


	//   ....[13]....
        /*de10*/ 	.word	0xffffffff


	//   ....[14]....
        /*de14*/ 	.word	0xffffffff


	//   ....[15]....
        /*de18*/ 	.word	0xffffffff


	//   ....[16]....
        /*de1c*/ 	.word	0xffffffff


	//   ....[17]....
        /*de20*/ 	.word	0xffffffff


	//   ....[18]....
        /*de24*/ 	.word	0xffffffff


	//   ....[19]....
        /*de28*/ 	.word	0xffffffff


	//   ....[20]....
        /*de2c*/ 	.word	0xffffffff


	//   ....[21]....
        /*de30*/ 	.word	0xffffffff


	//   ....[22]....
        /*de34*/ 	.word	0xffffffff


	//   ....[23]....
        /*de38*/ 	.word	0xffffffff


	//   ....[24]....
        /*de3c*/ 	.word	0xffffffff


	//   ....[25]....
        /*de40*/ 	.word	0xffffffff


	//   ....[26]....
        /*de44*/ 	.word	0xffffffff


	//   ....[27]....
        /*de48*/ 	.word	0xffffffff


	//   ....[28]....
        /*de4c*/ 	.word	0xffffffff


	//   ....[29]....
        /*de50*/ 	.word	0xffffffff


	//   ....[30]....
        /*de54*/ 	.word	0xffffffff


	//   ....[31]....
        /*de58*/ 	.word	0xffffffff


	//   ....[32]....
        /*de5c*/ 	.word	0xffffffff


	//   ....[33]....
        /*de60*/ 	.word	0xffffffff


	//   ....[34]....
        /*de64*/ 	.word	0xffffffff


	//   ....[35]....
        /*de68*/ 	.word	0xffffffff


	//   ....[36]....
        /*de6c*/ 	.word	0xffffffff


	//   ....[37]....
        /*de70*/ 	.word	0xffffffff


	//   ....[38]....
        /*de74*/ 	.word	0xffffffff


	//   ....[39]....
        /*de78*/ 	.word	0xffffffff


	//   ....[40]....
        /*de7c*/ 	.word	0xffffffff


	//   ....[41]....
        /*de80*/ 	.word	0xffffffff


	//   ....[42]....
        /*de84*/ 	.word	0xffffffff


	//   ....[43]....
        /*de88*/ 	.word	0xffffffff


	//   ....[44]....
        /*de8c*/ 	.word	0xffffffff


	//   ....[45]....
        /*de90*/ 	.word	0xffffffff


	//   ....[46]....
        /*de94*/ 	.word	0xffffffff


	//   ....[47]....
        /*de98*/ 	.word	0xffffffff


	//   ....[48]....
        /*de9c*/ 	.word	0xffffffff


	//   ....[49]....
        /*dea0*/ 	.word	0xffffffff


	//   ....[50]....
        /*dea4*/ 	.word	0xffffffff


	//   ....[51]....
        /*dea8*/ 	.word	0xffffffff


	//   ....[52]....
        /*deac*/ 	.word	0xffffffff


	//   ....[53]....
        /*deb0*/ 	.word	0xffffffff


	//   ....[54]....
        /*deb4*/ 	.word	0xffffffff


	//   ....[55]....
        /*deb8*/ 	.word	0xffffffff


	//   ....[56]....
        /*debc*/ 	.word	0xffffffff


	//   ....[57]....
        /*dec0*/ 	.word	0xffffffff


	//   ....[58]....
        /*dec4*/ 	.word	0xffffffff


	//   ....[59]....
        /*dec8*/ 	.word	0xffffffff


	//   ....[60]....
        /*decc*/ 	.word	0xffffffff


	//   ....[61]....
        /*ded0*/ 	.word	0xffffffff


	//   ....[62]....
        /*ded4*/ 	.word	0xffffffff


	//   ....[63]....
        /*ded8*/ 	.word	0xffffffff


	//   ....[64]....
        /*dedc*/ 	.word	0xffffffff


	//   ....[65]....
        /*dee0*/ 	.word	0xffffffff


	//   ....[66]....
        /*dee4*/ 	.word	0xffffffff


	//   ....[67]....
        /*dee8*/ 	.word	0xffffffff


	//   ....[68]....
        /*deec*/ 	.word	0xffffffff


	//   ....[69]....
        /*def0*/ 	.word	0xffffffff


	//   ....[70]....
        /*def4*/ 	.word	0xffffffff


	//   ....[71]....
        /*def8*/ 	.word	0xffffffff


	//   ....[72]....
        /*defc*/ 	.word	0xffffffff


	//   ....[73]....
        /*df00*/ 	.word	0xffffffff


	//   ....[74]....
        /*df04*/ 	.word	0xffffffff


	//   ....[75]....
        /*df08*/ 	.word	0xffffffff


	//   ....[76]....
        /*df0c*/ 	.word	0xffffffff


	//   ....[77]....
        /*df10*/ 	.word	0xffffffff


	//   ....[78]....
        /*df14*/ 	.word	0xffffffff


	//   ....[79]....
        /*df18*/ 	.word	0xffffffff


	//   ....[80]....
        /*df1c*/ 	.word	0xffffffff


	//   ....[81]....
        /*df20*/ 	.word	0xffffffff


	//   ....[82]....
        /*df24*/ 	.word	0xffffffff


	//   ....[83]....
        /*df28*/ 	.word	0xffffffff


	//   ....[84]....
        /*df2c*/ 	.word	0xffffffff


	//   ....[85]....
        /*df30*/ 	.word	0xffffffff


	//   ....[86]....
        /*df34*/ 	.word	0xffffffff


	//   ....[87]....
        /*df38*/ 	.word	0xffffffff


	//   ....[88]....
        /*df3c*/ 	.word	0xffffffff


	//   ....[89]....
        /*df40*/ 	.word	0xffffffff


	//   ....[90]....
        /*df44*/ 	.word	0xffffffff


	//   ....[91]....
        /*df48*/ 	.word	0xffffffff


	//   ....[92]....
        /*df4c*/ 	.word	0xffffffff


	//   ....[93]....
        /*df50*/ 	.word	0xffffffff


	//   ....[94]....
        /*df54*/ 	.word	0xffffffff


	//   ....[95]....
        /*df58*/ 	.word	0xffffffff


	//   ....[96]....
        /*df5c*/ 	.word	0xffffffff


	//   ....[97]....
        /*df60*/ 	.word	0xffffffff


	//   ....[98]....
        /*df64*/ 	.word	0xffffffff


	//   ....[99]....
        /*df68*/ 	.word	0xffffffff


	//   ....[100]....
        /*df6c*/ 	.word	0xffffffff


	//   ....[101]....
        /*df70*/ 	.word	0xffffffff


	//   ....[102]....
        /*df74*/ 	.word	0xffffffff


	//   ....[103]....
        /*df78*/ 	.word	0xffffffff


	//   ....[104]....
        /*df7c*/ 	.word	0xffffffff


	//   ....[105]....
        /*df80*/ 	.word	0xffffffff


	//   ....[106]....
        /*df84*/ 	.word	0xffffffff


	//   ....[107]....
        /*df88*/ 	.word	0xffffffff


	//   ....[108]....
        /*df8c*/ 	.word	0xffffffff


	//   ....[109]....
        /*df90*/ 	.word	0xffffffff


	//   ....[110]....
        /*df94*/ 	.word	0xffffffff


	//   ....[111]....
        /*df98*/ 	.word	0xffffffff


	//   ....[112]....
        /*df9c*/ 	.word	0xffffffff


	//   ....[113]....
        /*dfa0*/ 	.word	0xffffffff


	//   ....[114]....
        /*dfa4*/ 	.word	0xffffffff


	//   ....[115]....
        /*dfa8*/ 	.word	0xffffffff


	//   ....[116]....
        /*dfac*/ 	.word	0xffffffff


	//   ....[117]....
        /*dfb0*/ 	.word	0xffffffff


	//   ....[118]....
        /*dfb4*/ 	.word	0xffffffff


	//   ....[119]....
        /*dfb8*/ 	.word	0xffffffff


	//   ....[120]....
        /*dfbc*/ 	.word	0xffffffff


	//   ....[121]....
        /*dfc0*/ 	.word	0xffffffff


	//   ....[122]....
        /*dfc4*/ 	.word	0xffffffff


	//   ....[123]....
        /*dfc8*/ 	.word	0xffffffff


	//   ....[124]....
        /*dfcc*/ 	.word	0xffffffff


	//   ....[125]....
        /*dfd0*/ 	.word	0xffffffff


	//   ....[126]....
        /*dfd4*/ 	.word	0xffffffff


	//   ....[127]....
        /*dfd8*/ 	.word	0xffffffff


	//   ....[128]....
        /*dfdc*/ 	.word	0xffffffff


	//   ....[129]....
        /*dfe0*/ 	.word	0xffffffff


	//   ....[130]....
        /*dfe4*/ 	.word	0xffffffff


	//   ....[131]....
        /*dfe8*/ 	.word	0xffffffff


	//   ....[132]....
        /*dfec*/ 	.word	0xffffffff


	//   ....[133]....
        /*dff0*/ 	.word	0xffffffff


	//   ....[134]....
        /*dff4*/ 	.word	0xffffffff


	//   ....[135]....
        /*dff8*/ 	.word	0xffffffff


	//   ....[136]....
        /*dffc*/ 	.word	0xffffffff


	//   ....[137]....
        /*e000*/ 	.word	0xffffffff


	//   ....[138]....
        /*e004*/ 	.word	0xffffffff


	//   ....[139]....
        /*e008*/ 	.word	0xffffffff


	//   ....[140]....
        /*e00c*/ 	.word	0xffffffff


	//   ....[141]....
        /*e010*/ 	.word	0xffffffff


	//   ....[142]....
        /*e014*/ 	.word	0xffffffff


	//   ....[143]....
        /*e018*/ 	.word	0xffffffff


	//   ....[144]....
        /*e01c*/ 	.word	0xffffffff


	//   ....[145]....
        /*e020*/ 	.word	0xffffffff


	//   ....[146]....
        /*e024*/ 	.word	0xffffffff


	//   ....[147]....
        /*e028*/ 	.word	0xffffffff


	//   ....[148]....
        /*e02c*/ 	.word	0xffffffff


	//   ....[149]....
        /*e030*/ 	.word	0xffffffff


	//   ....[150]....
        /*e034*/ 	.word	0xffffffff


	//   ....[151]....
        /*e038*/ 	.word	0xffffffff


	//   ....[152]....
        /*e03c*/ 	.word	0xffffffff


	//   ....[153]....
        /*e040*/ 	.word	0xffffffff


	//   ....[154]....
        /*e044*/ 	.word	0xffffffff


	//   ....[155]....
        /*e048*/ 	.word	0xffffffff


	//   ....[156]....
        /*e04c*/ 	.word	0xffffffff


	//   ....[157]....
        /*e050*/ 	.word	0xffffffff


	//   ....[158]....
        /*e054*/ 	.word	0xffffffff


	//   ....[159]....
        /*e058*/ 	.word	0xffffffff


	//   ....[160]....
        /*e05c*/ 	.word	0xffffffff


	//   ....[161]....
        /*e060*/ 	.word	0xffffffff


	//   ....[162]....
        /*e064*/ 	.word	0xffffffff


	//   ....[163]....
        /*e068*/ 	.word	0xffffffff


	//   ....[164]....
        /*e06c*/ 	.word	0xffffffff


	//   ....[165]....
        /*e070*/ 	.word	0xffffffff


	//   ....[166]....
        /*e074*/ 	.word	0xffffffff


	//   ....[167]....
        /*e078*/ 	.word	0xffffffff


	//   ....[168]....
        /*e07c*/ 	.word	0xffffffff


	//   ....[169]....
        /*e080*/ 	.word	0xffffffff


	//   ....[170]....
        /*e084*/ 	.word	0xffffffff


	//   ....[171]....
        /*e088*/ 	.word	0xffffffff


	//   ....[172]....
        /*e08c*/ 	.word	0xffffffff


	//   ....[173]....
        /*e090*/ 	.word	0xffffffff


	//   ....[174]....
        /*e094*/ 	.word	0xffffffff


	//   ....[175]....
        /*e098*/ 	.word	0xffffffff


	//   ....[176]....
        /*e09c*/ 	.word	0xffffffff


	//   ....[177]....
        /*e0a0*/ 	.word	0xffffffff


	//   ....[178]....
        /*e0a4*/ 	.word	0xffffffff


	//   ....[179]....
        /*e0a8*/ 	.word	0xffffffff


	//   ....[180]....
        /*e0ac*/ 	.word	0xffffffff


	//   ....[181]....
        /*e0b0*/ 	.word	0xffffffff


	//   ....[182]....
        /*e0b4*/ 	.word	0xffffffff


	//   ....[183]....
        /*e0b8*/ 	.word	0xffffffff


	//   ....[184]....
        /*e0bc*/ 	.word	0xffffffff


	//   ....[185]....
        /*e0c0*/ 	.word	0xffffffff


	//   ....[186]....
        /*e0c4*/ 	.word	0xffffffff


	//   ....[187]....
        /*e0c8*/ 	.word	0xffffffff


	//   ....[188]....
        /*e0cc*/ 	.word	0xffffffff


	//   ....[189]....
        /*e0d0*/ 	.word	0xffffffff


	//   ....[190]....
        /*e0d4*/ 	.word	0xffffffff


	//   ....[191]....
        /*e0d8*/ 	.word	0xffffffff


	//   ....[192]....
        /*e0dc*/ 	.word	0xffffffff


	//   ....[193]....
        /*e0e0*/ 	.word	0xffffffff


	//   ....[194]....
        /*e0e4*/ 	.word	0xffffffff


	//   ....[195]....
        /*e0e8*/ 	.word	0xffffffff


	//   ....[196]....
        /*e0ec*/ 	.word	0xffffffff


	//   ....[197]....
        /*e0f0*/ 	.word	0xffffffff


	//   ....[198]....
        /*e0f4*/ 	.word	0xffffffff


	//   ....[199]....
        /*e0f8*/ 	.word	0xffffffff


	//   ....[200]....
        /*e0fc*/ 	.word	0xffffffff


	//   ....[201]....
        /*e100*/ 	.word	0xffffffff


	//   ....[202]....
        /*e104*/ 	.word	0xffffffff


	//   ....[203]....
        /*e108*/ 	.word	0xffffffff


	//   ....[204]....
        /*e10c*/ 	.word	0xffffffff


	//   ....[205]....
        /*e110*/ 	.word	0xffffffff


	//   ....[206]....
        /*e114*/ 	.word	0xffffffff


	//   ....[207]....
        /*e118*/ 	.word	0xffffffff


	//   ....[208]....
        /*e11c*/ 	.word	0xffffffff


	//   ....[209]....
        /*e120*/ 	.word	0xffffffff


	//   ....[210]....
        /*e124*/ 	.word	0xffffffff


	//   ....[211]....
        /*e128*/ 	.word	0xffffffff


	//   ....[212]....
        /*e12c*/ 	.word	0xffffffff


	//   ....[213]....
        /*e130*/ 	.word	0xffffffff


	//   ....[214]....
        /*e134*/ 	.word	0xffffffff


	//   ....[215]....
        /*e138*/ 	.word	0xffffffff


	//   ....[216]....
        /*e13c*/ 	.word	0xffffffff


	//   ....[217]....
        /*e140*/ 	.word	0xffffffff


	//   ....[218]....
        /*e144*/ 	.word	0xffffffff


	//   ....[219]....
        /*e148*/ 	.word	0xffffffff


	//   ....[220]....
        /*e14c*/ 	.word	0xffffffff


	//   ....[221]....
        /*e150*/ 	.word	0xffffffff


	//   ....[222]....
        /*e154*/ 	.word	0xffffffff


	//   ....[223]....
        /*e158*/ 	.word	0xffffffff


	//   ....[224]....
        /*e15c*/ 	.word	0xffffffff


	//   ....[225]....
        /*e160*/ 	.word	0xffffffff


	//   ....[226]....
        /*e164*/ 	.word	0xffffffff


	//   ....[227]....
        /*e168*/ 	.word	0xffffffff


	//   ....[228]....
        /*e16c*/ 	.word	0xffffffff


	//   ....[229]....
        /*e170*/ 	.word	0xffffffff


	//   ....[230]....
        /*e174*/ 	.word	0xffffffff


	//   ....[231]....
        /*e178*/ 	.word	0xffffffff


	//   ....[232]....
        /*e17c*/ 	.word	0xffffffff


	//   ....[233]....
        /*e180*/ 	.word	0xffffffff


	//   ....[234]....
        /*e184*/ 	.word	0xffffffff


	//   ....[235]....
        /*e188*/ 	.word	0xffffffff


	//   ....[236]....
        /*e18c*/ 	.word	0xffffffff


	//   ....[237]....
        /*e190*/ 	.word	0xffffffff


	//   ....[238]....
        /*e194*/ 	.word	0xffffffff


	//   ....[239]....
        /*e198*/ 	.word	0xffffffff


	//   ....[240]....
        /*e19c*/ 	.word	0xffffffff


	//   ....[241]....
        /*e1a0*/ 	.word	0xffffffff


	//   ....[242]....
        /*e1a4*/ 	.word	0xffffffff


	//   ....[243]....
        /*e1a8*/ 	.word	0xffffffff


	//   ....[244]....
        /*e1ac*/ 	.word	0xffffffff


	//   ....[245]....
        /*e1b0*/ 	.word	0xffffffff


	//   ....[246]....
        /*e1b4*/ 	.word	0xffffffff


	//   ....[247]....
        /*e1b8*/ 	.word	0xffffffff


	//   ....[248]....
        /*e1bc*/ 	.word	0xffffffff


	//   ....[249]....
        /*e1c0*/ 	.word	0xffffffff


	//   ....[250]....
        /*e1c4*/ 	.word	0xffffffff


	//   ....[251]....
        /*e1c8*/ 	.word	0xffffffff


	//   ....[252]....
        /*e1cc*/ 	.word	0xffffffff


	//   ....[253]....
        /*e1d0*/ 	.word	0xffffffff


	//   ....[254]....
        /*e1d4*/ 	.word	0xffffffff


	//----- nvinfo : EIATTR_COOP_GROUP_INSTR_OFFSETS
	.align		4
.L_39:
        /*e1d8*/ 	.byte	0x04, 0x28
        /*e1da*/ 	.short	(.L_41 - .L_40)


	//   ....[0]....
.L_40:
        /*e1dc*/ 	.word	0x00141870


	//   ....[1]....
        /*e1e0*/ 	.word	0x001418e0


	//   ....[2]....
        /*e1e4*/ 	.word	0x00141930


	//   ....[3]....
        /*e1e8*/ 	.word	0x00141a30


	//   ....[4]....
        /*e1ec*/ 	.word	0x00141ab0


	//   ....[5]....
        /*e1f0*/ 	.word	0x00141b80


	//   ....[6]....
        /*e1f4*/ 	.word	0x00141ba0


	//   ....[7]....
        /*e1f8*/ 	.word	0x00141d00


	//   ....[8]....
        /*e1fc*/ 	.word	0x00141d50


	//   ....[9]....
        /*e200*/ 	.word	0x00141e00


	//   ....[10]....
        /*e204*/ 	.word	0x00141e40


	//   ....[11]....
        /*e208*/ 	.word	0x00141ee0


	//   ....[12]....
        /*e20c*/ 	.word	0x00141f40


	//   ....[13]....
        /*e210*/ 	.word	0x00141fd0


	//   ....[14]....
        /*e214*/ 	.word	0x001420c0


	//   ....[15]....
        /*e218*/ 	.word	0x00142210


	//   ....[16]....
        /*e21c*/ 	.word	0x00142250


	//   ....[17]....
        /*e220*/ 	.word	0x001422e0


	//   ....[18]....
        /*e224*/ 	.word	0x00142310


	//   ....[19]....
        /*e228*/ 	.word	0x00142400


	//   ....[20]....
        /*e22c*/ 	.word	0x00142490


	//   ....[21]....
        /*e230*/ 	.word	0x001424c0


	//   ....[22]....
        /*e234*/ 	.word	0x00142620


	//   ....[23]....
        /*e238*/ 	.word	0x001426f0


	//   ....[24]....
        /*e23c*/ 	.word	0x00142760


	//   ....[25]....
        /*e240*/ 	.word	0x001427a0


	//   ....[26]....
        /*e244*/ 	.word	0x00142810


	//   ....[27]....
        /*e248*/ 	.word	0x001428e0


	//   ....[28]....
        /*e24c*/ 	.word	0x00142980


	//   ....[29]....
        /*e250*/ 	.word	0x00142a20


	//   ....[30]....
        /*e254*/ 	.word	0x00142ad0


	//   ....[31]....
        /*e258*/ 	.word	0x00142bc0


	//   ....[32]....
        /*e25c*/ 	.word	0x00142c00


	//   ....[33]....
        /*e260*/ 	.word	0x00142c70


	//   ....[34]....
        /*e264*/ 	.word	0x00142cc0


	//   ....[35]....
        /*e268*/ 	.word	0x00142d90


	//   ....[36]....
        /*e26c*/ 	.word	0x00142e90


	//   ....[37]....
        /*e270*/ 	.word	0x00142ef0


	//   ....[38]....
        /*e274*/ 	.word	0x00142f80


	//   ....[39]....
        /*e278*/ 	.word	0x00143020


	//   ....[40]....
        /*e27c*/ 	.word	0x001430c0


	//   ....[41]....
        /*e280*/ 	.word	0x00143150


	//   ....[42]....
        /*e284*/ 	.word	0x00143220


	//   ....[43]....
        /*e288*/ 	.word	0x001432b0


	//   ....[44]....
        /*e28c*/ 	.word	0x00143370


	//   ....[45]....
        /*e290*/ 	.word	0x00143390


	//   ....[46]....
        /*e294*/ 	.word	0x00143400


	//   ....[47]....
        /*e298*/ 	.word	0x00143530


	//   ....[48]....
        /*e29c*/ 	.word	0x001435b0


	//   ....[49]....
        /*e2a0*/ 	.word	0x00143610


	//   ....[50]....
        /*e2a4*/ 	.word	0x00143690


	//   ....[51]....
        /*e2a8*/ 	.word	0x00143720


	//   ....[52]....
        /*e2ac*/ 	.word	0x001437c0


	//   ....[53]....
        /*e2b0*/ 	.word	0x00143830


	//   ....[54]....
        /*e2b4*/ 	.word	0x00143920


	//   ....[55]....
        /*e2b8*/ 	.word	0x00143a00


	//   ....[56]....
        /*e2bc*/ 	.word	0x00143a30


	//   ....[57]....
        /*e2c0*/ 	.word	0x00143aa0


	//   ....[58]....
        /*e2c4*/ 	.word	0x00143b20


	//   ....[59]....
        /*e2c8*/ 	.word	0x00143c10


	//   ....[60]....
        /*e2cc*/ 	.word	0x00143cb0


	//   ....[61]....
        /*e2d0*/ 	.word	0x00143d50


	//   ....[62]....
        /*e2d4*/ 	.word	0x00143e20


	//   ....[63]....
        /*e2d8*/ 	.word	0x00143e50


	//   ....[64]....
        /*e2dc*/ 	.word	0x00143f40


	//   ....[65]....
        /*e2e0*/ 	.word	0x00143fc0


	//   ....[66]....
        /*e2e4*/ 	.word	0x00144020


	//   ....[67]....
        /*e2e8*/ 	.word	0x00144100


	//   ....[68]....
        /*e2ec*/ 	.word	0x00144140


	//   ....[69]....
        /*e2f0*/ 	.word	0x00144250


	//   ....[70]....
        /*e2f4*/ 	.word	0x001442e0


	//   ....[71]....
        /*e2f8*/ 	.word	0x00144360


	//   ....[72]....
        /*e2fc*/ 	.word	0x00144440


	//   ....[73]....
        /*e300*/ 	.word	0x00144480


	//   ....[74]....
        /*e304*/ 	.word	0x00144550


	//   ....[75]....
        /*e308*/ 	.word	0x001445b0


	//   ....[76]....
        /*e30c*/ 	.word	0x00144620


	//   ....[77]....
        /*e310*/ 	.word	0x00144710


	//   ....[78]....
        /*e314*/ 	.word	0x001447f0


	//   ....[79]....
        /*e318*/ 	.word	0x00144820


	//   ....[80]....
        /*e31c*/ 	.word	0x001448b0


	//   ....[81]....
        /*e320*/ 	.word	0x00144960


	//   ....[82]....
        /*e324*/ 	.word	0x001449b0


	//   ....[83]....
        /*e328*/ 	.word	0x00144a60


	//   ....[84]....
        /*e32c*/ 	.word	0x00144b10


	//   ....[85]....
        /*e330*/ 	.word	0x00144c00


	//   ....[86]....
        /*e334*/ 	.word	0x00144cb0


	//   ....[87]....
        /*e338*/ 	.word	0x00144d20


	//   ....[88]....
        /*e33c*/ 	.word	0x00144db0


	//   ....[89]....
        /*e340*/ 	.word	0x00144e20


	//   ....[90]....
        /*e344*/ 	.word	0x00144e80


	//   ....[91]....
        /*e348*/ 	.word	0x00144f70


	//   ....[92]....
        /*e34c*/ 	.word	0x00144fc0


	//   ....[93]....
        /*e350*/ 	.word	0x001450a0


	//   ....[94]....
        /*e354*/ 	.word	0x00145100


	//   ....[95]....
        /*e358*/ 	.word	0x00145210


	//   ....[96]....
        /*e35c*/ 	.word	0x001452c0


	//   ....[97]....
        /*e360*/ 	.word	0x001452f0


	//   ....[98]....
        /*e364*/ 	.word	0x00145320


	//   ....[99]....
        /*e368*/ 	.word	0x00145410


	//   ....[100]....
        /*e36c*/ 	.word	0x001454c0


	//   ....[101]....
        /*e370*/ 	.word	0x00145570


	//   ....[102]....
        /*e374*/ 	.word	0x00145610


	//   ....[103]....
        /*e378*/ 	.word	0x001456d0


	//   ....[104]....
        /*e37c*/ 	.word	0x00145740


	//   ....[105]....
        /*e380*/ 	.word	0x001457c0


	//   ....[106]....
        /*e384*/ 	.word	0x00145810


	//   ....[107]....
        /*e388*/ 	.word	0x001458e0


	//   ....[108]....
        /*e38c*/ 	.word	0x001459c0


	//   ....[109]....
        /*e390*/ 	.word	0x00145a60


	//   ....[110]....
        /*e394*/ 	.word	0x00145aa0


	//   ....[111]....
        /*e398*/ 	.word	0x00145c10


	//   ....[112]....
        /*e39c*/ 	.word	0x00145c60


	//   ....[113]....
        /*e3a0*/ 	.word	0x00145cc0


	//   ....[114]....
        /*e3a4*/ 	.word	0x00145d10


	//   ....[115]....
        /*e3a8*/ 	.word	0x00145e00


	//   ....[116]....
        /*e3ac*/ 	.word	0x00145ec0


	//   ....[117]....
        /*e3b0*/ 	.word	0x00145f30


	//   ....[118]....
        /*e3b4*/ 	.word	0x00145f60


	//   ....[119]....
        /*e3b8*/ 	.word	0x00146070


	//   ....[120]....
        /*e3bc*/ 	.word	0x001460c0


	//   ....[121]....
        /*e3c0*/ 	.word	0x001461b0


	//   ....[122]....
        /*e3c4*/ 	.word	0x00146220


	//   ....[123]....
        /*e3c8*/ 	.word	0x001462f0


	//   ....[124]....
        /*e3cc*/ 	.word	0x00146370


	//   ....[125]....
        /*e3d0*/ 	.word	0x001463d0


	//   ....[126]....
        /*e3d4*/ 	.word	0x001463f0


	//   ....[127]....
        /*e3d8*/ 	.word	0x001464b0


	//   ....[128]....
        /*e3dc*/ 	.word	0x00146500


	//   ....[129]....
        /*e3e0*/ 	.word	0x001465b0


	//   ....[130]....
        /*e3e4*/ 	.word	0x001465d0


	//   ....[131]....
        /*e3e8*/ 	.word	0x00146680


	//   ....[132]....
        /*e3ec*/ 	.word	0x001466b0


	//   ....[133]....
        /*e3f0*/ 	.word	0x001466f0


	//   ....[134]....
        /*e3f4*/ 	.word	0x001467c0


	//   ....[135]....
        /*e3f8*/ 	.word	0x00146850


	//   ....[136]....
        /*e3fc*/ 	.word	0x001468a0


	//   ....[137]....
        /*e400*/ 	.word	0x00146940


	//   ....[138]....
        /*e404*/ 	.word	0x00146990


	//   ....[139]....
        /*e408*/ 	.word	0x001469e0


	//   ....[140]....
        /*e40c*/ 	.word	0x00146a10


	//   ....[141]....
        /*e410*/ 	.word	0x00146a40


	//   ....[142]....
        /*e414*/ 	.word	0x00146b50


	//   ....[143]....
        /*e418*/ 	.word	0x00146b80


	//   ....[144]....
        /*e41c*/ 	.word	0x00146bd0


	//   ....[145]....
        /*e420*/ 	.word	0x00146c70


	//   ....[146]....
        /*e424*/ 	.word	0x00146c90


	//   ....[147]....
        /*e428*/ 	.word	0x00146d50


	//   ....[148]....
        /*e42c*/ 	.word	0x00146da0


	//   ....[149]....
        /*e430*/ 	.word	0x00146df0


	//   ....[150]....
        /*e434*/ 	.word	0x00146ea0


	//   ....[151]....
        /*e438*/ 	.word	0x00146ef0


	//   ....[152]....
        /*e43c*/ 	.word	0x00146f50


	//   ....[153]....
        /*e440*/ 	.word	0x00146f80


	//   ....[154]....
        /*e444*/ 	.word	0x00147030


	//   ....[155]....
        /*e448*/ 	.word	0x001470a0


	//   ....[156]....
        /*e44c*/ 	.word	0x001470d0


	//   ....[157]....
        /*e450*/ 	.word	0x00147150


	//   ....[158]....
        /*e454*/ 	.word	0x00147210


	//   ....[159]....
        /*e458*/ 	.word	0x00147270


	//   ....[160]....
        /*e45c*/ 	.word	0x001472a0


	//   ....[161]....
        /*e460*/ 	.word	0x001472f0


	//   ....[162]....
        /*e464*/ 	.word	0x00147380


	//   ....[163]....
        /*e468*/ 	.word	0x001473e0


	//   ....[164]....
        /*e46c*/ 	.word	0x00147430


	//   ....[165]....
        /*e470*/ 	.word	0x001474a0


	//   ....[166]....
        /*e474*/ 	.word	0x00147550


	//   ....[167]....
        /*e478*/ 	.word	0x001475d0


	//   ....[168]....
        /*e47c*/ 	.word	0x00147600


	//   ....[169]....
        /*e480*/ 	.word	0x00147640


	//   ....[170]....
        /*e484*/ 	.word	0x00147700


	//   ....[171]....
        /*e488*/ 	.word	0x00147720


	//   ....[172]....
        /*e48c*/ 	.word	0x00147780


	//   ....[173]....
        /*e490*/ 	.word	0x001477d0


	//   ....[174]....
        /*e494*/ 	.word	0x001478b0


	//   ....[175]....
        /*e498*/ 	.word	0x001478e0


	//   ....[176]....
        /*e49c*/ 	.word	0x00147970


	//   ....[177]....
        /*e4a0*/ 	.word	0x001479f0


	//   ....[178]....
        /*e4a4*/ 	.word	0x00147a50


	//   ....[179]....
        /*e4a8*/ 	.word	0x00147ad0


	//   ....[180]....
        /*e4ac*/ 	.word	0x00147b60


	//   ....[181]....
        /*e4b0*/ 	.word	0x00147b90


	//   ....[182]....
        /*e4b4*/ 	.word	0x00147c20


	//   ....[183]....
        /*e4b8*/ 	.word	0x00147c80


	//   ....[184]....
        /*e4bc*/ 	.word	0x00147cb0


	//   ....[185]....
        /*e4c0*/ 	.word	0x00147d50


	//   ....[186]....
        /*e4c4*/ 	.word	0x00147da0


	//   ....[187]....
        /*e4c8*/ 	.word	0x00147e10


	//   ....[188]....
        /*e4cc*/ 	.word	0x00147e90


	//   ....[189]....
        /*e4d0*/ 	.word	0x00147ed0


	//   ....[190]....
        /*e4d4*/ 	.word	0x00147f50


	//   ....[191]....
        /*e4d8*/ 	.word	0x001480c0


	//   ....[192]....
        /*e4dc*/ 	.word	0x001480f0


	//   ....[193]....
        /*e4e0*/ 	.word	0x00148190


	//   ....[194]....
        /*e4e4*/ 	.word	0x001481c0


	//   ....[195]....
        /*e4e8*/ 	.word	0x001482b0


	//   ....[196]....
        /*e4ec*/ 	.word	0x00148350


	//   ....[197]....
        /*e4f0*/ 	.word	0x00148380


	//   ....[198]....
        /*e4f4*/ 	.word	0x00148480


	//   ....[199]....
        /*e4f8*/ 	.word	0x00148590


	//   ....[200]....
        /*e4fc*/ 	.word	0x00148610


	//   ....[201]....
        /*e500*/ 	.word	0x00148650


	//   ....[202]....
        /*e504*/ 	.word	0x001486a0


	//   ....[203]....
        /*e508*/ 	.word	0x00148720


	//   ....[204]....
        /*e50c*/ 	.word	0x001487b0


	//   ....[205]....
        /*e510*/ 	.word	0x00148850


	//   ....[206]....
        /*e514*/ 	.word	0x001489c0


	//   ....[207]....
        /*e518*/ 	.word	0x001489e0


	//   ....[208]....
        /*e51c*/ 	.word	0x00148a20


	//   ....[209]....
        /*e520*/ 	.word	0x00148b00


	//   ....[210]....
        /*e524*/ 	.word	0x00148b30


	//   ....[211]....
        /*e528*/ 	.word	0x00148bc0


	//   ....[212]....
        /*e52c*/ 	.word	0x00148c70


	//   ....[213]....
        /*e530*/ 	.word	0x00148ce0


	//   ....[214]....
        /*e534*/ 	.word	0x00148d70


	//   ....[215]....
        /*e538*/ 	.word	0x00148e30


	//   ....[216]....
        /*e53c*/ 	.word	0x00148eb0


	//   ....[217]....
        /*e540*/ 	.word	0x00148f90


	//   ....[218]....
        /*e544*/ 	.word	0x00148fb0


	//   ....[219]....
        /*e548*/ 	.word	0x00149060


	//   ....[220]....
        /*e54c*/ 	.word	0x001490d0


	//   ....[221]....
        /*e550*/ 	.word	0x00149160


	//   ....[222]....
        /*e554*/ 	.word	0x001491f0


	//   ....[223]....
        /*e558*/ 	.word	0x001492d0


	//   ....[224]....
        /*e55c*/ 	.word	0x00149330


	//   ....[225]....
        /*e560*/ 	.word	0x001493f0


	//   ....[226]....
        /*e564*/ 	.word	0x00149430


	//   ....[227]....
        /*e568*/ 	.word	0x00149500


	//   ....[228]....
        /*e56c*/ 	.word	0x00149570


	//   ....[229]....
        /*e570*/ 	.word	0x00149630


	//   ....[230]....
        /*e574*/ 	.word	0x00149670


	//   ....[231]....
        /*e578*/ 	.word	0x00149750


	//   ....[232]....
        /*e57c*/ 	.word	0x001497c0


	//   ....[233]....
        /*e580*/ 	.word	0x00149870


	//   ....[234]....
        /*e584*/ 	.word	0x001498b0


	//   ....[235]....
        /*e588*/ 	.word	0x001499d0


	//   ....[236]....
        /*e58c*/ 	.word	0x001499f0


	//   ....[237]....
        /*e590*/ 	.word	0x00149ac0


	//   ....[238]....
        /*e594*/ 	.word	0x00149af0


	//   ....[239]....
        /*e598*/ 	.word	0x00149bd0


	//   ....[240]....
        /*e59c*/ 	.word	0x00149c60


	//   ....[241]....
        /*e5a0*/ 	.word	0x00149cf0


	//   ....[242]....
        /*e5a4*/ 	.word	0x00149d10


	//   ....[243]....
        /*e5a8*/ 	.word	0x00149e10


	//   ....[244]....
        /*e5ac*/ 	.word	0x00149e50


	//   ....[245]....
        /*e5b0*/ 	.word	0x00149ed0


	//   ....[246]....
        /*e5b4*/ 	.word	0x0014a030


	//   ....[247]....
        /*e5b8*/ 	.word	0x0014a050


	//   ....[248]....
        /*e5bc*/ 	.word	0x0014a1b0


	//   ....[249]....
        /*e5c0*/ 	.word	0x0014a1d0


	//   ....[250]....
        /*e5c4*/ 	.word	0x0014a230


	//   ....[251]....
        /*e5c8*/ 	.word	0x0014a250


	//   ....[252]....
        /*e5cc*/ 	.word	0x0014a2b0


	//   ....[253]....
        /*e5d0*/ 	.word	0x0014a340


	//   ....[254]....
        /*e5d4*/ 	.word	0x0014a3e0


	//----- nvinfo : EIATTR_VRC_CTA_INIT_COUNT
	.align		4
.L_41:
        /*e5d8*/ 	.byte	0x02, 0x4a
	.zero		1
	.zero		1


	//----- nvinfo : EIATTR_EXIT_INSTR_OFFSETS
	.align		4
        /*e5dc*/ 	.byte	0x04, 0x1c
        /*e5de*/ 	.short	(.L_43 - .L_42)


	//   ....[0]....
.L_42:
        /*e5e0*/ 	.word	0x00177400


	//   ....[1]....
        /*e5e4*/ 	.word	0x00177430


	//----- nvinfo : EIATTR_REQNTID
	.align		4
.L_43:
        /*e5e8*/ 	.byte	0x04, 0x10
        /*e5ea*/ 	.short	(.L_45 - .L_44)
.L_44:
        /*e5ec*/ 	.word	0x00000020
        /*e5f0*/ 	.word	0x00000001
        /*e5f4*/ 	.word	0x00000001


	//----- nvinfo : EIATTR_CBANK_PARAM_SIZE
	.align		4
.L_45:
        /*e5f8*/ 	.byte	0x03, 0x19
        /*e5fa*/ 	.short	0x0050


	//----- nvinfo : EIATTR_PARAM_CBANK
	.align		4
        /*e5fc*/ 	.byte	0x04, 0x0a
        /*e5fe*/ 	.short	(.L_47 - .L_46)
	.align		4
.L_46:
        /*e600*/ 	.word	index@(.nv.constant0.matmul_kernel)
        /*e604*/ 	.short	0x0380
        /*e606*/ 	.short	0x0050


	//----- nvinfo : EIATTR_SW_WAR
	.align		4
.L_47:
        /*e608*/ 	.byte	0x04, 0x36
        /*e60a*/ 	.short	(.L_49 - .L_48)
.L_48:
        /*e60c*/ 	.word	0x00000008
.L_49:


//--------------------- .nv.compat                --------------------------
	.section	.nv.compat,"",@"SHT_CUDA_COMPAT_INFO"
	.align	4
        /*0000*/ 	.byte	0x02, 0x02, 0x02, 0x00, 0x02, 0x05, 0x05, 0x00, 0x02, 0x03, 0x00, 0x00, 0x02, 0x06, 0x01, 0x00


//--------------------- .nv.callgraph             --------------------------
	.section	.nv.callgraph,"",@"SHT_CUDA_CALLGRAPH"
	.align	4
	.sectionentsize	8
	.align		4
        /*0000*/ 	.word	0x00000000
	.align		4
        /*0004*/ 	.word	0xffffffff
	.align		4
        /*0008*/ 	.word	0x00000000
	.align		4
        /*000c*/ 	.word	0xfffffffe
	.align		4
        /*0010*/ 	.word	0x00000000
	.align		4
        /*0014*/ 	.word	0xfffffffd
	.align		4
        /*0018*/ 	.word	0x00000000
	.align		4
        /*001c*/ 	.word	0xfffffffc


//--------------------- .text.matmul_kernel       --------------------------
	.section	.text.matmul_kernel,"ax",@progbits
	.align	128
        .global         matmul_kernel
        .type           matmul_kernel,@function
        .size           matmul_kernel,(.L_x_3 - matmul_kernel)
        .other          matmul_kernel,@"STO_CUDA_ENTRY STV_DEFAULT"
matmul_kernel:
.text.matmul_kernel:
[----:B------:R-:W0:Y:S08]  /*0000*/  LDC R1, c[0x0][0x37c] ;  /* 0x0000df00ff017b82 */ /* 0x000e300000000800 */
[----:B------:R-:W1:Y:S01]  /*0010*/  LDC.64 R2, c[0x0][0x398] ;  /* 0x0000e600ff027b82 */ /* 0x000e620000000a00 */
[----:B0-----:R-:W-:Y:S01]  /*0020*/  VIADD R1, R1, 0xffff6b68 ;  /* 0xffff6b6801017836 */ /* 0x001fe20000000000 */
[----:B------:R-:W0:Y:S01]  /*0030*/  S2R R5, SR_CTAID.X ;  /* 0x0000000000057919 */ /* 0x000e220000002500 */
[----:B------:R-:W2:Y:S01]  /*0040*/  LDCU UR40, c[0x0][0x3a0] ;  /* 0x00007400ff2877ac */ /* 0x000ea20008000800 */
[----:B------:R-:W3:Y:S01]  /*0050*/  S2R R12, SR_TID.X ;  /* 0x00000000000c7919 */ /* 0x000ee20000002100 */
[----:B------:R-:W-:-:S03]  /*0060*/  UMOV UR6, 0x400 ;  /* 0x0000040000067882 */ /* 0x000fc60000000000 */
[----:B------:R-:W4:Y:S01]  /*0070*/  S2UR UR7, SR_CgaCtaId ;  /* 0x00000000000779c3 */ /* 0x000f220000008800 */
[----:B------:R-:W0:Y:S01]  /*0080*/  LDCU.64 UR4, c[0x0][0x358] ;  /* 0x00006b00ff0477ac */ /* 0x000e220008000a00 */
[----:B--2---:R-:W-:Y:S01]  /*0090*/  UIADD3 UR40, UPT, UPT, UR40, 0x3f, URZ ;  /* 0x0000003f28287890 */ /* 0x004fe2000fffe0ff */
[----:B-1----:R1:W-:Y:S01]  /*00a0*/  STL.64 [R1+0x100], R2 ;  /* 0x0001000201007387 */ /* 0x0023e20000100a00 */
[----:B------:R-:W-:Y:S02]  /*00b0*/  IMAD.MOV.U32 R47, RZ, RZ, R3 ;  /* 0x000000ffff2f7224 */ /* 0x000fe400078e0003 */
[----:B------:R-:W-:Y:S01]  /*00c0*/  UISETP.GE.AND UP0, UPT, UR40, 0x40, UPT ;  /* 0x000000402800788c */ /* 0x000fe2000bf06270 */
[----:B------:R-:W-:Y:S01]  /*00d0*/  IMAD.MOV.U32 R19, RZ, RZ, R2 ;  /* 0x000000ffff137224 */ /* 0x000fe200078e0002 */
[----:B------:R-:W-:Y:S01]  /*00e0*/  STL [R1+0xcd0], RZ ;  /* 0x000cd0ff01007387 */ /* 0x000fe20000100800 */
[----:B------:R-:W-:-:S03]  /*00f0*/  VIADD R0, R47, 0xff ;  /* 0x000000ff2f007836 */ /* 0x000fc60000000000 */
[----:B------:R-:W-:Y:S01]  /*0100*/  STL [R1+0xcd4], RZ ;  /* 0x000cd4ff01007387 */ /* 0x000fe20000100800 */
[----:B----4-:R-:W-:Y:S01]  /*0110*/  ULEA UR6, UR7, UR6, 0x18 ;  /* 0x0000000607067291 */ /* 0x010fe2000f8ec0ff */
[----:B0-----:R-:W-:Y:S02]  /*0120*/  IABS R8, R5 ;  /* 0x0000000500087213 */ /* 0x001fe40000000000 */
[----:B------:R-:W-:Y:S01]  /*0130*/  STL [R1+0xcd8], RZ ;  /* 0x000cd8ff01007387 */ /* 0x000fe20000100800 */
[----:B-1----:R-:W-:-:S03]  /*0140*/  SHF.R.S32.HI R3, RZ, 0x1f, R0 ;  /* 0x0000001fff037819 */ /* 0x002fc60000011400 */
[----:B------:R-:W-:Y:S01]  /*0150*/  STL [R1+0xcdc], RZ ;  /* 0x000cdcff01007387 */ /* 0x000fe20000100800 */
[----:B------:R-:W-:-:S03]  /*0160*/  LEA.HI R3, R3, R0, RZ, 0x8 ;  /* 0x0000000003037211 */ /* 0x000fc600078f40ff */
[----:B------:R-:W-:Y:S01]  /*0170*/  STL [R1+0xd10], RZ ;  /* 0x000d10ff01007387 */ /* 0x000fe20000100800 */
[----:B------:R-:W-:-:S03]  /*0180*/  SHF.R.S32.HI R3, RZ, 0x8, R3 ;  /* 0x00000008ff037819 */ /* 0x000fc60000011403 */
[----:B------:R-:W-:Y:S02]  /*0190*/  STL [R1+0xd14], RZ ;  /* 0x000d14ff01007387 */ /* 0x000fe40000100800 */
[----:B------:R-:W-:Y:S02]  /*01a0*/  IMAD.SHL.U32 R4, R3, 0x8, RZ ;  /* 0x0000000803047824 */ /* 0x000fe400078e00ff */
[----:B------:R-:W-:Y:S03]  /*01b0*/  STL [R1+0xd18], RZ ;  /* 0x000d18ff01007387 */ /* 0x000fe60000100800 */
[-C--:B------:R-:W-:Y:S01]  /*01c0*/  IABS R7, R4.reuse ;  /* 0x0000000400077213 */ /* 0x080fe20000000000 */
[----:B------:R-:W-:Y:S01]  /*01d0*/  STL [R1+0xd1c], RZ ;  /* 0x000d1cff01007387 */ /* 0x000fe20000100800 */
[----:B------:R-:W-:Y:S02]  /*01e0*/  IABS R10, R4 ;  /* 0x00000004000a7213 */ /* 0x000fe40000000000 */
[----:B------:R-:W0:Y:S01]  /*01f0*/  I2F.RP R0, R7 ;  /* 0x0000000700007306 */ /* 0x000e220000209400 */
[----:B------:R-:W-:Y:S04]  /*0200*/  STL [R1+0xd30], RZ ;  /* 0x000d30ff01007387 */ /* 0x000fe80000100800 */
[----:B------:R-:W-:Y:S04]  /*0210*/  STL [R1+0xd34], RZ ;  /* 0x000d34ff01007387 */ /* 0x000fe80000100800 */
[----:B------:R-:W-:Y:S04]  /*0220*/  STL [R1+0xd38], RZ ;  /* 0x000d38ff01007387 */ /* 0x000fe80000100800 */
[----:B------:R-:W-:Y:S01]  /*0230*/  STL [R1+0xd3c], RZ ;  /* 0x000d3cff01007387 */ /* 0x000fe20000100800 */
[----:B0-----:R-:W0:Y:S03]  /*0240*/  MUFU.RCP R0, R0 ;  /* 0x0000000000007308 */ /* 0x001e260000001000 */
[----:B------:R-:W-:Y:S04]  /*0250*/  STL [R1+0xda0], RZ ;  /* 0x000da0ff01007387 */ /* 0x000fe80000100800 */
[----:B------:R-:W-:Y:S04]  /*0260*/  STL [R1+0xda4], RZ ;  /* 0x000da4ff01007387 */ /* 0x000fe80000100800 */
[----:B------:R-:W-:Y:S04]  /*0270*/  STL [R1+0xda8], RZ ;  /* 0x000da8ff01007387 */ /* 0x000fe80000100800 */
[----:B------:R-:W-:Y:S01]  /*0280*/  STL [R1+0xdac], RZ ;  /* 0x000dacff01007387 */ /* 0x000fe20000100800 */
[----:B0-----:R-:W-:-:S03]  /*0290*/  VIADD R2, R0, 0xffffffe ;  /* 0x0ffffffe00027836 */ /* 0x001fc60000000000 */
[----:B------:R-:W-:Y:S01]  /*02a0*/  STL [R1+0xe30], RZ ;  /* 0x000e30ff01007387 */ /* 0x000fe20000100800 */
[----:B------:R-:W-:Y:S01]  /*02b0*/  IMAD.MOV R0, RZ, RZ, -R10 ;  /* 0x000000ffff007224 */ /* 0x000fe200078e0a0a */
[----:B------:R0:W1:Y:S02]  /*02c0*/  F2I.FTZ.U32.TRUNC.NTZ R3, R2 ;  /* 0x0000000200037305 */ /* 0x000064000021f000 */
[----:B------:R-:W-:Y:S04]  /*02d0*/  STL [R1+0xe34], RZ ;  /* 0x000e34ff01007387 */ /* 0x000fe80000100800 */
[----:B------:R-:W-:Y:S04]  /*02e0*/  STL [R1+0xe38], RZ ;  /* 0x000e38ff01007387 */ /* 0x000fe80000100800 */
[----:B------:R-:W-:Y:S01]  /*02f0*/  STL [R1+0xe3c], RZ ;  /* 0x000e3cff01007387 */ /* 0x000fe20000100800 */
[----:B0-----:R-:W-:-:S03]  /*0300*/  IMAD.MOV.U32 R2, RZ, RZ, RZ ;  /* 0x000000ffff027224 */ /* 0x001fc600078e00ff */
[----:B------:R-:W-:Y:S01]  /*0310*/  STL [R1+0xe40], RZ ;  /* 0x000e40ff01007387 */ /* 0x000fe20000100800 */
[----:B-1----:R-:W-:-:S03]  /*0320*/  IMAD.MOV R6, RZ, RZ, -R3 ;  /* 0x000000ffff067224 */ /* 0x002fc600078e0a03 */
[----:B------:R-:W-:Y:S01]  /*0330*/  STL [R1+0xe44], RZ ;  /* 0x000e44ff01007387 */ /* 0x000fe20000100800 */
[----:B------:R-:W-:-:S03]  /*0340*/  IMAD R9, R6, R7, RZ ;  /* 0x0000000706097224 */ /* 0x000fc600078e02ff */
[----:B------:R-:W-:Y:S01]  /*0350*/  STL [R1+0xe48], RZ ;  /* 0x000e48ff01007387 */ /* 0x000fe20000100800 */
[----:B------:R-:W-:Y:S02]  /*0360*/  IMAD.MOV.U32 R6, RZ, RZ, R8 ;  /* 0x000000ffff067224 */ /* 0x000fe400078e0008 */
[----:B------:R-:W-:Y:S01]  /*0370*/  IMAD.HI.U32 R3, R3, R9, R2 ;  /* 0x0000000903037227 */ /* 0x000fe200078e0002 */
[----:B------:R-:W-:Y:S04]  /*0380*/  STL [R1+0xe4c], RZ ;  /* 0x000e4cff01007387 */ /* 0x000fe80000100800 */
[----:B------:R-:W-:Y:S01]  /*0390*/  STL [R1+0xe50], RZ ;  /* 0x000e50ff01007387 */ /* 0x000fe20000100800 */
[----:B------:R-:W-:-:S03]  /*03a0*/  IMAD.HI.U32 R3, R3, R6, RZ ;  /* 0x0000000603037227 */ /* 0x000fc600078e00ff */
[----:B------:R-:W-:Y:S01]  /*03b0*/  STL [R1+0xe54], RZ ;  /* 0x000e54ff01007387 */ /* 0x000fe20000100800 */
[----:B------:R-:W-:-:S03]  /*03c0*/  IMAD R0, R3, R0, R6 ;  /* 0x0000000003007224 */ /* 0x000fc600078e0206 */
[----:B------:R-:W-:Y:S02]  /*03d0*/  STL [R1+0xe58], RZ ;  /* 0x000e58ff01007387 */ /* 0x000fe40000100800 */
[----:B------:R-:W-:Y:S02]  /*03e0*/  ISETP.GT.U32.AND P1, PT, R7, R0, PT ;  /* 0x000000000700720c */ /* 0x000fe40003f24070 */
[----:B------:R-:W-:Y:S04]  /*03f0*/  STL [R1+0xe5c], RZ ;  /* 0x000e5cff01007387 */ /* 0x000fe80000100800 */
[----:B------:R-:W-:Y:S04]  /*0400*/  STL [R1+0xe60], RZ ;  /* 0x000e60ff01007387 */ /* 0x000fe80000100800 */
[----:B------:R-:W-:Y:S03]  /*0410*/  STL [R1+0xe64], RZ ;  /* 0x000e64ff01007387 */ /* 0x000fe60000100800 */
[----:B------:R-:W-:Y:S01]  /*0420*/  @!P1 IMAD.IADD R0, R0, 0x1, -R7 ;  /* 0x0000000100009824 */ /* 0x000fe200078e0a07 */
[----:B------:R-:W-:Y:S01]  /*0430*/  STL [R1+0xe68], RZ ;  /* 0x000e68ff01007387 */ /* 0x000fe20000100800 */
[----:B------:R-:W-:Y:S01]  /*0440*/  @!P1 VIADD R3, R3, 0x1 ;  /* 0x0000000103039836 */ /* 0x000fe20000000000 */
[----:B------:R-:W-:-:S02]  /*0450*/  ISETP.NE.AND P1, PT, R4, RZ, PT ;  /* 0x000000ff0400720c */ /* 0x000fc40003f25270 */
[----:B------:R-:W-:Y:S01]  /*0460*/  STL [R1+0xe6c], RZ ;  /* 0x000e6cff01007387 */ /* 0x000fe20000100800 */
[----:B------:R-:W-:Y:S02]  /*0470*/  ISETP.GE.U32.AND P0, PT, R0, R7, PT ;  /* 0x000000070000720c */ /* 0x000fe40003f06070 */
[----:B------:R-:W-:Y:S01]  /*0480*/  LOP3.LUT R0, R5, R4, RZ, 0x3c, !PT ;  /* 0x0000000405007212 */ /* 0x000fe200078e3cff */
[----:B------:R-:W-:Y:S03]  /*0490*/  STL [R1+0xe70], RZ ;  /* 0x000e70ff01007387 */ /* 0x000fe60000100800 */
[----:B------:R-:W-:Y:S01]  /*04a0*/  ISETP.GE.AND P2, PT, R0, RZ, PT ;  /* 0x000000ff0000720c */ /* 0x000fe20003f46270 */
[----:B------:R-:W-:Y:S01]  /*04b0*/  STL [R1+0xe74], RZ ;  /* 0x000e74ff01007387 */ /* 0x000fe20000100800 */
[----:B------:R-:W-:-:S03]  /*04c0*/  VIADD R0, R19, 0xff ;  /* 0x000000ff13007836 */ /* 0x000fc60000000000 */
[----:B------:R-:W-:Y:S02]  /*04d0*/  STL [R1+0xe78], RZ ;  /* 0x000e78ff01007387 */ /* 0x000fe40000100800 */
[----:B------:R-:W-:Y:S02]  /*04e0*/  @P0 VIADD R3, R3, 0x1 ;  /* 0x0000000103030836 */ /* 0x000fe40000000000 */
[----:B------:R-:W-:Y:S02]  /*04f0*/  STL [R1+0xe7c], RZ ;  /* 0x000e7cff01007387 */ /* 0x000fe40000100800 */
[----:B------:R-:W-:Y:S01]  /*0500*/  IMAD.MOV.U32 R2, RZ, RZ, R3 ;  /* 0x000000ffff027224 */ /* 0x000fe200078e0003 */
[----:B------:R-:W-:Y:S01]  /*0510*/  SHF.R.S32.HI R3, RZ, 0x1f, R0 ;  /* 0x0000001fff037819 */ /* 0x000fe20000011400 */
[----:B------:R-:W-:Y:S02]  /*0520*/  STL [R1+0xe80], RZ ;  /* 0x000e80ff01007387 */ /* 0x000fe40000100800 */
[----:B------:R-:W-:Y:S01]  /*0530*/  @!P2 IMAD.MOV R2, RZ, RZ, -R2 ;  /* 0x000000ffff02a224 */ /* 0x000fe200078e0a02 */
[----:B------:R-:W-:Y:S01]  /*0540*/  @!P1 LOP3.LUT R2, RZ, R4, RZ, 0x33, !PT ;  /* 0x00000004ff029212 */ /* 0x000fe200078e33ff */
[----:B------:R-:W-:Y:S01]  /*0550*/  STL [R1+0xe84], RZ ;  /* 0x000e84ff01007387 */ /* 0x000fe20000100800 */
[----:B------:R-:W-:-:S03]  /*0560*/  LEA.HI R3, R3, R0, RZ, 0x8 ;  /* 0x0000000003037211 */ /* 0x000fc600078f40ff */
[----:B------:R-:W-:Y:S01]  /*0570*/  STL [R1+0xe88], RZ ;  /* 0x000e88ff01007387 */ /* 0x000fe20000100800 */
[----:B------:R-:W-:Y:S02]  /*0580*/  IMAD.SHL.U32 R6, R2, 0x8, RZ ;  /* 0x0000000802067824 */ /* 0x000fe400078e00ff */
[----:B------:R-:W-:Y:S01]  /*0590*/  IMAD.MOV R2, RZ, RZ, -R2 ;  /* 0x000000ffff027224 */ /* 0x000fe200078e0a02 */
[----:B------:R-:W-:Y:S02]  /*05a0*/  STL [R1+0xe8c], RZ ;  /* 0x000e8cff01007387 */ /* 0x000fe40000100800 */
[----:B------:R-:W-:Y:S01]  /*05b0*/  LEA.HI.SX32 R3, R3, -R6, 0x18 ;  /* 0x8000000603037211 */ /* 0x000fe200078fc2ff */
[----:B------:R-:W-:Y:S01]  /*05c0*/  IMAD R4, R4, R2, R5 ;  /* 0x0000000204047224 */ /* 0x000fe200078e0205 */
[----:B------:R-:W-:Y:S02]  /*05d0*/  STL [R1+0xe90], RZ ;  /* 0x000e90ff01007387 */ /* 0x000fe40000100800 */
[----:B------:R-:W-:-:S02]  /*05e0*/  VIMNMX R11, PT, PT, R3, 0x8, PT ;  /* 0x00000008030b7848 */ /* 0x000fc40003fe0100 */
[----:B------:R-:W-:Y:S01]  /*05f0*/  STL [R1+0xe94], RZ ;  /* 0x000e94ff01007387 */ /* 0x000fe20000100800 */
[----:B------:R-:W-:Y:S02]  /*0600*/  IABS R9, R4 ;  /* 0x0000000400097213 */ /* 0x000fe40000000000 */
[----:B------:R-:W-:Y:S01]  /*0610*/  IABS R7, R11 ;  /* 0x0000000b00077213 */ /* 0x000fe20000000000 */
[----:B------:R-:W-:Y:S03]  /*0620*/  STL [R1+0xe98], RZ ;  /* 0x000e98ff01007387 */ /* 0x000fe60000100800 */
        /* <DEDUP_REMOVED lines=11> */
[----:B------:R-:W-:Y:S04]  /*06e0*/  STL [R1+0xebc], RZ ;  /* 0x000ebcff01007387 */ /* 0x000fe80000100800 */
[----:B------:R-:W-:Y:S01]  /*06f0*/  STL [R1+0xec0], RZ ;  /* 0x000ec0ff01007387 */ /* 0x000fe20000100800 */
[----:B------:R-:W0:Y:S03]  /*0700*/  F2I.FTZ.U32.TRUNC.NTZ R3, R3 ;  /* 0x0000000300037305 */ /* 0x000e26000021f000 */
[----:B------:R-:W-:Y:S04]  /*0710*/  STL [R1+0xec4], RZ ;  /* 0x000ec4ff01007387 */ /* 0x000fe80000100800 */
[----:B------:R-:W-:Y:S04]  /*0720*/  STL [R1+0xec8], RZ ;  /* 0x000ec8ff01007387 */ /* 0x000fe80000100800 */
[----:B------:R-:W-:Y:S04]  /*0730*/  STL [R1+0xecc], RZ ;  /* 0x000eccff01007387 */ /* 0x000fe80000100800 */
[----:B------:R-:W-:Y:S01]  /*0740*/  STL [R1+0xee0], RZ ;  /* 0x000ee0ff01007387 */ /* 0x000fe20000100800 */
[----:B0-----:R-:W-:-:S03]  /*0750*/  IMAD.MOV R8, RZ, RZ, -R3 ;  /* 0x000000ffff087224 */ /* 0x001fc600078e0a03 */
[----:B------:R-:W-:Y:S01]  /*0760*/  STL [R1+0xee4], RZ ;  /* 0x000ee4ff01007387 */ /* 0x000fe20000100800 */
[----:B------:R-:W-:Y:S01]  /*0770*/  IMAD.MOV.U32 R2, RZ, RZ, R8 ;  /* 0x000000ffff027224 */ /* 0x000fe200078e0008 */
[----:B------:R-:W-:Y:S02]  /*0780*/  IABS R8, R11 ;  /* 0x0000000b00087213 */ /* 0x000fe40000000000 */
[----:B------:R-:W-:Y:S01]  /*0790*/  STL [R1+0xee8], RZ ;  /* 0x000ee8ff01007387 */ /* 0x000fe20000100800 */
[----:B------:R-:W-:Y:S02]  /*07a0*/  IMAD R5, R2, R7, RZ ;  /* 0x0000000702057224 */ /* 0x000fe400078e02ff */
[----:B------:R-:W-:Y:S01]  /*07b0*/  IMAD.MOV.U32 R2, RZ, RZ, RZ ;  /* 0x000000ffff027224 */ /* 0x000fe200078e00ff */
[----:B------:R-:W-:Y:S03]  /*07c0*/  STL [R1+0xeec], RZ ;  /* 0x000eecff01007387 */ /* 0x000fe60000100800 */
[----:B------:R-:W-:Y:S01]  /*07d0*/  IMAD.HI.U32 R2, R3, R5, R2 ;  /* 0x0000000503027227 */ /* 0x000fe200078e0002 */
[----:B------:R-:W-:Y:S03]  /*07e0*/  STL [R1+0xef0], RZ ;  /* 0x000ef0ff01007387 */ /* 0x000fe60000100800 */
[----:B------:R-:W-:Y:S01]  /*07f0*/  IMAD.MOV R3, RZ, RZ, -R8 ;  /* 0x000000ffff037224 */ /* 0x000fe200078e0a08 */
[----:B------:R-:W-:Y:S01]  /*0800*/  STL [R1+0xef4], RZ ;  /* 0x000ef4ff01007387 */ /* 0x000fe20000100800 */
[----:B------:R-:W-:-:S03]  /*0810*/  IMAD.HI.U32 R0, R2, R9, RZ ;  /* 0x0000000902007227 */ /* 0x000fc600078e00ff */
[----:B------:R-:W-:Y:S01]  /*0820*/  STL [R1+0xef8], RZ ;  /* 0x000ef8ff01007387 */ /* 0x000fe20000100800 */
[----:B------:R-:W-:Y:S01]  /*0830*/  IMAD R2, R0, R3, R9 ;  /* 0x0000000300027224 */ /* 0x000fe200078e0209 */
[----:B---3--:R-:W-:Y:S02]  /*0840*/  LOP3.LUT R3, R12, 0x1f, RZ, 0xc0, !PT ;  /* 0x0000001f0c037812 */ /* 0x008fe400078ec0ff */
        /* <DEDUP_REMOVED lines=14> */
[----:B------:R-:W-:Y:S04]  /*0930*/  STL [R1+0xf18], RZ ;  /* 0x000f18ff01007387 */ /* 0x000fe80000100800 */
[----:B------:R-:W-:Y:S02]  /*0940*/  STL [R1+0xf1c], RZ ;  /* 0x000f1cff01007387 */ /* 0x000fe40000100800 */
[----:B------:R-:W-:-:S02]  /*0950*/  @P0 VIADD R0, R0, 0x1 ;  /* 0x0000000100000836 */ /* 0x000fc40000000000 */
[----:B------:R-:W-:Y:S04]  /*0960*/  STL [R1+0xf30], RZ ;  /* 0x000f30ff01007387 */ /* 0x000fe80000100800 */
[----:B------:R-:W-:Y:S01]  /*0970*/  STL [R1+0xf34], RZ ;  /* 0x000f34ff01007387 */ /* 0x000fe20000100800 */
[----:B------:R-:W-:Y:S01]  /*0980*/  @!P2 IMAD.MOV R0, RZ, RZ, -R0 ;  /* 0x000000ffff00a224 */ /* 0x000fe200078e0a00 */
[----:B------:R-:W-:Y:S02]  /*0990*/  @!P1 LOP3.LUT R0, RZ, R11, RZ, 0x33, !PT ;  /* 0x0000000bff009212 */ /* 0x000fe400078e33ff */
[----:B------:R-:W-:Y:S03]  /*09a0*/  STL [R1+0xf38], RZ ;  /* 0x000f38ff01007387 */ /* 0x000fe60000100800 */
[----:B------:R-:W-:Y:S01]  /*09b0*/  IMAD.SHL.U32 R40, R0, 0x100, RZ ;  /* 0x0000010000287824 */ /* 0x000fe200078e00ff */
[----:B------:R-:W-:Y:S01]  /*09c0*/  STL [R1+0xf3c], RZ ;  /* 0x000f3cff01007387 */ /* 0x000fe20000100800 */
[----:B------:R-:W-:-:S02]  /*09d0*/  IMAD.MOV R2, RZ, RZ, -R0 ;  /* 0x000000ffff027224 */ /* 0x000fc400078e0a00 */
[C---:B------:R-:W-:Y:S01]  /*09e0*/  VIADD R0, R40.reuse, 0x1 ;  /* 0x0000000128007836 */ /* 0x040fe20000000000 */
[----:B------:R-:W-:Y:S01]  /*09f0*/  STL [R1+0xf40], RZ ;  /* 0x000f40ff01007387 */ /* 0x000fe20000100800 */
[----:B------:R-:W-:Y:S02]  /*0a00*/  IMAD R2, R11, R2, R4 ;  /* 0x000000020b027224 */ /* 0x000fe400078e0204 */
[C---:B------:R-:W-:Y:S01]  /*0a10*/  VIADD R5, R40.reuse, 0x2 ;  /* 0x0000000228057836 */ /* 0x040fe20000000000 */
[----:B------:R-:W-:Y:S01]  /*0a20*/  STL [R1+0xf44], RZ ;  /* 0x000f44ff01007387 */ /* 0x000fe20000100800 */
[----:B------:R-:W-:Y:S02]  /*0a30*/  VIADD R4, R40, 0x3 ;  /* 0x0000000328047836 */ /* 0x000fe40000000000 */
[----:B------:R-:W-:Y:S01]  /*0a40*/  IMAD.IADD R2, R6, 0x1, R2 ;  /* 0x0000000106027824 */ /* 0x000fe200078e0202 */
[----:B------:R-:W-:Y:S01]  /*0a50*/  STL [R1+0xf48], RZ ;  /* 0x000f48ff01007387 */ /* 0x000fe20000100800 */
[----:B------:R-:W-:-:S02]  /*0a60*/  VIADD R21, R40, 0xbc ;  /* 0x000000bc28157836 */ /* 0x000fc40000000000 */
[C---:B------:R-:W-:Y:S01]  /*0a70*/  VIADD R18, R40.reuse, 0xc1 ;  /* 0x000000c128127836 */ /* 0x040fe20000000000 */
[----:B------:R-:W-:Y:S01]  /*0a80*/  STL [R1+0xf4c], RZ ;  /* 0x000f4cff01007387 */ /* 0x000fe20000100800 */
[C---:B------:R-:W-:Y:S02]  /*0a90*/  VIADD R46, R40.reuse, 0xc2 ;  /* 0x000000c2282e7836 */ /* 0x040fe40000000000 */
[C---:B------:R-:W-:Y:S01]  /*0aa0*/  VIADD R43, R40.reuse, 0xc4 ;  /* 0x000000c4282b7836 */ /* 0x040fe20000000000 */
[----:B------:R-:W-:Y:S01]  /*0ab0*/  STL [R1+0xf60], RZ ;  /* 0x000f60ff01007387 */ /* 0x000fe20000100800 */
[C---:B------:R-:W-:Y:S02]  /*0ac0*/  VIADD R44, R40.reuse, 0xc6 ;  /* 0x000000c6282c7836 */ /* 0x040fe40000000000 */
[C---:B------:R-:W-:Y:S01]  /*0ad0*/  VIADD R45, R40.reuse, 0xd0 ;  /* 0x000000d0282d7836 */ /* 0x040fe20000000000 */
        /* <DEDUP_REMOVED lines=67> */
[----:B------:R-:W-:-:S03]  /*0f10*/  VIADD R6, R40, 0xfb ;  /* 0x000000fb28067836 */ /* 0x000fc60000000000 */
[----:B------:R-:W-:Y:S04]  /*0f20*/  STL [R1+0xff0], RZ ;  /* 0x000ff0ff01007387 */ /* 0x000fe80000100800 */
        /* <DEDUP_REMOVED lines=1943> */
[----:B------:R-:W-:Y:S04]  /*88a0*/  STL [R1+0x2e54], R40 ;  /* 0x002e542801007387 */ /* 0x000fe80000100800 */
[----:B------:R0:W-:Y:S04]  /*88b0*/  STL [R1+0x3f0], R0 ;  /* 0x0003f00001007387 */ /* 0x0001e80000100800 */
[----:B------:R1:W-:Y:S04]  /*88c0*/  STL [R1+0x3ec], R5 ;  /* 0x0003ec0501007387 */ /* 0x0003e80000100800 */
[----:B------:R2:W-:Y:S01]  /*88d0*/  STL [R1+0x3e8], R4 ;  /* 0x0003e80401007387 */ /* 0x0005e20000100800 */
[----:B0-----:R-:W-:-:S02]  /*88e0*/  VIADD R0, R40, 0x4 ;  /* 0x0000000428007836 */ /* 0x001fc40000000000 */
[----:B-1----:R-:W-:-:S03]  /*88f0*/  VIADD R5, R40, 0x5 ;  /* 0x0000000528057836 */ /* 0x002fc60000000000 */
[----:B------:R0:W-:Y:S01]  /*8900*/  STL [R1+0x3e4], R0 ;  /* 0x0003e40001007387 */ /* 0x0001e20000100800 */
[----:B--2---:R-:W-:-:S03]  /*8910*/  VIADD R4, R40, 0x6 ;  /* 0x0000000628047836 */ /* 0x004fc60000000000 */
[----:B------:R1:W-:Y:S04]  /*8920*/  STL [R1+0x3e0], R5 ;  /* 0x0003e00501007387 */ /* 0x0003e80000100800 */
[----:B------:R2:W-:Y:S01]  /*8930*/  STL [R1+0x3dc], R4 ;  /* 0x0003dc0401007387 */ /* 0x0005e20000100800 */
[C---:B0-----:R-:W-:Y:S02]  /*8940*/  VIADD R0, R40.reuse, 0x7 ;  /* 0x0000000728007836 */ /* 0x041fe40000000000 */
        /* <DEDUP_REMOVED lines=86> */
[----:B--2---:R-:W-:-:S05]  /*8eb0*/  VIADD R4, R40, 0x33 ;  /* 0x0000003328047836 */ /* 0x004fca0000000000 */
[----:B------:R1:W-:Y:S01]  /*8ec0*/  STL [R1+0x7c], R4 ;  /* 0x00007c0401007387 */ /* 0x0003e20000100800 */
[----:B0-----:R-:W-:-:S05]  /*8ed0*/  VIADD R0, R40, 0x34 ;  /* 0x0000003428007836 */ /* 0x001fca0000000000 */
[----:B------:R0:W-:Y:S01]  /*8ee0*/  STL [R1+0x78], R0 ;  /* 0x0000780001007387 */ /* 0x0001e20000100800 */
[C---:B-1----:R-:W-:Y:S02]  /*8ef0*/  VIADD R4, R40.reuse, 0x37 ;  /* 0x0000003728047836 */ /* 0x042fe40000000000 */
[----:B0-----:R-:W-:-:S05]  /*8f00*/  VIADD R0, R40, 0x36 ;  /* 0x0000003628007836 */ /* 0x001fca0000000000 */
[----:B------:R0:W-:Y:S04]  /*8f10*/  STL [R1+0x70], R0 ;  /* 0x0000700001007387 */ /* 0x0001e80000100800 */
[----:B------:R1:W-:Y:S01]  /*8f20*/  STL [R1+0x6c], R4 ;  /* 0x00006c0401007387 */ /* 0x0003e20000100800 */
[C---:B0-----:R-:W-:Y:S02]  /*8f30*/  VIADD R0, R40.reuse, 0x38 ;  /* 0x0000003828007836 */ /* 0x041fe40000000000 */
[----:B-1----:R-:W-:-:S03]  /*8f40*/  VIADD R4, R40, 0x3a ;  /* 0x0000003a28047836 */ /* 0x002fc60000000000 */
[----:B------:R0:W-:Y:S04]  /*8f50*/  STL [R1+0x68], R0 ;  /* 0x0000680001007387 */ /* 0x0001e80000100800 */
        /* <DEDUP_REMOVED lines=42> */
[----:B------:R1:W-:Y:S01]  /*9200*/  STL [R1+0xc], R5 ;  /* 0x00000c0501007387 */ /* 0x0003e20000100800 */
[C---:B0-----:R-:W-:Y:S02]  /*9210*/  VIADD R0, R40.reuse, 0x50 ;  /* 0x0000005028007836 */ /* 0x041fe40000000000 */
[----:B-1----:R-:W-:-:S03]  /*9220*/  VIADD R5, R40, 0x5a ;  /* 0x0000005a28057836 */ /* 0x002fc60000000000 */
[----:B------:R0:W-:Y:S04]  /*9230*/  STL [R1+0x8], R0 ;  /* 0x0000080001007387 */ /* 0x0001e80000100800 */
[----:B------:R1:W-:Y:S01]  /*9240*/  STL [R1+0x4], R4 ;  /* 0x0000040401007387 */ /* 0x0003e20000100800 */
[C---:B0-----:R-:W-:Y:S02]  /*9250*/  VIADD R0, R40.reuse, 0x52 ;  /* 0x0000005228007836 */ /* 0x041fe40000000000 */
[----:B-1----:R-:W-:-:S03]  /*9260*/  VIADD R4, R40, 0x59 ;  /* 0x0000005928047836 */ /* 0x002fc60000000000 */
[----:B------:R0:W-:Y:S02]  /*9270*/  STL [R1], R0 ;  /* 0x0000000001007387 */ /* 0x0001e40000100800 */
[----:B0-----:R-:W-:-:S05]  /*9280*/  VIADD R0, R40, 0x58 ;  /* 0x0000005828007836 */ /* 0x001fca0000000000 */
        /* <DEDUP_REMOVED lines=63> */
[----:B0-----:R-:W-:Y:S01]  /*9680*/  IMAD.SHL.U32 R0, R2, 0x100, RZ ;  /* 0x0000010002007824 */ /* 0x001fe200078e00ff */
[----:B------:R-:W-:Y:S01]  /*9690*/  PRMT R2, R3, 0x6540, R2 ;  /* 0x0000654003027816 */ /* 0x000fe20000000002 */
[----:B-1----:R-:W-:-:S03]  /*96a0*/  VIADD R4, R40, 0x79 ;  /* 0x0000007928047836 */ /* 0x002fc60000000000 */
[C---:B------:R-:W-:Y:S02]  /*96b0*/  LOP3.LUT R48, R2.reuse, 0x40, RZ, 0xfc, !PT ;  /* 0x0000004002307812 */ /* 0x040fe400078efcff */
[----:B------:R-:W-:Y:S01]  /*96c0*/  LOP3.LUT R61, R2, 0x80, RZ, 0xfc, !PT ;  /* 0x00000080023d7812 */ /* 0x000fe200078efcff */
[----:B--2---:R-:W-:Y:S01]  /*96d0*/  VIADD R5, R40, 0x7a ;  /* 0x0000007a28057836 */ /* 0x004fe20000000000 */
[----:B------:R0:W-:Y:S04]  /*96e0*/  STL [R1+0x58c8], R4 ;  /* 0x0058c80401007387 */ /* 0x0001e80000100800 */
[----:B------:R1:W-:Y:S01]  /*96f0*/  STL [R1+0x58c4], R5 ;  /* 0x0058c40501007387 */ /* 0x0003e20000100800 */
[----:B0-----:R-:W-:Y:S01]  /*9700*/  LOP3.LUT R4, R0, 0x20, R3, 0xfe, !PT ;  /* 0x0000002000047812 */ /* 0x001fe200078efe03 */
[----:B------:R-:W-:-:S02]  /*9710*/  VIADD R3, R40, 0x7b ;  /* 0x0000007b28037836 */ /* 0x000fc40000000000 */
[C---:B------:R-:W-:Y:S02]  /*9720*/  VIADD R0, R40.reuse, 0x7c ;  /* 0x0000007c28007836 */ /* 0x040fe40000000000 */
[----:B------:R0:W-:Y:S01]  /*9730*/  STL [R1+0x3060], R4 ;  /* 0x0030600401007387 */ /* 0x0001e20000100800 */
[----:B-1----:R-:W-:-:S03]  /*9740*/  VIADD R5, R40, 0xfc ;  /* 0x000000fc28057836 */ /* 0x002fc60000000000 */
[----:B------:R-:W-:Y:S04]  /*9750*/  STL [R1+0x2e5c], R2 ;  /* 0x002e5c0201007387 */ /* 0x000fe80000100800 */
[----:B------:R1:W-:Y:S01]  /*9760*/  STL [R1+0x58c0], R3 ;  /* 0x0058c00301007387 */ /* 0x0003e20000100800 */
[----:B0-----:R-:W-:-:S03]  /*9770*/  VIADD R4, R40, 0x7d ;  /* 0x0000007d28047836 */ /* 0x001fc60000000000 */
[----:B------:R0:W-:Y:S04]  /*9780*/  STL [R1+0x58bc], R0 ;  /* 0x0058bc0001007387 */ /* 0x0001e80000100800 */
[----:B------:R2:W-:Y:S01]  /*9790*/  STL [R1+0x58b8], R4 ;  /* 0x0058b80401007387 */ /* 0x0005e20000100800 */
[C---:B-1----:R-:W-:Y:S02]  /*97a0*/  VIADD R3, R40.reuse, 0x7e ;  /* 0x0000007e28037836 */ /* 0x042fe40000000000 */
[----:B0-----:R-:W-:-:S03]  /*97b0*/  VIADD R0, R40, 0x7f ;  /* 0x0000007f28007836 */ /* 0x001fc60000000000 */
        /* <DEDUP_REMOVED lines=124> */
[----:B0-----:R-:W-:-:S03]  /*9f80*/  VIADD R3, R40, 0xbf ;  /* 0x000000bf28037836 */ /* 0x001fc60000000000 */
[----:B------:R-:W-:Y:S01]  /*9f90*/  STL [R1+0x57c4], R21 ;  /* 0x0057c41501007387 */ /* 0x000fe20000100800 */
[C---:B-1----:R-:W-:Y:S02]  /*9fa0*/  VIADD R0, R40.reuse, 0xbe ;  /* 0x000000be28007836 */ /* 0x042fe40000000000 */
[----:B--2---:R-:W-:-:S03]  /*9fb0*/  VIADD R4, R40, 0xca ;  /* 0x000000ca28047836 */ /* 0x004fc60000000000 */
[----:B------:R0:W-:Y:S04]  /*9fc0*/  STL [R1+0x57bc], R0 ;  /* 0x0057bc0001007387 */ /* 0x0001e80000100800 */
[----:B------:R1:W-:Y:S01]  /*9fd0*/  STL [R1+0x57b8], R3 ;  /* 0x0057b80301007387 */ /* 0x0003e20000100800 */
[C---:B0-----:R-:W-:Y:S02]  /*9fe0*/  VIADD R0, R40.reuse, 0xc0 ;  /* 0x000000c028007836 */ /* 0x041fe40000000000 */
[----:B-1----:R-:W-:-:S03]  /*9ff0*/  VIADD R3, R40, 0xc8 ;  /* 0x000000c828037836 */ /* 0x002fc60000000000 */
[----:B------:R0:W-:Y:S04]  /*a000*/  STL [R1+0x57b4], R0 ;  /* 0x0057b40001007387 */ /* 0x0001e80000100800 */
[----:B------:R-:W-:Y:S01]  /*a010*/  STL [R1+0x57b0], R18 ;  /* 0x0057b01201007387 */ /* 0x000fe20000100800 */
[----:B0-----:R-:W-:-:S05]  /*a020*/  VIADD R0, R40, 0xc3 ;  /* 0x000000c328007836 */ /* 0x001fca0000000000 */
[----:B------:R0:W-:Y:S04]  /*a030*/  STL [R1+0x57a8], R0 ;  /* 0x0057a80001007387 */ /* 0x0001e80000100800 */
[----:B------:R-:W-:Y:S04]  /*a040*/  STL [R1+0x57ac], R46 ;  /* 0x0057ac2e01007387 */ /* 0x000fe80000100800 */
[----:B------:R-:W-:Y:S01]  /*a050*/  STL [R1+0x57a4], R43 ;  /* 0x0057a42b01007387 */ /* 0x000fe20000100800 */
[----:B0-----:R-:W-:-:S05]  /*a060*/  VIADD R0, R40, 0xc5 ;  /* 0x000000c528007836 */ /* 0x001fca0000000000 */
[----:B------:R0:W-:Y:S04]  /*a070*/  STL [R1+0x57a0], R0 ;  /* 0x0057a00001007387 */ /* 0x0001e80000100800 */
[----:B------:R-:W-:Y:S01]  /*a080*/  STL [R1+0x579c], R44 ;  /* 0x00579c2c01007387 */ /* 0x000fe20000100800 */
        /* <DEDUP_REMOVED lines=19> */
[----:B------:R-:W-:Y:S01]  /*a1c0*/  STL [R1+0x5774], R45 ;  /* 0x0057742d01007387 */ /* 0x000fe20000100800 */
[----:B0-----:R-:W-:-:S03]  /*a1d0*/  VIADD R0, R40, 0xd3 ;  /* 0x000000d328007836 */ /* 0x001fc60000000000 */
[----:B------:R0:W-:Y:S01]  /*a1e0*/  STL [R1+0x576c], R3 ;  /* 0x00576c0301007387 */ /* 0x0001e20000100800 */
[----:B-1----:R-:W-:-:S03]  /*a1f0*/  VIADD R4, R40, 0xd4 ;  /* 0x000000d428047836 */ /* 0x002fc60000000000 */
        /* <DEDUP_REMOVED lines=9> */
[----:B-1----:R-:W-:Y:S01]  /*a290*/  VIADD R0, R40, 0xff ;  /* 0x000000ff28007836 */ /* 0x002fe20000000000 */
[C---:B------:R-:W-:Y:S02]  /*a2a0*/  LOP3.LUT R40, R2.reuse, 0x60, RZ, 0xfc, !PT ;  /* 0x0000006002287812 */ /* 0x040fe400078efcff */
[----:B--2---:R-:W-:-:S03]  /*a2b0*/  LOP3.LUT R48, R2, 0xa0, RZ, 0xfc, !PT ;  /* 0x000000a002307812 */ /* 0x004fc600078efcff */
[----:B------:R0:W-:Y:S04]  /*a2c0*/  STL [R1+0x3074], R40 ;  /* 0x0030742801007387 */ /* 0x0001e80000100800 */
[----:B------:R1:W-:Y:S04]  /*a2d0*/  STL [R1+0x3070], R61 ;  /* 0x0030703d01007387 */ /* 0x0003e80000100800 */
[----:B------:R1:W-:Y:S01]  /*a2e0*/  STL [R1+0x306c], R48 ;  /* 0x00306c3001007387 */ /* 0x0003e20000100800 */
[C---:B0-----:R-:W-:Y:S02]  /*a2f0*/  LOP3.LUT R40, R2.reuse, 0xc0, RZ, 0xfc, !PT ;  /* 0x000000c002287812 */ /* 0x041fe400078efcff */
[----:B------:R-:W-:-:S05]  /*a300*/  LOP3.LUT R2, R2, 0xe0, RZ, 0xfc, !PT ;  /* 0x000000e002027812 */ /* 0x000fca00078efcff */
[----:B------:R1:W-:Y:S04]  /*a310*/  STL [R1+0x3064], R2 ;  /* 0x0030640201007387 */ /* 0x0003e80000100800 */
[----:B------:R1:W-:Y:S01]  /*a320*/  STL [R1+0x3068], R40 ;  /* 0x0030682801007387 */ /* 0x0003e20000100800 */
[----:B------:R-:W-:Y:S05]  /*a330*/  BRA.U !UP0, `(.L_x_0) ;  /* 0x00000ca508207547 */ /* 0x000fea000b800000 */
[----:B------:R0:W-:Y:S01]  /*a340*/  STL [R1+0x5b4c], R35 ;  /* 0x005b4c2301007387 */ /* 0x0001e20000100800 */
[----:B-1----:R-:W-:Y:S01]  /*a350*/  IABS R40, R19 ;  /* 0x0000001300287213 */ /* 0x002fe20000000000 */
[----:B------:R-:W1:Y:S01]  /*a360*/  LDCU.128 UR24, c[0x0][0x380] ;  /* 0x00007000ff1877ac */ /* 0x000e620008000c00 */
[----:B------:R-:W-:Y:S01]  /*a370*/  IABS R2, R47 ;  /* 0x0000002f00027213 */ /* 0x000fe20000000000 */
[----:B------:R-:W2:Y:S01]  /*a380*/  LDCU UR66, c[0x0][0x3a4] ;  /* 0x00007480ff4277ac */ /* 0x000ea20008000800 */
[----:B0-----:R-:W3:Y:S01]  /*a390*/  LDL R35, [R1+0x2e5c] ;  /* 0x002e5c0001237983 */ /* 0x001ee20000100800 */
[----:B------:R-:W0:Y:S03]  /*a3a0*/  LDCU UR67, c[0x0][0x3b0] ;  /* 0x00007600ff4377ac */ /* 0x000e260008000800 */
[----:B------:R4:W-:Y:S01]  /*a3b0*/  STL [R1+0x5b48], R36 ;  /* 0x005b482401007387 */ /* 0x0009e20000100800 */
[----:B------:R-:W5:Y:S01]  /*a3c0*/  LDCU UR7, c[0x0][0x3a8] ;  /* 0x00007500ff0777ac */ /* 0x000f620008000800 */
[----:B------:R-:W0:Y:S01]  /*a3d0*/  LDCU UR52, c[0x0][0x3a8] ;  /* 0x00007500ff3477ac */ /* 0x000e220008000800 */
[----:B------:R-:W0:Y:S01]  /*a3e0*/  LDCU UR55, c[0x0][0x3a8] ;  /* 0x00007500ff3777ac */ /* 0x000e220008000800 */
[----:B----4-:R-:W4:Y:S01]  /*a3f0*/  LDL R36, [R1+0x3060] ;  /* 0x0030600001247983 */ /* 0x010f220000100800 */
[----:B------:R-:W0:Y:S03]  /*a400*/  LDCU UR41, c[0x0][0x3a8] ;  /* 0x00007500ff2977ac */ /* 0x000e260008000800 */
[----:B------:R1:W-:Y:S01]  /*a410*/  STL [R1+0x5b44], R37 ;  /* 0x005b442501007387 */ /* 0x0003e20000100800 */
[----:B------:R-:W0:Y:S01]  /*a420*/  LDCU UR42, c[0x0][0x3a8] ;  /* 0x00007500ff2a77ac */ /* 0x000e220008000800 */
[----:B------:R-:W0:Y:S02]  /*a430*/  LDCU UR43, c[0x0][0x3a8] ;  /* 0x00007500ff2b77ac */ /* 0x000e240008000800 */
[----:B-1----:R-:W2:Y:S01]  /*a440*/  LDL R37, [R1+0x3078] ;  /* 0x0030780001257983 */ /* 0x002ea20000100800 */
[----:B------:R-:W1:Y:S01]  /*a450*/  I2F.RP R19, R40 ;  /* 0x0000002800137306 */ /* 0x000e620000209400 */
[----:B------:R-:W0:Y:S02]  /*a460*/  LDCU UR44, c[0x0][0x3a8] ;  /* 0x00007500ff2c77ac */ /* 0x000e240008000800 */
[----:B------:R-:W-:Y:S01]  /*a470*/  STL [R1+0x5b40], R38 ;  /* 0x005b402601007387 */ /* 0x000fe20000100800 */
[----:B------:R-:W0:Y:S03]  /*a480*/  LDCU UR45, c[0x0][0x3a8] ;  /* 0x00007500ff2d77ac */ /* 0x000e260008000800 */
        /* <DEDUP_REMOVED lines=8> */
[----:B------:R1:W-:Y:S01]  /*a510*/  STL [R1+0x5b2c], R52 ;  /* 0x005b2c3401007387 */ /* 0x0003e20000100800 */
[----:B------:R-:W0:Y:S03]  /*a520*/  LDCU UR50, c[0x0][0x3a8] ;  /* 0x00007500ff3277ac */ /* 0x000e260008000800 */
[----:B------:R5:W-:Y:S01]  /*a530*/  STL [R1+0x5b28], R53 ;  /* 0x005b283501007387 */ /* 0x000be20000100800 */
[----:B------:R-:W0:Y:S03]  /*a540*/  LDCU UR51, c[0x0][0x3a8] ;  /* 0x00007500ff3377ac */ /* 0x000e260008000800 */
[----:B------:R5:W-:Y:S01]  /*a550*/  STL [R1+0x5b24], R54 ;  /* 0x005b243601007387 */ /* 0x000be20000100800 */
[----:B-1----:R-:W-:Y:S01]  /*a560*/  IMAD.MOV.U32 R52, RZ, RZ, R18 ;  /* 0x000000ffff347224 */ /* 0x002fe200078e0012 */
[----:B------:R-:W1:Y:S02]  /*a570*/  LDCU UR53, c[0x0][0x3a8] ;  /* 0x00007500ff3577ac */ /* 0x000e640008000800 */
[----:B------:R0:W-:Y:S01]  /*a580*/  STL [R1+0x5b20], R55 ;  /* 0x005b203701007387 */ /* 0x0001e20000100800 */
[----:B------:R-:W1:Y:S01]  /*a590*/  MUFU.RCP R19, R19 ;  /* 0x0000001300137308 */ /* 0x000e620000001000 */
[----:B-----5:R-:W-:Y:S01]  /*a5a0*/  IMAD.MOV.U32 R53, RZ, RZ, R43 ;  /* 0x000000ffff357224 */ /* 0x020fe200078e002b */
[----:B------:R-:W5:Y:S01]  /*a5b0*/  LDCU UR54, c[0x0][0x3a8] ;  /* 0x00007500ff3677ac */ /* 0x000f620008000800 */
[----:B------:R0:W-:Y:S01]  /*a5c0*/  STL [R1+0x5b1c], R56 ;  /* 0x005b1c3801007387 */ /* 0x0001e20000100800 */
[----:B------:R-:W-:Y:S01]  /*a5d0*/  IMAD.MOV.U32 R54, RZ, RZ, R45 ;  /* 0x000000ffff367224 */ /* 0x000fe200078e002d */
[----:B------:R-:W2:Y:S02]  /*a5e0*/  LDCU UR56, c[0x0][0x3a8] ;  /* 0x00007500ff3877ac */ /* 0x000ea40008000800 */
[----:B------:R1:W-:Y:S01]  /*a5f0*/  STL [R1+0x5b18], R57 ;  /* 0x005b183901007387 */ /* 0x0003e20000100800 */
[----:B------:R-:W5:Y:S01]  /*a600*/  I2F.RP R18, R2 ;  /* 0x0000000200127306 */ /* 0x000f620000209400 */
[----:B0-----:R-:W-:Y:S01]  /*a610*/  IMAD.MOV.U32 R55, RZ, RZ, R21 ;  /* 0x000000ffff377224 */ /* 0x001fe200078e0015 */
[----:B------:R-:W0:Y:S01]  /*a620*/  LDCU UR57, c[0x0][0x3a8] ;  /* 0x00007500ff3977ac */ /* 0x000e220008000800 */
[----:B------:R5:W-:Y:S01]  /*a630*/  STL [R1+0x5b14], R58 ;  /* 0x005b143a01007387 */ /* 0x000be20000100800 */
[----:B------:R-:W-:Y:S01]  /*a640*/  IMAD.MOV.U32 R56, RZ, RZ, R44 ;  /* 0x000000ffff387224 */ /* 0x000fe200078e002c */
[----:B------:R-:W0:Y:S02]  /*a650*/  LDCU UR8, c[0x0][0x3a8] ;  /* 0x00007500ff0877ac */ /* 0x000e240008000800 */
[----:B------:R5:W-:Y:S01]  /*a660*/  STL [R1+0x5b10], R59 ;  /* 0x005b103b01007387 */ /* 0x000be20000100800 */
[----:B-1----:R-:W-:Y:S01]  /*a670*/  VIADD R19, R19, 0xffffffe ;  /* 0x0ffffffe13137836 */ /* 0x002fe20000000000 */
[----:B------:R-:W1:Y:S02]  /*a680*/  LDCU UR9, c[0x0][0x3a8] ;  /* 0x00007500ff0977ac */ /* 0x000e640008000800 */
[----:B------:R0:W-:Y:S01]  /*a690*/  STL [R1+0x5b0c], R60 ;  /* 0x005b0c3c01007387 */ /* 0x0001e20000100800 */
[----:B------:R-:W-:-:S02]  /*a6a0*/  IMAD.MOV.U32 R57, RZ, RZ, R41 ;  /* 0x000000ffff397224 */ /* 0x000fc400078e0029 */
[----:B-----5:R-:W-:Y:S01]  /*a6b0*/  IMAD.MOV.U32 R58, RZ, RZ, R46 ;  /* 0x000000ffff3a7224 */ /* 0x020fe200078e002e */
[----:B------:R-:W5:Y:S01]  /*a6c0*/  LDL R38, [R1+0x3074] ;  /* 0x0030740001267983 */ /* 0x000f620000100800 */
[----:B------:R-:W1:Y:S01]  /*a6d0*/  MUFU.RCP R18, R18 ;  /* 0x0000001200127308 */ /* 0x000e620000001000 */
[----:B------:R-:W-:Y:S01]  /*a6e0*/  IMAD.MOV.U32 R59, RZ, RZ, R20 ;  /* 0x000000ffff3b7224 */ /* 0x000fe200078e0014 */
[----:B------:R-:W2:Y:S01]  /*a6f0*/  LDCU UR10, c[0x0][0x3a8] ;  /* 0x00007500ff0a77ac */ /* 0x000ea20008000800 */
[----:B------:R-:W3:Y:S01]  /*a700*/  LDL R50, [R1+0x3068] ;  /* 0x0030680001327983 */ /* 0x000ee20000100800 */
[----:B0-----:R-:W-:Y:S01]  /*a710*/  IMAD.MOV.U32 R60, RZ, RZ, R42 ;  /* 0x000000ffff3c7224 */ /* 0x001fe200078e002a */
[----:B------:R-:W0:Y:S02]  /*a720*/  LDCU UR11, c[0x0][0x3a8] ;  /* 0x00007500ff0b77ac */ /* 0x000e240008000800 */
[----:B------:R-:W3:Y:S01]  /*a730*/  LDL R39, [R1+0x3070] ;  /* 0x0030700001277983 */ /* 0x000ee20000100800 */
[----:B------:R-:W0:Y:S01]  /*a740*/  F2I.FTZ.U32.TRUNC.NTZ R19, R19 ;  /* 0x0000001300137305 */ /* 0x000e22000021f000 */
[----:B------:R-:W2:Y:S02]  /*a750*/  LDCU UR12, c[0x0][0x3a8] ;  /* 0x00007500ff0c77ac */ /* 0x000ea40008000800 */
[----:B------:R-:W3:Y:S01]  /*a760*/  LDL R49, [R1+0x306c] ;  /* 0x00306c0001317983 */ /* 0x000ee20000100800 */
[----:B------:R-:W2:Y:S03]  /*a770*/  LDCU UR13, c[0x0][0x3a8] ;  /* 0x00007500ff0d77ac */ /* 0x000ea60008000800 */
[----:B------:R-:W3:Y:S01]  /*a780*/  LDL R51, [R1+0x3064] ;  /* 0x0030640001337983 */ /* 0x000ee20000100800 */
[----:B-1----:R-:W-:Y:S01]  /*a790*/  VIADD R18, R18, 0xffffffe ;  /* 0x0ffffffe12127836 */ /* 0x002fe20000000000 */
[----:B------:R-:W1:Y:S03]  /*a7a0*/  LDCU UR14, c[0x0][0x3a8] ;  /* 0x00007500ff0e77ac */ /* 0x000e660008000800 */
[----:B------:R0:W1:Y:S01]  /*a7b0*/  F2I.FTZ.U32.TRUNC.NTZ R21, R18 ;  /* 0x0000001200157305 */ /* 0x000062000021f000 */
[----:B------:R-:W2:Y:S01]  /*a7c0*/  LDCU UR15, c[0x0][0x3a8] ;  /* 0x00007500ff0f77ac */ /* 0x000ea20008000800 */
[----:B0-----:R-:W-:Y:S01]  /*a7d0*/  IMAD.MOV R20, RZ, RZ, -R19 ;  /* 0x000000ffff147224 */ /* 0x001fe200078e0a13 */
[----:B------:R-:W0:Y:S03]  /*a7e0*/  LDCU UR16, c[0x0][0x3a8] ;  /* 0x00007500ff1077ac */ /* 0x000e260008000800 */
[----:B------:R-:W-:-:S02]  /*a7f0*/  IMAD R20, R20, R40, RZ ;  /* 0x0000002814147224 */ /* 0x000fc400078e02ff */
[----:B------:R-:W-:Y:S01]  /*a800*/  IMAD.MOV.U32 R18, RZ, RZ, RZ ;  /* 0x000000ffff127224 */ /* 0x000fe200078e00ff */
[----:B------:R-:W0:Y:S03]  /*a810*/  LDCU UR17, c[0x0][0x3a8] ;  /* 0x00007500ff1177ac */ /* 0x000e260008000800 */
[----:B------:R-:W-:Y:S01]  /*a820*/  IMAD.HI.U32 R18, R19, R20, R18 ;  /* 0x0000001413127227 */ /* 0x000fe200078e0012 */
[----:B------:R-:W0:Y:S03]  /*a830*/  LDCU UR18, c[0x0][0x3a8] ;  /* 0x00007500ff1277ac */ /* 0x000e260008000800 */
[----:B-1----:R-:W-:Y:S01]  /*a840*/  IMAD.MOV R61, RZ, RZ, -R21 ;  /* 0x000000ffff3d7224 */ /* 0x002fe200078e0a15 */
[----:B------:R-:W1:Y:S01]  /*a850*/  LDCU UR19, c[0x0][0x3a8] ;  /* 0x00007500ff1377ac */ /* 0x000e620008000800 */
[----:B------:R-:W-:-:S02]  /*a860*/  IMAD.MOV.U32 R20, RZ, RZ, RZ ;  /* 0x000000ffff147224 */ /* 0x000fc400078e00ff */
[----:B------:R-:W-:Y:S01]  /*a870*/  IMAD R61, R61, R2, RZ ;  /* 0x000000023d3d7224 */ /* 0x000fe200078e02ff */
[----:B------:R-:W0:Y:S03]  /*a880*/  LDCU UR20, c[0x0][0x3a8] ;  /* 0x00007500ff1477ac */ /* 0x000e260008000800 */
[----:B------:R-:W-:Y:S01]  /*a890*/  IMAD.HI.U32 R61, R21, R61, R20 ;  /* 0x0000003d153d7227 */ /* 0x000fe200078e0014 */
[----:B------:R-:W0:Y:S01]  /*a8a0*/  LDCU UR21, c[0x0][0x3a8] ;  /* 0x00007500ff1577ac */ /* 0x000e220008000800 */
        /* <DEDUP_REMOVED lines=22> */
[----:B----4-:R-:W-:-:S05]  /*aa10*/  IABS R46, R36 ;  /* 0x00000024002e7213 */ /* 0x010fca0000000000 */
[----:B------:R-:W-:Y:S01]  /*aa20*/  IMAD.HI.U32 R19, R18, R46, RZ ;  /* 0x0000002e12137227 */ /* 0x000fe200078e00ff */
[----:B--2---:R-:W-:-:S03]  /*aa30*/  IABS R45, R37 ;  /* 0x00000025002d7213 */ /* 0x004fc60000000000 */
[----:B------:R-:W-:Y:S02]  /*aa40*/  IMAD.MOV R20, RZ, RZ, -R19 ;  /* 0x000000ffff147224 */ /* 0x000fe400078e0a13 */
[----:B------:R-:W-:-:S04]  /*aa50*/  IMAD.HI.U32 R21, R18, R45, RZ ;  /* 0x0000002d12157227 */ /* 0x000fc800078e00ff */
[----:B------:R-:W-:Y:S02]  /*aa60*/  IMAD.MOV R19, RZ, RZ, -R21 ;  /* 0x000000ffff137224 */ /* 0x000fe400078e0a15 */
[----:B------:R-:W-:Y:S01]  /*aa70*/  IMAD R46, R40, R20, R46 ;  /* 0x00000014282e7224 */ /* 0x000fe200078e022e */
[----:B-----5:R-:W-:-:S05]  /*aa80*/  IABS R44, R38 ;  /* 0x00000026002c7213 */ /* 0x020fca0000000000 */
[----:B------:R-:W-:Y:S01]  /*aa90*/  IMAD.HI.U32 R21, R18, R44, RZ ;  /* 0x0000002c12157227 */ /* 0x000fe200078e00ff */
[----:B---3--:R-:W-:-:S03]  /*aaa0*/  IABS R20, R50 ;  /* 0x0000003200147213 */ /* 0x008fc60000000000 */
[----:B------:R-:W-:-:S04]  /*aab0*/  IMAD.MOV R21, RZ, RZ, -R21 ;  /* 0x000000ffff157224 */ /* 0x000fc800078e0a15 */
[----:B------:R-:W-:Y:S02]  /*aac0*/  IMAD R21, R40, R21, R44 ;  /* 0x0000001528157224 */ /* 0x000fe400078e022c */
[----:B------:R-:W-:-:S04]  /*aad0*/  IMAD.HI.U32 R44, R18, R20, RZ ;  /* 0x00000014122c7227 */ /* 0x000fc800078e00ff */
[----:B------:R-:W-:-:S04]  /*aae0*/  IMAD.MOV R44, RZ, RZ, -R44 ;  /* 0x000000ffff2c7224 */ /* 0x000fc800078e0a2c */
[----:B------:R-:W-:Y:S02]  /*aaf0*/  IMAD R20, R40, R44, R20 ;  /* 0x0000002c28147224 */ /* 0x000fe400078e0214 */
[----:B------:R-:W2:Y:S01]  /*ab00*/  LDL R44, [R1+0x57b8] ;  /* 0x0057b800012c7983 */ /* 0x000ea20000100800 */
[----:B------:R-:W-:-:S05]  /*ab10*/  IABS R47, R35 ;  /* 0x00000023002f7213 */ /* 0x000fca0000000000 */
[----:B------:R-:W-:Y:S01]  /*ab20*/  IMAD.HI.U32 R41, R18, R47, RZ ;  /* 0x0000002f12297227 */ /* 0x000fe200078e00ff */
[----:B------:R-:W-:-:S03]  /*ab30*/  IABS R43, R39 ;  /* 0x00000027002b7213 */ /* 0x000fc60000000000 */
[----:B------:R-:W-:Y:S01]  /*ab40*/  IMAD.MOV R41, RZ, RZ, -R41 ;  /* 0x000000ffff297224 */ /* 0x000fe200078e0a29 */
[----:B------:R-:W-:Y:S01]  /*ab50*/  IABS R42, R49 ;  /* 0x00000031002a7213 */ /* 0x000fe20000000000 */
[C---:B------:R-:W-:Y:S01]  /*ab60*/  IMAD R45, R40.reuse, R19, R45 ;  /* 0x00000013282d7224 */ /* 0x040fe200078e022d */
[----:B------:R-:W-:Y:S01]  /*ab70*/  IABS R48, R51 ;  /* 0x0000003300307213 */ /* 0x000fe20000000000 */
[----:B------:R-:W-:Y:S02]  /*ab80*/  IMAD R47, R40, R41, R47 ;  /* 0x00000029282f7224 */ /* 0x000fe400078e022f */
[----:B------:R-:W-:-:S03]  /*ab90*/  IMAD.HI.U32 R19, R18, R43, RZ ;  /* 0x0000002b12137227 */ /* 0x000fc600078e00ff */
[----:B------:R-:W-:Y:S01]  /*aba0*/  ISETP.GT.U32.AND P5, PT, R40, R47, PT ;  /* 0x0000002f2800720c */ /* 0x000fe20003fa4070 */
[----:B------:R-:W-:-:S04]  /*abb0*/  IMAD.HI.U32 R41, R18, R42, RZ ;  /* 0x0000002a12297227 */ /* 0x000fc800078e00ff */
[----:B------:R-:W-:Y:S02]  /*abc0*/  IMAD.MOV R19, RZ, RZ, -R19 ;  /* 0x000000ffff137224 */ /* 0x000fe400078e0a13 */
[----:B------:R-:W-:-:S04]  /*abd0*/  IMAD.HI.U32 R18, R18, R48, RZ ;  /* 0x0000003012127227 */ /* 0x000fc800078e00ff */
[C---:B------:R-:W-:Y:S02]  /*abe0*/  IMAD R19, R40.reuse, R19, R43 ;  /* 0x0000001328137224 */ /* 0x040fe400078e022b */
[----:B------:R-:W-:Y:S01]  /*abf0*/  IMAD.MOV R18, RZ, RZ, -R18 ;  /* 0x000000ffff127224 */ /* 0x000fe200078e0a12 */
[C---:B------:R-:W-:Y:S02]  /*ac00*/  ISETP.GT.U32.AND P0, PT, R40.reuse, R46, PT ;  /* 0x0000002e2800720c */ /* 0x040fe40003f04070 */
[C---:B------:R-:W-:Y:S01]  /*ac10*/  ISETP.GT.U32.AND P4, PT, R40.reuse, R19, PT ;  /* 0x000000132800720c */ /* 0x040fe20003f84070 */
[C---:B------:R-:W-:Y:S01]  /*ac20*/  IMAD R18, R40.reuse, R18, R48 ;  /* 0x0000001228127224 */ /* 0x040fe200078e0230 */
[C---:B------:R-:W-:Y:S01]  /*ac30*/  ISETP.GT.U32.AND P2, PT, R40.reuse, R45, PT ;  /* 0x0000002d2800720c */ /* 0x040fe20003f44070 */
[----:B------:R-:W-:Y:S02]  /*ac40*/  IMAD.MOV R41, RZ, RZ, -R41 ;  /* 0x000000ffff297224 */ /* 0x000fe400078e0a29 */
[----:B------:R-:W-:Y:S01]  /*ac50*/  @!P5 IMAD.IADD R47, R47, 0x1, -R40 ;  /* 0x000000012f2fd824 */ /* 0x000fe200078e0a28 */
[C---:B------:R-:W-:Y:S01]  /*ac60*/  ISETP.GT.U32.AND P5, PT, R40.reuse, R18, PT ;  /* 0x000000122800720c */ /* 0x040fe20003fa4070 */
[C---:B------:R-:W-:Y:S01]  /*ac70*/  IMAD R42, R40.reuse, R41, R42 ;  /* 0x00000029282a7224 */ /* 0x040fe200078e022a */
[----:B------:R-:W-:-:S02]  /*ac80*/  ISETP.GT.U32.AND P1, PT, R40, R21, PT ;  /* 0x000000152800720c */ /* 0x000fc40003f24070 */
[----:B------:R-:W-:Y:S01]  /*ac90*/  ISETP.GT.U32.AND P3, PT, R40, R20, PT ;  /* 0x000000142800720c */ /* 0x000fe20003f64070 */
[--C-:B------:R-:W-:Y:S01]  /*aca0*/  @!P0 IMAD.IADD R46, R46, 0x1, -R40.reuse ;  /* 0x000000012e2e8824 */ /* 0x100fe200078e0a28 */
[C---:B------:R-:W-:Y:S01]  /*acb0*/  ISETP.GT.U32.AND P6, PT, R40.reuse, R42, PT ;  /* 0x0000002a2800720c */ /* 0x040fe20003fc4070 */
[--C-:B------:R-:W-:Y:S01]  /*acc0*/  @!P4 IMAD.IADD R19, R19, 0x1, -R40.reuse ;  /* 0x000000011313c824 */ /* 0x100fe200078e0a28 */
[C---:B------:R-:W-:Y:S01]  /*acd0*/  ISETP.GT.U32.AND P0, PT, R40.reuse, R47, PT ;  /* 0x0000002f2800720c */ /* 0x040fe20003f04070 */
[----:B------:R-:W-:Y:S01]  /*ace0*/  @!P2 IMAD.IADD R45, R45, 0x1, -R40 ;  /* 0x000000012d2da824 */ /* 0x000fe200078e0a28 */
[----:B------:R-:W-:-:S03]  /*acf0*/  ISETP.GT.U32.AND P2, PT, R40, R46, PT ;  /* 0x0000002e2800720c */ /* 0x000fc60003f44070 */
[--C-:B------:R-:W-:Y:S01]  /*ad00*/  @!P5 IMAD.IADD R18, R18, 0x1, -R40.reuse ;  /* 0x000000011212d824 */ /* 0x100fe200078e0a28 */
[----:B------:R-:W-:Y:S01]  /*ad10*/  ISETP.GT.U32.AND P5, PT, R40, R19, PT ;  /* 0x000000132800720c */ /* 0x000fe20003fa4070 */
[--C-:B------:R-:W-:Y:S02]  /*ad20*/  @!P1 IMAD.IADD R21, R21, 0x1, -R40.reuse ;  /* 0x0000000115159824 */ /* 0x100fe400078e0a28 */
[--C-:B------:R-:W-:Y:S02]  /*ad30*/  @!P3 IMAD.IADD R20, R20, 0x1, -R40.reuse ;  /* 0x000000011414b824 */ /* 0x100fe400078e0a28 */
[--C-:B------:R-:W-:Y:S01]  /*ad40*/  @!P6 IMAD.IADD R42, R42, 0x1, -R40.reuse ;  /* 0x000000012a2ae824 */ /* 0x100fe200078e0a28 */
[C---:B------:R-:W-:Y:S01]  /*ad50*/  ISETP.GT.U32.AND P6, PT, R40.reuse, R21, PT ;  /* 0x000000152800720c */ /* 0x040fe20003fc4070 */
[--C-:B------:R-:W-:Y:S01]  /*ad60*/  @!P0 IMAD.IADD R47, R47, 0x1, -R40.reuse ;  /* 0x000000012f2f8824 */ /* 0x100fe200078e0a28 */
[----:B------:R-:W-:Y:S01]  /*ad70*/  ISETP.GT.U32.AND P3, PT, R40, R18, PT ;  /* 0x000000122800720c */ /* 0x000fe20003f64070 */
[----:B------:R-:W-:Y:S01]  /*ad80*/  @!P2 IMAD.IADD R46, R46, 0x1, -R40 ;  /* 0x000000012e2ea824 */ /* 0x000fe200078e0a28 */
[----:B------:R-:W-:-:S02]  /*ad90*/  ISETP.GT.U32.AND P0, PT, R40, R42, PT ;  /* 0x0000002a2800720c */ /* 0x000fc40003f04070 */
[----:B------:R-:W-:Y:S01]  /*ada0*/  ISETP.GT.U32.AND P2, PT, R40, R20, PT ;  /* 0x000000142800720c */ /* 0x000fe20003f44070 */
[----:B------:R-:W-:Y:S01]  /*adb0*/  @!P5 IMAD.IADD R19, R19, 0x1, -R40 ;  /* 0x000000011313d824 */ /* 0x000fe200078e0a28 */
[----:B------:R-:W-:Y:S02]  /*adc0*/  ISETP.GE.AND P5, PT, R36, RZ, PT ;  /* 0x000000ff2400720c */ /* 0x000fe40003fa6270 */
[----:B------:R-:W-:-:S03]  /*add0*/  IABS R41, R0 ;  /* 0x0000000000297213 */ /* 0x000fc60000000000 */
[--C-:B------:R-:W-:Y:S01]  /*ade0*/  @!P6 IMAD.IADD R21, R21, 0x1, -R40.reuse ;  /* 0x000000011515e824 */ /* 0x100fe200078e0a28 */
[----:B------:R-:W-:Y:S01]  /*adf0*/  ISETP.GE.AND P6, PT, R35, RZ, PT ;  /* 0x000000ff2300720c */ /* 0x000fe20003fc6270 */
[--C-:B------:R-:W-:Y:S01]  /*ae00*/  @!P3 IMAD.IADD R18, R18, 0x1, -R40.reuse ;  /* 0x000000011212b824 */ /* 0x100fe200078e0a28 */
[----:B------:R-:W3:Y:S01]  /*ae10*/  LDL.LU R35, [R1+0x5b4c] ;  /* 0x005b4c0001237983 */ /* 0x000ee20000300800 */
[--C-:B------:R-:W-:Y:S01]  /*ae20*/  @!P0 IMAD.IADD R42, R42, 0x1, -R40.reuse ;  /* 0x000000012a2a8824 */ /* 0x100fe200078e0a28 */
[----:B------:R-:W-:Y:S01]  /*ae30*/  ISETP.GE.AND P3, PT, R37, RZ, PT ;  /* 0x000000ff2500720c */ /* 0x000fe20003f66270 */
[----:B------:R-:W-:Y:S01]  /*ae40*/  @!P2 IMAD.IADD R20, R20, 0x1, -R40 ;  /* 0x000000011414a824 */ /* 0x000fe200078e0a28 */
[----:B------:R-:W4:Y:S01]  /*ae50*/  LDL.LU R36, [R1+0x5b48] ;  /* 0x005b480001247983 */ /* 0x000f220000300800 */
[----:B------:R-:W-:Y:S01]  /*ae60*/  ISETP.GE.AND P0, PT, R38, RZ, PT ;  /* 0x000000ff2600720c */ /* 0x000fe20003f06270 */
[----:B------:R-:W-:Y:S01]  /*ae70*/  @!P5 IMAD.MOV R46, RZ, RZ, -R46 ;  /* 0x000000ffff2ed224 */ /* 0x000fe200078e0a2e */
[----:B------:R-:W-:Y:S01]  /*ae80*/  ISETP.GE.AND P2, PT, R39, RZ, PT ;  /* 0x000000ff2700720c */ /* 0x000fe20003f46270 */
[----:B------:R-:W5:Y:S01]  /*ae90*/  LDL.LU R37, [R1+0x5b44] ;  /* 0x005b440001257983 */ /* 0x000f620000300800 */
[----:B------:R-:W-:-:S03]  /*aea0*/  ISETP.GE.AND P5, PT, R49, RZ, PT ;  /* 0x000000ff3100720c */ /* 0x000fc60003fa6270 */
[----:B------:R-:W3:Y:S04]  /*aeb0*/  LDL.LU R38, [R1+0x5b40] ;  /* 0x005b400001267983 */ /* 0x000ee80000300800 */
[----:B------:R-:W3:Y:S04]  /*aec0*/  LDL.LU R39, [R1+0x5b3c] ;  /* 0x005b3c0001277983 */ /* 0x000ee80000300800 */
[----:B------:R-:W3:Y:S01]  /*aed0*/  LDL.LU R49, [R1+0x5b38] ;  /* 0x005b380001317983 */ /* 0x000ee20000300800 */
[----:B--2---:R-:W-:Y:S02]  /*aee0*/  IMAD.MOV.U32 R48, RZ, RZ, R44 ;  /* 0x000000ffff307224 */ /* 0x004fe400078e002c */
[----:B------:R-:W-:-:S04]  /*aef0*/  IMAD.HI.U32 R44, R61, R41, RZ ;  /* 0x000000293d2c7227 */ /* 0x000fc800078e00ff */
[----:B------:R-:W-:-:S04]  /*af00*/  IMAD.MOV R44, RZ, RZ, -R44 ;  /* 0x000000ffff2c7224 */ /* 0x000fc800078e0a2c */
[----:B------:R-:W-:Y:S02]  /*af10*/  IMAD R41, R2, R44, R41 ;  /* 0x0000002c02297224 */ /* 0x000fe400078e0229 */
[----:B------:R-:W2:Y:S01]  /*af20*/  LDL.LU R44, [R1+0x100] ;  /* 0x00010000012c7983 */ /* 0x000ea20000300800 */
[----:B------:R-:W-:Y:S01]  /*af30*/  ISETP.GT.U32.AND P4, PT, R40, R45, PT ;  /* 0x0000002d2800720c */ /* 0x000fe20003f84070 */
[----:B------:R-:W-:Y:S01]  /*af40*/  @!P2 IMAD.MOV R19, RZ, RZ, -R19 ;  /* 0x000000ffff13a224 */ /* 0x000fe200078e0a13 */
[----:B------:R-:W-:Y:S02]  /*af50*/  IABS R43, R3 ;  /* 0x00000003002b7213 */ /* 0x000fe40000000000 */
[----:B------:R-:W-:Y:S01]  /*af60*/  ISETP.GT.U32.AND P2, PT, R2, R41, PT ;  /* 0x000000290200720c */ /* 0x000fe20003f44070 */
[----:B------:R-:W-:Y:S01]  /*af70*/  @!P6 IMAD.MOV R47, RZ, RZ, -R47 ;  /* 0x000000ffff2fe224 */ /* 0x000fe200078e0a2f */
[----:B------:R-:W-:-:S07]  /*af80*/  ISETP.GE.AND P6, PT, R4, RZ, PT ;  /* 0x000000ff0400720c */ /* 0x000fce0003fc6270 */
[----:B------:R-:W-:Y:S01]  /*af90*/  @!P4 IMAD.IADD R45, R45, 0x1, -R40 ;  /* 0x000000012d2dc824 */ /* 0x000fe200078e0a28 */
[----:B------:R-:W-:Y:S02]  /*afa0*/  ISETP.GE.AND P4, PT, R3, RZ, PT ;  /* 0x000000ff0300720c */ /* 0x000fe40003f86270 */
[----:B------:R-:W-:-:S05]  /*afb0*/  IABS R3, R4 ;  /* 0x0000000400037213 */ /* 0x000fca0000000000 */
[----:B------:R-:W-:-:S04]  /*afc0*/  IMAD.HI.U32 R4, R61, R3, RZ ;  /* 0x000000033d047227 */ /* 0x000fc800078e00ff */
[----:B------:R-:W-:Y:S02]  /*afd0*/  IMAD.MOV R4, RZ, RZ, -R4 ;  /* 0x000000ffff047224 */ /* 0x000fe400078e0a04 */
[----:B------:R-:W-:Y:S02]  /*afe0*/  @!P2 IMAD.IADD R41, R41, 0x1, -R2 ;  /* 0x000000012929a824 */ /* 0x000fe400078e0a02 */
[----:B------:R-:W-:Y:S02]  /*aff0*/  IMAD R3, R2, R4, R3 ;  /* 0x0000000402037224 */ /* 0x000fe400078e0203 */
[----:B------:R-:W-:Y:S01]  /*b000*/  @!P3 IMAD.MOV R45, RZ, RZ, -R45 ;  /* 0x000000ffff2db224 */ /* 0x000fe200078e0a2d */
[----:B------:R-:W-:Y:S01]  /*b010*/  ISETP.GE.AND P3, PT, R50, RZ, PT ;  /* 0x000000ff3200720c */ /* 0x000fe20003f66270 */
[----:B------:R-:W-:Y:S01]  /*b020*/  @!P0 IMAD.MOV R21, RZ, RZ, -R21 ;  /* 0x000000ffff158224 */ /* 0x000fe200078e0a15 */
[----:B------:R-:W3:Y:S01]  /*b030*/  LDL.LU R50, [R1+0x5b34] ;  /* 0x005b340001327983 */ /* 0x000ee20000300800 */
[----:B------:R-:W-:Y:S01]  /*b040*/  ISETP.GE.AND P0, PT, R51, RZ, PT ;  /* 0x000000ff3300720c */ /* 0x000fe20003f06270 */
[----:B------:R-:W-:-:S02]  /*b050*/  @!P5 IMAD.MOV R42, RZ, RZ, -R42 ;  /* 0x000000ffff2ad224 */ /* 0x000fc400078e0a2a */
[----:B------:R-:W3:Y:S01]  /*b060*/  LDL.LU R51, [R1+0x5b30] ;  /* 0x005b300001337983 */ /* 0x000ee20000300800 */
[----:B------:R-:W-:Y:S01]  /*b070*/  ISETP.GE.AND P1, PT, R0, RZ, PT ;  /* 0x000000ff0000720c */ /* 0x000fe20003f26270 */
[----:B------:R-:W-:-:S04]  /*b080*/  IMAD.HI.U32 R0, R61, R43, RZ ;  /* 0x0000002b3d007227 */ /* 0x000fc800078e00ff */
[----:B------:R-:W-:-:S04]  /*b090*/  IMAD.MOV R0, RZ, RZ, -R0 ;  /* 0x000000ffff007224 */ /* 0x000fc800078e0a00 */
[----:B------:R-:W-:Y:S01]  /*b0a0*/  @!P0 IMAD.MOV R18, RZ, RZ, -R18 ;  /* 0x000000ffff128224 */ /* 0x000fe200078e0a12 */
[C---:B------:R-:W-:Y:S01]  /*b0b0*/  ISETP.GT.U32.AND P0, PT, R2.reuse, R41, PT ;  /* 0x000000290200720c */ /* 0x040fe20003f04070 */
[----:B------:R-:W-:Y:S01]  /*b0c0*/  IMAD R0, R2, R0, R43 ;  /* 0x0000000002007224 */ /* 0x000fe200078e022b */
[----:B------:R-:W-:Y:S01]  /*b0d0*/  IABS R43, R6 ;  /* 0x00000006002b7213 */ /* 0x000fe20000000000 */
[----:B------:R-:W-:-:S10]  /*b0e0*/  @!P3 IMAD.MOV R20, RZ, RZ, -R20 ;  /* 0x000000ffff14b224 */ /* 0x000fd400078e0a14 */
[----:B------:R-:W-:Y:S01]  /*b0f0*/  @!P0 IMAD.IADD R41, R41, 0x1, -R2 ;  /* 0x0000000129298824 */ /* 0x000fe200078e0a02 */
[----:B--2---:R-:W-:Y:S02]  /*b100*/  ISETP.NE.AND P2, PT, R44, RZ, PT ;  /* 0x000000ff2c00720c */ /* 0x004fe40003f45270 */
[----:B------:R-:W-:-:S04]  /*b110*/  LOP3.LUT R4, RZ, R44, RZ, 0x33, !PT ;  /* 0x0000002cff047212 */ /* 0x000fc800078e33ff */
[C---:B------:R-:W-:Y:S02]  /*b120*/  SEL R47, R4.reuse, R47, !P2 ;  /* 0x0000002f042f7207 */ /* 0x040fe40005000000 */
[C---:B------:R-:W-:Y:S02]  /*b130*/  SEL R46, R4.reuse, R46, !P2 ;  /* 0x0000002e042e7207 */ /* 0x040fe40005000000 */
[C---:B------:R-:W-:Y:S01]  /*b140*/  SEL R45, R4.reuse, R45, !P2 ;  /* 0x0000002d042d7207 */ /* 0x040fe20005000000 */
[----:B------:R2:W-:Y:S01]  /*b150*/  STL [R1+0x4c0], R47 ;  /* 0x0004c02f01007387 */ /* 0x0005e20000100800 */
[C---:B------:R-:W-:Y:S02]  /*b160*/  SEL R21, R4.reuse, R21, !P2 ;  /* 0x0000001504157207 */ /* 0x040fe40005000000 */
[C---:B------:R-:W-:Y:S02]  /*b170*/  SEL R19, R4.reuse, R19, !P2 ;  /* 0x0000001304137207 */ /* 0x040fe40005000000 */
[C---:B------:R-:W-:Y:S01]  /*b180*/  SEL R42, R4.reuse, R42, !P2 ;  /* 0x0000002a042a7207 */ /* 0x040fe20005000000 */
[----:B--2---:R-:W2:Y:S04]  /*b190*/  LDL R47, [R1+0x57c8] ;  /* 0x0057c800012f7983 */ /* 0x004ea80000100800 */
[----:B------:R0:W-:Y:S04]  /*b1a0*/  STL [R1+0x4bc], R46 ;  /* 0x0004bc2e01007387 */ /* 0x0001e80000100800 */
[----:B0-----:R-:W2:Y:S04]  /*b1b0*/  LDL R46, [R1+0x57c0] ;  /* 0x0057c000012e7983 */ /* 0x001ea80000100800 */
[----:B------:R0:W-:Y:S04]  /*b1c0*/  STL [R1+0x4b8], R45 ;  /* 0x0004b82d01007387 */ /* 0x0001e80000100800 */
[----:B0-----:R-:W2:Y:S04]  /*b1d0*/  LDL R45, [R1+0x57bc] ;  /* 0x0057bc00012d7983 */ /* 0x001ea80000100800 */
[----:B------:R0:W-:Y:S04]  /*b1e0*/  STL [R1+0x4b4], R21 ;  /* 0x0004b41501007387 */ /* 0x0001e80000100800 */
[----:B0-----:R-:W2:Y:S04]  /*b1f0*/  LDL R21, [R1+0x5780] ;  /* 0x0057800001157983 */ /* 0x001ea80000100800 */
[----:B------:R0:W-:Y:S04]  /*b200*/  STL [R1+0x4b0], R19 ;  /* 0x0004b01301007387 */ /* 0x0001e80000100800 */
[----:B0-----:R-:W2:Y:S04]  /*b210*/  LDL R19, [R1+0x577c] ;  /* 0x00577c0001137983 */ /* 0x001ea80000100800 */
[----:B------:R0:W-:Y:S04]  /*b220*/  STL [R1+0x4ac], R42 ;  /* 0x0004ac2a01007387 */ /* 0x0001e80000100800 */
[----:B0-----:R-:W2:Y:S01]  /*b230*/  LDL R42, [R1+0x57b4] ;  /* 0x0057b400012a7983 */ /* 0x001ea20000100800 */
[----:B------:R-:W-:Y:S01]  /*b240*/  IMAD.HI.U32 R44, R61, R43, RZ ;  /* 0x0000002b3d2c7227 */ /* 0x000fe200078e00ff */
[----:B------:R-:W-:-:S02]  /*b250*/  SEL R20, R4, R20, !P2 ;  /* 0x0000001404147207 */ /* 0x000fc40005000000 */
[----:B------:R-:W-:Y:S01]  /*b260*/  SEL R4, R4, R18, !P2 ;  /* 0x0000001204047207 */ /* 0x000fe20005000000 */
[----:B------:R-:W-:Y:S02]  /*b270*/  IMAD.MOV R44, RZ, RZ, -R44 ;  /* 0x000000ffff2c7224 */ /* 0x000fe400078e0a2c */
[----:B------:R-:W-:Y:S02]  /*b280*/  STL [R1+0x4a8], R20 ;  /* 0x0004a81401007387 */ /* 0x000fe40000100800 */
[----:B------:R-:W-:Y:S02]  /*b290*/  IMAD R43, R2, R44, R43 ;  /* 0x0000002c022b7224 */ /* 0x000fe400078e022b */
[----:B------:R-:W-:Y:S01]  /*b2a0*/  IMAD.MOV.U32 R44, RZ, RZ, R52 ;  /* 0x000000ffff2c7224 */ /* 0x000fe200078e0034 */
[----:B------:R0:W-:Y:S01]  /*b2b0*/  STL [R1+0x4a4], R4 ;  /* 0x0004a40401007387 */ /* 0x0001e20000100800 */
[----:B------:R-:W-:-:S03]  /*b2c0*/  IMAD.MOV.U32 R52, RZ, RZ, R41 ;  /* 0x000000ffff347224 */ /* 0x000fc600078e0029 */
[----:B------:R-:W3:Y:S01]  /*b2d0*/  LDL R41, [R1+0x57a0] ;  /* 0x0057a00001297983 */ /* 0x000ee20000100800 */
[----:B------:R-:W-:Y:S02]  /*b2e0*/  IABS R40, R5 ;  /* 0x0000000500287213 */ /* 0x000fe40000000000 */
[C---:B------:R-:W-:Y:S02]  /*b2f0*/  ISETP.GT.U32.AND P2, PT, R2.reuse, R3, PT ;  /* 0x000000030200720c */ /* 0x040fe40003f44070 */
[----:B------:R-:W-:Y:S01]  /*b300*/  ISETP.GE.AND P3, PT, R5, RZ, PT ;  /* 0x000000ff0500720c */ /* 0x000fe20003f66270 */
[----:B------:R-:W-:Y:S01]  /*b310*/  IMAD.HI.U32 R5, R61, R40, RZ ;  /* 0x000000283d057227 */ /* 0x000fe200078e00ff */
[----:B------:R-:W-:-:S03]  /*b320*/  ISETP.GT.U32.AND P5, PT, R2, R0, PT ;  /* 0x000000000200720c */ /* 0x000fc60003fa4070 */
[----:B------:R-:W-:-:S04]  /*b330*/  IMAD.MOV R5, RZ, RZ, -R5 ;  /* 0x000000ffff057224 */ /* 0x000fc800078e0a05 */
[C---:B------:R-:W-:Y:S02]  /*b340*/  IMAD R40, R2.reuse, R5, R40 ;  /* 0x0000000502287224 */ /* 0x040fe400078e0228 */
[--C-:B------:R-:W-:Y:S01]  /*b350*/  @!P2 IMAD.IADD R3, R3, 0x1, -R2.reuse ;  /* 0x000000010303a824 */ /* 0x100fe200078e0a02 */
[----:B0-----:R-:W-:Y:S02]  /*b360*/  IABS R4, R7 ;  /* 0x0000000700047213 */ /* 0x001fe40000000000 */
[----:B------:R-:W-:Y:S01]  /*b370*/  ISETP.GT.U32.AND P0, PT, R2, R40, PT ;  /* 0x000000280200720c */ /* 0x000fe20003f04070 */
[----:B------:R-:W-:Y:S01]  /*b380*/  @!P5 IMAD.IADD R0, R0, 0x1, -R2 ;  /* 0x000000010000d824 */ /* 0x000fe200078e0a02 */
[----:B------:R-:W-:Y:S01]  /*b390*/  ISETP.GT.U32.AND P2, PT, R2, R3, PT ;  /* 0x000000030200720c */ /* 0x000fe20003f44070 */
[----:B------:R-:W-:Y:S01]  /*b3a0*/  IMAD.HI.U32 R18, R61, R4, RZ ;  /* 0x000000043d127227 */ /* 0x000fe200078e00ff */
[----:B------:R-:W-:-:S03]  /*b3b0*/  IABS R5, R8 ;  /* 0x0000000800057213 */ /* 0x000fc60000000000 */
[----:B------:R-:W-:Y:S01]  /*b3c0*/  @!P1 IMAD.MOV R52, RZ, RZ, -R52 ;  /* 0x000000ffff349224 */ /* 0x000fe200078e0a34 */
[----:B------:R-:W-:Y:S02]  /*b3d0*/  ISETP.GE.AND P1, PT, R6, RZ, PT ;  /* 0x000000ff0600720c */ /* 0x000fe40003f26270 */
[----:B------:R-:W-:-:S03]  /*b3e0*/  ISETP.GT.U32.AND P5, PT, R2, R0, PT ;  /* 0x000000000200720c */ /* 0x000fc60003fa4070 */
[--C-:B------:R-:W-:Y:S01]  /*b3f0*/  @!P0 IMAD.IADD R40, R40, 0x1, -R2.reuse ;  /* 0x0000000128288824 */ /* 0x100fe200078e0a02 */
[----:B------:R-:W-:Y:S01]  /*b400*/  ISETP.GE.AND P0, PT, R7, RZ, PT ;  /* 0x000000ff0700720c */ /* 0x000fe20003f06270 */
[--C-:B------:R-:W-:Y:S01]  /*b410*/  @!P2 IMAD.IADD R3, R3, 0x1, -R2.reuse ;  /* 0x000000010303a824 */ /* 0x100fe200078e0a02 */
[----:B------:R0:W-:Y:S07]  /*b420*/  STL [R1+0x210], R52 ;  /* 0x0002103401007387 */ /* 0x0001ee0000100800 */
[----:B------:R-:W-:Y:S01]  /*b430*/  @!P5 IMAD.IADD R0, R0, 0x1, -R2 ;  /* 0x000000010000d824 */ /* 0x000fe200078e0a02 */
[----:B------:R-:W-:Y:S01]  /*b440*/  ISETP.GT.U32.AND P5, PT, R2, R43, PT ;  /* 0x0000002b0200720c */ /* 0x000fe20003fa4070 */
[----:B0-----:R-:W3:Y:S02]  /*b450*/  LDL.LU R52, [R1+0x5b2c] ;  /* 0x005b2c0001347983 */ /* 0x001ee40000300800 */
[----:B------:R-:W-:-:S10]  /*b460*/  @!P4 IMAD.MOV R0, RZ, RZ, -R0 ;  /* 0x000000ffff00c224 */ /* 0x000fd400078e0a00 */
[----:B------:R-:W-:Y:S01]  /*b470*/  @!P5 IMAD.IADD R43, R43, 0x1, -R2 ;  /* 0x000000012b2bd824 */ /* 0x000fe200078e0a02 */
[----:B------:R-:W-:-:S04]  /*b480*/  ISETP.GT.U32.AND P5, PT, R2, R40, PT ;  /* 0x000000280200720c */ /* 0x000fc80003fa4070 */
[----:B------:R-:W-:-:S09]  /*b490*/  ISETP.GT.U32.AND P4, PT, R2, R43, PT ;  /* 0x0000002b0200720c */ /* 0x000fd20003f84070 */
[----:B------:R-:W-:-:S04]  /*b4a0*/  @!P5 IMAD.IADD R40, R40, 0x1, -R2 ;  /* 0x000000012828d824 */ /* 0x000fc800078e0a02 */
[----:B------:R-:W-:Y:S02]  /*b4b0*/  @!P4 IMAD.IADD R43, R43, 0x1, -R2 ;  /* 0x000000012b2bc824 */ /* 0x000fe400078e0a02 */
[----:B------:R-:W-:Y:S02]  /*b4c0*/  @!P3 IMAD.MOV R40, RZ, RZ, -R40 ;  /* 0x000000ffff28b224 */ /* 0x000fe400078e0a28 */
[----:B------:R-:W-:Y:S02]  /*b4d0*/  @!P1 IMAD.MOV R43, RZ, RZ, -R43 ;  /* 0x000000ffff2b9224 */ /* 0x000fe400078e0a2b */
[----:B--2---:R-:W-:Y:S02]  /*b4e0*/  IMAD.MOV.U32 R20, RZ, RZ, R42 ;  /* 0x000000ffff147224 */ /* 0x004fe400078e002a */
[----:B------:R-:W-:Y:S01]  /*b4f0*/  IMAD.MOV.U32 R42, RZ, RZ, R19 ;  /* 0x000000ffff2a7224 */ /* 0x000fe200078e0013 */
[----:B------:R-:W-:-:S05]  /*b500*/  IABS R19, R9 ;  /* 0x0000000900137213 */ /* 0x000fca0000000000 */
[----:B------:R-:W-:Y:S02]  /*b510*/  IMAD.MOV.U32 R6, RZ, RZ, R19 ;  /* 0x000000ffff067224 */ /* 0x000fe400078e0013 */
[----:B------:R-:W-:Y:S02]  /*b520*/  IMAD.MOV R19, RZ, RZ, -R18 ;  /* 0x000000ffff137224 */ /* 0x000fe400078e0a12 */
[----:B------:R-:W-:-:S04]  /*b530*/  IMAD.HI.U32 R18, R61, R5, RZ ;  /* 0x000000053d127227 */ /* 0x000fc800078e00ff */
[----:B------:R-:W-:Y:S02]  /*b540*/  IMAD.MOV R18, RZ, RZ, -R18 ;  /* 0x000000ffff127224 */ /* 0x000fe400078e0a12 */
[----:B------:R-:W-:-:S04]  /*b550*/  IMAD.HI.U32 R7, R61, R6, RZ ;  /* 0x000000063d077227 */ /* 0x000fc800078e00ff */
[C---:B------:R-:W-:Y:S02]  /*b560*/  IMAD R5, R2.reuse, R18, R5 ;  /* 0x0000001202057224 */ /* 0x040fe400078e0205 */
[----:B------:R-:W-:Y:S02]  /*b570*/  IMAD.MOV R7, RZ, RZ, -R7 ;  /* 0x000000ffff077224 */ /* 0x000fe400078e0a07 */
[----:B------:R-:W-:Y:S02]  /*b580*/  IMAD.MOV.U32 R18, RZ, RZ, R53 ;  /* 0x000000ffff127224 */ /* 0x000fe400078e0035 */
[----:B------:R-:W-:Y:S02]  /*b590*/  IMAD.MOV.U32 R53, RZ, RZ, R3 ;  /* 0x000000ffff357224 */ /* 0x000fe400078e0003 */
[----:B------:R-:W-:Y:S02]  /*b5a0*/  IMAD R3, R2, R7, R6 ;  /* 0x0000000702037224 */ /* 0x000fe400078e0206 */
[----:B------:R-:W-:-:S02]  /*b5b0*/  IMAD.MOV.U32 R7, RZ, RZ, R53 ;  /* 0x000000ffff077224 */ /* 0x000fc400078e0035 */
[C---:B------:R-:W-:Y:S02]  /*b5c0*/  IMAD R4, R2.reuse, R19, R4 ;  /* 0x0000001302047224 */ /* 0x040fe400078e0204 */
[----:B------:R-:W-:Y:S01]  /*b5d0*/  @!P6 IMAD.MOV R7, RZ, RZ, -R7 ;  /* 0x000000ffff07e224 */ /* 0x000fe200078e0a07 */
[----:B------:R-:W2:Y:S02]  /*b5e0*/  LDL R19, [R1+0x57a8] ;  /* 0x0057a80001137983 */ /* 0x000ea40000100800 */
[C---:B------:R-:W-:Y:S02]  /*b5f0*/  ISETP.GT.U32.AND P2, PT, R2.reuse, R4, PT ;  /* 0x000000040200720c */ /* 0x040fe40003f44070 */
[----:B------:R-:W-:Y:S04]  /*b600*/  STL [R1+0x214], R0 ;  /* 0x0002140001007387 */ /* 0x000fe80000100800 */
[----:B------:R0:W-:Y:S04]  /*b610*/  STL [R1+0x218], R53 ;  /* 0x0002183501007387 */ /* 0x0001e80000100800 */
[----:B0-----:R-:W2:Y:S04]  /*b620*/  LDL.LU R53, [R1+0x5b28] ;  /* 0x005b280001357983 */ /* 0x001ea80000300800 */
[----:B------:R-:W-:Y:S01]  /*b630*/  @!P6 STL [R1+0x218], R7 ;  /* 0x000218070100e387 */ /* 0x000fe20000100800 */
[----:B------:R-:W-:Y:S01]  /*b640*/  ISETP.GT.U32.AND P6, PT, R2, R5, PT ;  /* 0x000000050200720c */ /* 0x000fe20003fc4070 */
[----:B------:R-:W-:-:S12]  /*b650*/  @!P2 IMAD.IADD R4, R4, 0x1, -R2 ;  /* 0x000000010404a824 */ /* 0x000fd800078e0a02 */
[--C-:B------:R-:W-:Y:S01]  /*b660*/  @!P6 IMAD.IADD R5, R5, 0x1, -R2.reuse ;  /* 0x000000010505e824 */ /* 0x100fe200078e0a02 */
[----:B------:R-:W-:Y:S01]  /*b670*/  ISETP.GT.U32.AND P6, PT, R2, R4, PT ;  /* 0x000000040200720c */ /* 0x000fe20003fc4070 */
[----:B------:R-:W-:Y:S04]  /*b680*/  STL [R1+0x21c], R40 ;  /* 0x00021c2801007387 */ /* 0x000fe80000100800 */
[----:B------:R3:W-:Y:S08]  /*b690*/  STL [R1+0x220], R43 ;  /* 0x0002202b01007387 */ /* 0x0007f00000100800 */
[----:B------:R-:W-:-:S02]  /*b6a0*/  @!P6 IMAD.IADD R4, R4, 0x1, -R2 ;  /* 0x000000010404e824 */ /* 0x000fc400078e0a02 */
[----:B---3--:R-:W-:Y:S02]  /*b6b0*/  IMAD.MOV.U32 R43, RZ, RZ, R41 ;  /* 0x000000ffff2b7224 */ /* 0x008fe400078e0029 */
[----:B------:R-:W-:Y:S02]  /*b6c0*/  IMAD.MOV.U32 R41, RZ, RZ, R54 ;  /* 0x000000ffff297224 */ /* 0x000fe400078e0036 */
[----:B------:R-:W-:Y:S02]  /*b6d0*/  IMAD.MOV.U32 R54, RZ, RZ, R4 ;  /* 0x000000ffff367224 */ /* 0x000fe400078e0004 */
[----:B------:R-:W3:Y:S01]  /*b6e0*/  LDL R4, [R1+0x5770] ;  /* 0x0057700001047983 */ /* 0x000ee20000100800 */
[----:B------:R-:W-:Y:S02]  /*b6f0*/  ISETP.GT.U32.AND P5, PT, R2, R3, PT ;  /* 0x000000030200720c */ /* 0x000fe40003fa4070 */
[----:B------:R-:W-:Y:S02]  /*b700*/  IABS R0, R10 ;  /* 0x0000000a00007213 */ /* 0x000fe40000000000 */
[----:B------:R-:W-:-:S03]  /*b710*/  ISETP.GE.AND P4, PT, R8, RZ, PT ;  /* 0x000000ff0800720c */ /* 0x000fc60003f86270 */
[----:B------:R-:W-:-:S04]  /*b720*/  IMAD.HI.U32 R8, R61, R0, RZ ;  /* 0x000000003d087227 */ /* 0x000fc800078e00ff */
[----:B------:R-:W-:Y:S02]  /*b730*/  IMAD.MOV R8, RZ, RZ, -R8 ;  /* 0x000000ffff087224 */ /* 0x000fe400078e0a08 */
[----:B------:R-:W-:Y:S01]  /*b740*/  @!P5 IMAD.IADD R3, R3, 0x1, -R2 ;  /* 0x000000010303d824 */ /* 0x000fe200078e0a02 */
[----:B------:R-:W-:Y:S01]  /*b750*/  IABS R6, R11 ;  /* 0x0000000b00067213 */ /* 0x000fe20000000000 */
[C---:B------:R-:W-:Y:S01]  /*b760*/  IMAD R8, R2.reuse, R8, R0 ;  /* 0x0000000802087224 */ /* 0x040fe200078e0200 */
[C---:B------:R-:W-:Y:S02]  /*b770*/  ISETP.GT.U32.AND P5, PT, R2.reuse, R5, PT ;  /* 0x000000050200720c */ /* 0x040fe40003fa4070 */
[C---:B------:R-:W-:Y:S01]  /*b780*/  ISETP.GT.U32.AND P3, PT, R2.reuse, R3, PT ;  /* 0x000000030200720c */ /* 0x040fe20003f64070 */
[----:B------:R-:W-:Y:S01]  /*b790*/  IMAD.HI.U32 R7, R61, R6, RZ ;  /* 0x000000063d077227 */ /* 0x000fe200078e00ff */
[----:B------:R-:W-:-:S03]  /*b7a0*/  ISETP.GT.U32.AND P6, PT, R2, R8, PT ;  /* 0x000000080200720c */ /* 0x000fc60003fc4070 */
[----:B------:R-:W-:Y:S01]  /*b7b0*/  IMAD.MOV R7, RZ, RZ, -R7 ;  /* 0x000000ffff077224 */ /* 0x000fe200078e0a07 */
[----:B------:R-:W-:-:S03]  /*b7c0*/  IABS R0, R14 ;  /* 0x0000000e00007213 */ /* 0x000fc60000000000 */
[----:B------:R-:W-:Y:S02]  /*b7d0*/  IMAD R6, R2, R7, R6 ;  /* 0x0000000702067224 */ /* 0x000fe400078e0206 */
[--C-:B------:R-:W-:Y:S02]  /*b7e0*/  @!P5 IMAD.IADD R5, R5, 0x1, -R2.reuse ;  /* 0x000000010505d824 */ /* 0x100fe400078e0a02 */
[--C-:B------:R-:W-:Y:S01]  /*b7f0*/  @!P3 IMAD.IADD R3, R3, 0x1, -R2.reuse ;  /* 0x000000010303b824 */ /* 0x100fe200078e0a02 */
[----:B------:R-:W-:Y:S01]  /*b800*/  ISETP.GE.AND P3, PT, R11, RZ, PT ;  /* 0x000000ff0b00720c */ /* 0x000fe20003f66270 */
[----:B------:R-:W-:Y:S01]  /*b810*/  @!P6 IMAD.IADD R8, R8, 0x1, -R2 ;  /* 0x000000010808e824 */ /* 0x000fe200078e0a02 */
[----:B------:R-:W-:Y:S01]  /*b820*/  ISETP.GT.U32.AND P5, PT, R2, R6, PT ;  /* 0x000000060200720c */ /* 0x000fe20003fa4070 */
[----:B------:R-:W-:Y:S01]  /*b830*/  IMAD.HI.U32 R11, R61, R0, RZ ;  /* 0x000000003d0b7227 */ /* 0x000fe200078e00ff */
[----:B------:R-:W-:Y:S02]  /*b840*/  ISETP.GE.AND P1, PT, R10, RZ, PT ;  /* 0x000000ff0a00720c */ /* 0x000fe40003f26270 */
[----:B------:R-:W-:Y:S01]  /*b850*/  IABS R10, R13 ;  /* 0x0000000d000a7213 */ /* 0x000fe20000000000 */
[----:B------:R-:W-:Y:S01]  /*b860*/  @!P0 IMAD.MOV R54, RZ, RZ, -R54 ;  /* 0x000000ffff368224 */ /* 0x000fe200078e0a36 */
[----:B------:R-:W-:Y:S01]  /*b870*/  ISETP.GT.U32.AND P0, PT, R2, R8, PT ;  /* 0x000000080200720c */ /* 0x000fe20003f04070 */
[----:B------:R-:W-:-:S02]  /*b880*/  IMAD.MOV R11, RZ, RZ, -R11 ;  /* 0x000000ffff0b7224 */ /* 0x000fc400078e0a0b */
[----:B------:R-:W-:Y:S02]  /*b890*/  IMAD.MOV.U32 R40, RZ, RZ, R18 ;  /* 0x000000ffff287224 */ /* 0x000fe400078e0012 */
[----:B------:R-:W-:-:S04]  /*b8a0*/  IMAD.HI.U32 R18, R61, R10, RZ ;  /* 0x0000000a3d127227 */ /* 0x000fc800078e00ff */
[----:B------:R-:W-:Y:S02]  /*b8b0*/  IMAD R0, R2, R11, R0 ;  /* 0x0000000b02007224 */ /* 0x000fe400078e0200 */
[----:B------:R-:W-:Y:S02]  /*b8c0*/  IMAD.MOV.U32 R11, RZ, RZ, R5 ;  /* 0x000000ffff0b7224 */ /* 0x000fe400078e0005 */
[----:B------:R-:W-:Y:S01]  /*b8d0*/  IMAD.MOV R18, RZ, RZ, -R18 ;  /* 0x000000ffff127224 */ /* 0x000fe200078e0a12 */
[----:B------:R-:W-:Y:S01]  /*b8e0*/  ISETP.GE.AND P2, PT, R9, RZ, PT ;  /* 0x000000ff0900720c */ /* 0x000fe20003f46270 */
[--C-:B------:R-:W-:Y:S01]  /*b8f0*/  @!P5 IMAD.IADD R6, R6, 0x1, -R2.reuse ;  /* 0x000000010606d824 */ /* 0x100fe200078e0a02 */
[----:B------:R-:W-:Y:S01]  /*b900*/  IABS R9, R12 ;  /* 0x0000000c00097213 */ /* 0x000fe20000000000 */
[----:B------:R-:W-:Y:S01]  /*b910*/  @!P4 IMAD.MOV R11, RZ, RZ, -R11 ;  /* 0x000000ffff0bc224 */ /* 0x000fe200078e0a0b */
[----:B------:R-:W-:Y:S01]  /*b920*/  ISETP.GE.AND P5, PT, R12, RZ, PT ;  /* 0x000000ff0c00720c */ /* 0x000fe20003fa6270 */
[----:B------:R0:W-:Y:S01]  /*b930*/  STL [R1+0x224], R54 ;  /* 0x0002243601007387 */ /* 0x0001e20000100800 */
[----:B------:R-:W-:-:S03]  /*b940*/  @!P0 IMAD.IADD R8, R8, 0x1, -R2 ;  /* 0x0000000108088824 */ /* 0x000fc600078e0a02 */
[----:B0-----:R-:W2:Y:S01]  /*b950*/  LDL.LU R54, [R1+0x5b24] ;  /* 0x005b240001367983 */ /* 0x001ea20000300800 */
[----:B---3--:R-:W-:Y:S02]  /*b960*/  IMAD.MOV.U32 R12, RZ, RZ, R4 ;  /* 0x000000ffff0c7224 */ /* 0x008fe400078e0004 */
[----:B------:R-:W-:Y:S02]  /*b970*/  IMAD R4, R2, R18, R10 ;  /* 0x0000001202047224 */ /* 0x000fe400078e020a */
[----:B------:R-:W3:Y:S04]  /*b980*/  LDL R18, [R1+0x5790] ;  /* 0x0057900001127983 */ /* 0x000ee80000100800 */
[----:B------:R0:W-:Y:S02]  /*b990*/  STL [R1+0x228], R11 ;  /* 0x0002280b01007387 */ /* 0x0001e40000100800 */
[----:B0-----:R-:W-:-:S02]  /*b9a0*/  IMAD.MOV.U32 R11, RZ, RZ, R42 ;  /* 0x000000ffff0b7224 */ /* 0x001fc400078e002a */
[----:B------:R-:W-:Y:S02]  /*b9b0*/  IMAD.MOV.U32 R42, RZ, RZ, R21 ;  /* 0x000000ffff2a7224 */ /* 0x000fe400078e0015 */
[----:B------:R-:W-:Y:S02]  /*b9c0*/  IMAD.MOV.U32 R21, RZ, RZ, R55 ;  /* 0x000000ffff157224 */ /* 0x000fe400078e0037 */
[----:B------:R-:W-:Y:S02]  /*b9d0*/  IMAD.MOV.U32 R55, RZ, RZ, R8 ;  /* 0x000000ffff377224 */ /* 0x000fe400078e0008 */
[----:B------:R-:W2:Y:S01]  /*b9e0*/  LDL R8, [R1+0x5778] ;  /* 0x0057780001087983 */ /* 0x000ea20000100800 */
[----:B------:R-:W-:-:S04]  /*b9f0*/  IMAD.HI.U32 R7, R61, R9, RZ ;  /* 0x000000093d077227 */ /* 0x000fc800078e00ff */
[----:B------:R-:W-:-:S04]  /*ba00*/  IMAD.MOV R7, RZ, RZ, -R7 ;  /* 0x000000ffff077224 */ /* 0x000fc800078e0a07 */
[----:B------:R-:W-:-:S05]  /*ba10*/  IMAD R7, R2, R7, R9 ;  /* 0x0000000702077224 */ /* 0x000fca00078e0209 */
[C---:B------:R-:W-:Y:S02]  /*ba20*/  ISETP.GT.U32.AND P6, PT, R2.reuse, R7, PT ;  /* 0x000000070200720c */ /* 0x040fe40003fc4070 */
[C---:B------:R-:W-:Y:S02]  /*ba30*/  ISETP.GT.U32.AND P4, PT, R2.reuse, R6, PT ;  /* 0x000000060200720c */ /* 0x040fe40003f84070 */
[----:B------:R-:W-:Y:S02]  /*ba40*/  ISETP.GT.U32.AND P0, PT, R2, R4, PT ;  /* 0x000000040200720c */ /* 0x000fe40003f04070 */
[----:B------:R-:W-:-:S07]  /*ba50*/  IABS R9, R15 ;  /* 0x0000000f00097213 */ /* 0x000fce0000000000 */
[--C-:B------:R-:W-:Y:S02]  /*ba60*/  @!P6 IMAD.IADD R7, R7, 0x1, -R2.reuse ;  /* 0x000000010707e824 */ /* 0x100fe400078e0a02 */
[----:B------:R-:W-:-:S03]  /*ba70*/  @!P4 IMAD.IADD R6, R6, 0x1, -R2 ;  /* 0x000000010606c824 */ /* 0x000fc600078e0a02 */
[C---:B------:R-:W-:Y:S01]  /*ba80*/  ISETP.GT.U32.AND P6, PT, R2.reuse, R7, PT ;  /* 0x000000070200720c */ /* 0x040fe20003fc4070 */
[----:B------:R-:W-:Y:S01]  /*ba90*/  @!P1 IMAD.MOV R55, RZ, RZ, -R55 ;  /* 0x000000ffff379224 */ /* 0x000fe200078e0a37 */
[----:B------:R-:W-:Y:S01]  /*baa0*/  ISETP.GT.U32.AND P1, PT, R2, R0, PT ;  /* 0x000000000200720c */ /* 0x000fe20003f24070 */
[----:B------:R-:W-:Y:S01]  /*bab0*/  @!P0 IMAD.IADD R4, R4, 0x1, -R2 ;  /* 0x0000000104048824 */ /* 0x000fe200078e0a02 */
[----:B------:R-:W-:Y:S01]  /*bac0*/  ISETP.GE.AND P0, PT, R15, RZ, PT ;  /* 0x000000ff0f00720c */ /* 0x000fe20003f06270 */
[----:B------:R-:W-:Y:S02]  /*bad0*/  IMAD.MOV.U32 R15, RZ, RZ, R12 ;  /* 0x000000ffff0f7224 */ /* 0x000fe400078e000c */
[----:B------:R-:W-:-:S04]  /*bae0*/  IMAD.HI.U32 R5, R61, R9, RZ ;  /* 0x000000093d057227 */ /* 0x000fc800078e00ff */
[----:B------:R-:W-:Y:S02]  /*baf0*/  IMAD.MOV.U32 R12, RZ, RZ, R6 ;  /* 0x000000ffff0c7224 */ /* 0x000fe400078e0006 */
[----:B------:R-:W-:Y:S01]  /*bb00*/  @!P2 IMAD.MOV R3, RZ, RZ, -R3 ;  /* 0x000000ffff03a224 */ /* 0x000fe200078e0a03 */
[----:B------:R-:W-:Y:S01]  /*bb10*/  IABS R10, R16 ;  /* 0x00000010000a7213 */ /* 0x000fe20000000000 */
[----:B------:R-:W-:Y:S01]  /*bb20*/  IMAD.MOV R5, RZ, RZ, -R5 ;  /* 0x000000ffff057224 */ /* 0x000fe200078e0a05 */
[----:B------:R-:W-:Y:S01]  /*bb30*/  ISETP.GE.AND P2, PT, R13, RZ, PT ;  /* 0x000000ff0d00720c */ /* 0x000fe20003f46270 */
[----:B------:R-:W-:Y:S01]  /*bb40*/  @!P3 IMAD.MOV R12, RZ, RZ, -R12 ;  /* 0x000000ffff0cb224 */ /* 0x000fe200078e0a0c */
[----:B------:R0:W-:Y:S01]  /*bb50*/  STL [R1+0x22c], R3 ;  /* 0x00022c0301007387 */ /* 0x0001e20000100800 */
[----:B------:R-:W-:Y:S01]  /*bb60*/  IMAD.MOV.U32 R13, RZ, RZ, R11 ;  /* 0x000000ffff0d7224 */ /* 0x000fe200078e000b */
[----:B------:R-:W-:Y:S01]  /*bb70*/  IABS R11, R23 ;  /* 0x00000017000b7213 */ /* 0x000fe20000000000 */
[--C-:B------:R-:W-:Y:S01]  /*bb80*/  @!P6 IMAD.IADD R7, R7, 0x1, -R2.reuse ;  /* 0x000000010707e824 */ /* 0x100fe200078e0a02 */
[----:B------:R1:W-:Y:S01]  /*bb90*/  STL [R1+0x234], R55 ;  /* 0x0002343701007387 */ /* 0x0003e20000100800 */
[----:B------:R-:W-:Y:S01]  /*bba0*/  @!P1 IMAD.IADD R0, R0, 0x1, -R2 ;  /* 0x0000000100009824 */ /* 0x000fe200078e0a02 */
[C---:B------:R-:W-:Y:S01]  /*bbb0*/  ISETP.GT.U32.AND P1, PT, R2.reuse, R4, PT ;  /* 0x000000040200720c */ /* 0x040fe20003f24070 */
[----:B0-----:R-:W-:-:S02]  /*bbc0*/  IMAD R3, R2, R5, R9 ;  /* 0x0000000502037224 */ /* 0x001fc400078e0209 */
[----:B------:R-:W-:Y:S01]  /*bbd0*/  IMAD.HI.U32 R5, R61, R10, RZ ;  /* 0x0000000a3d057227 */ /* 0x000fe200078e00ff */
[----:B-1----:R-:W3:Y:S04]  /*bbe0*/  LDL.LU R55, [R1+0x5b20] ;  /* 0x005b200001377983 */ /* 0x002ee80000300800 */
[----:B------:R0:W-:Y:S01]  /*bbf0*/  STL [R1+0x23c], R12 ;  /* 0x00023c0c01007387 */ /* 0x0001e20000100800 */
[----:B------:R-:W-:Y:S01]  /*bc00*/  IMAD.MOV R5, RZ, RZ, -R5 ;  /* 0x000000ffff057224 */ /* 0x000fe200078e0a05 */
[----:B------:R-:W-:Y:S01]  /*bc10*/  IABS R9, R17 ;  /* 0x0000001100097213 */ /* 0x000fe20000000000 */
[----:B0-----:R-:W-:Y:S02]  /*bc20*/  IMAD.MOV.U32 R12, RZ, RZ, R56 ;  /* 0x000000ffff0c7224 */ /* 0x001fe400078e0038 */
[----:B------:R-:W-:-:S02]  /*bc30*/  IMAD.MOV.U32 R56, RZ, RZ, R7 ;  /* 0x000000ffff387224 */ /* 0x000fc400078e0007 */
[----:B------:R-:W-:Y:S02]  /*bc40*/  IMAD.MOV.U32 R7, RZ, RZ, R11 ;  /* 0x000000ffff077224 */ /* 0x000fe400078e000b */
[----:B------:R-:W3:Y:S01]  /*bc50*/  LDL R11, [R1+0x5760] ;  /* 0x00576000010b7983 */ /* 0x000ee20000100800 */
[----:B------:R-:W-:Y:S02]  /*bc60*/  IMAD R5, R2, R5, R10 ;  /* 0x0000000502057224 */ /* 0x000fe400078e020a */
[----:B------:R-:W-:Y:S01]  /*bc70*/  IMAD.HI.U32 R6, R61, R9, RZ ;  /* 0x000000093d067227 */ /* 0x000fe200078e00ff */
[----:B------:R-:W-:-:S03]  /*bc80*/  ISETP.GE.AND P4, PT, R14, RZ, PT ;  /* 0x000000ff0e00720c */ /* 0x000fc60003f86270 */
[----:B------:R-:W-:Y:S01]  /*bc90*/  @!P5 IMAD.MOV R56, RZ, RZ, -R56 ;  /* 0x000000ffff38d224 */ /* 0x000fe200078e0a38 */
[----:B------:R-:W-:Y:S01]  /*bca0*/  ISETP.GT.U32.AND P5, PT, R2, R5, PT ;  /* 0x000000050200720c */ /* 0x000fe20003fa4070 */
[----:B------:R-:W-:Y:S01]  /*bcb0*/  IMAD.MOV R6, RZ, RZ, -R6 ;  /* 0x000000ffff067224 */ /* 0x000fe200078e0a06 */
[----:B------:R-:W-:Y:S01]  /*bcc0*/  IABS R10, R22 ;  /* 0x00000016000a7213 */ /* 0x000fe20000000000 */
[----:B------:R-:W-:Y:S01]  /*bcd0*/  @!P1 IMAD.IADD R4, R4, 0x1, -R2 ;  /* 0x0000000104049824 */ /* 0x000fe200078e0a02 */
[----:B------:R-:W-:Y:S01]  /*bce0*/  ISETP.GE.AND P1, PT, R16, RZ, PT ;  /* 0x000000ff1000720c */ /* 0x000fe20003f26270 */
[----:B------:R-:W-:Y:S02]  /*bcf0*/  IMAD.MOV.U32 R16, RZ, RZ, R12 ;  /* 0x000000ffff107224 */ /* 0x000fe400078e000c */
[----:B------:R-:W-:Y:S02]  /*bd00*/  IMAD R9, R2, R6, R9 ;  /* 0x0000000602097224 */ /* 0x000fe400078e0209 */
[----:B------:R-:W-:Y:S01]  /*bd10*/  IMAD.HI.U32 R12, R61, R10, RZ ;  /* 0x0000000a3d0c7227 */ /* 0x000fe200078e00ff */
[----:B------:R0:W-:Y:S03]  /*bd20*/  STL [R1+0x244], R56 ;  /* 0x0002443801007387 */ /* 0x0001e60000100800 */
[----:B------:R-:W-:-:S02]  /*bd30*/  IMAD.MOV R12, RZ, RZ, -R12 ;  /* 0x000000ffff0c7224 */ /* 0x000fc400078e0a0c */
[----:B------:R-:W-:Y:S01]  /*bd40*/  @!P5 IMAD.IADD R5, R5, 0x1, -R2 ;  /* 0x000000010505d824 */ /* 0x000fe200078e0a02 */
[----:B------:R-:W-:Y:S01]  /*bd50*/  ISETP.GE.AND P5, PT, R22, RZ, PT ;  /* 0x000000ff1600720c */ /* 0x000fe20003fa6270 */
[----:B------:R-:W-:Y:S01]  /*bd60*/  IMAD R10, R2, R12, R10 ;  /* 0x0000000c020a7224 */ /* 0x000fe200078e020a */
[----:B0-----:R-:W4:Y:S04]  /*bd70*/  LDL.LU R56, [R1+0x5b1c] ;  /* 0x005b1c0001387983 */ /* 0x001f280000300800 */
[----:B------:R-:W4:Y:S04]  /*bd80*/  LDL R22, [R1+0x578c] ;  /* 0x00578c0001167983 */ /* 0x000f280000100800 */
[----:B------:R-:W4:Y:S01]  /*bd90*/  LDL.LU R12, [R1+0x14] ;  /* 0x00001400010c7983 */ /* 0x000f220000300800 */
[----:B--2---:R-:W-:Y:S01]  /*bda0*/  IMAD.MOV.U32 R14, RZ, RZ, R8 ;  /* 0x000000ffff0e7224 */ /* 0x004fe200078e0008 */
[----:B------:R-:W-:-:S05]  /*bdb0*/  IABS R8, R24 ;  /* 0x0000001800087213 */ /* 0x000fca0000000000 */
[----:B------:R-:W-:Y:S02]  /*bdc0*/  IMAD.MOV.U32 R6, RZ, RZ, R8 ;  /* 0x000000ffff067224 */ /* 0x000fe400078e0008 */
[----:B------:R-:W-:-:S04]  /*bdd0*/  IMAD.HI.U32 R8, R61, R7, RZ ;  /* 0x000000073d087227 */ /* 0x000fc800078e00ff */
[----:B------:R-:W-:-:S04]  /*bde0*/  IMAD.MOV R8, RZ, RZ, -R8 ;  /* 0x000000ffff087224 */ /* 0x000fc800078e0a08 */
[C---:B------:R-:W-:Y:S02]  /*bdf0*/  IMAD R8, R2.reuse, R8, R7 ;  /* 0x0000000802087224 */ /* 0x040fe400078e0207 */
[----:B------:R-:W2:Y:S01]  /*be00*/  LDL R7, [R1+0x5784] ;  /* 0x0057840001077983 */ /* 0x000ea20000100800 */
[----:B------:R-:W-:-:S13]  /*be10*/  ISETP.GT.U32.AND P6, PT, R2, R3, PT ;  /* 0x000000030200720c */ /* 0x000fda0003fc4070 */
[----:B------:R-:W-:Y:S01]  /*be20*/  @!P6 IMAD.IADD R3, R3, 0x1, -R2 ;  /* 0x000000010303e824 */ /* 0x000fe200078e0a02 */
[----:B------:R-:W-:-:S04]  /*be30*/  ISETP.GT.U32.AND P6, PT, R2, R0, PT ;  /* 0x000000000200720c */ /* 0x000fc80003fc4070 */
[----:B------:R-:W-:Y:S01]  /*be40*/  ISETP.GT.U32.AND P3, PT, R2, R3, PT ;  /* 0x000000030200720c */ /* 0x000fe20003f64070 */
[----:B------:R-:W-:-:S08]  /*be50*/  @!P2 IMAD.MOV R4, RZ, RZ, -R4 ;  /* 0x000000ffff04a224 */ /* 0x000fd000078e0a04 */
[----:B------:R-:W-:-:S04]  /*be60*/  @!P6 IMAD.IADD R0, R0, 0x1, -R2 ;  /* 0x000000010000e824 */ /* 0x000fc800078e0a02 */
[----:B------:R-:W-:Y:S01]  /*be70*/  @!P3 IMAD.IADD R3, R3, 0x1, -R2 ;  /* 0x000000010303b824 */ /* 0x000fe200078e0a02 */
[----:B------:R-:W-:Y:S01]  /*be80*/  ISETP.GE.AND P3, PT, R17, RZ, PT ;  /* 0x000000ff1100720c */ /* 0x000fe20003f66270 */
[----:B------:R-:W-:Y:S01]  /*be90*/  IMAD.MOV.U32 R17, RZ, RZ, R16 ;  /* 0x000000ffff117224 */ /* 0x000fe200078e0010 */
[C---:B------:R-:W-:Y:S01]  /*bea0*/  ISETP.GT.U32.AND P6, PT, R2.reuse, R9, PT ;  /* 0x000000090200720c */ /* 0x040fe20003fc4070 */
[----:B------:R0:W-:Y:S01]  /*beb0*/  STL [R1+0x24c], R4 ;  /* 0x00024c0401007387 */ /* 0x0001e20000100800 */
[----:B------:R-:W-:Y:S01]  /*bec0*/  @!P4 IMAD.MOV R0, RZ, RZ, -R0 ;  /* 0x000000ffff00c224 */ /* 0x000fe200078e0a00 */
[----:B------:R-:W-:-:S04]  /*bed0*/  ISETP.GT.U32.AND P2, PT, R2, R5, PT ;  /* 0x000000050200720c */ /* 0x000fc80003f44070 */
[----:B------:R-:W-:Y:S06]  /*bee0*/  STL [R1+0x254], R0 ;  /* 0x0002540001007387 */ /* 0x000fec0000100800 */
[----:B------:R-:W-:Y:S02]  /*bef0*/  @!P6 IMAD.IADD R9, R9, 0x1, -R2 ;  /* 0x000000010909e824 */ /* 0x000fe400078e0a02 */
[----:B---3--:R-:W-:Y:S02]  /*bf00*/  IMAD.MOV.U32 R16, RZ, RZ, R11 ;  /* 0x000000ffff107224 */ /* 0x008fe400078e000b */
[----:B------:R-:W-:-:S04]  /*bf10*/  IMAD.HI.U32 R11, R61, R6, RZ ;  /* 0x000000063d0b7227 */ /* 0x000fc800078e00ff */
[----:B------:R-:W-:-:S04]  /*bf20*/  IMAD.MOV R11, RZ, RZ, -R11 ;  /* 0x000000ffff0b7224 */ /* 0x000fc800078e0a0b */
[----:B0-----:R-:W-:Y:S02]  /*bf30*/  IMAD R4, R2, R11, R6 ;  /* 0x0000000b02047224 */ /* 0x001fe400078e0206 */
[----:B------:R-:W-:-:S04]  /*bf40*/  IMAD.MOV.U32 R6, RZ, RZ, R3 ;  /* 0x000000ffff067224 */ /* 0x000fc800078e0003 */
[----:B------:R-:W-:Y:S01]  /*bf50*/  @!P0 IMAD.MOV R6, RZ, RZ, -R6 ;  /* 0x000000ffff068224 */ /* 0x000fe200078e0a06 */
[----:B------:R0:W-:Y:S01]  /*bf60*/  STL [R1+0x25c], R3 ;  /* 0x00025c0301007387 */ /* 0x0001e20000100800 */
[----:B------:R-:W-:-:S03]  /*bf70*/  ISETP.GT.U32.AND P4, PT, R2, R9, PT ;  /* 0x000000090200720c */ /* 0x000fc60003f84070 */
[----:B------:R-:W-:Y:S01]  /*bf80*/  @!P0 STL [R1+0x25c], R6 ;  /* 0x00025c0601008387 */ /* 0x000fe20000100800 */
[C---:B------:R-:W-:Y:S02]  /*bf90*/  ISETP.GT.U32.AND P0, PT, R2.reuse, R8, PT ;  /* 0x000000080200720c */ /* 0x040fe40003f04070 */
[C---:B------:R-:W-:Y:S01]  /*bfa0*/  ISETP.GT.U32.AND P6, PT, R2.reuse, R10, PT ;  /* 0x0000000a0200720c */ /* 0x040fe20003fc4070 */
[----:B------:R-:W-:Y:S01]  /*bfb0*/  @!P2 IMAD.IADD R5, R5, 0x1, -R2 ;  /* 0x000000010505a824 */ /* 0x000fe200078e0a02 */
[----:B------:R-:W-:Y:S02]  /*bfc0*/  ISETP.GT.U32.AND P2, PT, R2, R4, PT ;  /* 0x000000040200720c */ /* 0x000fe40003f44070 */
[----:B0-----:R-:W-:-:S03]  /*bfd0*/  IABS R3, R26 ;  /* 0x0000001a00037213 */ /* 0x001fc60000000000 */
[----:B------:R-:W-:Y:S01]  /*bfe0*/  @!P4 IMAD.IADD R9, R9, 0x1, -R2 ;  /* 0x000000010909c824 */ /* 0x000fe200078e0a02 */
[----:B------:R-:W-:-:S03]  /*bff0*/  ISETP.GE.AND P4, PT, R23, RZ, PT ;  /* 0x000000ff1700720c */ /* 0x000fc60003f86270 */
[----:B------:R-:W-:Y:S02]  /*c000*/  @!P0 IMAD.IADD R8, R8, 0x1, -R2 ;  /* 0x0000000108088824 */ /* 0x000fe400078e0a02 */
[----:B------:R-:W-:-:S03]  /*c010*/  IMAD.HI.U32 R11, R61, R3, RZ ;  /* 0x000000033d0b7227 */ /* 0x000fc600078e00ff */
[----:B------:R-:W-:Y:S01]  /*c020*/  ISETP.GT.U32.AND P0, PT, R2, R8, PT ;  /* 0x000000080200720c */ /* 0x000fe20003f04070 */
[----:B------:R-:W-:Y:S02]  /*c030*/  @!P1 IMAD.MOV R5, RZ, RZ, -R5 ;  /* 0x000000ffff059224 */ /* 0x000fe400078e0a05 */
[--C-:B------:R-:W-:Y:S02]  /*c040*/  @!P6 IMAD.IADD R10, R10, 0x1, -R2.reuse ;  /* 0x000000010a0ae824 */ /* 0x100fe400078e0a02 */
[----:B------:R-:W-:Y:S01]  /*c050*/  IMAD.MOV R11, RZ, RZ, -R11 ;  /* 0x000000ffff0b7224 */ /* 0x000fe200078e0a0b */
[----:B------:R-:W-:Y:S01]  /*c060*/  ISETP.GE.AND P1, PT, R24, RZ, PT ;  /* 0x000000ff1800720c */ /* 0x000fe20003f26270 */
[----:B------:R0:W-:Y:S01]  /*c070*/  STL [R1+0x264], R5 ;  /* 0x0002640501007387 */ /* 0x0001e20000100800 */
[----:B------:R-:W-:Y:S01]  /*c080*/  ISETP.GT.U32.AND P6, PT, R2, R10, PT ;  /* 0x0000000a0200720c */ /* 0x000fe20003fc4070 */
[----:B------:R-:W-:-:S04]  /*c090*/  @!P2 IMAD.IADD R4, R4, 0x1, -R2 ;  /* 0x000000010404a824 */ /* 0x000fc800078e0a02 */
[----:B------:R-:W-:Y:S02]  /*c0a0*/  @!P0 IMAD.IADD R8, R8, 0x1, -R2 ;  /* 0x0000000108088824 */ /* 0x000fe400078e0a02 */
[C---:B0-----:R-:W-:Y:S01]  /*c0b0*/  IMAD R5, R2.reuse, R11, R3 ;  /* 0x0000000b02057224 */ /* 0x041fe200078e0203 */
[----:B------:R-:W-:-:S04]  /*c0c0*/  ISETP.GT.U32.AND P2, PT, R2, R4, PT ;  /* 0x000000040200720c */ /* 0x000fc80003f44070 */
[----:B------:R-:W-:Y:S01]  /*c0d0*/  ISETP.GT.U32.AND P0, PT, R2, R5, PT ;  /* 0x000000050200720c */ /* 0x000fe20003f04070 */
[----:B------:R-:W-:-:S04]  /*c0e0*/  @!P6 IMAD.IADD R10, R10, 0x1, -R2 ;  /* 0x000000010a0ae824 */ /* 0x000fc800078e0a02 */
[----:B------:R-:W-:-:S04]  /*c0f0*/  @!P5 IMAD.MOV R10, RZ, RZ, -R10 ;  /* 0x000000ffff0ad224 */ /* 0x000fc800078e0a0a */
[----:B------:R-:W-:Y:S01]  /*c100*/  @!P2 IMAD.IADD R4, R4, 0x1, -R2 ;  /* 0x000000010404a824 */ /* 0x000fe200078e0a02 */
[----:B------:R-:W-:-:S03]  /*c110*/  ISETP.GE.AND P2, PT, R25, RZ, PT ;  /* 0x000000ff1900720c */ /* 0x000fc60003f46270 */
[----:B------:R-:W-:Y:S01]  /*c120*/  @!P0 IMAD.IADD R5, R5, 0x1, -R2 ;  /* 0x0000000105058824 */ /* 0x000fe200078e0a02 */
[----:B------:R-:W-:Y:S02]  /*c130*/  ISETP.GE.AND P0, PT, R26, RZ, PT ;  /* 0x000000ff1a00720c */ /* 0x000fe40003f06270 */
[----:B------:R-:W3:Y:S01]  /*c140*/  LDL R26, [R1+0x5788] ;  /* 0x00578800011a7983 */ /* 0x000ee20000100800 */
[----:B--2---:R-:W-:Y:S01]  /*c150*/  IMAD.MOV.U32 R0, RZ, RZ, R7 ;  /* 0x000000ffff007224 */ /* 0x004fe200078e0007 */
[----:B------:R-:W-:-:S03]  /*c160*/  IABS R7, R25 ;  /* 0x0000001900077213 */ /* 0x000fc60000000000 */
[----:B------:R-:W-:-:S04]  /*c170*/  IMAD.MOV.U32 R6, RZ, RZ, R0 ;  /* 0x000000ffff067224 */ /* 0x000fc800078e0000 */
[----:B------:R-:W-:Y:S02]  /*c180*/  IMAD.MOV.U32 R23, RZ, RZ, R6 ;  /* 0x000000ffff177224 */ /* 0x000fe400078e0006 */
[----:B------:R-:W-:-:S04]  /*c190*/  IMAD.HI.U32 R6, R61, R7, RZ ;  /* 0x000000073d067227 */ /* 0x000fc800078e00ff */
[----:B------:R-:W-:-:S04]  /*c1a0*/  IMAD.MOV R6, RZ, RZ, -R6 ;  /* 0x000000ffff067224 */ /* 0x000fc800078e0a06 */
[----:B------:R-:W-:Y:S01]  /*c1b0*/  IMAD R7, R2, R6, R7 ;  /* 0x0000000602077224 */ /* 0x000fe200078e0207 */
[----:B------:R-:W-:Y:S01]  /*c1c0*/  IABS R6, R28 ;  /* 0x0000001c00067213 */ /* 0x000fe20000000000 */
[----:B------:R-:W-:Y:S02]  /*c1d0*/  IMAD.MOV.U32 R24, RZ, RZ, R23 ;  /* 0x000000ffff187224 */ /* 0x000fe400078e0017 */
[----:B------:R-:W-:Y:S02]  /*c1e0*/  IMAD.MOV.U32 R23, RZ, RZ, R16 ;  /* 0x000000ffff177224 */ /* 0x000fe400078e0010 */
[----:B------:R-:W-:Y:S02]  /*c1f0*/  IMAD.MOV.U32 R16, RZ, RZ, R13 ;  /* 0x000000ffff107224 */ /* 0x000fe400078e000d */
[----:B------:R-:W-:-:S04]  /*c200*/  IMAD.HI.U32 R13, R61, R6, RZ ;  /* 0x000000063d0d7227 */ /* 0x000fc800078e00ff */
[----:B------:R-:W-:-:S04]  /*c210*/  IMAD.MOV R13, RZ, RZ, -R13 ;  /* 0x000000ffff0d7224 */ /* 0x000fc800078e0a0d */
[----:B------:R-:W-:Y:S02]  /*c220*/  IMAD R6, R2, R13, R6 ;  /* 0x0000000d02067224 */ /* 0x000fe400078e0206 */
[----:B------:R-:W-:Y:S02]  /*c230*/  IMAD.MOV.U32 R13, RZ, RZ, R57 ;  /* 0x000000ffff0d7224 */ /* 0x000fe400078e0039 */
[----:B------:R-:W-:-:S04]  /*c240*/  IMAD.MOV.U32 R57, RZ, RZ, R9 ;  /* 0x000000ffff397224 */ /* 0x000fc800078e0009 */
[----:B------:R-:W-:Y:S02]  /*c250*/  @!P3 IMAD.MOV R57, RZ, RZ, -R57 ;  /* 0x000000ffff39b224 */ /* 0x000fe400078e0a39 */
[----:B----4-:R-:W-:-:S03]  /*c260*/  IMAD.MOV.U32 R25, RZ, RZ, R12 ;  /* 0x000000ffff197224 */ /* 0x010fc600078e000c */
[----:B------:R0:W-:Y:S04]  /*c270*/  STL [R1+0x26c], R57 ;  /* 0x00026c3901007387 */ /* 0x0001e80000100800 */
[----:B0-----:R-:W2:Y:S04]  /*c280*/  LDL.LU R57, [R1+0x5b18] ;  /* 0x005b180001397983 */ /* 0x001ea80000300800 */
[----:B------:R0:W-:Y:S02]  /*c290*/  STL [R1+0x274], R10 ;  /* 0x0002740a01007387 */ /* 0x0001e40000100800 */
[----:B0-----:R-:W-:-:S02]  /*c2a0*/  IMAD.MOV.U32 R10, RZ, RZ, R13 ;  /* 0x000000ffff0a7224 */ /* 0x001fc400078e000d */
[----:B------:R-:W-:Y:S02]  /*c2b0*/  IMAD.MOV.U32 R13, RZ, RZ, R25 ;  /* 0x000000ffff0d7224 */ /* 0x000fe400078e0019 */
[----:B------:R-:W-:Y:S02]  /*c2c0*/  IMAD.MOV.U32 R25, RZ, RZ, R22 ;  /* 0x000000ffff197224 */ /* 0x000fe400078e0016 */
[----:B------:R-:W-:Y:S02]  /*c2d0*/  IMAD.MOV.U32 R22, RZ, RZ, R41 ;  /* 0x000000ffff167224 */ /* 0x000fe400078e0029 */
[----:B------:R-:W-:Y:S02]  /*c2e0*/  IMAD.MOV.U32 R41, RZ, RZ, R58 ;  /* 0x000000ffff297224 */ /* 0x000fe400078e003a */
[----:B------:R-:W-:Y:S02]  /*c2f0*/  IMAD.MOV.U32 R58, RZ, RZ, R8 ;  /* 0x000000ffff3a7224 */ /* 0x000fe400078e0008 */
[----:B------:R-:W-:-:S02]  /*c300*/  IMAD.MOV.U32 R8, RZ, RZ, R59 ;  /* 0x000000ffff087224 */ /* 0x000fc400078e003b */
[----:B------:R-:W-:Y:S02]  /*c310*/  IMAD.MOV.U32 R59, RZ, RZ, R4 ;  /* 0x000000ffff3b7224 */ /* 0x000fe400078e0004 */
[----:B------:R-:W4:Y:S01]  /*c320*/  LDL.LU R4, [R1+0xc] ;  /* 0x00000c0001047983 */ /* 0x000f220000300800 */
[----:B------:R-:W-:Y:S02]  /*c330*/  ISETP.GT.U32.AND P6, PT, R2, R7, PT ;  /* 0x000000070200720c */ /* 0x000fe40003fc4070 */
[----:B------:R-:W-:-:S05]  /*c340*/  IABS R0, R27 ;  /* 0x0000001b00007213 */ /* 0x000fca0000000000 */
[----:B------:R-:W-:Y:S01]  /*c350*/  IMAD.HI.U32 R11, R61, R0, RZ ;  /* 0x000000003d0b7227 */ /* 0x000fe200078e00ff */
[----:B------:R-:W-:-:S05]  /*c360*/  IABS R3, R29 ;  /* 0x0000001d00037213 */ /* 0x000fca0000000000 */
[----:B------:R-:W-:Y:S02]  /*c370*/  @!P6 IMAD.IADD R7, R7, 0x1, -R2 ;  /* 0x000000010707e824 */ /* 0x000fe400078e0a02 */
[----:B------:R-:W-:Y:S01]  /*c380*/  IMAD.MOV R11, RZ, RZ, -R11 ;  /* 0x000000ffff0b7224 */ /* 0x000fe200078e0a0b */
[C---:B------:R-:W-:Y:S02]  /*c390*/  ISETP.GT.U32.AND P5, PT, R2.reuse, R5, PT ;  /* 0x000000050200720c */ /* 0x040fe40003fa4070 */
[C---:B------:R-:W-:Y:S01]  /*c3a0*/  ISETP.GT.U32.AND P3, PT, R2.reuse, R7, PT ;  /* 0x000000070200720c */ /* 0x040fe20003f64070 */
[----:B------:R-:W-:Y:S02]  /*c3b0*/  IMAD R0, R2, R11, R0 ;  /* 0x0000000b02007224 */ /* 0x000fe400078e0200 */
[----:B------:R-:W-:Y:S01]  /*c3c0*/  IMAD.HI.U32 R11, R61, R3, RZ ;  /* 0x000000033d0b7227 */ /* 0x000fe200078e00ff */
[----:B------:R-:W-:-:S03]  /*c3d0*/  IABS R12, R30 ;  /* 0x0000001e000c7213 */ /* 0x000fc60000000000 */
[----:B------:R-:W-:Y:S02]  /*c3e0*/  IMAD.MOV R11, RZ, RZ, -R11 ;  /* 0x000000ffff0b7224 */ /* 0x000fe400078e0a0b */
[----:B------:R-:W-:-:S04]  /*c3f0*/  IMAD.HI.U32 R9, R61, R12, RZ ;  /* 0x0000000c3d097227 */ /* 0x000fc800078e00ff */
[----:B------:R-:W-:Y:S02]  /*c400*/  @!P4 IMAD.MOV R58, RZ, RZ, -R58 ;  /* 0x000000ffff3ac224 */ /* 0x000fe400078e0a3a */
[----:B------:R-:W-:Y:S01]  /*c410*/  IMAD R3, R2, R11, R3 ;  /* 0x0000000b02037224 */ /* 0x000fe200078e0203 */
[----:B------:R-:W-:Y:S01]  /*c420*/  IABS R11, R31 ;  /* 0x0000001f000b7213 */ /* 0x000fe20000000000 */
[----:B------:R-:W-:Y:S02]  /*c430*/  @!P1 IMAD.MOV R59, RZ, RZ, -R59 ;  /* 0x000000ffff3b9224 */ /* 0x000fe400078e0a3b */
[--C-:B------:R-:W-:Y:S01]  /*c440*/  @!P3 IMAD.IADD R7, R7, 0x1, -R2.reuse ;  /* 0x000000010707b824 */ /* 0x100fe200078e0a02 */
[----:B------:R0:W-:Y:S01]  /*c450*/  STL [R1+0x27c], R58 ;  /* 0x00027c3a01007387 */ /* 0x0001e20000100800 */
[----:B------:R-:W-:Y:S02]  /*c460*/  IMAD.MOV R9, RZ, RZ, -R9 ;  /* 0x000000ffff097224 */ /* 0x000fe400078e0a09 */
[----:B------:R-:W-:Y:S01]  /*c470*/  @!P5 IMAD.IADD R5, R5, 0x1, -R2 ;  /* 0x000000010505d824 */ /* 0x000fe200078e0a02 */
[----:B------:R-:W-:Y:S01]  /*c480*/  ISETP.GE.AND P5, PT, R28, RZ, PT ;  /* 0x000000ff1c00720c */ /* 0x000fe20003fa6270 */
[----:B------:R-:W-:Y:S01]  /*c490*/  IMAD.MOV.U32 R28, RZ, RZ, R8 ;  /* 0x000000ffff1c7224 */ /* 0x000fe200078e0008 */
[----:B------:R-:W-:Y:S01]  /*c4a0*/  ISETP.GE.AND P1, PT, R27, RZ, PT ;  /* 0x000000ff1b00720c */ /* 0x000fe20003f26270 */
[----:B------:R-:W-:-:S02]  /*c4b0*/  @!P2 IMAD.MOV R7, RZ, RZ, -R7 ;  /* 0x000000ffff07a224 */ /* 0x000fc400078e0a07 */
[----:B------:R-:W-:Y:S01]  /*c4c0*/  IMAD.HI.U32 R8, R61, R11, RZ ;  /* 0x0000000b3d087227 */ /* 0x000fe200078e00ff */
[----:B0-----:R-:W2:Y:S04]  /*c4d0*/  LDL.LU R58, [R1+0x5b14] ;  /* 0x005b1400013a7983 */ /* 0x001ea80000300800 */
[----:B------:R0:W-:Y:S04]  /*c4e0*/  STL [R1+0x284], R59 ;  /* 0x0002843b01007387 */ /* 0x0001e80000100800 */
[----:B0-----:R-:W2:Y:S01]  /*c4f0*/  LDL.LU R59, [R1+0x5b10] ;  /* 0x005b1000013b7983 */ /* 0x001ea20000300800 */
[----:B----4-:R-:W-:-:S02]  /*c500*/  IMAD.MOV.U32 R27, RZ, RZ, R4 ;  /* 0x000000ffff1b7224 */ /* 0x010fc400078e0004 */
[----:B------:R-:W-:Y:S02]  /*c510*/  IMAD R4, R2, R9, R12 ;  /* 0x0000000902047224 */ /* 0x000fe400078e020c */
[----:B------:R-:W4:Y:S04]  /*c520*/  LDL R12, [R1+0x5764] ;  /* 0x00576400010c7983 */ /* 0x000f280000100800 */
[----:B------:R-:W2:Y:S04]  /*c530*/  LDL.LU R9, [R1+0x70] ;  /* 0x0000700001097983 */ /* 0x000ea80000300800 */
[----:B------:R0:W-:Y:S02]  /*c540*/  STL [R1+0x28c], R7 ;  /* 0x00028c0701007387 */ /* 0x0001e40000100800 */
[----:B0-----:R-:W-:-:S02]  /*c550*/  IMAD.MOV R7, RZ, RZ, -R8 ;  /* 0x000000ffff077224 */ /* 0x001fc400078e0a08 */
[----:B------:R-:W2:Y:S01]  /*c560*/  LDL.LU R8, [R1+0x48] ;  /* 0x0000480001087983 */ /* 0x000ea20000300800 */
[----:B------:R-:W-:-:S13]  /*c570*/  ISETP.GT.U32.AND P6, PT, R2, R0, PT ;  /* 0x000000000200720c */ /* 0x000fda0003fc4070 */
[----:B------:R-:W-:-:S05]  /*c580*/  @!P6 IMAD.IADD R0, R0, 0x1, -R2 ;  /* 0x000000010000e824 */ /* 0x000fca00078e0a02 */
[C---:B------:R-:W-:Y:S02]  /*c590*/  ISETP.GT.U32.AND P6, PT, R2.reuse, R0, PT ;  /* 0x000000000200720c */ /* 0x040fe40003fc4070 */
[C---:B------:R-:W-:Y:S02]  /*c5a0*/  ISETP.GT.U32.AND P4, PT, R2.reuse, R6, PT ;  /* 0x000000060200720c */ /* 0x040fe40003f84070 */
[C---:B------:R-:W-:Y:S01]  /*c5b0*/  ISETP.GT.U32.AND P3, PT, R2.reuse, R3, PT ;  /* 0x000000030200720c */ /* 0x040fe20003f64070 */
[----:B------:R-:W-:Y:S02]  /*c5c0*/  IMAD R7, R2, R7, R11 ;  /* 0x0000000702077224 */ /* 0x000fe400078e020b */
[----:B------:R-:W-:-:S06]  /*c5d0*/  IMAD.MOV.U32 R11, RZ, RZ, R5 ;  /* 0x000000ffff0b7224 */ /* 0x000fcc00078e0005 */
[--C-:B------:R-:W-:Y:S01]  /*c5e0*/  @!P6 IMAD.IADD R0, R0, 0x1, -R2.reuse ;  /* 0x000000010000e824 */ /* 0x100fe200078e0a02 */
[----:B------:R-:W-:Y:S01]  /*c5f0*/  ISETP.GT.U32.AND P6, PT, R2, R4, PT ;  /* 0x000000040200720c */ /* 0x000fe20003fc4070 */
[--C-:B------:R-:W-:Y:S02]  /*c600*/  @!P4 IMAD.IADD R6, R6, 0x1, -R2.reuse ;  /* 0x000000010606c824 */ /* 0x100fe400078e0a02 */
[----:B------:R-:W-:Y:S01]  /*c610*/  @!P3 IMAD.IADD R3, R3, 0x1, -R2 ;  /* 0x000000010303b824 */ /* 0x000fe200078e0a02 */
[----:B------:R-:W-:Y:S01]  /*c620*/  ISETP.GE.AND P3, PT, R30, RZ, PT ;  /* 0x000000ff1e00720c */ /* 0x000fe20003f66270 */
[----:B------:R-:W-:Y:S01]  /*c630*/  @!P0 IMAD.MOV R11, RZ, RZ, -R11 ;  /* 0x000000ffff0b8224 */ /* 0x000fe200078e0a0b */
[----:B------:R-:W-:Y:S01]  /*c640*/  ISETP.GE.AND P4, PT, R29, RZ, PT ;  /* 0x000000ff1d00720c */ /* 0x000fe20003f86270 */
[----:B------:R-:W-:Y:S01]  /*c650*/  IMAD.MOV.U32 R29, RZ, RZ, R10 ;  /* 0x000000ffff1d7224 */ /* 0x000fe200078e000a */
[----:B------:R-:W-:Y:S02]  /*c660*/  IABS R10, R32 ;  /* 0x00000020000a7213 */ /* 0x000fe40000000000 */
[----:B------:R-:W-:Y:S01]  /*c670*/  ISETP.GT.U32.AND P2, PT, R2, R6, PT ;  /* 0x000000060200720c */ /* 0x000fe20003f44070 */
[----:B------:R0:W-:Y:S02]  /*c680*/  STL [R1+0x294], R11 ;  /* 0x0002940b01007387 */ /* 0x0001e40000100800 */
[----:B------:R-:W-:-:S02]  /*c690*/  @!P6 IMAD.IADD R4, R4, 0x1, -R2 ;  /* 0x000000010404e824 */ /* 0x000fc400078e0a02 */
[----:B------:R-:W-:-:S03]  /*c6a0*/  IMAD.HI.U32 R5, R61, R10, RZ ;  /* 0x0000000a3d057227 */ /* 0x000fc600078e00ff */
[C---:B------:R-:W-:Y:S02]  /*c6b0*/  ISETP.GT.U32.AND P6, PT, R2.reuse, R4, PT ;  /* 0x000000040200720c */ /* 0x040fe40003fc4070 */
[----:B------:R-:W-:-:S03]  /*c6c0*/  ISETP.GT.U32.AND P0, PT, R2, R3, PT ;  /* 0x000000030200720c */ /* 0x000fc60003f04070 */
[----:B------:R-:W-:Y:S01]  /*c6d0*/  @!P2 IMAD.IADD R6, R6, 0x1, -R2 ;  /* 0x000000010606a824 */ /* 0x000fe200078e0a02 */
[----:B------:R-:W-:-:S07]  /*c6e0*/  ISETP.GT.U32.AND P2, PT, R2, R7, PT ;  /* 0x000000070200720c */ /* 0x000fce0003f44070 */
[--C-:B------:R-:W-:Y:S02]  /*c6f0*/  @!P6 IMAD.IADD R4, R4, 0x1, -R2.reuse ;  /* 0x000000010404e824 */ /* 0x100fe400078e0a02 */
[----:B------:R-:W-:Y:S01]  /*c700*/  @!P0 IMAD.IADD R3, R3, 0x1, -R2 ;  /* 0x0000000103038824 */ /* 0x000fe200078e0a02 */
[----:B------:R-:W-:Y:S01]  /*c710*/  ISETP.GE.AND P0, PT, R33, RZ, PT ;  /* 0x000000ff2100720c */ /* 0x000fe20003f06270 */
[----:B------:R-:W-:Y:S02]  /*c720*/  @!P5 IMAD.MOV R6, RZ, RZ, -R6 ;  /* 0x000000ffff06d224 */ /* 0x000fe400078e0a06 */
[----:B------:R-:W-:Y:S01]  /*c730*/  @!P2 IMAD.IADD R7, R7, 0x1, -R2 ;  /* 0x000000010707a824 */ /* 0x000fe200078e0a02 */
[----:B------:R-:W-:Y:S02]  /*c740*/  ISETP.GE.AND P5, PT, R32, RZ, PT ;  /* 0x000000ff2000720c */ /* 0x000fe40003fa6270 */
[----:B------:R-:W-:Y:S01]  /*c750*/  ISETP.GE.AND P2, PT, R34, RZ, PT ;  /* 0x000000ff2200720c */ /* 0x000fe20003f46270 */
[----:B--2---:R-:W-:-:S04]  /*c760*/  IMAD.MOV.U32 R30, RZ, RZ, R8 ;  /* 0x000000ffff1e7224 */ /* 0x004fc800078e0008 */
[----:B0-----:R-:W-:Y:S02]  /*c770*/  IMAD.MOV.U32 R11, RZ, RZ, R30 ;  /* 0x000000ffff0b7224 */ /* 0x001fe400078e001e */
[----:B------:R-:W-:Y:S02]  /*c780*/  IMAD.MOV.U32 R30, RZ, RZ, R29 ;  /* 0x000000ffff1e7224 */ /* 0x000fe400078e001d */
[----:B------:R-:W-:Y:S02]  /*c790*/  IMAD.MOV.U32 R29, RZ, RZ, R9 ;  /* 0x000000ffff1d7224 */ /* 0x000fe400078e0009 */
[----:B----4-:R-:W-:Y:S02]  /*c7a0*/  IMAD.MOV.U32 R9, RZ, RZ, R12 ;  /* 0x000000ffff097224 */ /* 0x010fe400078e000c */
[----:B------:R-:W-:Y:S02]  /*c7b0*/  IMAD.MOV.U32 R12, RZ, RZ, R27 ;  /* 0x000000ffff0c7224 */ /* 0x000fe400078e001b */
[----:B------:R-:W-:-:S02]  /*c7c0*/  IMAD.MOV.U32 R27, RZ, RZ, R15 ;  /* 0x000000ffff1b7224 */ /* 0x000fc400078e000f */
[----:B------:R-:W-:Y:S02]  /*c7d0*/  IMAD.MOV.U32 R15, RZ, RZ, R60 ;  /* 0x000000ffff0f7224 */ /* 0x000fe400078e003c */
[----:B------:R-:W-:Y:S02]  /*c7e0*/  IMAD.MOV.U32 R60, RZ, RZ, R0 ;  /* 0x000000ffff3c7224 */ /* 0x000fe400078e0000 */
[----:B------:R-:W-:-:S04]  /*c7f0*/  IMAD.MOV R0, RZ, RZ, -R5 ;  /* 0x000000ffff007224 */ /* 0x000fc800078e0a05 */
[----:B------:R-:W-:-:S05]  /*c800*/  IMAD R10, R2, R0, R10 ;  /* 0x00000000020a7224 */ /* 0x000fca00078e020a */
[----:B------:R-:W-:Y:S01]  /*c810*/  ISETP.GT.U32.AND P6, PT, R2, R10, PT ;  /* 0x0000000a0200720c */ /* 0x000fe20003fc4070 */
[----:B------:R-:W-:Y:S01]  /*c820*/  @!P1 IMAD.MOV R60, RZ, RZ, -R60 ;  /* 0x000000ffff3c9224 */ /* 0x000fe200078e0a3c */
[----:B------:R-:W-:Y:S01]  /*c830*/  IABS R8, R33 ;  /* 0x0000002100087213 */ /* 0x000fe20000000000 */
[----:B------:R-:W-:Y:S01]  /*c840*/  IMAD.MOV.U32 R33, RZ, RZ, R3 ;  /* 0x000000ffff217224 */ /* 0x000fe200078e0003 */
[----:B------:R-:W-:Y:S01]  /*c850*/  ISETP.GE.AND P1, PT, R31, RZ, PT ;  /* 0x000000ff1f00720c */ /* 0x000fe20003f26270 */
[----:B------:R-:W-:Y:S02]  /*c860*/  IMAD.MOV.U32 R31, RZ, RZ, R30 ;  /* 0x000000ffff1f7224 */ /* 0x000fe400078e001e */
[----:B------:R-:W-:Y:S01]  /*c870*/  IMAD.MOV.U32 R30, RZ, RZ, R9 ;  /* 0x000000ffff1e7224 */ /* 0x000fe200078e0009 */
[----:B------:R-:W-:Y:S01]  /*c880*/  IABS R9, R34 ;  /* 0x0000002200097213 */ /* 0x000fe20000000000 */
[----:B------:R0:W-:Y:S01]  /*c890*/  STL [R1+0x29c], R60 ;  /* 0x00029c3c01007387 */ /* 0x0001e20000100800 */
[----:B------:R-:W-:-:S04]  /*c8a0*/  IMAD.HI.U32 R5, R61, R8, RZ ;  /* 0x000000083d057227 */ /* 0x000fc800078e00ff */
[----:B------:R-:W-:Y:S02]  /*c8b0*/  @!P4 IMAD.MOV R33, RZ, RZ, -R33 ;  /* 0x000000ffff21c224 */ /* 0x000fe400078e0a21 */
[----:B------:R-:W-:Y:S01]  /*c8c0*/  @!P6 IMAD.IADD R10, R10, 0x1, -R2 ;  /* 0x000000010a0ae824 */ /* 0x000fe200078e0a02 */
[----:B------:R-:W-:Y:S01]  /*c8d0*/  ISETP.GT.U32.AND P6, PT, R2, R7, PT ;  /* 0x000000070200720c */ /* 0x000fe20003fc4070 */
[----:B0-----:R-:W2:Y:S01]  /*c8e0*/  LDL.LU R60, [R1+0x5b0c] ;  /* 0x005b0c00013c7983 */ /* 0x001ea20000300800 */
[----:B------:R-:W-:-:S03]  /*c8f0*/  IMAD.MOV.U32 R32, RZ, RZ, R11 ;  /* 0x000000ffff207224 */ /* 0x000fc600078e000b */
[----:B------:R0:W-:Y:S01]  /*c900*/  STL [R1+0x2a4], R6 ;  /* 0x0002a40601007387 */ /* 0x0001e20000100800 */
[----:B------:R-:W-:Y:S02]  /*c910*/  IMAD.MOV R5, RZ, RZ, -R5 ;  /* 0x000000ffff057224 */ /* 0x000fe400078e0a05 */
[----:B------:R-:W-:Y:S01]  /*c920*/  IMAD.HI.U32 R11, R61, R9, RZ ;  /* 0x000000093d0b7227 */ /* 0x000fe200078e00ff */
[----:B------:R1:W-:Y:S01]  /*c930*/  STL [R1+0x2ac], R33 ;  /* 0x0002ac2101007387 */ /* 0x0003e20000100800 */
[C---:B------:R-:W-:Y:S02]  /*c940*/  ISETP.GT.U32.AND P4, PT, R2.reuse, R10, PT ;  /* 0x0000000a0200720c */ /* 0x040fe40003f84070 */
[----:B0-----:R-:W-:Y:S01]  /*c950*/  IABS R6, R35 ;  /* 0x0000002300067213 */ /* 0x001fe20000000000 */
[----:B------:R-:W-:Y:S02]  /*c960*/  IMAD R8, R2, R5, R8 ;  /* 0x0000000502087224 */ /* 0x000fe400078e0208 */
[----:B-1----:R-:W-:-:S02]  /*c970*/  IMAD.MOV.U32 R33, RZ, RZ, R4 ;  /* 0x000000ffff217224 */ /* 0x002fc400078e0004 */
[----:B------:R-:W-:-:S04]  /*c980*/  IMAD.HI.U32 R3, R61, R6, RZ ;  /* 0x000000063d037227 */ /* 0x000fc800078e00ff */
[----:B------:R-:W-:Y:S02]  /*c990*/  IMAD.MOV R4, RZ, RZ, -R11 ;  /* 0x000000ffff047224 */ /* 0x000fe400078e0a0b */
[----:B------:R-:W-:Y:S02]  /*c9a0*/  IMAD.MOV R3, RZ, RZ, -R3 ;  /* 0x000000ffff037224 */ /* 0x000fe400078e0a03 */
[----:B------:R-:W-:Y:S01]  /*c9b0*/  @!P3 IMAD.MOV R33, RZ, RZ, -R33 ;  /* 0x000000ffff21b224 */ /* 0x000fe200078e0a21 */
[C---:B------:R-:W-:Y:S01]  /*c9c0*/  ISETP.GT.U32.AND P3, PT, R2.reuse, R8, PT ;  /* 0x000000080200720c */ /* 0x040fe20003f64070 */
[C---:B------:R-:W-:Y:S02]  /*c9d0*/  IMAD R9, R2.reuse, R4, R9 ;  /* 0x0000000402097224 */ /* 0x040fe400078e0209 */
[C---:B------:R-:W-:Y:S02]  /*c9e0*/  IMAD R6, R2.reuse, R3, R6 ;  /* 0x0000000302067224 */ /* 0x040fe400078e0206 */
[--C-:B------:R-:W-:Y:S01]  /*c9f0*/  @!P6 IMAD.IADD R7, R7, 0x1, -R2.reuse ;  /* 0x000000010707e824 */ /* 0x100fe200078e0a02 */
[----:B------:R-:W-:Y:S01]  /*ca00*/  ISETP.GT.U32.AND P6, PT, R2, R9, PT ;  /* 0x000000090200720c */ /* 0x000fe20003fc4070 */
[----:B------:R-:W-:Y:S01]  /*ca10*/  @!P4 IMAD.IADD R10, R10, 0x1, -R2 ;  /* 0x000000010a0ac824 */ /* 0x000fe200078e0a02 */
[----:B------:R-:W-:-:S02]  /*ca20*/  ISETP.GT.U32.AND P4, PT, R2, R6, PT ;  /* 0x000000060200720c */ /* 0x000fc40003f84070 */
[----:B------:R-:W-:Y:S02]  /*ca30*/  IABS R5, R36 ;  /* 0x0000002400057213 */ /* 0x000fe40000000000 */
[----:B-----5:R-:W-:Y:S01]  /*ca40*/  IABS R0, R37 ;  /* 0x0000002500007213 */ /* 0x020fe20000000000 */
[----:B------:R-:W-:Y:S02]  /*ca50*/  @!P3 IMAD.IADD R8, R8, 0x1, -R2 ;  /* 0x000000010808b824 */ /* 0x000fe400078e0a02 */
[----:B------:R-:W-:Y:S01]  /*ca60*/  IMAD.HI.U32 R11, R61, R5, RZ ;  /* 0x000000053d0b7227 */ /* 0x000fe200078e00ff */
[----:B------:R-:W-:-:S03]  /*ca70*/  IABS R3, R38 ;  /* 0x0000002600037213 */ /* 0x000fc60000000000 */
[----:B------:R-:W-:Y:S01]  /*ca80*/  @!P6 IMAD.IADD R9, R9, 0x1, -R2 ;  /* 0x000000010909e824 */ /* 0x000fe200078e0a02 */
[----:B------:R-:W-:Y:S01]  /*ca90*/  ISETP.GT.U32.AND P6, PT, R2, R8, PT ;  /* 0x000000080200720c */ /* 0x000fe20003fc4070 */
[----:B------:R-:W-:Y:S02]  /*caa0*/  IMAD.MOV R11, RZ, RZ, -R11 ;  /* 0x000000ffff0b7224 */ /* 0x000fe400078e0a0b */
[----:B------:R-:W-:-:S04]  /*cab0*/  IMAD.HI.U32 R4, R61, R0, RZ ;  /* 0x000000003d047227 */ /* 0x000fc800078e00ff */
[----:B------:R-:W-:Y:S01]  /*cac0*/  @!P4 IMAD.IADD R6, R6, 0x1, -R2 ;  /* 0x000000010606c824 */ /* 0x000fe200078e0a02 */
[C---:B------:R-:W-:Y:S01]  /*cad0*/  ISETP.GT.U32.AND P4, PT, R2.reuse, R9, PT ;  /* 0x000000090200720c */ /* 0x040fe20003f84070 */
[----:B------:R-:W-:Y:S02]  /*cae0*/  IMAD R5, R2, R11, R5 ;  /* 0x0000000b02057224 */ /* 0x000fe400078e0205 */
[----:B------:R-:W-:Y:S02]  /*caf0*/  IMAD.MOV R4, RZ, RZ, -R4 ;  /* 0x000000ffff047224 */ /* 0x000fe400078e0a04 */
[----:B------:R-:W-:-:S04]  /*cb00*/  IMAD.HI.U32 R11, R61, R3, RZ ;  /* 0x000000033d0b7227 */ /* 0x000fc800078e00ff */
[----:B------:R-:W-:Y:S02]  /*cb10*/  IMAD R0, R2, R4, R0 ;  /* 0x0000000402007224 */ /* 0x000fe400078e0200 */
[----:B------:R-:W-:Y:S02]  /*cb20*/  IMAD.MOV R11, RZ, RZ, -R11 ;  /* 0x000000ffff0b7224 */ /* 0x000fe400078e0a0b */
[--C-:B------:R-:W-:Y:S01]  /*cb30*/  @!P6 IMAD.IADD R8, R8, 0x1, -R2.reuse ;  /* 0x000000010808e824 */ /* 0x100fe200078e0a02 */
[C---:B------:R-:W-:Y:S01]  /*cb40*/  ISETP.GT.U32.AND P6, PT, R2.reuse, R0, PT ;  /* 0x000000000200720c */ /* 0x040fe20003fc4070 */
[----:B------:R-:W-:Y:S01]  /*cb50*/  IMAD R3, R2, R11, R3 ;  /* 0x0000000b02037224 */ /* 0x000fe200078e0203 */
[----:B------:R0:W-:Y:S01]  /*cb60*/  STL [R1+0x2b4], R33 ;  /* 0x0002b42101007387 */ /* 0x0001e20000100800 */
[----:B------:R-:W-:-:S03]  /*cb70*/  @!P4 IMAD.IADD R9, R9, 0x1, -R2 ;  /* 0x000000010909c824 */ /* 0x000fc600078e0a02 */
[C---:B------:R-:W-:Y:S01]  /*cb80*/  ISETP.GT.U32.AND P4, PT, R2.reuse, R3, PT ;  /* 0x000000030200720c */ /* 0x040fe20003f84070 */
[----:B0-----:R-:W-:Y:S02]  /*cb90*/  IMAD.MOV.U32 R33, RZ, RZ, R7 ;  /* 0x000000ffff217224 */ /* 0x001fe400078e0007 */
[----:B------:R-:W-:Y:S02]  /*cba0*/  IMAD.MOV.U32 R7, RZ, RZ, R10 ;  /* 0x000000ffff077224 */ /* 0x000fe400078e000a */
[----:B------:R-:W-:Y:S02]  /*cbb0*/  @!P1 IMAD.MOV R33, RZ, RZ, -R33 ;  /* 0x000000ffff219224 */ /* 0x000fe400078e0a21 */
[----:B------:R-:W-:Y:S01]  /*cbc0*/  @!P5 IMAD.MOV R7, RZ, RZ, -R7 ;  /* 0x000000ffff07d224 */ /* 0x000fe200078e0a07 */
[----:B------:R-:W-:Y:S01]  /*cbd0*/  ISETP.GT.U32.AND P5, PT, R2, R5, PT ;  /* 0x000000050200720c */ /* 0x000fe20003fa4070 */
[--C-:B------:R-:W-:Y:S01]  /*cbe0*/  @!P6 IMAD.IADD R0, R0, 0x1, -R2.reuse ;  /* 0x000000010000e824 */ /* 0x100fe200078e0a02 */
[----:B------:R-:W-:Y:S04]  /*cbf0*/  STL [R1+0x2bc], R33 ;  /* 0x0002bc2101007387 */ /* 0x000fe80000100800 */
[----:B------:R0:W-:Y:S01]  /*cc00*/  STL [R1+0x2c4], R7 ;  /* 0x0002c40701007387 */ /* 0x0001e20000100800 */
[----:B------:R-:W-:Y:S01]  /*cc10*/  @!P4 IMAD.IADD R3, R3, 0x1, -R2 ;  /* 0x000000010303c824 */ /* 0x000fe200078e0a02 */
[----:B------:R-:W-:-:S02]  /*cc20*/  ISETP.GT.U32.AND P4, PT, R2, R0, PT ;  /* 0x000000000200720c */ /* 0x000fc40003f84070 */
[----:B0-----:R-:W-:-:S05]  /*cc30*/  IABS R7, R49 ;  /* 0x0000003100077213 */ /* 0x001fca0000000000 */
[----:B------:R-:W-:Y:S01]  /*cc40*/  IMAD.HI.U32 R11, R61, R7, RZ ;  /* 0x000000073d0b7227 */ /* 0x000fe200078e00ff */
[----:B------:R-:W-:-:S03]  /*cc50*/  ISETP.GT.U32.AND P1, PT, R2, R6, PT ;  /* 0x000000060200720c */ /* 0x000fc60003f24070 */
[----:B------:R-:W-:Y:S01]  /*cc60*/  IMAD.MOV R11, RZ, RZ, -R11 ;  /* 0x000000ffff0b7224 */ /* 0x000fe200078e0a0b */
[----:B------:R-:W-:Y:S01]  /*cc70*/  IABS R4, R39 ;  /* 0x0000002700047213 */ /* 0x000fe20000000000 */
[----:B------:R-:W-:Y:S01]  /*cc80*/  @!P5 IMAD.IADD R5, R5, 0x1, -R2 ;  /* 0x000000010505d824 */ /* 0x000fe200078e0a02 */
[----:B------:R-:W-:Y:S01]  /*cc90*/  ISETP.GE.AND P3, PT, R35, RZ, PT ;  /* 0x000000ff2300720c */ /* 0x000fe20003f66270 */
[C---:B------:R-:W-:Y:S02]  /*cca0*/  IMAD R7, R2.reuse, R11, R7 ;  /* 0x0000000b02077224 */ /* 0x040fe400078e0207 */
[----:B------:R-:W-:Y:S01]  /*ccb0*/  IMAD.HI.U32 R10, R61, R4, RZ ;  /* 0x000000043d0a7227 */ /* 0x000fe200078e00ff */
[----:B------:R-:W-:-:S03]  /*ccc0*/  ISETP.GT.U32.AND P6, PT, R2, R5, PT ;  /* 0x000000050200720c */ /* 0x000fc60003fc4070 */
[----:B------:R-:W-:Y:S01]  /*ccd0*/  @!P4 IMAD.IADD R0, R0, 0x1, -R2 ;  /* 0x000000010000c824 */ /* 0x000fe200078e0a02 */
[----:B------:R-:W-:Y:S01]  /*cce0*/  ISETP.GT.U32.AND P4, PT, R2, R7, PT ;  /* 0x000000070200720c */ /* 0x000fe20003f84070 */
[----:B------:R-:W-:Y:S02]  /*ccf0*/  IMAD.MOV.U32 R34, RZ, RZ, R8 ;  /* 0x000000ffff227224 */ /* 0x000fe400078e0008 */
[----:B------:R-:W-:Y:S02]  /*cd00*/  IMAD.MOV R10, RZ, RZ, -R10 ;  /* 0x000000ffff0a7224 */ /* 0x000fe400078e0a0a */
[----:B------:R-:W-:Y:S02]  /*cd10*/  IMAD.MOV.U32 R33, RZ, RZ, R9 ;  /* 0x000000ffff217224 */ /* 0x000fe400078e0009 */
[----:B------:R-:W-:Y:S01]  /*cd20*/  @!P1 IMAD.IADD R6, R6, 0x1, -R2 ;  /* 0x0000000106069824 */ /* 0x000fe200078e0a02 */
[----:B------:R-:W-:Y:S01]  /*cd30*/  ISETP.GE.AND P1, PT, R36, RZ, PT ;  /* 0x000000ff2400720c */ /* 0x000fe20003f26270 */
[----:B------:R-:W-:Y:S01]  /*cd40*/  @!P0 IMAD.MOV R34, RZ, RZ, -R34 ;  /* 0x000000ffff228224 */ /* 0x000fe200078e0a22 */
[----:B------:R-:W-:Y:S01]  /*cd50*/  ISETP.GE.AND P5, PT, R37, RZ, PT ;  /* 0x000000ff2500720c */ /* 0x000fe20003fa6270 */
[----:B------:R-:W-:Y:S01]  /*cd60*/  IMAD R4, R2, R10, R4 ;  /* 0x0000000a02047224 */ /* 0x000fe200078e0204 */
[----:B------:R-:W-:Y:S01]  /*cd70*/  IABS R10, R50 ;  /* 0x00000032000a7213 */ /* 0x000fe20000000000 */
[----:B------:R-:W-:-:S02]  /*cd80*/  @!P2 IMAD.MOV R33, RZ, RZ, -R33 ;  /* 0x000000ffff21a224 */ /* 0x000fc400078e0a21 */
[----:B------:R-:W-:Y:S01]  /*cd90*/  @!P3 IMAD.MOV R6, RZ, RZ, -R6 ;  /* 0x000000ffff06b224 */ /* 0x000fe200078e0a06 */
[----:B------:R-:W-:Y:S01]  /*cda0*/  STL [R1+0x2cc], R34 ;  /* 0x0002cc2201007387 */ /* 0x000fe20000100800 */
[--C-:B------:R-:W-:Y:S01]  /*cdb0*/  @!P6 IMAD.IADD R5, R5, 0x1, -R2.reuse ;  /* 0x000000010505e824 */ /* 0x100fe200078e0a02 */
[----:B------:R-:W-:Y:S01]  /*cdc0*/  IABS R9, R52 ;  /* 0x0000003400097213 */ /* 0x000fe20000000000 */
[----:B------:R-:W-:Y:S01]  /*cdd0*/  IMAD.HI.U32 R8, R61, R10, RZ ;  /* 0x0000000a3d087227 */ /* 0x000fe200078e00ff */
[----:B------:R-:W-:Y:S03]  /*cde0*/  STL [R1+0x2d4], R33 ;  /* 0x0002d42101007387 */ /* 0x000fe60000100800 */
[----:B------:R-:W-:Y:S01]  /*cdf0*/  @!P4 IMAD.IADD R7, R7, 0x1, -R2 ;  /* 0x000000010707c824 */ /* 0x000fe200078e0a02 */
[----:B------:R0:W-:Y:S01]  /*ce00*/  STL [R1+0x2dc], R6 ;  /* 0x0002dc0601007387 */ /* 0x0001e20000100800 */
[----:B------:R-:W-:-:S02]  /*ce10*/  IMAD.MOV.U32 R11, RZ, RZ, R5 ;  /* 0x000000ffff0b7224 */ /* 0x000fc400078e0005 */
[----:B------:R-:W-:Y:S01]  /*ce20*/  IMAD.MOV R5, RZ, RZ, -R8 ;  /* 0x000000ffff057224 */ /* 0x000fe200078e0a08 */
[C---:B------:R-:W-:Y:S01]  /*ce30*/  ISETP.GT.U32.AND P4, PT, R2.reuse, R7, PT ;  /* 0x000000070200720c */ /* 0x040fe20003f84070 */
[----:B------:R-:W-:Y:S01]  /*ce40*/  IMAD.MOV.U32 R8, RZ, RZ, R9 ;  /* 0x000000ffff087224 */ /* 0x000fe200078e0009 */
[----:B0-----:R-:W-:Y:S01]  /*ce50*/  IABS R6, R51 ;  /* 0x0000003300067213 */ /* 0x001fe20000000000 */
[----:B------:R-:W-:Y:S02]  /*ce60*/  @!P1 IMAD.MOV R11, RZ, RZ, -R11 ;  /* 0x000000ffff0b9224 */ /* 0x000fe400078e0a0b */
[----:B------:R-:W-:Y:S02]  /*ce70*/  @!P5 IMAD.MOV R0, RZ, RZ, -R0 ;  /* 0x000000ffff00d224 */ /* 0x000fe400078e0a00 */
[----:B------:R-:W-:Y:S01]  /*ce80*/  IMAD.HI.U32 R9, R61, R6, RZ ;  /* 0x000000063d097227 */ /* 0x000fe200078e00ff */
[----:B------:R-:W-:Y:S03]  /*ce90*/  STL [R1+0x2e4], R11 ;  /* 0x0002e40b01007387 */ /* 0x000fe60000100800 */
[----:B------:R-:W-:Y:S01]  /*cea0*/  IMAD.MOV R9, RZ, RZ, -R9 ;  /* 0x000000ffff097224 */ /* 0x000fe200078e0a09 */
[----:B------:R0:W-:Y:S01]  /*ceb0*/  STL [R1+0x2ec], R0 ;  /* 0x0002ec0001007387 */ /* 0x0001e20000100800 */
[C---:B------:R-:W-:Y:S01]  /*cec0*/  IMAD R5, R2.reuse, R5, R10 ;  /* 0x0000000502057224 */ /* 0x040fe200078e020a */
[----:B------:R-:W-:Y:S01]  /*ced0*/  ISETP.GT.U32.AND P3, PT, R2, R4, PT ;  /* 0x000000040200720c */ /* 0x000fe20003f64070 */
[----:B------:R-:W-:-:S03]  /*cee0*/  @!P4 IMAD.IADD R7, R7, 0x1, -R2 ;  /* 0x000000010707c824 */ /* 0x000fc600078e0a02 */
[C---:B------:R-:W-:Y:S01]  /*cef0*/  ISETP.GT.U32.AND P5, PT, R2.reuse, R5, PT ;  /* 0x000000050200720c */ /* 0x040fe20003fa4070 */
[----:B0-----:R-:W-:-:S05]  /*cf00*/  IMAD R0, R2, R9, R6 ;  /* 0x0000000902007224 */ /* 0x001fca00078e0206 */
[C---:B------:R-:W-:Y:S02]  /*cf10*/  ISETP.GT.U32.AND P4, PT, R2.reuse, R0, PT ;  /* 0x000000000200720c */ /* 0x040fe40003f84070 */
[----:B------:R-:W-:Y:S01]  /*cf20*/  ISETP.GT.U32.AND P0, PT, R2, R3, PT ;  /* 0x000000030200720c */ /* 0x000fe20003f04070 */
[----:B------:R-:W-:Y:S01]  /*cf30*/  @!P3 IMAD.IADD R4, R4, 0x1, -R2 ;  /* 0x000000010404b824 */ /* 0x000fe200078e0a02 */
[----:B------:R-:W-:-:S03]  /*cf40*/  ISETP.GE.AND P2, PT, R38, RZ, PT ;  /* 0x000000ff2600720c */ /* 0x000fc60003f46270 */
[----:B------:R-:W-:Y:S01]  /*cf50*/  @!P5 IMAD.IADD R5, R5, 0x1, -R2 ;  /* 0x000000010505d824 */ /* 0x000fe200078e0a02 */
[----:B------:R-:W-:-:S05]  /*cf60*/  ISETP.GT.U32.AND P1, PT, R2, R4, PT ;  /* 0x000000040200720c */ /* 0x000fca0003f24070 */
[--C-:B------:R-:W-:Y:S01]  /*cf70*/  @!P4 IMAD.IADD R0, R0, 0x1, -R2.reuse ;  /* 0x000000010000c824 */ /* 0x100fe200078e0a02 */
[----:B------:R-:W-:Y:S01]  /*cf80*/  ISETP.GT.U32.AND P5, PT, R2, R5, PT ;  /* 0x000000050200720c */ /* 0x000fe20003fa4070 */
[----:B------:R-:W-:-:S03]  /*cf90*/  @!P0 IMAD.IADD R3, R3, 0x1, -R2 ;  /* 0x0000000103038824 */ /* 0x000fc600078e0a02 */
[----:B------:R-:W-:Y:S02]  /*cfa0*/  ISETP.GT.U32.AND P4, PT, R2, R0, PT ;  /* 0x000000000200720c */ /* 0x000fe40003f84070 */
[----:B------:R-:W-:Y:S01]  /*cfb0*/  ISETP.GE.AND P6, PT, R39, RZ, PT ;  /* 0x000000ff2700720c */ /* 0x000fe20003fc6270 */
[----:B------:R-:W-:Y:S01]  /*cfc0*/  IMAD.HI.U32 R10, R61, R8, RZ ;  /* 0x000000083d0a7227 */ /* 0x000fe200078e00ff */
[----:B------:R-:W-:Y:S02]  /*cfd0*/  ISETP.GE.AND P0, PT, R49, RZ, PT ;  /* 0x000000ff3100720c */ /* 0x000fe40003f06270 */
[----:B------:R-:W-:Y:S01]  /*cfe0*/  ISETP.GE.AND P3, PT, R50, RZ, PT ;  /* 0x000000ff3200720c */ /* 0x000fe20003f66270 */
[----:B------:R-:W-:Y:S01]  /*cff0*/  @!P2 IMAD.MOV R3, RZ, RZ, -R3 ;  /* 0x000000ffff03a224 */ /* 0x000fe200078e0a03 */
[----:B------:R-:W-:Y:S01]  /*d000*/  ISETP.GE.AND P2, PT, R51, RZ, PT ;  /* 0x000000ff3300720c */ /* 0x000fe20003f46270 */
[----:B------:R-:W-:Y:S02]  /*d010*/  @!P1 IMAD.IADD R4, R4, 0x1, -R2 ;  /* 0x0000000104049824 */ /* 0x000fe400078e0a02 */
[----:B------:R-:W-:-:S02]  /*d020*/  IMAD.MOV R10, RZ, RZ, -R10 ;  /* 0x000000ffff0a7224 */ /* 0x000fc400078e0a0a */
[--C-:B------:R-:W-:Y:S01]  /*d030*/  @!P5 IMAD.IADD R5, R5, 0x1, -R2.reuse ;  /* 0x000000010505d824 */ /* 0x100fe200078e0a02 */
[----:B------:R0:W-:Y:S01]  /*d040*/  STL [R1+0x2f4], R3 ;  /* 0x0002f40301007387 */ /* 0x0001e20000100800 */
[----:B------:R-:W-:Y:S02]  /*d050*/  @!P4 IMAD.IADD R0, R0, 0x1, -R2 ;  /* 0x000000010000c824 */ /* 0x000fe400078e0a02 */
[----:B------:R-:W-:Y:S02]  /*d060*/  IMAD.MOV.U32 R35, RZ, RZ, R4 ;  /* 0x000000ffff237224 */ /* 0x000fe400078e0004 */
[----:B------:R-:W-:Y:S02]  /*d070*/  IMAD.MOV.U32 R34, RZ, RZ, R7 ;  /* 0x000000ffff227224 */ /* 0x000fe400078e0007 */
[----:B------:R-:W-:Y:S02]  /*d080*/  @!P6 IMAD.MOV R35, RZ, RZ, -R35 ;  /* 0x000000ffff23e224 */ /* 0x000fe400078e0a23 */
[----:B0-----:R-:W-:-:S02]  /*d090*/  IMAD R3, R2, R10, R8 ;  /* 0x0000000a02037224 */ /* 0x001fc400078e0208 */
[----:B------:R-:W-:Y:S02]  /*d0a0*/  IMAD.MOV.U32 R10, RZ, RZ, R5 ;  /* 0x000000ffff0a7224 */ /* 0x000fe400078e0005 */
[----:B------:R-:W-:Y:S02]  /*d0b0*/  IMAD.MOV.U32 R8, RZ, RZ, R0 ;  /* 0x000000ffff087224 */ /* 0x000fe400078e0000 */
[----:B------:R-:W-:Y:S02]  /*d0c0*/  @!P0 IMAD.MOV R34, RZ, RZ, -R34 ;  /* 0x000000ffff228224 */ /* 0x000fe400078e0a22 */
[----:B------:R-:W-:Y:S02]  /*d0d0*/  @!P3 IMAD.MOV R10, RZ, RZ, -R10 ;  /* 0x000000ffff0ab224 */ /* 0x000fe400078e0a0a */
[----:B------:R-:W-:Y:S01]  /*d0e0*/  @!P2 IMAD.MOV R8, RZ, RZ, -R8 ;  /* 0x000000ffff08a224 */ /* 0x000fe200078e0a08 */
[----:B------:R-:W-:Y:S04]  /*d0f0*/  STL [R1+0x2f8], R35 ;  /* 0x0002f82301007387 */ /* 0x000fe80000100800 */
[----:B------:R-:W-:Y:S04]  /*d100*/  STL [R1+0x300], R34 ;  /* 0x0003002201007387 */ /* 0x000fe80000100800 */
[----:B------:R0:W-:Y:S04]  /*d110*/  STL [R1+0x364], R10 ;  /* 0x0003640a01007387 */ /* 0x0001e80000100800 */
[----:B------:R-:W-:Y:S04]  /*d120*/  STL [R1+0x3a0], R8 ;  /* 0x0003a00801007387 */ /* 0x000fe80000100800 */
[----:B------:R-:W4:Y:S01]  /*d130*/  LDL.LU R37, [R1] ;  /* 0x0000000001257983 */ /* 0x000f220000300800 */
[----:B------:R-:W-:-:S02]  /*d140*/  ISETP.GT.U32.AND P6, PT, R2, R3, PT ;  /* 0x000000030200720c */ /* 0x000fc40003fc4070 */
[----:B------:R-:W-:Y:S01]  /*d150*/  ISETP.GE.AND P1, PT, R52, RZ, PT ;  /* 0x000000ff3400720c */ /* 0x000fe20003f26270 */
[----:B------:R-:W5:Y:S10]  /*d160*/  LDL.LU R38, [R1+0x4] ;  /* 0x0000040001267983 */ /* 0x000f740000300800 */
[----:B------:R-:W-:-:S05]  /*d170*/  @!P6 IMAD.IADD R3, R3, 0x1, -R2 ;  /* 0x000000010303e824 */ /* 0x000fca00078e0a02 */
[----:B------:R-:W-:Y:S01]  /*d180*/  ISETP.GT.U32.AND P6, PT, R2, R3, PT ;  /* 0x000000030200720c */ /* 0x000fe20003fc4070 */
[----:B------:R-:W-:Y:S01]  /*d190*/  IMAD.MOV.U32 R33, RZ, RZ, R12 ;  /* 0x000000ffff217224 */ /* 0x000fe200078e000c */
[----:B------:R-:W-:-:S11]  /*d1a0*/  IABS R12, R53 ;  /* 0x00000035000c7213 */ /* 0x000fd60000000000 */
[----:B------:R-:W-:-:S04]  /*d1b0*/  @!P6 IMAD.IADD R3, R3, 0x1, -R2 ;  /* 0x000000010303e824 */ /* 0x000fc800078e0a02 */
[----:B0-----:R-:W-:-:S04]  /*d1c0*/  IMAD.MOV.U32 R10, RZ, RZ, R3 ;  /* 0x000000ffff0a7224 */ /* 0x001fc800078e0003 */
[----:B------:R-:W-:Y:S01]  /*d1d0*/  @!P1 IMAD.MOV R10, RZ, RZ, -R10 ;  /* 0x000000ffff0a9224 */ /* 0x000fe200078e0a0a */
[----:B------:R-:W-:Y:S01]  /*d1e0*/  IABS R11, R54 ;  /* 0x00000036000b7213 */ /* 0x000fe20000000000 */
[----:B------:R-:W-:Y:S02]  /*d1f0*/  IMAD.MOV.U32 R34, RZ, RZ, R31 ;  /* 0x000000ffff227224 */ /* 0x000fe400078e001f */
[----:B------:R-:W-:Y:S01]  /*d200*/  IMAD.MOV.U32 R31, RZ, RZ, R30 ;  /* 0x000000ffff1f7224 */ /* 0x000fe200078e001e */
[----:B------:R-:W-:Y:S01]  /*d210*/  STL [R1+0x3a4], R10 ;  /* 0x0003a40a01007387 */ /* 0x000fe20000100800 */
[C---:B------:R-:W-:Y:S01]  /*d220*/  IMAD.HI.U32 R6, R61.reuse, R12, RZ ;  /* 0x0000000c3d067227 */ /* 0x040fe200078e00ff */
[----:B------:R-:W-:Y:S02]  /*d230*/  IABS R9, R55 ;  /* 0x0000003700097213 */ /* 0x000fe40000000000 */
[----:B------:R-:W3:Y:S01]  /*d240*/  LDL R30, [R1+0x5768] ;  /* 0x00576800011e7983 */ /* 0x000ee20000100800 */
[----:B------:R-:W-:-:S03]  /*d250*/  IMAD.HI.U32 R4, R61, R11, RZ ;  /* 0x0000000b3d047227 */ /* 0x000fc600078e00ff */
[----:B------:R-:W3:Y:S01]  /*d260*/  LDL.LU R36, [R1+0x8] ;  /* 0x0000080001247983 */ /* 0x000ee20000300800 */
[----:B------:R-:W-:Y:S02]  /*d270*/  IMAD.MOV R6, RZ, RZ, -R6 ;  /* 0x000000ffff067224 */ /* 0x000fe400078e0a06 */
[----:B------:R-:W-:-:S04]  /*d280*/  IMAD.HI.U32 R7, R61, R9, RZ ;  /* 0x000000093d077227 */ /* 0x000fc800078e00ff */
[----:B------:R-:W-:Y:S02]  /*d290*/  IMAD.MOV R4, RZ, RZ, -R4 ;  /* 0x000000ffff047224 */ /* 0x000fe400078e0a04 */
[C---:B------:R-:W-:Y:S02]  /*d2a0*/  IMAD R12, R2.reuse, R6, R12 ;  /* 0x00000006020c7224 */ /* 0x040fe400078e020c */
[----:B------:R-:W-:Y:S02]  /*d2b0*/  IMAD.MOV R7, RZ, RZ, -R7 ;  /* 0x000000ffff077224 */ /* 0x000fe400078e0a07 */
[C---:B------:R-:W-:Y:S01]  /*d2c0*/  IMAD R11, R2.reuse, R4, R11 ;  /* 0x00000004020b7224 */ /* 0x040fe200078e020b */
[C---:B------:R-:W-:Y:S01]  /*d2d0*/  ISETP.GT.U32.AND P4, PT, R2.reuse, R12, PT ;  /* 0x0000000c0200720c */ /* 0x040fe20003f84070 */
[----:B------:R-:W-:-:S03]  /*d2e0*/  IMAD R9, R2, R7, R9 ;  /* 0x0000000702097224 */ /* 0x000fc600078e0209 */
[C---:B------:R-:W-:Y:S02]  /*d2f0*/  ISETP.GT.U32.AND P3, PT, R2.reuse, R11, PT ;  /* 0x0000000b0200720c */ /* 0x040fe40003f64070 */
[----:B------:R-:W-:Y:S02]  /*d300*/  ISETP.GT.U32.AND P6, PT, R2, R9, PT ;  /* 0x000000090200720c */ /* 0x000fe40003fc4070 */
[----:B------:R-:W-:-:S05]  /*d310*/  IABS R4, R56 ;  /* 0x0000003800047213 */ /* 0x000fca0000000000 */
[----:B------:R-:W-:Y:S01]  /*d320*/  IMAD.HI.U32 R0, R61, R4, RZ ;  /* 0x000000043d007227 */ /* 0x000fe200078e00ff */
[----:B------:R-:W-:-:S03]  /*d330*/  IABS R5, R58 ;  /* 0x0000003a00057213 */ /* 0x000fc60000000000 */
[----:B------:R-:W-:Y:S02]  /*d340*/  @!P4 IMAD.IADD R12, R12, 0x1, -R2 ;  /* 0x000000010c0cc824 */ /* 0x000fe400078e0a02 */
[----:B------:R-:W-:Y:S01]  /*d350*/  IMAD.MOV R0, RZ, RZ, -R0 ;  /* 0x000000ffff007224 */ /* 0x000fe200078e0a00 */
[----:B------:R-:W-:Y:S01]  /*d360*/  IABS R7, R57 ;  /* 0x0000003900077213 */ /* 0x000fe20000000000 */
[--C-:B------:R-:W-:Y:S01]  /*d370*/  @!P3 IMAD.IADD R11, R11, 0x1, -R2.reuse ;  /* 0x000000010b0bb824 */ /* 0x100fe200078e0a02 */
[C---:B------:R-:W-:Y:S01]  /*d380*/  ISETP.GT.U32.AND P3, PT, R2.reuse, R12, PT ;  /* 0x0000000c0200720c */ /* 0x040fe20003f64070 */
[----:B------:R-:W-:Y:S02]  /*d390*/  @!P6 IMAD.IADD R9, R9, 0x1, -R2 ;  /* 0x000000010909e824 */ /* 0x000fe400078e0a02 */
[C---:B------:R-:W-:Y:S01]  /*d3a0*/  IMAD R0, R2.reuse, R0, R4 ;  /* 0x0000000002007224 */ /* 0x040fe200078e0204 */
[C---:B------:R-:W-:Y:S01]  /*d3b0*/  ISETP.GT.U32.AND P6, PT, R2.reuse, R11, PT ;  /* 0x0000000b0200720c */ /* 0x040fe20003fc4070 */
[----:B------:R-:W-:Y:S01]  /*d3c0*/  IMAD.MOV.U32 R4, RZ, RZ, R5 ;  /* 0x000000ffff047224 */ /* 0x000fe200078e0005 */
[----:B------:R-:W-:Y:S01]  /*d3d0*/  ISETP.GT.U32.AND P1, PT, R2, R9, PT ;  /* 0x000000090200720c */ /* 0x000fe20003f24070 */
[----:B------:R-:W-:-:S04]  /*d3e0*/  IMAD.HI.U32 R6, R61, R7, RZ ;  /* 0x000000073d067227 */ /* 0x000fc800078e00ff */
[----:B------:R-:W-:-:S04]  /*d3f0*/  IMAD.HI.U32 R3, R61, R4, RZ ;  /* 0x000000043d037227 */ /* 0x000fc800078e00ff */
[----:B------:R-:W-:Y:S02]  /*d400*/  IMAD.MOV R6, RZ, RZ, -R6 ;  /* 0x000000ffff067224 */ /* 0x000fe400078e0a06 */
[----:B------:R-:W-:Y:S02]  /*d410*/  IMAD.MOV R3, RZ, RZ, -R3 ;  /* 0x000000ffff037224 */ /* 0x000fe400078e0a03 */
[----:B------:R-:W-:Y:S02]  /*d420*/  IMAD R7, R2, R6, R7 ;  /* 0x0000000602077224 */ /* 0x000fe400078e0207 */
[----:B------:R-:W-:Y:S01]  /*d430*/  @!P3 IMAD.IADD R12, R12, 0x1, -R2 ;  /* 0x000000010c0cb824 */ /* 0x000fe200078e0a02 */
[C---:B------:R-:W-:Y:S01]  /*d440*/  ISETP.GT.U32.AND P3, PT, R2.reuse, R0, PT ;  /* 0x000000000200720c */ /* 0x040fe20003f64070 */
[C---:B------:R-:W-:Y:S02]  /*d450*/  IMAD R4, R2.reuse, R3, R4 ;  /* 0x0000000302047224 */ /* 0x040fe400078e0204 */
[--C-:B------:R-:W-:Y:S01]  /*d460*/  @!P6 IMAD.IADD R11, R11, 0x1, -R2.reuse ;  /* 0x000000010b0be824 */ /* 0x100fe200078e0a02 */
[C---:B------:R-:W-:Y:S01]  /*d470*/  ISETP.GT.U32.AND P6, PT, R2.reuse, R7, PT ;  /* 0x000000070200720c */ /* 0x040fe20003fc4070 */
[----:B------:R-:W-:Y:S01]  /*d480*/  @!P1 IMAD.IADD R9, R9, 0x1, -R2 ;  /* 0x0000000109099824 */ /* 0x000fe200078e0a02 */
[----:B------:R-:W-:-:S02]  /*d490*/  ISETP.GT.U32.AND P1, PT, R2, R4, PT ;  /* 0x000000040200720c */ /* 0x000fc40003f24070 */
[----:B------:R-:W-:Y:S02]  /*d4a0*/  ISETP.GE.AND P0, PT, R53, RZ, PT ;  /* 0x000000ff3500720c */ /* 0x000fe40003f06270 */
[----:B------:R-:W-:-:S03]  /*d4b0*/  ISETP.GE.AND P2, PT, R55, RZ, PT ;  /* 0x000000ff3700720c */ /* 0x000fc60003f46270 */
[----:B------:R-:W-:Y:S01]  /*d4c0*/  @!P3 IMAD.IADD R0, R0, 0x1, -R2 ;  /* 0x000000010000b824 */ /* 0x000fe200078e0a02 */
[----:B------:R-:W-:Y:S01]  /*d4d0*/  ISETP.GE.AND P5, PT, R54, RZ, PT ;  /* 0x000000ff3600720c */ /* 0x000fe20003fa6270 */
[----:B------:R-:W-:Y:S02]  /*d4e0*/  IMAD.MOV.U32 R39, RZ, RZ, R12 ;  /* 0x000000ffff277224 */ /* 0x000fe400078e000c */
[--C-:B------:R-:W-:Y:S01]  /*d4f0*/  @!P6 IMAD.IADD R7, R7, 0x1, -R2.reuse ;  /* 0x000000010707e824 */ /* 0x100fe200078e0a02 */
[----:B------:R-:W-:Y:S01]  /*d500*/  ISETP.GT.U32.AND P6, PT, R2, R0, PT ;  /* 0x000000000200720c */ /* 0x000fe20003fc4070 */
[----:B------:R-:W-:Y:S02]  /*d510*/  @!P1 IMAD.IADD R4, R4, 0x1, -R2 ;  /* 0x0000000104049824 */ /* 0x000fe400078e0a02 */
[----:B------:R-:W-:Y:S01]  /*d520*/  @!P0 IMAD.MOV R39, RZ, RZ, -R39 ;  /* 0x000000ffff278224 */ /* 0x000fe200078e0a27 */
[C---:B------:R-:W-:Y:S01]  /*d530*/  ISETP.GT.U32.AND P0, PT, R2.reuse, R7, PT ;  /* 0x000000070200720c */ /* 0x040fe20003f04070 */
[----:B------:R-:W-:Y:S01]  /*d540*/  IMAD.MOV.U32 R12, RZ, RZ, R9 ;  /* 0x000000ffff0c7224 */ /* 0x000fe200078e0009 */
[----:B------:R-:W-:-:S02]  /*d550*/  ISETP.GT.U32.AND P1, PT, R2, R4, PT ;  /* 0x000000040200720c */ /* 0x000fc40003f24070 */
[----:B------:R-:W-:Y:S01]  /*d560*/  ISETP.GE.AND P4, PT, R56, RZ, PT ;  /* 0x000000ff3800720c */ /* 0x000fe20003f86270 */
[----:B------:R-:W-:Y:S01]  /*d570*/  @!P2 IMAD.MOV R12, RZ, RZ, -R12 ;  /* 0x000000ffff0ca224 */ /* 0x000fe200078e0a0c */
[----:B------:R-:W-:Y:S01]  /*d580*/  ISETP.GE.AND P3, PT, R57, RZ, PT ;  /* 0x000000ff3900720c */ /* 0x000fe20003f66270 */
[----:B------:R-:W-:Y:S01]  /*d590*/  @!P5 IMAD.MOV R11, RZ, RZ, -R11 ;  /* 0x000000ffff0bd224 */ /* 0x000fe200078e0a0b */
[----:B------:R-:W-:Y:S01]  /*d5a0*/  ISETP.GE.AND P2, PT, R58, RZ, PT ;  /* 0x000000ff3a00720c */ /* 0x000fe20003f46270 */
[--C-:B------:R-:W-:Y:S01]  /*d5b0*/  @!P6 IMAD.IADD R0, R0, 0x1, -R2.reuse ;  /* 0x000000010000e824 */ /* 0x100fe200078e0a02 */
[----:B------:R-:W-:Y:S04]  /*d5c0*/  STL [R1+0x374], R39 ;  /* 0x0003742701007387 */ /* 0x000fe80000100800 */
[----:B------:R-:W-:Y:S01]  /*d5d0*/  STL [R1+0x378], R11 ;  /* 0x0003780b01007387 */ /* 0x000fe20000100800 */
[----:B------:R-:W-:-:S03]  /*d5e0*/  @!P0 IMAD.IADD R7, R7, 0x1, -R2 ;  /* 0x0000000107078824 */ /* 0x000fc600078e0a02 */
[----:B------:R0:W-:Y:S01]  /*d5f0*/  STL [R1+0x380], R12 ;  /* 0x0003800c01007387 */ /* 0x0001e20000100800 */
[----:B------:R-:W-:Y:S02]  /*d600*/  @!P1 IMAD.IADD R4, R4, 0x1, -R2 ;  /* 0x0000000104049824 */ /* 0x000fe400078e0a02 */
[----:B------:R-:W-:Y:S02]  /*d610*/  @!P3 IMAD.MOV R7, RZ, RZ, -R7 ;  /* 0x000000ffff07b224 */ /* 0x000fe400078e0a07 */
[----:B0-----:R-:W-:Y:S02]  /*d620*/  IMAD.MOV.U32 R12, RZ, RZ, R0 ;  /* 0x000000ffff0c7224 */ /* 0x001fe400078e0000 */
[----:B------:R-:W-:Y:S02]  /*d630*/  @!P2 IMAD.MOV R4, RZ, RZ, -R4 ;  /* 0x000000ffff04a224 */ /* 0x000fe400078e0a04 */
[----:B------:R-:W-:-:S05]  /*d640*/  @!P4 IMAD.MOV R12, RZ, RZ, -R12 ;  /* 0x000000ffff0cc224 */ /* 0x000fca00078e0a0c */
[----:B------:R-:W-:Y:S04]  /*d650*/  STL [R1+0x384], R12 ;  /* 0x0003840c01007387 */ /* 0x000fe80000100800 */
[----:B------:R0:W-:Y:S04]  /*d660*/  STL [R1+0x398], R7 ;  /* 0x0003980701007387 */ /* 0x0001e80000100800 */
[----:B------:R1:W-:Y:S01]  /*d670*/  STL [R1+0x39c], R4 ;  /* 0x00039c0401007387 */ /* 0x0003e20000100800 */
[----:B----4-:R-:W-:Y:S02]  /*d680*/  IABS R3, R37 ;  /* 0x0000002500037213 */ /* 0x010fe40000000000 */
[----:B------:R-:W-:-:S02]  /*d690*/  ISETP.GE.AND P2, PT, R37, RZ, PT ;  /* 0x000000ff2500720c */ /* 0x000fc40003f46270 */
[----:B------:R-:W4:Y:S01]  /*d6a0*/  LDL.LU R37, [R1+0x1c] ;  /* 0x00001c0001257983 */ /* 0x000f220000300800 */
[----:B------:R-:W-:Y:S01]  /*d6b0*/  IABS R8, R59 ;  /* 0x0000003b00087213 */ /* 0x000fe20000000000 */
[----:B------:R-:W-:Y:S01]  /*d6c0*/  IMAD.MOV.U32 R35, RZ, RZ, R33 ;  /* 0x000000ffff237224 */ /* 0x000fe200078e0021 */
[----:B--2---:R-:W-:Y:S01]  /*d6d0*/  IABS R6, R60 ;  /* 0x0000003c00067213 */ /* 0x004fe20000000000 */
[----:B------:R-:W-:Y:S01]  /*d6e0*/  IMAD.MOV.U32 R33, RZ, RZ, R13 ;  /* 0x000000ffff217224 */ /* 0x000fe200078e000d */
[----:B-----5:R-:W-:Y:S01]  /*d6f0*/  IABS R5, R38 ;  /* 0x0000002600057213 */ /* 0x020fe20000000000 */
[----:B------:R-:W-:Y:S01]  /*d700*/  IMAD.HI.U32 R13, R61, R8, RZ ;  /* 0x000000083d0d7227 */ /* 0x000fe200078e00ff */
[----:B------:R-:W-:Y:S01]  /*d710*/  ISETP.GE.AND P0, PT, R59, RZ, PT ;  /* 0x000000ff3b00720c */ /* 0x000fe20003f06270 */
[----:B------:R-:W2:Y:S02]  /*d720*/  LDL.LU R54, [R1+0x20] ;  /* 0x0000200001367983 */ /* 0x000ea40000300800 */
[----:B------:R-:W-:-:S02]  /*d730*/  IMAD.MOV R13, RZ, RZ, -R13 ;  /* 0x000000ffff0d7224 */ /* 0x000fc400078e0a0d */
[----:B------:R-:W-:-:S04]  /*d740*/  IMAD.HI.U32 R10, R61, R6, RZ ;  /* 0x000000063d0a7227 */ /* 0x000fc800078e00ff */
[----:B------:R-:W-:Y:S02]  /*d750*/  IMAD R8, R2, R13, R8 ;  /* 0x0000000d02087224 */ /* 0x000fe400078e0208 */
[----:B------:R-:W-:-:S03]  /*d760*/  IMAD.MOV R10, RZ, RZ, -R10 ;  /* 0x000000ffff0a7224 */ /* 0x000fc600078e0a0a */
[C---:B------:R-:W-:Y:S01]  /*d770*/  ISETP.GT.U32.AND P5, PT, R2.reuse, R8, PT ;  /* 0x000000080200720c */ /* 0x040fe20003fa4070 */
[----:B------:R-:W-:Y:S02]  /*d780*/  IMAD R6, R2, R10, R6 ;  /* 0x0000000a02067224 */ /* 0x000fe400078e0206 */
[----:B------:R-:W-:-:S04]  /*d790*/  IMAD.HI.U32 R10, R61, R3, RZ ;  /* 0x000000033d0a7227 */ /* 0x000fc800078e00ff */
[----:B------:R-:W-:-:S04]  /*d7a0*/  IMAD.MOV R10, RZ, RZ, -R10 ;  /* 0x000000ffff0a7224 */ /* 0x000fc800078e0a0a */
[----:B------:R-:W-:Y:S02]  /*d7b0*/  IMAD R3, R2, R10, R3 ;  /* 0x0000000a02037224 */ /* 0x000fe400078e0203 */
[----:B------:R-:W-:Y:S01]  /*d7c0*/  @!P5 IMAD.IADD R8, R8, 0x1, -R2 ;  /* 0x000000010808d824 */ /* 0x000fe200078e0a02 */
[C---:B------:R-:W-:Y:S02]  /*d7d0*/  ISETP.GT.U32.AND P6, PT, R2.reuse, R6, PT ;  /* 0x000000060200720c */ /* 0x040fe40003fc4070 */
[----:B------:R-:W-:Y:S01]  /*d7e0*/  ISETP.GT.U32.AND P5, PT, R2, R3, PT ;  /* 0x000000030200720c */ /* 0x000fe20003fa4070 */
[----:B------:R-:W-:-:S04]  /*d7f0*/  IMAD.HI.U32 R9, R61, R5, RZ ;  /* 0x000000053d097227 */ /* 0x000fc800078e00ff */
[----:B------:R-:W-:-:S04]  /*d800*/  IMAD.MOV R9, RZ, RZ, -R9 ;  /* 0x000000ffff097224 */ /* 0x000fc800078e0a09 */
[----:B------:R-:W-:Y:S02]  /*d810*/  IMAD R5, R2, R9, R5 ;  /* 0x0000000902057224 */ /* 0x000fe400078e0205 */
[--C-:B------:R-:W-:Y:S02]  /*d820*/  @!P6 IMAD.IADD R6, R6, 0x1, -R2.reuse ;  /* 0x000000010606e824 */ /* 0x100fe400078e0a02 */
[----:B------:R-:W-:Y:S01]  /*d830*/  @!P5 IMAD.IADD R3, R3, 0x1, -R2 ;  /* 0x000000010303d824 */ /* 0x000fe200078e0a02 */
[C---:B------:R-:W-:Y:S02]  /*d840*/  ISETP.GT.U32.AND P6, PT, R2.reuse, R8, PT ;  /* 0x000000080200720c */ /* 0x040fe40003fc4070 */
[C---:B------:R-:W-:Y:S02]  /*d850*/  ISETP.GT.U32.AND P4, PT, R2.reuse, R6, PT ;  /* 0x000000060200720c */ /* 0x040fe40003f84070 */
[C---:B------:R-:W-:Y:S02]  /*d860*/  ISETP.GT.U32.AND P5, PT, R2.reuse, R3, PT ;  /* 0x000000030200720c */ /* 0x040fe40003fa4070 */
[----:B------:R-:W-:-:S02]  /*d870*/  ISETP.GT.U32.AND P3, PT, R2, R5, PT ;  /* 0x000000050200720c */ /* 0x000fc40003f64070 */
[----:B---3--:R-:W-:Y:S02]  /*d880*/  IABS R0, R36 ;  /* 0x0000002400007213 */ /* 0x008fe40000000000 */
[----:B------:R-:W-:-:S03]  /*d890*/  ISETP.GE.AND P1, PT, R60, RZ, PT ;  /* 0x000000ff3c00720c */ /* 0x000fc60003f26270 */
[----:B0-----:R-:W-:-:S04]  /*d8a0*/  IMAD.HI.U32 R7, R61, R0, RZ ;  /* 0x000000003d077227 */ /* 0x001fc800078e00ff */
[----:B------:R-:W-:Y:S02]  /*d8b0*/  IMAD.MOV R7, RZ, RZ, -R7 ;  /* 0x000000ffff077224 */ /* 0x000fe400078e0a07 */
[--C-:B------:R-:W-:Y:S02]  /*d8c0*/  @!P5 IMAD.IADD R3, R3, 0x1, -R2.reuse ;  /* 0x000000010303d824 */ /* 0x100fe400078e0a02 */
[--C-:B------:R-:W-:Y:S01]  /*d8d0*/  @!P6 IMAD.IADD R8, R8, 0x1, -R2.reuse ;  /* 0x000000010808e824 */ /* 0x100fe200078e0a02 */
[----:B------:R-:W-:Y:S01]  /*d8e0*/  IABS R11, R35 ;  /* 0x00000023000b7213 */ /* 0x000fe20000000000 */
[--C-:B------:R-:W-:Y:S02]  /*d8f0*/  @!P4 IMAD.IADD R6, R6, 0x1, -R2.reuse ;  /* 0x000000010606c824 */ /* 0x100fe400078e0a02 */
[----:B------:R-:W-:Y:S01]  /*d900*/  @!P3 IMAD.IADD R5, R5, 0x1, -R2 ;  /* 0x000000010505b824 */ /* 0x000fe200078e0a02 */
[----:B------:R-:W-:Y:S01]  /*d910*/  ISETP.GE.AND P3, PT, R35, RZ, PT ;  /* 0x000000ff2300720c */ /* 0x000fe20003f66270 */
[----:B------:R-:W-:-:S02]  /*d920*/  IMAD R0, R2, R7, R0 ;  /* 0x0000000702007224 */ /* 0x000fc400078e0200 */
[----:B------:R-:W-:Y:S02]  /*d930*/  IMAD.MOV.U32 R7, RZ, RZ, R3 ;  /* 0x000000ffff077224 */ /* 0x000fe400078e0003 */
[----:B------:R-:W-:Y:S02]  /*d940*/  IMAD.MOV.U32 R35, RZ, RZ, R34 ;  /* 0x000000ffff237224 */ /* 0x000fe400078e0022 */
[----:B------:R-:W-:Y:S02]  /*d950*/  @!P0 IMAD.MOV R8, RZ, RZ, -R8 ;  /* 0x000000ffff088224 */ /* 0x000fe400078e0a08 */
[----:B------:R-:W-:Y:S02]  /*d960*/  @!P1 IMAD.MOV R6, RZ, RZ, -R6 ;  /* 0x000000ffff069224 */ /* 0x000fe400078e0a06 */
[----:B------:R-:W-:Y:S01]  /*d970*/  IMAD.MOV.U32 R34, RZ, RZ, R33 ;  /* 0x000000ffff227224 */ /* 0x000fe200078e0021 */
[----:B------:R-:W-:Y:S01]  /*d980*/  ISETP.GE.AND P1, PT, R35, RZ, PT ;  /* 0x000000ff2300720c */ /* 0x000fe20003f26270 */
[----:B------:R-:W-:Y:S01]  /*d990*/  IMAD.MOV.U32 R33, RZ, RZ, R32 ;  /* 0x000000ffff217224 */ /* 0x000fe200078e0020 */
[----:B------:R-:W-:Y:S01]  /*d9a0*/  IABS R10, R35 ;  /* 0x00000023000a7213 */ /* 0x000fe20000000000 */
[----:B------:R-:W-:Y:S01]  /*d9b0*/  @!P2 IMAD.MOV R7, RZ, RZ, -R7 ;  /* 0x000000ffff07a224 */ /* 0x000fe200078e0a07 */
[----:B------:R-:W-:Y:S01]  /*d9c0*/  STL [R1+0x388], R8 ;  /* 0x0003880801007387 */ /* 0x000fe20000100800 */
[----:B------:R-:W-:-:S02]  /*d9d0*/  IMAD.MOV.U32 R32, RZ, RZ, R30 ;  /* 0x000000ffff207224 */ /* 0x000fc400078e001e */
[----:B------:R-:W-:Y:S01]  /*d9e0*/  IMAD.MOV.U32 R35, RZ, RZ, R34 ;  /* 0x000000ffff237224 */ /* 0x000fe200078e0022 */
[----:B------:R-:W-:Y:S01]  /*d9f0*/  STL [R1+0x38c], R6 ;  /* 0x00038c0601007387 */ /* 0x000fe20000100800 */
[----:B------:R-:W-:Y:S01]  /*da00*/  IMAD.MOV.U32 R30, RZ, RZ, R22 ;  /* 0x000000ffff1e7224 */ /* 0x000fe200078e0016 */
[----:B------:R-:W-:Y:S01]  /*da10*/  ISETP.GT.U32.AND P0, PT, R2, R5, PT ;  /* 0x000000050200720c */ /* 0x000fe20003f04070 */
[----:B------:R-:W-:Y:S01]  /*da20*/  IMAD.MOV.U32 R34, RZ, RZ, R33 ;  /* 0x000000ffff227224 */ /* 0x000fe200078e0021 */
[----:B------:R-:W3:Y:S01]  /*da30*/  LDL R22, [R1+0x5798] ;  /* 0x0057980001167983 */ /* 0x000ee20000100800 */
[----:B------:R-:W-:Y:S01]  /*da40*/  IMAD.MOV.U32 R33, RZ, RZ, R23 ;  /* 0x000000ffff217224 */ /* 0x000fe200078e0017 */
[----:B------:R-:W-:Y:S02]  /*da50*/  ISETP.GE.AND P2, PT, R35, RZ, PT ;  /* 0x000000ff2300720c */ /* 0x000fe40003f46270 */
[----:B------:R4:W-:Y:S01]  /*da60*/  STL [R1+0x394], R7 ;  /* 0x0003940701007387 */ /* 0x0009e20000100800 */
[----:B------:R-:W-:-:S03]  /*da70*/  IABS R9, R35 ;  /* 0x0000002300097213 */ /* 0x000fc60000000000 */
[----:B------:R-:W5:Y:S01]  /*da80*/  LDL R23, [R1+0x575c] ;  /* 0x00575c0001177983 */ /* 0x000f620000100800 */
[----:B------:R-:W-:-:S03]  /*da90*/  ISETP.GE.AND P6, PT, R38, RZ, PT ;  /* 0x000000ff2600720c */ /* 0x000fc60003fc6270 */
[----:B------:R-:W3:Y:S04]  /*daa0*/  LDL.LU R53, [R1+0x24] ;  /* 0x0000240001357983 */ /* 0x000ee80000300800 */
[----:B------:R-:W3:Y:S01]  /*dab0*/  LDL.LU R35, [R1+0x18] ;  /* 0x0000180001237983 */ /* 0x000ee20000300800 */
[----:B------:R-:W-:Y:S01]  /*dac0*/  @!P0 IMAD.IADD R5, R5, 0x1, -R2 ;  /* 0x0000000105058824 */ /* 0x000fe200078e0a02 */
[----:B------:R-:W-:-:S04]  /*dad0*/  ISETP.GT.U32.AND P5, PT, R2, R0, PT ;  /* 0x000000000200720c */ /* 0x000fc80003fa4070 */
[----:B------:R-:W-:-:S05]  /*dae0*/  @!P6 IMAD.MOV R5, RZ, RZ, -R5 ;  /* 0x000000ffff05e224 */ /* 0x000fca00078e0a05 */
[----:B------:R0:W-:Y:S04]  /*daf0*/  STL [R1+0x390], R5 ;  /* 0x0003900501007387 */ /* 0x0001e80000100800 */
[----:B------:R-:W5:Y:S01]  /*db00*/  LDL.LU R49, [R1+0x28] ;  /* 0x0000280001317983 */ /* 0x000f620000300800 */
[----:B------:R-:W-:Y:S02]  /*db10*/  @!P5 IMAD.IADD R0, R0, 0x1, -R2 ;  /* 0x000000010000d824 */ /* 0x000fe400078e0a02 */
[C---:B-1----:R-:W-:Y:S01]  /*db20*/  IMAD.HI.U32 R4, R61.reuse, R11, RZ ;  /* 0x0000000b3d047227 */ /* 0x042fe200078e00ff */
[----:B------:R-:W5:Y:S02]  /*db30*/  LDL.LU R39, [R1+0x2c] ;  /* 0x00002c0001277983 */ /* 0x000f640000300800 */
[C---:B------:R-:W-:Y:S01]  /*db40*/  ISETP.GT.U32.AND P5, PT, R2.reuse, R0, PT ;  /* 0x000000000200720c */ /* 0x040fe20003fa4070 */
[----:B------:R-:W-:Y:S01]  /*db50*/  IMAD.MOV R4, RZ, RZ, -R4 ;  /* 0x000000ffff047224 */ /* 0x000fe200078e0a04 */
[----:B------:R-:W5:Y:S03]  /*db60*/  LDL.LU R52, [R1+0x30] ;  /* 0x0000300001347983 */ /* 0x000f660000300800 */
[----:B------:R-:W-:Y:S01]  /*db70*/  IMAD R11, R2, R4, R11 ;  /* 0x00000004020b7224 */ /* 0x000fe200078e020b */
[----:B------:R-:W-:Y:S01]  /*db80*/  ISETP.GE.AND P4, PT, R36, RZ, PT ;  /* 0x000000ff2400720c */ /* 0x000fe20003f86270 */
[----:B------:R-:W-:Y:S01]  /*db90*/  IMAD.HI.U32 R4, R61, R10, RZ ;  /* 0x0000000a3d047227 */ /* 0x000fe200078e00ff */
[----:B------:R-:W5:Y:S03]  /*dba0*/  LDL.LU R51, [R1+0x34] ;  /* 0x0000340001337983 */ /* 0x000f660000300800 */
[----:B------:R-:W-:-:S02]  /*dbb0*/  IMAD.MOV R4, RZ, RZ, -R4 ;  /* 0x000000ffff047224 */ /* 0x000fc400078e0a04 */
[----:B------:R-:W-:Y:S02]  /*dbc0*/  @!P5 IMAD.IADD R0, R0, 0x1, -R2 ;  /* 0x000000010000d824 */ /* 0x000fe400078e0a02 */
[----:B------:R-:W-:Y:S02]  /*dbd0*/  IMAD R10, R2, R4, R10 ;  /* 0x00000004020a7224 */ /* 0x000fe400078e020a */
[----:B------:R-:W-:-:S03]  /*dbe0*/  IMAD.MOV.U32 R13, RZ, RZ, R0 ;  /* 0x000000ffff0d7224 */ /* 0x000fc600078e0000 */
[C---:B------:R-:W-:Y:S01]  /*dbf0*/  ISETP.GT.U32.AND P5, PT, R2.reuse, R10, PT ;  /* 0x0000000a0200720c */ /* 0x040fe20003fa4070 */
[----:B------:R-:W-:Y:S01]  /*dc00*/  @!P4 IMAD.MOV R13, RZ, RZ, -R13 ;  /* 0x000000ffff0dc224 */ /* 0x000fe200078e0a0d */
[----:B------:R-:W-:-:S04]  /*dc10*/  ISETP.GT.U32.AND P6, PT, R2, R11, PT ;  /* 0x0000000b0200720c */ /* 0x000fc80003fc4070 */
[----:B------:R1:W-:Y:S04]  /*dc20*/  STL [R1+0x37c], R13 ;  /* 0x00037c0d01007387 */ /* 0x0003e80000100800 */
[----:B------:R-:W5:Y:S03]  /*dc30*/  LDL.LU R50, [R1+0x38] ;  /* 0x0000380001327983 */ /* 0x000f660000300800 */
[--C-:B------:R-:W-:Y:S01]  /*dc40*/  @!P5 IMAD.IADD R10, R10, 0x1, -R2.reuse ;  /* 0x000000010a0ad824 */ /* 0x100fe200078e0a02 */
[----:B------:R-:W5:Y:S01]  /*dc50*/  LDL.LU R38, [R1+0x3c] ;  /* 0x00003c0001267983 */ /* 0x000f620000300800 */
[----:B------:R-:W-:-:S03]  /*dc60*/  @!P6 IMAD.IADD R11, R11, 0x1, -R2 ;  /* 0x000000010b0be824 */ /* 0x000fc600078e0a02 */
[C---:B------:R-:W-:Y:S02]  /*dc70*/  ISETP.GT.U32.AND P4, PT, R2.reuse, R10, PT ;  /* 0x0000000a0200720c */ /* 0x040fe40003f84070 */
[----:B------:R-:W-:-:S11]  /*dc80*/  ISETP.GT.U32.AND P5, PT, R2, R11, PT ;  /* 0x0000000b0200720c */ /* 0x000fd60003fa4070 */
[--C-:B------:R-:W-:Y:S02]  /*dc90*/  @!P4 IMAD.IADD R10, R10, 0x1, -R2.reuse ;  /* 0x000000010a0ac824 */ /* 0x100fe400078e0a02 */
[----:B------:R-:W-:Y:S02]  /*dca0*/  @!P5 IMAD.IADD R11, R11, 0x1, -R2 ;  /* 0x000000010b0bd824 */ /* 0x000fe400078e0a02 */
[----:B------:R-:W-:Y:S02]  /*dcb0*/  @!P1 IMAD.MOV R10, RZ, RZ, -R10 ;  /* 0x000000ffff0a9224 */ /* 0x000fe400078e0a0a */
[----:B------:R-:W-:-:S05]  /*dcc0*/  @!P3 IMAD.MOV R11, RZ, RZ, -R11 ;  /* 0x000000ffff0bb224 */ /* 0x000fca00078e0a0b */
[----:B------:R-:W-:Y:S04]  /*dcd0*/  STL [R1+0x370], R11 ;  /* 0x0003700b01007387 */ /* 0x000fe80000100800 */
[----:B------:R0:W-:Y:S01]  /*dce0*/  STL [R1+0x36c], R10 ;  /* 0x00036c0a01007387 */ /* 0x0001e20000100800 */
[----:B----4-:R-:W-:-:S05]  /*dcf0*/  IABS R7, R37 ;  /* 0x0000002500077213 */ /* 0x010fca0000000000 */
[----:B------:R-:W-:-:S04]  /*dd00*/  IMAD.HI.U32 R4, R61, R7, RZ ;  /* 0x000000073d047227 */ /* 0x000fc800078e00ff */
[----:B------:R-:W-:-:S04]  /*dd10*/  IMAD.MOV R4, RZ, RZ, -R4 ;  /* 0x000000ffff047224 */ /* 0x000fc800078e0a04 */
[----:B------:R-:W-:-:S05]  /*dd20*/  IMAD R7, R2, R4, R7 ;  /* 0x0000000402077224 */ /* 0x000fca00078e0207 */
[----:B------:R-:W-:-:S13]  /*dd30*/  ISETP.GT.U32.AND P4, PT, R2, R7, PT ;  /* 0x000000070200720c */ /* 0x000fda0003f84070 */
[----:B------:R-:W-:Y:S01]  /*dd40*/  @!P4 IMAD.IADD R7, R7, 0x1, -R2 ;  /* 0x000000010707c824 */ /* 0x000fe200078e0a02 */
[----:B------:R-:W-:Y:S02]  /*dd50*/  ISETP.GE.AND P4, PT, R37, RZ, PT ;  /* 0x000000ff2500720c */ /* 0x000fe40003f86270 */
[----:B------:R-:W4:Y:S01]  /*dd60*/  LDL.LU R37, [R1+0x40] ;  /* 0x0000400001257983 */ /* 0x000f220000300800 */
[----:B------:R-:W-:-:S04]  /*dd70*/  IMAD.HI.U32 R3, R61, R9, RZ ;  /* 0x000000093d037227 */ /* 0x000fc800078e00ff */
[----:B------:R-:W-:-:S04]  /*dd80*/  IMAD.MOV R3, RZ, RZ, -R3 ;  /* 0x000000ffff037224 */ /* 0x000fc800078e0a03 */
[----:B------:R-:W-:-:S05]  /*dd90*/  IMAD R9, R2, R3, R9 ;  /* 0x0000000302097224 */ /* 0x000fca00078e0209 */
[----:B------:R-:W-:Y:S02]  /*dda0*/  ISETP.GT.U32.AND P6, PT, R2, R9, PT ;  /* 0x000000090200720c */ /* 0x000fe40003fc4070 */
[----:B--2---:R-:W-:-:S05]  /*ddb0*/  IABS R6, R54 ;  /* 0x0000003600067213 */ /* 0x004fca0000000000 */
[----:B------:R-:W-:-:S06]  /*ddc0*/  IMAD.HI.U32 R3, R61, R6, RZ ;  /* 0x000000063d037227 */ /* 0x000fcc00078e00ff */
[----:B------:R-:W-:-:S05]  /*ddd0*/  @!P6 IMAD.IADD R9, R9, 0x1, -R2 ;  /* 0x000000010909e824 */ /* 0x000fca00078e0a02 */
[----:B------:R-:W-:Y:S01]  /*dde0*/  ISETP.GT.U32.AND P6, PT, R2, R9, PT ;  /* 0x000000090200720c */ /* 0x000fe20003fc4070 */
[----:B------:R-:W-:-:S04]  /*ddf0*/  IMAD.MOV R3, RZ, RZ, -R3 ;  /* 0x000000ffff037224 */ /* 0x000fc800078e0a03 */
[C---:B------:R-:W-:Y:S02]  /*de00*/  IMAD R6, R2.reuse, R3, R6 ;  /* 0x0000000302067224 */ /* 0x040fe400078e0206 */
[----:B------:R-:W-:Y:S02]  /*de10*/  IMAD.MOV.U32 R36, RZ, RZ, R34 ;  /* 0x000000ffff247224 */ /* 0x000fe400078e0022 */
[----:B------:R-:W-:Y:S02]  /*de20*/  IMAD.MOV.U32 R34, RZ, RZ, R33 ;  /* 0x000000ffff227224 */ /* 0x000fe400078e0021 */
[----:B------:R-:W-:Y:S02]  /*de30*/  IMAD.MOV.U32 R33, RZ, RZ, R15 ;  /* 0x000000ffff217224 */ /* 0x000fe400078e000f */
[----:B------:R-:W-:Y:S01]  /*de40*/  @!P6 IMAD.IADD R9, R9, 0x1, -R2 ;  /* 0x000000010909e824 */ /* 0x000fe200078e0a02 */
[----:B------:R-:W-:Y:S02]  /*de50*/  ISETP.GT.U32.AND P6, PT, R2, R6, PT ;  /* 0x000000060200720c */ /* 0x000fe40003fc4070 */
[----:B---3--:R-:W-:-:S05]  /*de60*/  IABS R8, R35 ;  /* 0x0000002300087213 */ /* 0x008fca0000000000 */
[----:B------:R-:W-:-:S04]  /*de70*/  IMAD.HI.U32 R12, R61, R8, RZ ;  /* 0x000000083d0c7227 */ /* 0x000fc800078e00ff */
[----:B------:R-:W-:Y:S01]  /*de80*/  IMAD.MOV R12, RZ, RZ, -R12 ;  /* 0x000000ffff0c7224 */ /* 0x000fe200078e0a0c */
[----:B0-----:R-:W-:-:S03]  /*de90*/  IABS R5, R53 ;  /* 0x0000003500057213 */ /* 0x001fc60000000000 */
[C---:B------:R-:W-:Y:S02]  /*dea0*/  IMAD R8, R2.reuse, R12, R8 ;  /* 0x0000000c02087224 */ /* 0x040fe400078e0208 */
[C---:B------:R-:W-:Y:S01]  /*deb0*/  IMAD.HI.U32 R12, R61.reuse, R5, RZ ;  /* 0x000000053d0c7227 */ /* 0x040fe200078e00ff */
[----:B-----5:R-:W-:Y:S02]  /*dec0*/  IABS R4, R49 ;  /* 0x0000003100047213 */ /* 0x020fe40000000000 */
[----:B------:R-:W-:Y:S01]  /*ded0*/  ISETP.GT.U32.AND P5, PT, R2, R8, PT ;  /* 0x000000080200720c */ /* 0x000fe20003fa4070 */
[----:B------:R-:W-:Y:S02]  /*dee0*/  IMAD.MOV R12, RZ, RZ, -R12 ;  /* 0x000000ffff0c7224 */ /* 0x000fe400078e0a0c */
[----:B------:R-:W-:-:S04]  /*def0*/  IMAD.HI.U32 R15, R61, R4, RZ ;  /* 0x000000043d0f7227 */ /* 0x000fc800078e00ff */
[----:B------:R-:W-:Y:S02]  /*df00*/  IMAD R5, R2, R12, R5 ;  /* 0x0000000c02057224 */ /* 0x000fe400078e0205 */
[----:B------:R-:W-:-:S04]  /*df10*/  IMAD.MOV R15, RZ, RZ, -R15 ;  /* 0x000000ffff0f7224 */ /* 0x000fc800078e0a0f */
[----:B------:R-:W-:Y:S01]  /*df20*/  @!P5 IMAD.IADD R8, R8, 0x1, -R2 ;  /* 0x000000010808d824 */ /* 0x000fe200078e0a02 */
[C---:B------:R-:W-:Y:S01]  /*df30*/  ISETP.GT.U32.AND P5, PT, R2.reuse, R5, PT ;  /* 0x000000050200720c */ /* 0x040fe20003fa4070 */
[----:B------:R-:W-:Y:S02]  /*df40*/  IMAD R4, R2, R15, R4 ;  /* 0x0000000f02047224 */ /* 0x000fe400078e0204 */
[----:B------:R-:W-:Y:S01]  /*df50*/  @!P6 IMAD.IADD R6, R6, 0x1, -R2 ;  /* 0x000000010606e824 */ /* 0x000fe200078e0a02 */
[----:B------:R-:W-:Y:S02]  /*df60*/  IABS R0, R52 ;  /* 0x0000003400007213 */ /* 0x000fe40000000000 */
[----:B------:R-:W-:Y:S02]  /*df70*/  ISETP.GT.U32.AND P6, PT, R2, R4, PT ;  /* 0x000000040200720c */ /* 0x000fe40003fc4070 */
[----:B------:R-:W-:Y:S01]  /*df80*/  IABS R3, R39 ;  /* 0x0000002700037213 */ /* 0x000fe20000000000 */
[----:B-1----:R-:W-:Y:S01]  /*df90*/  IMAD.HI.U32 R13, R61, R0, RZ ;  /* 0x000000003d0d7227 */ /* 0x002fe200078e00ff */
[----:B------:R-:W-:-:S03]  /*dfa0*/  ISETP.GE.AND P0, PT, R35, RZ, PT ;  /* 0x000000ff2300720c */ /* 0x000fc60003f06270 */
[----:B------:R-:W-:Y:S02]  /*dfb0*/  IMAD.MOV.U32 R35, RZ, RZ, R29 ;  /* 0x000000ffff237224 */ /* 0x000fe400078e001d */
[----:B------:R-:W-:Y:S01]  /*dfc0*/  @!P5 IMAD.IADD R5, R5, 0x1, -R2 ;  /* 0x000000010505d824 */ /* 0x000fe200078e0a02 */
[C---:B------:R-:W-:Y:S01]  /*dfd0*/  ISETP.GT.U32.AND P5, PT, R2.reuse, R8, PT ;  /* 0x000000080200720c */ /* 0x040fe20003fa4070 */
[----:B------:R-:W-:Y:S01]  /*dfe0*/  IMAD.MOV.U32 R29, RZ, RZ, R14 ;  /* 0x000000ffff1d7224 */ /* 0x000fe200078e000e */
[----:B------:R-:W-:Y:S01]  /*dff0*/  IABS R14, R51 ;  /* 0x00000033000e7213 */ /* 0x000fe20000000000 */
[----:B------:R-:W-:Y:S01]  /*e000*/  IMAD.HI.U32 R12, R61, R3, RZ ;  /* 0x000000033d0c7227 */ /* 0x000fe200078e00ff */
[----:B------:R-:W-:-:S03]  /*e010*/  ISETP.GT.U32.AND P3, PT, R2, R6, PT ;  /* 0x000000060200720c */ /* 0x000fc60003f64070 */
[----:B------:R-:W-:Y:S02]  /*e020*/  IMAD.MOV R13, RZ, RZ, -R13 ;  /* 0x000000ffff0d7224 */ /* 0x000fe400078e0a0d */
[----:B------:R-:W-:Y:S01]  /*e030*/  @!P6 IMAD.IADD R4, R4, 0x1, -R2 ;  /* 0x000000010404e824 */ /* 0x000fe200078e0a02 */
[C---:B------:R-:W-:Y:S01]  /*e040*/  ISETP.GT.U32.AND P6, PT, R2.reuse, R5, PT ;  /* 0x000000050200720c */ /* 0x040fe20003fc4070 */
[----:B------:R-:W-:Y:S02]  /*e050*/  IMAD.MOV R12, RZ, RZ, -R12 ;  /* 0x000000ffff0c7224 */ /* 0x000fe400078e0a0c */
[C---:B------:R-:W-:Y:S02]  /*e060*/  IMAD R0, R2.reuse, R13, R0 ;  /* 0x0000000d02007224 */ /* 0x040fe400078e0200 */
[----:B------:R-:W-:Y:S01]  /*e070*/  IMAD.HI.U32 R13, R61, R14, RZ ;  /* 0x0000000e3d0d7227 */ /* 0x000fe200078e00ff */
[----:B------:R-:W-:-:S03]  /*e080*/  ISETP.GT.U32.AND P1, PT, R2, R7, PT ;  /* 0x000000070200720c */ /* 0x000fc60003f24070 */
[----:B------:R-:W-:Y:S02]  /*e090*/  IMAD R3, R2, R12, R3 ;  /* 0x0000000c02037224 */ /* 0x000fe400078e0203 */
[----:B------:R-:W-:Y:S02]  /*e0a0*/  IMAD.MOV R13, RZ, RZ, -R13 ;  /* 0x000000ffff0d7224 */ /* 0x000fe400078e0a0d */
[----:B------:R-:W-:Y:S01]  /*e0b0*/  IMAD.MOV.U32 R10, RZ, RZ, R9 ;  /* 0x000000ffff0a7224 */ /* 0x000fe200078e0009 */
[----:B------:R-:W-:Y:S01]  /*e0c0*/  IABS R12, R50 ;  /* 0x00000032000c7213 */ /* 0x000fe20000000000 */
[----:B------:R-:W-:Y:S01]  /*e0d0*/  @!P5 IMAD.IADD R8, R8, 0x1, -R2 ;  /* 0x000000010808d824 */ /* 0x000fe200078e0a02 */
[C---:B------:R-:W-:Y:S01]  /*e0e0*/  ISETP.GT.U32.AND P5, PT, R2.reuse, R3, PT ;  /* 0x000000030200720c */ /* 0x040fe20003fa4070 */
[C---:B------:R-:W-:Y:S02]  /*e0f0*/  IMAD R14, R2.reuse, R13, R14 ;  /* 0x0000000d020e7224 */ /* 0x040fe400078e020e */
[----:B------:R-:W-:Y:S01]  /*e100*/  @!P2 IMAD.MOV R10, RZ, RZ, -R10 ;  /* 0x000000ffff0aa224 */ /* 0x000fe200078e0a0a */
[----:B------:R-:W-:Y:S01]  /*e110*/  ISETP.GT.U32.AND P2, PT, R2, R4, PT ;  /* 0x000000040200720c */ /* 0x000fe20003f44070 */
[--C-:B------:R-:W-:Y:S01]  /*e120*/  @!P3 IMAD.IADD R6, R6, 0x1, -R2.reuse ;  /* 0x000000010606b824 */ /* 0x100fe200078e0a02 */
[----:B------:R-:W-:Y:S01]  /*e130*/  ISETP.GE.AND P3, PT, R54, RZ, PT ;  /* 0x000000ff3600720c */ /* 0x000fe20003f66270 */
[----:B------:R-:W-:Y:S01]  /*e140*/  @!P6 IMAD.IADD R5, R5, 0x1, -R2 ;  /* 0x000000010505e824 */ /* 0x000fe200078e0a02 */
[----:B------:R-:W-:Y:S01]  /*e150*/  ISETP.GT.U32.AND P6, PT, R2, R14, PT ;  /* 0x0000000e0200720c */ /* 0x000fe20003fc4070 */
[----:B------:R-:W-:-:S04]  /*e160*/  IMAD.HI.U32 R13, R61, R12, RZ ;  /* 0x0000000c3d0d7227 */ /* 0x000fc800078e00ff */
[--C-:B------:R-:W-:Y:S01]  /*e170*/  @!P1 IMAD.IADD R7, R7, 0x1, -R2.reuse ;  /* 0x0000000107079824 */ /* 0x100fe200078e0a02 */
[C---:B------:R-:W-:Y:S01]  /*e180*/  ISETP.GT.U32.AND P1, PT, R2.reuse, R0, PT ;  /* 0x000000000200720c */ /* 0x040fe20003f24070 */
[----:B------:R-:W-:Y:S01]  /*e190*/  IMAD.MOV R13, RZ, RZ, -R13 ;  /* 0x000000ffff0d7224 */ /* 0x000fe200078e0a0d */
[----:B------:R0:W-:Y:S01]  /*e1a0*/  STL [R1+0x368], R10 ;  /* 0x0003680a01007387 */ /* 0x0001e20000100800 */
[----:B------:R-:W-:Y:S02]  /*e1b0*/  @!P5 IMAD.IADD R3, R3, 0x1, -R2 ;  /* 0x000000010303d824 */ /* 0x000fe400078e0a02 */
[----:B------:R-:W-:Y:S02]  /*e1c0*/  IMAD R13, R2, R13, R12 ;  /* 0x0000000d020d7224 */ /* 0x000fe400078e020c */
[----:B------:R-:W-:Y:S01]  /*e1d0*/  @!P2 IMAD.IADD R4, R4, 0x1, -R2 ;  /* 0x000000010404a824 */ /* 0x000fe200078e0a02 */
[----:B------:R-:W-:Y:S01]  /*e1e0*/  ISETP.GE.AND P2, PT, R53, RZ, PT ;  /* 0x000000ff3500720c */ /* 0x000fe20003f46270 */
[----:B0-----:R-:W-:-:S02]  /*e1f0*/  IMAD.MOV.U32 R10, RZ, RZ, R8 ;  /* 0x000000ffff0a7224 */ /* 0x001fc400078e0008 */
[----:B------:R-:W-:Y:S01]  /*e200*/  @!P3 IMAD.MOV R6, RZ, RZ, -R6 ;  /* 0x000000ffff06b224 */ /* 0x000fe200078e0a06 */
[C---:B------:R-:W-:Y:S01]  /*e210*/  ISETP.GT.U32.AND P3, PT, R2.reuse, R13, PT ;  /* 0x0000000d0200720c */ /* 0x040fe20003f64070 */
[----:B------:R-:W-:Y:S01]  /*e220*/  @!P0 IMAD.MOV R10, RZ, RZ, -R10 ;  /* 0x000000ffff0a8224 */ /* 0x000fe200078e0a0a */
[----:B------:R-:W-:Y:S01]  /*e230*/  ISETP.GT.U32.AND P0, PT, R2, R3, PT ;  /* 0x000000030200720c */ /* 0x000fe20003f04070 */
[--C-:B------:R-:W-:Y:S01]  /*e240*/  @!P6 IMAD.IADD R14, R14, 0x1, -R2.reuse ;  /* 0x000000010e0ee824 */ /* 0x100fe200078e0a02 */
[----:B------:R-:W-:Y:S01]  /*e250*/  ISETP.GE.AND P5, PT, R49, RZ, PT ;  /* 0x000000ff3100720c */ /* 0x000fe20003fa6270 */
[--C-:B------:R-:W-:Y:S01]  /*e260*/  @!P1 IMAD.IADD R0, R0, 0x1, -R2.reuse ;  /* 0x0000000100009824 */ /* 0x100fe200078e0a02 */
[----:B------:R-:W-:Y:S01]  /*e270*/  ISETP.GE.AND P1, PT, R39, RZ, PT ;  /* 0x000000ff2700720c */ /* 0x000fe20003f26270 */
[----:B------:R-:W-:Y:S01]  /*e280*/  @!P4 IMAD.MOV R7, RZ, RZ, -R7 ;  /* 0x000000ffff07c224 */ /* 0x000fe200078e0a07 */
[C---:B------:R-:W-:Y:S02]  /*e290*/  ISETP.GT.U32.AND P4, PT, R2.reuse, R14, PT ;  /* 0x0000000e0200720c */ /* 0x040fe40003f84070 */
[----:B------:R-:W-:Y:S01]  /*e2a0*/  ISETP.GT.U32.AND P6, PT, R2, R0, PT ;  /* 0x000000000200720c */ /* 0x000fe20003fc4070 */
[----:B------:R-:W-:Y:S01]  /*e2b0*/  @!P2 IMAD.MOV R5, RZ, RZ, -R5 ;  /* 0x000000ffff05a224 */ /* 0x000fe200078e0a05 */
[----:B------:R-:W-:Y:S01]  /*e2c0*/  STL [R1+0x360], R10 ;  /* 0x0003600a01007387 */ /* 0x000fe20000100800 */
[----:B------:R-:W-:Y:S01]  /*e2d0*/  ISETP.GE.AND P2, PT, R52, RZ, PT ;  /* 0x000000ff3400720c */ /* 0x000fe20003f46270 */
[----:B------:R-:W-:-:S02]  /*e2e0*/  @!P3 IMAD.IADD R13, R13, 0x1, -R2 ;  /* 0x000000010d0db824 */ /* 0x000fc400078e0a02 */
[----:B------:R-:W-:Y:S01]  /*e2f0*/  @!P0 IMAD.IADD R3, R3, 0x1, -R2 ;  /* 0x0000000103038824 */ /* 0x000fe200078e0a02 */
[----:B------:R-:W2:Y:S01]  /*e300*/  LDL.LU R49, [R1+0x44] ;  /* 0x0000440001317983 */ /* 0x000ea20000300800 */
[----:B------:R-:W-:Y:S01]  /*e310*/  IMAD.MOV.U32 R39, RZ, RZ, R36 ;  /* 0x000000ffff277224 */ /* 0x000fe200078e0024 */
[----:B------:R-:W-:Y:S01]  /*e320*/  ISETP.GE.AND P0, PT, R51, RZ, PT ;  /* 0x000000ff3300720c */ /* 0x000fe20003f06270 */
[----:B------:R-:W-:Y:S01]  /*e330*/  @!P5 IMAD.MOV R4, RZ, RZ, -R4 ;  /* 0x000000ffff04d224 */ /* 0x000fe200078e0a04 */
[----:B------:R-:W-:Y:S01]  /*e340*/  STL [R1+0x35c], R7 ;  /* 0x00035c0701007387 */ /* 0x000fe20000100800 */
[----:B------:R-:W-:Y:S02]  /*e350*/  IMAD.MOV.U32 R36, RZ, RZ, R35 ;  /* 0x000000ffff247224 */ /* 0x000fe400078e0023 */
[----:B------:R-:W-:Y:S01]  /*e360*/  IMAD.MOV.U32 R35, RZ, RZ, R23 ;  /* 0x000000ffff237224 */ /* 0x000fe200078e0017 */
[----:B------:R-:W-:Y:S01]  /*e370*/  STL [R1+0x358], R6 ;  /* 0x0003580601007387 */ /* 0x000fe20000100800 */
[----:B------:R-:W-:Y:S01]  /*e380*/  @!P1 IMAD.MOV R3, RZ, RZ, -R3 ;  /* 0x000000ffff039224 */ /* 0x000fe200078e0a03 */
[----:B------:R-:W-:Y:S01]  /*e390*/  IABS R9, R38 ;  /* 0x0000002600097213 */ /* 0x000fe20000000000 */
[----:B------:R-:W-:Y:S01]  /*e3a0*/  @!P4 IMAD.IADD R14, R14, 0x1, -R2 ;  /* 0x000000010e0ec824 */ /* 0x000fe200078e0a02 */
[----:B------:R-:W3:Y:S01]  /*e3b0*/  LDL R23, [R1+0x5794] ;  /* 0x0057940001177983 */ /* 0x000ee20000100800 */
[----:B------:R-:W-:-:S02]  /*e3c0*/  ISETP.GT.U32.AND P1, PT, R2, R13, PT ;  /* 0x0000000d0200720c */ /* 0x000fc40003f24070 */
[----:B------:R-:W-:Y:S01]  /*e3d0*/  ISETP.GE.AND P4, PT, R38, RZ, PT ;  /* 0x000000ff2600720c */ /* 0x000fe20003f86270 */
[----:B------:R-:W-:Y:S01]  /*e3e0*/  STL [R1+0x354], R5 ;  /* 0x0003540501007387 */ /* 0x000fe20000100800 */
[----:B------:R-:W-:-:S03]  /*e3f0*/  @!P6 IMAD.IADD R0, R0, 0x1, -R2 ;  /* 0x000000010000e824 */ /* 0x000fc600078e0a02 */
[----:B------:R-:W-:Y:S01]  /*e400*/  STL [R1+0x350], R4 ;  /* 0x0003500401007387 */ /* 0x000fe20000100800 */
[----:B------:R-:W-:-:S03]  /*e410*/  IMAD.HI.U32 R11, R61, R9, RZ ;  /* 0x000000093d0b7227 */ /* 0x000fc600078e00ff */
[----:B------:R-:W5:Y:S01]  /*e420*/  LDL.LU R38, [R1+0x50] ;  /* 0x0000500001267983 */ /* 0x000f620000300800 */
[----:B------:R-:W-:Y:S02]  /*e430*/  @!P2 IMAD.MOV R0, RZ, RZ, -R0 ;  /* 0x000000ffff00a224 */ /* 0x000fe400078e0a00 */
[----:B------:R-:W-:Y:S02]  /*e440*/  IMAD.MOV R11, RZ, RZ, -R11 ;  /* 0x000000ffff0b7224 */ /* 0x000fe400078e0a0b */
[----:B------:R-:W-:Y:S01]  /*e450*/  @!P1 IMAD.IADD R13, R13, 0x1, -R2 ;  /* 0x000000010d0d9824 */ /* 0x000fe200078e0a02 */
[----:B------:R-:W-:Y:S01]  /*e460*/  ISETP.GE.AND P1, PT, R39, RZ, PT ;  /* 0x000000ff2700720c */ /* 0x000fe20003f26270 */
[----:B------:R-:W-:Y:S01]  /*e470*/  IMAD R11, R2, R11, R9 ;  /* 0x0000000b020b7224 */ /* 0x000fe200078e0209 */
[----:B------:R-:W-:Y:S02]  /*e480*/  IABS R9, R39 ;  /* 0x0000002700097213 */ /* 0x000fe40000000000 */
[----:B----4-:R-:W-:-:S02]  /*e490*/  IABS R8, R37 ;  /* 0x0000002500087213 */ /* 0x010fc40000000000 */
[----:B------:R-:W-:Y:S02]  /*e4a0*/  ISETP.GE.AND P3, PT, R37, RZ, PT ;  /* 0x000000ff2500720c */ /* 0x000fe40003f66270 */
[----:B------:R-:W4:Y:S04]  /*e4b0*/  LDL.LU R37, [R1+0x54] ;  /* 0x0000540001257983 */ /* 0x000f280000300800 */
[----:B------:R0:W-:Y:S02]  /*e4c0*/  STL [R1+0x33c], R3 ;  /* 0x00033c0301007387 */ /* 0x0001e40000100800 */
[----:B0-----:R-:W-:-:S04]  /*e4d0*/  IMAD.MOV.U32 R3, RZ, RZ, R14 ;  /* 0x000000ffff037224 */ /* 0x001fc800078e000e */
[----:B------:R-:W-:Y:S01]  /*e4e0*/  @!P0 IMAD.MOV R3, RZ, RZ, -R3 ;  /* 0x000000ffff038224 */ /* 0x000fe200078e0a03 */
[----:B------:R-:W-:Y:S04]  /*e4f0*/  STL [R1+0x334], R0 ;  /* 0x0003340001007387 */ /* 0x000fe80000100800 */
[----:B------:R0:W-:Y:S04]  /*e500*/  STL [R1+0x34c], R3 ;  /* 0x00034c0301007387 */ /* 0x0001e80000100800 */
[----:B------:R-:W3:Y:S04]  /*e510*/  LDL.LU R39, [R1+0x4c] ;  /* 0x00004c0001277983 */ /* 0x000ee80000300800 */
[----:B------:R-:W3:Y:S04]  /*e520*/  LDL.LU R53, [R1+0x58] ;  /* 0x0000580001357983 */ /* 0x000ee80000300800 */
[----:B------:R-:W3:Y:S01]  /*e530*/  LDL.LU R52, [R1+0x5c] ;  /* 0x00005c0001347983 */ /* 0x000ee20000300800 */
[----:B------:R-:W-:-:S03]  /*e540*/  ISETP.GE.AND P6, PT, R50, RZ, PT ;  /* 0x000000ff3200720c */ /* 0x000fc60003fc6270 */
[----:B------:R-:W3:Y:S04]  /*e550*/  LDL.LU R51, [R1+0x60] ;  /* 0x0000600001337983 */ /* 0x000ee80000300800 */
[----:B------:R-:W3:Y:S01]  /*e560*/  LDL.LU R50, [R1+0x64] ;  /* 0x0000640001327983 */ /* 0x000ee20000300800 */
[----:B------:R-:W-:Y:S01]  /*e570*/  ISETP.GT.U32.AND P5, PT, R2, R11, PT ;  /* 0x0000000b0200720c */ /* 0x000fe20003fa4070 */
[----:B------:R-:W-:-:S04]  /*e580*/  IMAD.HI.U32 R4, R61, R8, RZ ;  /* 0x000000083d047227 */ /* 0x000fc800078e00ff */
[----:B------:R-:W-:-:S08]  /*e590*/  IMAD.MOV R4, RZ, RZ, -R4 ;  /* 0x000000ffff047224 */ /* 0x000fd000078e0a04 */
[----:B------:R-:W-:-:S05]  /*e5a0*/  @!P5 IMAD.IADD R11, R11, 0x1, -R2 ;  /* 0x000000010b0bd824 */ /* 0x000fca00078e0a02 */
[C---:B------:R-:W-:Y:S01]  /*e5b0*/  ISETP.GT.U32.AND P5, PT, R2.reuse, R11, PT ;  /* 0x0000000b0200720c */ /* 0x040fe20003fa4070 */
[----:B------:R-:W-:Y:S02]  /*e5c0*/  IMAD R10, R2, R4, R8 ;  /* 0x00000004020a7224 */ /* 0x000fe400078e0208 */
[----:B0-----:R-:W-:-:S04]  /*e5d0*/  IMAD.HI.U32 R3, R61, R9, RZ ;  /* 0x000000093d037227 */ /* 0x001fc800078e00ff */
[----:B------:R-:W-:Y:S02]  /*e5e0*/  IMAD.MOV R3, RZ, RZ, -R3 ;  /* 0x000000ffff037224 */ /* 0x000fe400078e0a03 */
[----:B------:R-:W-:-:S04]  /*e5f0*/  @!P6 IMAD.MOV R13, RZ, RZ, -R13 ;  /* 0x000000ffff0de224 */ /* 0x000fc800078e0a0d */
[----:B------:R-:W-:Y:S02]  /*e600*/  @!P5 IMAD.IADD R11, R11, 0x1, -R2 ;  /* 0x000000010b0bd824 */ /* 0x000fe400078e0a02 */
[C---:B------:R-:W-:Y:S02]  /*e610*/  IMAD R9, R2.reuse, R3, R9 ;  /* 0x0000000302097224 */ /* 0x040fe400078e0209 */
[----:B------:R-:W-:Y:S01]  /*e620*/  IMAD.MOV.U32 R6, RZ, RZ, R11 ;  /* 0x000000ffff067224 */ /* 0x000fe200078e000b */
[----:B------:R-:W-:-:S03]  /*e630*/  ISETP.GT.U32.AND P0, PT, R2, R10, PT ;  /* 0x0000000a0200720c */ /* 0x000fc60003f04070 */
[----:B------:R-:W-:Y:S01]  /*e640*/  @!P4 IMAD.MOV R6, RZ, RZ, -R6 ;  /* 0x000000ffff06c224 */ /* 0x000fe200078e0a06 */
[----:B------:R-:W-:Y:S01]  /*e650*/  ISETP.GT.U32.AND P4, PT, R2, R9, PT ;  /* 0x000000090200720c */ /* 0x000fe20003f84070 */
[----:B------:R-:W-:Y:S08]  /*e660*/  STL [R1+0x348], R13 ;  /* 0x0003480d01007387 */ /* 0x000ff00000100800 */
[----:B------:R-:W-:-:S04]  /*e670*/  @!P0 IMAD.IADD R10, R10, 0x1, -R2 ;  /* 0x000000010a0a8824 */ /* 0x000fc800078e0a02 */
[----:B------:R-:W-:Y:S01]  /*e680*/  @!P4 IMAD.IADD R9, R9, 0x1, -R2 ;  /* 0x000000010909c824 */ /* 0x000fe200078e0a02 */
[----:B------:R-:W-:Y:S01]  /*e690*/  ISETP.GT.U32.AND P0, PT, R2, R10, PT ;  /* 0x0000000a0200720c */ /* 0x000fe20003f04070 */
[----:B------:R0:W-:-:S12]  /*e6a0*/  STL [R1+0x344], R6 ;  /* 0x0003440601007387 */ /* 0x0001d80000100800 */
[----:B------:R-:W-:-:S04]  /*e6b0*/  @!P0 IMAD.IADD R10, R10, 0x1, -R2 ;  /* 0x000000010a0a8824 */ /* 0x000fc800078e0a02 */
[----:B------:R-:W-:-:S04]  /*e6c0*/  IMAD.MOV.U32 R11, RZ, RZ, R10 ;  /* 0x000000ffff0b7224 */ /* 0x000fc800078e000a */
[----:B------:R-:W-:Y:S01]  /*e6d0*/  @!P3 IMAD.MOV R11, RZ, RZ, -R11 ;  /* 0x000000ffff0bb224 */ /* 0x000fe200078e0a0b */
[----:B--2---:R-:W-:-:S05]  /*e6e0*/  IABS R12, R49 ;  /* 0x00000031000c7213 */ /* 0x004fca0000000000 */
[----:B------:R-:W-:-:S04]  /*e6f0*/  IMAD.HI.U32 R4, R61, R12, RZ ;  /* 0x0000000c3d047227 */ /* 0x000fc800078e00ff */
[----:B------:R-:W-:-:S04]  /*e700*/  IMAD.MOV R4, RZ, RZ, -R4 ;  /* 0x000000ffff047224 */ /* 0x000fc800078e0a04 */
[----:B------:R-:W-:-:S05]  /*e710*/  IMAD R12, R2, R4, R12 ;  /* 0x00000004020c7224 */ /* 0x000fca00078e020c */
[----:B------:R-:W-:-:S13]  /*e720*/  ISETP.GT.U32.AND P6, PT, R2, R12, PT ;  /* 0x0000000c0200720c */ /* 0x000fda0003fc4070 */
[----:B------:R-:W-:-:S05]  /*e730*/  @!P6 IMAD.IADD R12, R12, 0x1, -R2 ;  /* 0x000000010c0ce824 */ /* 0x000fca00078e0a02 */
[----:B------:R-:W-:Y:S02]  /*e740*/  ISETP.GT.U32.AND P4, PT, R2, R12, PT ;  /* 0x0000000c0200720c */ /* 0x000fe40003f84070 */
[----:B------:R-:W-:Y:S02]  /*e750*/  ISETP.GE.AND P2, PT, R49, RZ, PT ;  /* 0x000000ff3100720c */ /* 0x000fe40003f46270 */
[----:B-----5:R-:W-:Y:S01]  /*e760*/  IABS R8, R38 ;  /* 0x0000002600087213 */ /* 0x020fe20000000000 */
[----:B------:R-:W2:Y:S08]  /*e770*/  LDL.LU R49, [R1+0x68] ;  /* 0x0000680001317983 */ /* 0x000eb00000300800 */
[----:B------:R-:W-:-:S04]  /*e780*/  @!P4 IMAD.IADD R12, R12, 0x1, -R2 ;  /* 0x000000010c0cc824 */ /* 0x000fc800078e0a02 */
[----:B------:R-:W-:Y:S02]  /*e790*/  IMAD.MOV.U32 R15, RZ, RZ, R12 ;  /* 0x000000ffff0f7224 */ /* 0x000fe400078e000c */
[----:B------:R-:W-:-:S04]  /*e7a0*/  IMAD.HI.U32 R3, R61, R8, RZ ;  /* 0x000000083d037227 */ /* 0x000fc800078e00ff */
[----:B------:R-:W-:Y:S02]  /*e7b0*/  @!P2 IMAD.MOV R15, RZ, RZ, -R15 ;  /* 0x000000ffff0fa224 */ /* 0x000fe400078e0a0f */
[----:B------:R-:W-:-:S04]  /*e7c0*/  IMAD.MOV R3, RZ, RZ, -R3 ;  /* 0x000000ffff037224 */ /* 0x000fc800078e0a03 */
[----:B------:R-:W-:Y:S01]  /*e7d0*/  IMAD R8, R2, R3, R8 ;  /* 0x0000000302087224 */ /* 0x000fe200078e0208 */
[----:B------:R-:W-:-:S04]  /*e7e0*/  ISETP.GE.AND P0, PT, R38, RZ, PT ;  /* 0x000000ff2600720c */ /* 0x000fc80003f06270 */
[----:B------:R-:W-:Y:S02]  /*e7f0*/  ISETP.GT.U32.AND P4, PT, R2, R8, PT ;  /* 0x000000080200720c */ /* 0x000fe40003f84070 */
[----:B----4-:R-:W-:Y:S02]  /*e800*/  IABS R7, R37 ;  /* 0x0000002500077213 */ /* 0x010fe40000000000 */
[----:B---3--:R-:W-:-:S05]  /*e810*/  IABS R0, R39 ;  /* 0x0000002700007213 */ /* 0x008fca0000000000 */
[----:B------:R-:W-:-:S04]  /*e820*/  IMAD.HI.U32 R4, R61, R0, RZ ;  /* 0x000000003d047227 */ /* 0x000fc800078e00ff */
[----:B------:R-:W-:-:S04]  /*e830*/  IMAD.MOV R4, RZ, RZ, -R4 ;  /* 0x000000ffff047224 */ /* 0x000fc800078e0a04 */
[----:B------:R-:W-:-:S05]  /*e840*/  IMAD R0, R2, R4, R0 ;  /* 0x0000000402007224 */ /* 0x000fca00078e0200 */
[----:B------:R-:W-:Y:S01]  /*e850*/  ISETP.GT.U32.AND P6, PT, R2, R0, PT ;  /* 0x000000000200720c */ /* 0x000fe20003fc4070 */
[----:B------:R-:W-:Y:S01]  /*e860*/  IMAD.HI.U32 R5, R61, R7, RZ ;  /* 0x000000073d057227 */ /* 0x000fe200078e00ff */
[----:B0-----:R-:W-:-:S03]  /*e870*/  IABS R6, R53 ;  /* 0x0000003500067213 */ /* 0x001fc60000000000 */
[----:B------:R-:W-:Y:S02]  /*e880*/  IMAD.MOV R5, RZ, RZ, -R5 ;  /* 0x000000ffff057224 */ /* 0x000fe400078e0a05 */
[----:B------:R-:W-:-:S06]  /*e890*/  IMAD.HI.U32 R14, R61, R6, RZ ;  /* 0x000000063d0e7227 */ /* 0x000fcc00078e00ff */
[----:B------:R-:W-:Y:S01]  /*e8a0*/  @!P6 IMAD.IADD R0, R0, 0x1, -R2 ;  /* 0x000000010000e824 */ /* 0x000fe200078e0a02 */
[C---:B------:R-:W-:Y:S01]  /*e8b0*/  ISETP.GT.U32.AND P6, PT, R2.reuse, R9, PT ;  /* 0x000000090200720c */ /* 0x040fe20003fc4070 */
[C---:B------:R-:W-:Y:S02]  /*e8c0*/  IMAD R7, R2.reuse, R5, R7 ;  /* 0x0000000502077224 */ /* 0x040fe400078e0207 */
[----:B------:R-:W-:Y:S01]  /*e8d0*/  IMAD.MOV R14, RZ, RZ, -R14 ;  /* 0x000000ffff0e7224 */ /* 0x000fe200078e0a0e */
[----:B------:R-:W-:Y:S02]  /*e8e0*/  IABS R5, R52 ;  /* 0x0000003400057213 */ /* 0x000fe40000000000 */
[C---:B------:R-:W-:Y:S01]  /*e8f0*/  ISETP.GT.U32.AND P2, PT, R2.reuse, R7, PT ;  /* 0x000000070200720c */ /* 0x040fe20003f44070 */
[C---:B------:R-:W-:Y:S01]  /*e900*/  IMAD R6, R2.reuse, R14, R6 ;  /* 0x0000000e02067224 */ /* 0x040fe200078e0206 */
[----:B------:R-:W-:Y:S01]  /*e910*/  ISETP.GT.U32.AND P3, PT, R2, R0, PT ;  /* 0x000000000200720c */ /* 0x000fe20003f64070 */
[----:B------:R-:W-:-:S04]  /*e920*/  IMAD.HI.U32 R13, R61, R5, RZ ;  /* 0x000000053d0d7227 */ /* 0x000fc800078e00ff */
[--C-:B------:R-:W-:Y:S01]  /*e930*/  @!P6 IMAD.IADD R9, R9, 0x1, -R2.reuse ;  /* 0x000000010909e824 */ /* 0x100fe200078e0a02 */
[C---:B------:R-:W-:Y:S01]  /*e940*/  ISETP.GT.U32.AND P6, PT, R2.reuse, R6, PT ;  /* 0x000000060200720c */ /* 0x040fe20003fc4070 */
[----:B------:R-:W-:Y:S01]  /*e950*/  IMAD.MOV R13, RZ, RZ, -R13 ;  /* 0x000000ffff0d7224 */ /* 0x000fe200078e0a0d */
[----:B------:R-:W-:Y:S02]  /*e960*/  IABS R4, R51 ;  /* 0x0000003300047213 */ /* 0x000fe40000000000 */
[----:B------:R-:W-:Y:S01]  /*e970*/  IABS R3, R50 ;  /* 0x0000003200037213 */ /* 0x000fe20000000000 */
[----:B------:R-:W-:Y:S01]  /*e980*/  @!P2 IMAD.IADD R7, R7, 0x1, -R2 ;  /* 0x000000010707a824 */ /* 0x000fe200078e0a02 */
[----:B------:R-:W-:Y:S01]  /*e990*/  ISETP.GE.AND P5, PT, R39, RZ, PT ;  /* 0x000000ff2700720c */ /* 0x000fe20003fa6270 */
[----:B------:R-:W-:Y:S01]  /*e9a0*/  IMAD R5, R2, R13, R5 ;  /* 0x0000000d02057224 */ /* 0x000fe200078e0205 */
[----:B------:R-:W3:Y:S01]  /*e9b0*/  LDL.LU R39, [R1+0x6c] ;  /* 0x00006c0001277983 */ /* 0x000ee20000300800 */
[----:B------:R-:W-:-:S03]  /*e9c0*/  IMAD.HI.U32 R10, R61, R4, RZ ;  /* 0x000000043d0a7227 */ /* 0x000fc600078e00ff */
[----:B------:R0:W-:Y:S01]  /*e9d0*/  STL [R1+0x340], R11 ;  /* 0x0003400b01007387 */ /* 0x0001e20000100800 */
[----:B------:R-:W-:Y:S02]  /*e9e0*/  IMAD.MOV.U32 R38, RZ, RZ, R36 ;  /* 0x000000ffff267224 */ /* 0x000fe400078e0024 */
[--C-:B------:R-:W-:Y:S01]  /*e9f0*/  @!P6 IMAD.IADD R6, R6, 0x1, -R2.reuse ;  /* 0x000000010606e824 */ /* 0x100fe200078e0a02 */
[----:B------:R-:W-:Y:S01]  /*ea00*/  ISETP.GT.U32.AND P6, PT, R2, R7, PT ;  /* 0x000000070200720c */ /* 0x000fe20003fc4070 */
[----:B------:R-:W-:Y:S02]  /*ea10*/  IMAD.MOV.U32 R36, RZ, RZ, R33 ;  /* 0x000000ffff247224 */ /* 0x000fe400078e0021 */
[----:B------:R-:W-:Y:S01]  /*ea20*/  @!P3 IMAD.IADD R0, R0, 0x1, -R2 ;  /* 0x000000010000b824 */ /* 0x000fe200078e0a02 */
[----:B------:R-:W-:Y:S01]  /*ea30*/  ISETP.GT.U32.AND P3, PT, R2, R5, PT ;  /* 0x000000050200720c */ /* 0x000fe20003f64070 */
[----:B------:R-:W-:Y:S02]  /*ea40*/  IMAD.MOV.U32 R33, RZ, RZ, R31 ;  /* 0x000000ffff217224 */ /* 0x000fe400078e001f */
[----:B0-----:R-:W-:Y:S01]  /*ea50*/  IMAD.HI.U32 R11, R61, R3, RZ ;  /* 0x000000033d0b7227 */ /* 0x001fe200078e00ff */
[----:B------:R-:W-:Y:S03]  /*ea60*/  STL [R1+0x338], R15 ;  /* 0x0003380f01007387 */ /* 0x000fe60000100800 */
[----:B------:R-:W-:-:S02]  /*ea70*/  @!P1 IMAD.MOV R9, RZ, RZ, -R9 ;  /* 0x000000ffff099224 */ /* 0x000fc400078e0a09 */
[----:B------:R-:W-:Y:S02]  /*ea80*/  IMAD.MOV.U32 R31, RZ, RZ, R28 ;  /* 0x000000ffff1f7224 */ /* 0x000fe400078e001c */
[----:B------:R-:W-:Y:S02]  /*ea90*/  IMAD.MOV R12, RZ, RZ, -R10 ;  /* 0x000000ffff0c7224 */ /* 0x000fe400078e0a0a */
[----:B------:R-:W-:Y:S02]  /*eaa0*/  IMAD.MOV.U32 R28, RZ, RZ, R16 ;  /* 0x000000ffff1c7224 */ /* 0x000fe400078e0010 */
[----:B------:R-:W-:Y:S02]  /*eab0*/  IMAD.MOV.U32 R16, RZ, RZ, R42 ;  /* 0x000000ffff107224 */ /* 0x000fe400078e002a */
[----:B------:R-:W-:Y:S01]  /*eac0*/  IMAD.MOV R13, RZ, RZ, -R11 ;  /* 0x000000ffff0d7224 */ /* 0x000fe200078e0a0b */
[----:B------:R-:W4:Y:S01]  /*ead0*/  LDL R42, [R1+0x57cc] ;  /* 0x0057cc00012a7983 */ /* 0x000f220000100800 */
[----:B------:R-:W-:-:S02]  /*eae0*/  @!P4 IMAD.IADD R8, R8, 0x1, -R2 ;  /* 0x000000010808c824 */ /* 0x000fc400078e0a02 */
[C---:B------:R-:W-:Y:S01]  /*eaf0*/  IMAD R4, R2.reuse, R12, R4 ;  /* 0x0000000c02047224 */ /* 0x040fe200078e0204 */
[----:B------:R0:W-:Y:S01]  /*eb00*/  STL [R1+0x308], R9 ;  /* 0x0003080901007387 */ /* 0x0001e20000100800 */
[C---:B------:R-:W-:Y:S01]  /*eb10*/  IMAD R3, R2.reuse, R13, R3 ;  /* 0x0000000d02037224 */ /* 0x040fe200078e0203 */
[C---:B------:R-:W-:Y:S01]  /*eb20*/  ISETP.GT.U32.AND P2, PT, R2.reuse, R8, PT ;  /* 0x000000080200720c */ /* 0x040fe20003f44070 */
[----:B------:R-:W-:Y:S02]  /*eb30*/  @!P6 IMAD.IADD R7, R7, 0x1, -R2 ;  /* 0x000000010707e824 */ /* 0x000fe400078e0a02 */
[----:B0-----:R-:W-:Y:S01]  /*eb40*/  IMAD.MOV.U32 R9, RZ, RZ, R0 ;  /* 0x000000ffff097224 */ /* 0x001fe200078e0000 */
[----:B------:R-:W-:-:S03]  /*eb50*/  ISETP.GT.U32.AND P6, PT, R2, R3, PT ;  /* 0x000000030200720c */ /* 0x000fc60003fc4070 */
[----:B------:R-:W-:Y:S01]  /*eb60*/  @!P5 IMAD.MOV R9, RZ, RZ, -R9 ;  /* 0x000000ffff09d224 */ /* 0x000fe200078e0a09 */
[C---:B------:R-:W-:Y:S01]  /*eb70*/  ISETP.GT.U32.AND P5, PT, R2.reuse, R4, PT ;  /* 0x000000040200720c */ /* 0x040fe20003fa4070 */
[----:B------:R-:W-:Y:S01]  /*eb80*/  @!P3 IMAD.IADD R5, R5, 0x1, -R2 ;  /* 0x000000010505b824 */ /* 0x000fe200078e0a02 */
[----:B------:R-:W-:-:S04]  /*eb90*/  ISETP.GT.U32.AND P1, PT, R2, R6, PT ;  /* 0x000000060200720c */ /* 0x000fc80003f24070 */
[----:B------:R-:W-:Y:S01]  /*eba0*/  ISETP.GT.U32.AND P3, PT, R2, R5, PT ;  /* 0x000000050200720c */ /* 0x000fe20003f64070 */
[--C-:B------:R-:W-:Y:S02]  /*ebb0*/  @!P2 IMAD.IADD R8, R8, 0x1, -R2.reuse ;  /* 0x000000010808a824 */ /* 0x100fe400078e0a02 */
[----:B------:R-:W-:-:S04]  /*ebc0*/  @!P6 IMAD.IADD R3, R3, 0x1, -R2 ;  /* 0x000000010303e824 */ /* 0x000fc800078e0a02 */
[----:B------:R-:W-:Y:S02]  /*ebd0*/  @!P5 IMAD.IADD R4, R4, 0x1, -R2 ;  /* 0x000000010404d824 */ /* 0x000fe400078e0a02 */
[----:B------:R-:W-:Y:S01]  /*ebe0*/  @!P0 IMAD.MOV R8, RZ, RZ, -R8 ;  /* 0x000000ffff088224 */ /* 0x000fe200078e0a08 */
[----:B------:R-:W-:Y:S02]  /*ebf0*/  ISETP.GE.AND P4, PT, R37, RZ, PT ;  /* 0x000000ff2500720c */ /* 0x000fe40003f86270 */
[----:B------:R-:W-:Y:S01]  /*ec00*/  ISETP.GT.U32.AND P0, PT, R2, R4, PT ;  /* 0x000000040200720c */ /* 0x000fe20003f04070 */
[--C-:B------:R-:W-:Y:S01]  /*ec10*/  @!P1 IMAD.IADD R6, R6, 0x1, -R2.reuse ;  /* 0x0000000106069824 */ /* 0x100fe200078e0a02 */
[----:B------:R-:W-:Y:S01]  /*ec20*/  ISETP.GE.AND P2, PT, R53, RZ, PT ;  /* 0x000000ff3500720c */ /* 0x000fe20003f46270 */
[----:B------:R-:W-:Y:S01]  /*ec30*/  @!P3 IMAD.IADD R5, R5, 0x1, -R2 ;  /* 0x000000010505b824 */ /* 0x000fe200078e0a02 */
[----:B------:R-:W-:Y:S02]  /*ec40*/  ISETP.GT.U32.AND P6, PT, R2, R3, PT ;  /* 0x000000030200720c */ /* 0x000fe40003fc4070 */
[----:B------:R-:W-:-:S02]  /*ec50*/  ISETP.GE.AND P1, PT, R52, RZ, PT ;  /* 0x000000ff3400720c */ /* 0x000fc40003f26270 */
[----:B------:R-:W-:Y:S01]  /*ec60*/  ISETP.GE.AND P3, PT, R51, RZ, PT ;  /* 0x000000ff3300720c */ /* 0x000fe20003f66270 */
[----:B------:R0:W-:Y:S01]  /*ec70*/  STL [R1+0x310], R9 ;  /* 0x0003100901007387 */ /* 0x0001e20000100800 */
[----:B------:R-:W-:Y:S02]  /*ec80*/  IMAD.MOV.U32 R37, RZ, RZ, R36 ;  /* 0x000000ffff257224 */ /* 0x000fe400078e0024 */
[----:B------:R-:W-:Y:S02]  /*ec90*/  IMAD.MOV.U32 R36, RZ, RZ, R31 ;  /* 0x000000ffff247224 */ /* 0x000fe400078e001f */
[----:B------:R-:W-:Y:S02]  /*eca0*/  @!P0 IMAD.IADD R4, R4, 0x1, -R2 ;  /* 0x0000000104048824 */ /* 0x000fe400078e0a02 */
[----:B0-----:R-:W-:Y:S02]  /*ecb0*/  IMAD.MOV.U32 R9, RZ, RZ, R7 ;  /* 0x000000ffff097224 */ /* 0x001fe400078e0007 */
[----:B------:R-:W-:-:S02]  /*ecc0*/  IMAD.MOV.U32 R7, RZ, RZ, R6 ;  /* 0x000000ffff077224 */ /* 0x000fc400078e0006 */
[----:B------:R-:W-:Y:S02]  /*ecd0*/  IMAD.MOV.U32 R6, RZ, RZ, R5 ;  /* 0x000000ffff067224 */ /* 0x000fe400078e0005 */
[----:B------:R-:W-:Y:S01]  /*ece0*/  @!P4 IMAD.MOV R9, RZ, RZ, -R9 ;  /* 0x000000ffff09c224 */ /* 0x000fe200078e0a09 */
[----:B------:R-:W-:Y:S01]  /*ecf0*/  IABS R52, R38 ;  /* 0x0000002600347213 */ /* 0x000fe20000000000 */
[----:B------:R-:W-:Y:S02]  /*ed00*/  @!P2 IMAD.MOV R7, RZ, RZ, -R7 ;  /* 0x000000ffff07a224 */ /* 0x000fe400078e0a07 */
[----:B------:R-:W-:Y:S01]  /*ed10*/  @!P6 IMAD.IADD R3, R3, 0x1, -R2 ;  /* 0x000000010303e824 */ /* 0x000fe200078e0a02 */
[----:B------:R-:W-:Y:S01]  /*ed20*/  ISETP.GE.AND P6, PT, R38, RZ, PT ;  /* 0x000000ff2600720c */ /* 0x000fe20003fc6270 */
[----:B------:R-:W-:Y:S01]  /*ed30*/  @!P1 IMAD.MOV R6, RZ, RZ, -R6 ;  /* 0x000000ffff069224 */ /* 0x000fe200078e0a06 */
[----:B------:R-:W-:Y:S01]  /*ed40*/  STL [R1+0x318], R8 ;  /* 0x0003180801007387 */ /* 0x000fe20000100800 */
[----:B------:R-:W-:-:S02]  /*ed50*/  @!P3 IMAD.MOV R4, RZ, RZ, -R4 ;  /* 0x000000ffff04b224 */ /* 0x000fc400078e0a04 */
[----:B------:R-:W-:Y:S01]  /*ed60*/  IMAD.MOV.U32 R38, RZ, RZ, R37 ;  /* 0x000000ffff267224 */ /* 0x000fe200078e0025 */
[----:B------:R-:W-:Y:S01]  /*ed70*/  STL [R1+0x31c], R9 ;  /* 0x00031c0901007387 */ /* 0x000fe20000100800 */
[----:B------:R-:W-:Y:S02]  /*ed80*/  IMAD.MOV.U32 R37, RZ, RZ, R36 ;  /* 0x000000ffff257224 */ /* 0x000fe400078e0024 */
[----:B------:R-:W-:Y:S01]  /*ed90*/  IMAD.MOV.U32 R36, RZ, RZ, R35 ;  /* 0x000000ffff247224 */ /* 0x000fe200078e0023 */
[----:B------:R-:W-:Y:S01]  /*eda0*/  STL [R1+0x320], R7 ;  /* 0x0003200701007387 */ /* 0x000fe20000100800 */
[----:B------:R-:W-:Y:S02]  /*edb0*/  IMAD.MOV.U32 R35, RZ, RZ, R34 ;  /* 0x000000ffff237224 */ /* 0x000fe400078e0022 */
[----:B------:R-:W-:Y:S01]  /*edc0*/  IMAD.MOV.U32 R34, RZ, RZ, R33 ;  /* 0x000000ffff227224 */ /* 0x000fe200078e0021 */
[----:B------:R0:W-:Y:S01]  /*edd0*/  STL [R1+0x324], R6 ;  /* 0x0003240601007387 */ /* 0x0001e20000100800 */
[----:B------:R-:W-:Y:S01]  /*ede0*/  IMAD.MOV.U32 R33, RZ, RZ, R32 ;  /* 0x000000ffff217224 */ /* 0x000fe200078e0020 */
[----:B------:R-:W-:-:S02]  /*edf0*/  ISETP.GE.AND P3, PT, R38, RZ, PT ;  /* 0x000000ff2600720c */ /* 0x000fc40003f66270 */
[----:B------:R-:W-:Y:S04]  /*ee00*/  STL [R1+0x328], R4 ;  /* 0x0003280401007387 */ /* 0x000fe80000100800 */
[----:B------:R-:W5:Y:S01]  /*ee10*/  LDL R32, [R1+0x576c] ;  /* 0x00576c0001207983 */ /* 0x000f620000100800 */
[----:B0-----:R-:W-:-:S03]  /*ee20*/  IABS R6, R38 ;  /* 0x0000002600067213 */ /* 0x001fc60000000000 */
[----:B------:R-:W3:Y:S01]  /*ee30*/  LDL.LU R38, [R1+0x78] ;  /* 0x0000780001267983 */ /* 0x000ee20000300800 */
[----:B--2---:R-:W-:-:S05]  /*ee40*/  IABS R10, R49 ;  /* 0x00000031000a7213 */ /* 0x004fca0000000000 */
[----:B------:R-:W-:-:S04]  /*ee50*/  IMAD.HI.U32 R0, R61, R10, RZ ;  /* 0x0000000a3d007227 */ /* 0x000fc800078e00ff */
[----:B------:R-:W-:-:S04]  /*ee60*/  IMAD.MOV R0, RZ, RZ, -R0 ;  /* 0x000000ffff007224 */ /* 0x000fc800078e0a00 */
[----:B------:R-:W-:-:S05]  /*ee70*/  IMAD R0, R2, R0, R10 ;  /* 0x0000000002007224 */ /* 0x000fca00078e020a */
[----:B------:R-:W-:Y:S02]  /*ee80*/  ISETP.GT.U32.AND P5, PT, R2, R0, PT ;  /* 0x000000000200720c */ /* 0x000fe40003fa4070 */
[----:B------:R-:W-:-:S11]  /*ee90*/  ISETP.GE.AND P2, PT, R50, RZ, PT ;  /* 0x000000ff3200720c */ /* 0x000fd60003f46270 */
[----:B------:R-:W-:Y:S01]  /*eea0*/  @!P5 IMAD.IADD R0, R0, 0x1, -R2 ;  /* 0x000000010000d824 */ /* 0x000fe200078e0a02 */
[----:B------:R-:W-:-:S04]  /*eeb0*/  ISETP.GE.AND P5, PT, R49, RZ, PT ;  /* 0x000000ff3100720c */ /* 0x000fc80003fa6270 */
[----:B------:R-:W-:Y:S01]  /*eec0*/  ISETP.GT.U32.AND P1, PT, R2, R0, PT ;  /* 0x000000000200720c */ /* 0x000fe20003f24070 */
[----:B------:R-:W-:-:S04]  /*eed0*/  IMAD.HI.U32 R5, R61, R52, RZ ;  /* 0x000000343d057227 */ /* 0x000fc800078e00ff */
[----:B------:R-:W-:Y:S02]  /*eee0*/  IMAD.MOV R5, RZ, RZ, -R5 ;  /* 0x000000ffff057224 */ /* 0x000fe400078e0a05 */
[----:B------:R-:W-:-:S06]  /*eef0*/  @!P2 IMAD.MOV R3, RZ, RZ, -R3 ;  /* 0x000000ffff03a224 */ /* 0x000fcc00078e0a03 */
[----:B------:R-:W-:Y:S01]  /*ef00*/  @!P1 IMAD.IADD R0, R0, 0x1, -R2 ;  /* 0x0000000100009824 */ /* 0x000fe200078e0a02 */
[----:B------:R0:W-:Y:S01]  /*ef10*/  STL [R1+0x32c], R3 ;  /* 0x00032c0301007387 */ /* 0x0001e20000100800 */
[----:B------:R-:W-:Y:S02]  /*ef20*/  IMAD R52, R2, R5, R52 ;  /* 0x0000000502347224 */ /* 0x000fe400078e0234 */
[----:B------:R-:W-:Y:S01]  /*ef30*/  @!P5 IMAD.MOV R0, RZ, RZ, -R0 ;  /* 0x000000ffff00d224 */ /* 0x000fe200078e0a00 */
[----:B------:R-:W-:Y:S02]  /*ef40*/  ISETP.GE.AND P5, PT, R37, RZ, PT ;  /* 0x000000ff2500720c */ /* 0x000fe40003fa6270 */
[----:B0-----:R-:W-:Y:S02]  /*ef50*/  IABS R3, R37 ;  /* 0x0000002500037213 */ /* 0x001fe40000000000 */
[----:B---3--:R-:W-:Y:S02]  /*ef60*/  ISETP.GE.AND P1, PT, R38, RZ, PT ;  /* 0x000000ff2600720c */ /* 0x008fe40003f26270 */
[----:B------:R-:W-:-:S02]  /*ef70*/  IABS R5, R38 ;  /* 0x0000002600057213 */ /* 0x000fc40000000000 */
[----:B------:R-:W2:Y:S04]  /*ef80*/  LDL.LU R38, [R1+0x7c] ;  /* 0x00007c0001267983 */ /* 0x000ea80000300800 */
[----:B------:R0:W-:Y:S04]  /*ef90*/  STL [R1+0x330], R0 ;  /* 0x0003300001007387 */ /* 0x0001e80000100800 */
[----:B------:R-:W0:Y:S01]  /*efa0*/  LDL.LU R37, [R1+0x84] ;  /* 0x0000840001257983 */ /* 0x000e220000300800 */
[----:B------:R-:W-:Y:S01]  /*efb0*/  IABS R11, R39 ;  /* 0x00000027000b7213 */ /* 0x000fe20000000000 */
[----:B------:R-:W-:-:S02]  /*efc0*/  IMAD.MOV.U32 R31, RZ, RZ, R27 ;  /* 0x000000ffff1f7224 */ /* 0x000fc400078e001b */
[----:B------:R-:W-:Y:S02]  /*efd0*/  IMAD.MOV.U32 R27, RZ, RZ, R24 ;  /* 0x000000ffff1b7224 */ /* 0x000fe400078e0018 */
[----:B------:R-:W-:Y:S02]  /*efe0*/  IMAD.MOV.U32 R24, RZ, RZ, R18 ;  /* 0x000000ffff187224 */ /* 0x000fe400078e0012 */
[----:B------:R-:W-:-:S04]  /*eff0*/  IMAD.HI.U32 R18, R61, R11, RZ ;  /* 0x0000000b3d127227 */ /* 0x000fc800078e00ff */
[----:B------:R-:W-:-:S04]  /*f000*/  IMAD.MOV R18, RZ, RZ, -R18 ;  /* 0x000000ffff127224 */ /* 0x000fc800078e0a12 */
[----:B------:R-:W-:Y:S02]  /*f010*/  IMAD R18, R2, R18, R11 ;  /* 0x0000001202127224 */ /* 0x000fe400078e020b */
[----:B------:R-:W-:Y:S01]  /*f020*/  IMAD.HI.U32 R11, R61, R6, RZ ;  /* 0x000000063d0b7227 */ /* 0x000fe200078e00ff */
[----:B------:R-:W-:-:S03]  /*f030*/  IABS R15, R36 ;  /* 0x00000024000f7213 */ /* 0x000fc60000000000 */
[----:B------:R-:W-:Y:S02]  /*f040*/  IMAD.MOV R11, RZ, RZ, -R11 ;  /* 0x000000ffff0b7224 */ /* 0x000fe400078e0a0b */
[----:B------:R-:W-:Y:S01]  /*f050*/  IMAD.HI.U32 R10, R61, R5, RZ ;  /* 0x000000053d0a7227 */ /* 0x000fe200078e00ff */
[----:B------:R-:W-:-:S03]  /*f060*/  IABS R13, R35 ;  /* 0x00000023000d7213 */ /* 0x000fc60000000000 */
[----:B------:R-:W-:-:S04]  /*f070*/  IMAD.HI.U32 R8, R61, R3, RZ ;  /* 0x000000033d087227 */ /* 0x000fc800078e00ff */
[----:B------:R-:W-:Y:S01]  /*f080*/  IMAD R6, R2, R11, R6 ;  /* 0x0000000b02067224 */ /* 0x000fe200078e0206 */
[----:B------:R-:W-:Y:S01]  /*f090*/  IABS R11, R34 ;  /* 0x00000022000b7213 */ /* 0x000fe20000000000 */
[----:B------:R-:W-:Y:S02]  /*f0a0*/  IMAD.MOV R10, RZ, RZ, -R10 ;  /* 0x000000ffff0a7224 */ /* 0x000fe400078e0a0a */
[----:B------:R-:W-:Y:S02]  /*f0b0*/  IMAD.MOV R8, RZ, RZ, -R8 ;  /* 0x000000ffff087224 */ /* 0x000fe400078e0a08 */
[----:B------:R-:W-:-:S04]  /*f0c0*/  IMAD.HI.U32 R14, R61, R13, RZ ;  /* 0x0000000d3d0e7227 */ /* 0x000fc800078e00ff */
[----:B------:R-:W-:Y:S02]  /*f0d0*/  IMAD R5, R2, R10, R5 ;  /* 0x0000000a02057224 */ /* 0x000fe400078e0205 */
[----:B------:R-:W-:-:S04]  /*f0e0*/  IMAD.HI.U32 R12, R61, R11, RZ ;  /* 0x0000000b3d0c7227 */ /* 0x000fc800078e00ff */
[C---:B------:R-:W-:Y:S02]  /*f0f0*/  IMAD R3, R2.reuse, R8, R3 ;  /* 0x0000000802037224 */ /* 0x040fe400078e0203 */
[----:B------:R-:W-:Y:S02]  /*f100*/  IMAD.MOV R14, RZ, RZ, -R14 ;  /* 0x000000ffff0e7224 */ /* 0x000fe400078e0a0e */
[----:B------:R-:W-:Y:S02]  /*f110*/  IMAD.MOV R12, RZ, RZ, -R12 ;  /* 0x000000ffff0c7224 */ /* 0x000fe400078e0a0c */
[C---:B------:R-:W-:Y:S02]  /*f120*/  IMAD R13, R2.reuse, R14, R13 ;  /* 0x0000000e020d7224 */ /* 0x040fe400078e020d */
[----:B------:R-:W-:Y:S01]  /*f130*/  IMAD R11, R2, R12, R11 ;  /* 0x0000000c020b7224 */ /* 0x000fe200078e020b */
[----:B--2---:R-:W-:Y:S02]  /*f140*/  IABS R4, R38 ;  /* 0x0000002600047213 */ /* 0x004fe40000000000 */
[----:B0-----:R-:W-:-:S03]  /*f150*/  IABS R0, R37 ;  /* 0x0000002500007213 */ /* 0x001fc60000000000 */
[----:B------:R-:W-:-:S04]  /*f160*/  IMAD.HI.U32 R9, R61, R4, RZ ;  /* 0x000000043d097227 */ /* 0x000fc800078e00ff */
[----:B------:R-:W-:-:S04]  /*f170*/  IMAD.HI.U32 R7, R61, R0, RZ ;  /* 0x000000003d077227 */ /* 0x000fc800078e00ff */
[----:B------:R-:W-:Y:S02]  /*f180*/  IMAD.MOV R7, RZ, RZ, -R7 ;  /* 0x000000ffff077224 */ /* 0x000fe400078e0a07 */
[----:B------:R-:W-:Y:S02]  /*f190*/  IMAD.MOV R9, RZ, RZ, -R9 ;  /* 0x000000ffff097224 */ /* 0x000fe400078e0a09 */
[C---:B------:R-:W-:Y:S01]  /*f1a0*/  IMAD R0, R2.reuse, R7, R0 ;  /* 0x0000000702007224 */ /* 0x040fe200078e0200 */
[----:B-----5:R-:W-:Y:S01]  /*f1b0*/  IABS R7, R32 ;  /* 0x0000002000077213 */ /* 0x020fe20000000000 */
[----:B------:R-:W-:Y:S02]  /*f1c0*/  IMAD.MOV.U32 R32, RZ, RZ, R31 ;  /* 0x000000ffff207224 */ /* 0x000fe400078e001f */
[----:B------:R-:W-:Y:S02]  /*f1d0*/  IMAD.MOV.U32 R31, RZ, RZ, R30 ;  /* 0x000000ffff1f7224 */ /* 0x000fe400078e001e */
[----:B------:R-:W-:Y:S01]  /*f1e0*/  IMAD R4, R2, R9, R4 ;  /* 0x0000000902047224 */ /* 0x000fe200078e0204 */
[----:B------:R-:W-:Y:S01]  /*f1f0*/  IABS R9, R33 ;  /* 0x0000002100097213 */ /* 0x000fe20000000000 */
[----:B------:R-:W-:-:S02]  /*f200*/  IMAD.MOV.U32 R30, RZ, RZ, R29 ;  /* 0x000000ffff1e7224 */ /* 0x000fc400078e001d */
[----:B------:R-:W-:Y:S02]  /*f210*/  IMAD.MOV.U32 R29, RZ, RZ, R28 ;  /* 0x000000ffff1d7224 */ /* 0x000fe400078e001c */
[----:B------:R-:W-:Y:S02]  /*f220*/  IMAD.MOV.U32 R28, RZ, RZ, R16 ;  /* 0x000000ffff1c7224 */ /* 0x000fe400078e0010 */
[----:B------:R-:W-:-:S04]  /*f230*/  IMAD.HI.U32 R16, R61, R15, RZ ;  /* 0x0000000f3d107227 */ /* 0x000fc800078e00ff */
[----:B------:R-:W-:-:S04]  /*f240*/  IMAD.HI.U32 R10, R61, R9, RZ ;  /* 0x000000093d0a7227 */ /* 0x000fc800078e00ff */
[----:B------:R-:W-:-:S04]  /*f250*/  IMAD.HI.U32 R8, R61, R7, RZ ;  /* 0x000000073d087227 */ /* 0x000fc800078e00ff */
[----:B------:R-:W-:Y:S02]  /*f260*/  IMAD.MOV R16, RZ, RZ, -R16 ;  /* 0x000000ffff107224 */ /* 0x000fe400078e0a10 */
[----:B------:R-:W-:Y:S02]  /*f270*/  IMAD.MOV R10, RZ, RZ, -R10 ;  /* 0x000000ffff0a7224 */ /* 0x000fe400078e0a0a */
[----:B------:R-:W-:Y:S02]  /*f280*/  IMAD.MOV R8, RZ, RZ, -R8 ;  /* 0x000000ffff087224 */ /* 0x000fe400078e0a08 */
[C---:B------:R-:W-:Y:S02]  /*f290*/  IMAD R15, R2.reuse, R16, R15 ;  /* 0x00000010020f7224 */ /* 0x040fe400078e020f */
[C---:B------:R-:W-:Y:S02]  /*f2a0*/  IMAD R9, R2.reuse, R10, R9 ;  /* 0x0000000a02097224 */ /* 0x040fe400078e0209 */
[----:B------:R-:W-:Y:S01]  /*f2b0*/  IMAD R7, R2, R8, R7 ;  /* 0x0000000802077224 */ /* 0x000fe200078e0207 */
[----:B------:R0:W-:Y:S04]  /*f2c0*/  STL [R1+0x10], R15 ;  /* 0x0000100f01007387 */ /* 0x0001e80000100800 */
[----:B------:R1:W-:Y:S04]  /*f2d0*/  STL [R1+0x3c], R13 ;  /* 0x00003c0d01007387 */ /* 0x0003e80000100800 */
[----:B------:R2:W-:Y:S01]  /*f2e0*/  STL [R1+0x38], R11 ;  /* 0x0000380b01007387 */ /* 0x0005e20000100800 */
[----:B0-----:R-:W-:-:S03]  /*f2f0*/  IABS R15, R32 ;  /* 0x00000020000f7213 */ /* 0x001fc60000000000 */
[----:B------:R0:W-:Y:S01]  /*f300*/  STL [R1+0x34], R9 ;  /* 0x0000340901007387 */ /* 0x0001e20000100800 */
[----:B-1----:R-:W-:-:S03]  /*f310*/  IABS R13, R31 ;  /* 0x0000001f000d7213 */ /* 0x002fc60000000000 */
[----:B------:R1:W-:Y:S01]  /*f320*/  STL [R1+0x30], R7 ;  /* 0x0000300701007387 */ /* 0x0003e20000100800 */
[----:B--2---:R-:W-:Y:S01]  /*f330*/  IABS R11, R30 ;  /* 0x0000001e000b7213 */ /* 0x004fe20000000000 */
[----:B------:R-:W-:Y:S01]  /*f340*/  IMAD.HI.U32 R16, R61, R15, RZ ;  /* 0x0000000f3d107227 */ /* 0x000fe200078e00ff */
[----:B0-----:R-:W-:-:S03]  /*f350*/  IABS R9, R29 ;  /* 0x0000001d00097213 */ /* 0x001fc60000000000 */
[----:B------:R-:W-:Y:S01]  /*f360*/  IMAD.HI.U32 R14, R61, R13, RZ ;  /* 0x0000000d3d0e7227 */ /* 0x000fe200078e00ff */
[----:B-1----:R-:W-:-:S03]  /*f370*/  IABS R7, R28 ;  /* 0x0000001c00077213 */ /* 0x002fc60000000000 */
[----:B------:R-:W-:-:S04]  /*f380*/  IMAD.HI.U32 R12, R61, R11, RZ ;  /* 0x0000000b3d0c7227 */ /* 0x000fc800078e00ff */
[----:B------:R-:W-:-:S04]  /*f390*/  IMAD.HI.U32 R10, R61, R9, RZ ;  /* 0x000000093d0a7227 */ /* 0x000fc800078e00ff */
[----:B------:R-:W-:-:S04]  /*f3a0*/  IMAD.HI.U32 R8, R61, R7, RZ ;  /* 0x000000073d087227 */ /* 0x000fc800078e00ff */
[----:B------:R-:W-:Y:S02]  /*f3b0*/  IMAD.MOV R16, RZ, RZ, -R16 ;  /* 0x000000ffff107224 */ /* 0x000fe400078e0a10 */
[----:B------:R-:W-:Y:S02]  /*f3c0*/  IMAD.MOV R14, RZ, RZ, -R14 ;  /* 0x000000ffff0e7224 */ /* 0x000fe400078e0a0e */
[----:B------:R-:W-:Y:S02]  /*f3d0*/  IMAD.MOV R12, RZ, RZ, -R12 ;  /* 0x000000ffff0c7224 */ /* 0x000fe400078e0a0c */
[----:B------:R-:W-:Y:S02]  /*f3e0*/  IMAD.MOV R10, RZ, RZ, -R10 ;  /* 0x000000ffff0a7224 */ /* 0x000fe400078e0a0a */
[----:B------:R-:W-:Y:S02]  /*f3f0*/  IMAD.MOV R8, RZ, RZ, -R8 ;  /* 0x000000ffff087224 */ /* 0x000fe400078e0a08 */
[----:B------:R-:W-:-:S02]  /*f400*/  IMAD R15, R2, R16, R15 ;  /* 0x00000010020f7224 */ /* 0x000fc400078e020f */
[C---:B------:R-:W-:Y:S02]  /*f410*/  IMAD R13, R2.reuse, R14, R13 ;  /* 0x0000000e020d7224 */ /* 0x040fe400078e020d */
[C---:B------:R-:W-:Y:S02]  /*f420*/  IMAD R11, R2.reuse, R12, R11 ;  /* 0x0000000c020b7224 */ /* 0x040fe400078e020b */
[C---:B------:R-:W-:Y:S01]  /*f430*/  IMAD R9, R2.reuse, R10, R9 ;  /* 0x0000000a02097224 */ /* 0x040fe200078e0209 */
[----:B------:R0:W-:Y:S01]  /*f440*/  STL [R1+0x2c], R15 ;  /* 0x00002c0f01007387 */ /* 0x0001e20000100800 */
[----:B------:R-:W-:-:S03]  /*f450*/  IMAD R7, R2, R8, R7 ;  /* 0x0000000802077224 */ /* 0x000fc600078e0207 */
        /* <DEDUP_REMOVED lines=48> */
[----:B------:R-:W-:Y:S01]  /*f760*/  STL [R1+0x60], R15 ;  /* 0x0000600f01007387 */ /* 0x000fe20000100800 */
[----:B------:R-:W-:-:S03]  /*f770*/  IMAD R7, R2, R8, R7 ;  /* 0x0000000802077224 */ /* 0x000fc600078e0207 */
[----:B------:R-:W-:Y:S04]  /*f780*/  STL [R1+0x5c], R13 ;  /* 0x00005c0d01007387 */ /* 0x000fe80000100800 */
[----:B------:R-:W-:Y:S04]  /*f790*/  STL [R1+0x58], R11 ;  /* 0x0000580b01007387 */ /* 0x000fe80000100800 */
[----:B------:R0:W-:Y:S04]  /*f7a0*/  STL [R1+0x54], R9 ;  /* 0x0000540901007387 */ /* 0x0001e80000100800 */
[----:B------:R1:W-:Y:S01]  /*f7b0*/  STL [R1+0x50], R7 ;  /* 0x0000500701007387 */ /* 0x0003e20000100800 */
[----:B0-----:R-:W-:-:S03]  /*f7c0*/  IABS R9, R48 ;  /* 0x0000003000097213 */ /* 0x001fc60000000000 */
[----:B------:R-:W2:Y:S01]  /*f7d0*/  LDL R48, [R1+0x57d0] ;  /* 0x0057d00001307983 */ /* 0x000ea20000100800 */
[----:B------:R-:W-:Y:S02]  /*f7e0*/  IABS R15, R41 ;  /* 0x00000029000f7213 */ /* 0x000fe40000000000 */
[----:B------:R-:W-:Y:S02]  /*f7f0*/  IABS R13, R44 ;  /* 0x0000002c000d7213 */ /* 0x000fe40000000000 */
[----:B------:R-:W-:Y:S01]  /*f800*/  IABS R11, R20 ;  /* 0x00000014000b7213 */ /* 0x000fe20000000000 */
[----:B------:R-:W-:Y:S01]  /*f810*/  IMAD.HI.U32 R16, R61, R15, RZ ;  /* 0x0000000f3d107227 */ /* 0x000fe200078e00ff */
[----:B-1----:R-:W-:-:S03]  /*f820*/  IABS R7, R45 ;  /* 0x0000002d00077213 */ /* 0x002fc60000000000 */
[----:B------:R-:W-:-:S04]  /*f830*/  IMAD.HI.U32 R14, R61, R13, RZ ;  /* 0x0000000d3d0e7227 */ /* 0x000fc800078e00ff */
[----:B------:R-:W-:-:S04]  /*f840*/  IMAD.HI.U32 R12, R61, R11, RZ ;  /* 0x0000000b3d0c7227 */ /* 0x000fc800078e00ff */
[----:B------:R-:W-:-:S04]  /*f850*/  IMAD.HI.U32 R10, R61, R9, RZ ;  /* 0x000000093d0a7227 */ /* 0x000fc800078e00ff */
[----:B------:R-:W-:Y:S02]  /*f860*/  IMAD.MOV R16, RZ, RZ, -R16 ;  /* 0x000000ffff107224 */ /* 0x000fe400078e0a10 */
[----:B------:R-:W-:-:S04]  /*f870*/  IMAD.HI.U32 R8, R61, R7, RZ ;  /* 0x000000073d087227 */ /* 0x000fc800078e00ff */
[----:B------:R-:W-:Y:S02]  /*f880*/  IMAD.MOV R14, RZ, RZ, -R14 ;  /* 0x000000ffff0e7224 */ /* 0x000fe400078e0a0e */
[----:B------:R-:W-:Y:S02]  /*f890*/  IMAD.MOV R12, RZ, RZ, -R12 ;  /* 0x000000ffff0c7224 */ /* 0x000fe400078e0a0c */
[----:B------:R-:W-:Y:S02]  /*f8a0*/  IMAD.MOV R10, RZ, RZ, -R10 ;  /* 0x000000ffff0a7224 */ /* 0x000fe400078e0a0a */
[C---:B------:R-:W-:Y:S02]  /*f8b0*/  IMAD R15, R2.reuse, R16, R15 ;  /* 0x00000010020f7224 */ /* 0x040fe400078e020f */
[----:B------:R-:W-:Y:S02]  /*f8c0*/  IMAD.MOV R8, RZ, RZ, -R8 ;  /* 0x000000ffff087224 */ /* 0x000fe400078e0a08 */
[----:B------:R-:W-:-:S02]  /*f8d0*/  IMAD R13, R2, R14, R13 ;  /* 0x0000000e020d7224 */ /* 0x000fc400078e020d */
[C---:B------:R-:W-:Y:S01]  /*f8e0*/  IMAD R11, R2.reuse, R12, R11 ;  /* 0x0000000c020b7224 */ /* 0x040fe200078e020b */
[----:B------:R0:W-:Y:S01]  /*f8f0*/  STL [R1+0x4c], R15 ;  /* 0x00004c0f01007387 */ /* 0x0001e20000100800 */
[C---:B------:R-:W-:Y:S02]  /*f900*/  IMAD R9, R2.reuse, R10, R9 ;  /* 0x0000000a02097224 */ /* 0x040fe400078e0209 */
[----:B------:R-:W-:Y:S01]  /*f910*/  IMAD R7, R2, R8, R7 ;  /* 0x0000000802077224 */ /* 0x000fe200078e0207 */
[----:B------:R1:W-:Y:S04]  /*f920*/  STL [R1+0x48], R13 ;  /* 0x0000480d01007387 */ /* 0x0003e80000100800 */
[----:B------:R3:W-:Y:S01]  /*f930*/  STL [R1+0x44], R11 ;  /* 0x0000440b01007387 */ /* 0x0007e20000100800 */
[----:B0-----:R-:W-:-:S03]  /*f940*/  IABS R15, R46 ;  /* 0x0000002e000f7213 */ /* 0x001fc60000000000 */
[----:B------:R-:W5:Y:S01]  /*f950*/  LDL R45, [R1+0x57d4] ;  /* 0x0057d400012d7983 */ /* 0x000f620000100800 */
[----:B-1----:R-:W-:-:S03]  /*f960*/  IABS R13, R21 ;  /* 0x00000015000d7213 */ /* 0x002fc60000000000 */
[----:B------:R4:W-:Y:S01]  /*f970*/  STL [R1+0x40], R9 ;  /* 0x0000400901007387 */ /* 0x0009e20000100800 */
[----:B---3--:R-:W-:-:S03]  /*f980*/  IABS R11, R47 ;  /* 0x0000002f000b7213 */ /* 0x008fc60000000000 */
[----:B------:R2:W-:Y:S04]  /*f990*/  STL [R1+0x8], R7 ;  /* 0x0000080701007387 */ /* 0x0005e80000100800 */
[----:B------:R-:W3:Y:S01]  /*f9a0*/  LDL R46, [R1+0x57d8] ;  /* 0x0057d800012e7983 */ /* 0x000ee20000100800 */
[----:B----4-:R-:W-:-:S03]  /*f9b0*/  IABS R9, R42 ;  /* 0x0000002a00097213 */ /* 0x010fc60000000000 */
[----:B------:R-:W4:Y:S04]  /*f9c0*/  LDL R21, [R1+0x57dc] ;  /* 0x0057dc0001157983 */ /* 0x000f280000100800 */
[----:B------:R-:W4:Y:S01]  /*f9d0*/  LDL R47, [R1+0x57e0] ;  /* 0x0057e000012f7983 */ /* 0x000f220000100800 */
[----:B------:R-:W-:-:S03]  /*f9e0*/  IMAD.HI.U32 R16, R61, R15, RZ ;  /* 0x0000000f3d107227 */ /* 0x000fc600078e00ff */
[----:B------:R-:W4:Y:S01]  /*f9f0*/  LDL R42, [R1+0x57e4] ;  /* 0x0057e400012a7983 */ /* 0x000f220000100800 */
[----:B------:R-:W-:-:S04]  /*fa00*/  IMAD.HI.U32 R14, R61, R13, RZ ;  /* 0x0000000d3d0e7227 */ /* 0x000fc800078e00ff */
[----:B------:R-:W-:Y:S02]  /*fa10*/  IMAD.MOV R16, RZ, RZ, -R16 ;  /* 0x000000ffff107224 */ /* 0x000fe400078e0a10 */
[----:B------:R-:W-:Y:S02]  /*fa20*/  IMAD.MOV R14, RZ, RZ, -R14 ;  /* 0x000000ffff0e7224 */ /* 0x000fe400078e0a0e */
[C---:B------:R-:W-:Y:S02]  /*fa30*/  IMAD R15, R2.reuse, R16, R15 ;  /* 0x00000010020f7224 */ /* 0x040fe400078e020f */
[----:B------:R-:W-:-:S03]  /*fa40*/  IMAD R13, R2, R14, R13 ;  /* 0x0000000e020d7224 */ /* 0x000fc600078e020d */
[----:B------:R5:W-:Y:S04]  /*fa50*/  STL [R1+0x94], R15 ;  /* 0x0000940f01007387 */ /* 0x000be80000100800 */
[----:B------:R3:W-:Y:S01]  /*fa60*/  STL [R1+0x90], R13 ;  /* 0x0000900d01007387 */ /* 0x0007e20000100800 */
[----:B--2---:R-:W-:-:S03]  /*fa70*/  IABS R7, R48 ;  /* 0x0000003000077213 */ /* 0x004fc60000000000 */
[----:B------:R-:W2:Y:S01]  /*fa80*/  LDL R48, [R1+0x57e8] ;  /* 0x0057e80001307983 */ /* 0x000ea20000100800 */
        /* <DEDUP_REMOVED lines=10> */
[----:B------:R0:W-:Y:S01]  /*fb30*/  STL [R1+0x88], R9 ;  /* 0x0000880901007387 */ /* 0x0001e20000100800 */
[----:B-----5:R-:W-:-:S03]  /*fb40*/  IABS R15, R45 ;  /* 0x0000002d000f7213 */ /* 0x020fc60000000000 */
[----:B------:R-:W5:Y:S04]  /*fb50*/  LDL R45, [R1+0x57ec] ;  /* 0x0057ec00012d7983 */ /* 0x000f680000100800 */
[----:B------:R1:W-:Y:S01]  /*fb60*/  STL [R1+0x84], R7 ;  /* 0x0000840701007387 */ /* 0x0003e20000100800 */
[C---:B------:R-:W-:Y:S01]  /*fb70*/  IMAD.HI.U32 R16, R61.reuse, R15, RZ ;  /* 0x0000000f3d107227 */ /* 0x040fe200078e00ff */
[----:B---3--:R-:W-:Y:S02]  /*fb80*/  IABS R13, R46 ;  /* 0x0000002e000d7213 */ /* 0x008fe40000000000 */
[----:B------:R-:W3:Y:S01]  /*fb90*/  LDL R46, [R1+0x57f0] ;  /* 0x0057f000012e7983 */ /* 0x000ee20000100800 */
[----:B----4-:R-:W-:Y:S02]  /*fba0*/  IABS R11, R21 ;  /* 0x00000015000b7213 */ /* 0x010fe40000000000 */
[----:B------:R-:W-:Y:S01]  /*fbb0*/  IMAD.HI.U32 R14, R61, R13, RZ ;  /* 0x0000000d3d0e7227 */ /* 0x000fe200078e00ff */
[----:B------:R-:W4:Y:S01]  /*fbc0*/  LDL R21, [R1+0x57f4] ;  /* 0x0057f40001157983 */ /* 0x000f220000100800 */
[----:B0-----:R-:W-:-:S02]  /*fbd0*/  IABS R9, R47 ;  /* 0x0000002f00097213 */ /* 0x001fc40000000000 */
[C---:B------:R-:W-:Y:S01]  /*fbe0*/  IMAD.HI.U32 R12, R61.reuse, R11, RZ ;  /* 0x0000000b3d0c7227 */ /* 0x040fe200078e00ff */
[----:B------:R-:W4:Y:S01]  /*fbf0*/  LDL R47, [R1+0x57f8] ;  /* 0x0057f800012f7983 */ /* 0x000f220000100800 */
[----:B-1----:R-:W-:Y:S02]  /*fc00*/  IABS R7, R42 ;  /* 0x0000002a00077213 */ /* 0x002fe40000000000 */
        /* <DEDUP_REMOVED lines=9> */
[C---:B------:R-:W-:Y:S02]  /*fca0*/  IMAD R11, R2.reuse, R12, R11 ;  /* 0x0000000c020b7224 */ /* 0x040fe400078e020b */
[C---:B------:R-:W-:Y:S01]  /*fcb0*/  IMAD R9, R2.reuse, R10, R9 ;  /* 0x0000000a02097224 */ /* 0x040fe200078e0209 */
[----:B------:R2:W-:Y:S01]  /*fcc0*/  STL [R1+0x80], R15 ;  /* 0x0000800f01007387 */ /* 0x0005e20000100800 */
[----:B------:R-:W-:-:S03]  /*fcd0*/  IMAD R7, R2, R8, R7 ;  /* 0x0000000802077224 */ /* 0x000fc600078e0207 */
[----:B------:R5:W-:Y:S04]  /*fce0*/  STL [R1+0x7c], R13 ;  /* 0x00007c0d01007387 */ /* 0x000be80000100800 */
[----:B------:R3:W-:Y:S04]  /*fcf0*/  STL [R1+0x78], R11 ;  /* 0x0000780b01007387 */ /* 0x0007e80000100800 */
[----:B------:R4:W-:Y:S04]  /*fd00*/  STL [R1+0x74], R9 ;  /* 0x0000740901007387 */ /* 0x0009e80000100800 */
[----:B------:R-:W4:Y:S04]  /*fd10*/  LDL R20, [R1+0x57fc] ;  /* 0x0057fc0001147983 */ /* 0x000f280000100800 */
[----:B------:R0:W-:Y:S04]  /*fd20*/  STL [R1+0x70], R7 ;  /* 0x0000700701007387 */ /* 0x0001e80000100800 */
[----:B------:R-:W4:Y:S01]  /*fd30*/  LDL R42, [R1+0x5754] ;  /* 0x00575400012a7983 */ /* 0x000f220000100800 */
[----:B--2---:R-:W-:-:S03]  /*fd40*/  IABS R15, R48 ;  /* 0x00000030000f7213 */ /* 0x004fc60000000000 */
[----:B------:R-:W2:Y:S02]  /*fd50*/  LDL R48, [R1+0x5800] ;  /* 0x0058000001307983 */ /* 0x000ea40000100800 */
[----:B------:R-:W-:-:S04]  /*fd60*/  IMAD.HI.U32 R16, R61, R15, RZ ;  /* 0x0000000f3d107227 */ /* 0x000fc800078e00ff */
[----:B------:R-:W-:-:S04]  /*fd70*/  IMAD.MOV R16, RZ, RZ, -R16 ;  /* 0x000000ffff107224 */ /* 0x000fc800078e0a10 */
[----:B------:R-:W-:Y:S01]  /*fd80*/  IMAD R15, R2, R16, R15 ;  /* 0x00000010020f7224 */ /* 0x000fe200078e020f */
[----:B-----5:R-:W-:Y:S02]  /*fd90*/  IABS R13, R45 ;  /* 0x0000002d000d7213 */ /* 0x020fe40000000000 */
[----:B------:R-:W5:Y:S03]  /*fda0*/  LDL R45, [R1+0x5804] ;  /* 0x00580400012d7983 */ /* 0x000f660000100800 */
[----:B------:R-:W-:Y:S01]  /*fdb0*/  IMAD.HI.U32 R14, R61, R13, RZ ;  /* 0x0000000d3d0e7227 */ /* 0x000fe200078e00ff */
[----:B---3--:R-:W-:Y:S02]  /*fdc0*/  IABS R11, R46 ;  /* 0x0000002e000b7213 */ /* 0x008fe40000000000 */
[----:B------:R-:W3:Y:S01]  /*fdd0*/  LDL R46, [R1+0x5758] ;  /* 0x00575800012e7983 */ /* 0x000ee20000100800 */
[----:B----4-:R-:W-:-:S02]  /*fde0*/  IABS R9, R21 ;  /* 0x0000001500097213 */ /* 0x010fc40000000000 */
[----:B------:R-:W-:Y:S01]  /*fdf0*/  IMAD.HI.U32 R12, R61, R11, RZ ;  /* 0x0000000b3d0c7227 */ /* 0x000fe200078e00ff */
[----:B0-----:R-:W-:-:S03]  /*fe00*/  IABS R7, R47 ;  /* 0x0000002f00077213 */ /* 0x001fc60000000000 */
[----:B------:R-:W-:-:S04]  /*fe10*/  IMAD.HI.U32 R10, R61, R9, RZ ;  /* 0x000000093d0a7227 */ /* 0x000fc800078e00ff */
[----:B------:R-:W-:Y:S02]  /*fe20*/  IMAD.MOV R14, RZ, RZ, -R14 ;  /* 0x000000ffff0e7224 */ /* 0x000fe400078e0a0e */
[----:B------:R-:W-:-:S04]  /*fe30*/  IMAD.HI.U32 R8, R61, R7, RZ ;  /* 0x000000073d087227 */ /* 0x000fc800078e00ff */
[----:B------:R-:W-:Y:S02]  /*fe40*/  IMAD.MOV R12, RZ, RZ, -R12 ;  /* 0x000000ffff0c7224 */ /* 0x000fe400078e0a0c */
[----:B------:R-:W-:Y:S02]  /*fe50*/  IMAD.MOV R10, RZ, RZ, -R10 ;  /* 0x000000ffff0a7224 */ /* 0x000fe400078e0a0a */
[C---:B------:R-:W-:Y:S02]  /*fe60*/  IMAD R13, R2.reuse, R14, R13 ;  /* 0x0000000e020d7224 */ /* 0x040fe400078e020d */
[----:B------:R-:W-:Y:S02]  /*fe70*/  IMAD.MOV R8, RZ, RZ, -R8 ;  /* 0x000000ffff087224 */ /* 0x000fe400078e0a08 */
[C---:B------:R-:W-:Y:S01]  /*fe80*/  IMAD R11, R2.reuse, R12, R11 ;  /* 0x0000000c020b7224 */ /* 0x040fe200078e020b */
[----:B------:R-:W-:Y:S01]  /*fe90*/  STL [R1+0x6c], R15 ;  /* 0x00006c0f01007387 */ /* 0x000fe20000100800 */
[----:B------:R-:W-:-:S02]  /*fea0*/  IMAD R9, R2, R10, R9 ;  /* 0x0000000a02097224 */ /* 0x000fc400078e0209 */
[----:B------:R-:W-:Y:S01]  /*feb0*/  IMAD R7, R2, R8, R7 ;  /* 0x0000000802077224 */ /* 0x000fe200078e0207 */
[----:B------:R2:W-:Y:S04]  /*fec0*/  STL [R1+0x4], R13 ;  /* 0x0000040d01007387 */ /* 0x0005e80000100800 */
[----:B------:R-:W4:Y:S04]  /*fed0*/  LDL R21, [R1+0x5808] ;  /* 0x0058080001157983 */ /* 0x000f280000100800 */
[----:B------:R-:W-:Y:S04]  /*fee0*/  STL [R1+0xc0], R11 ;  /* 0x0000c00b01007387 */ /* 0x000fe80000100800 */
[----:B------:R-:W4:Y:S04]  /*fef0*/  LDL R47, [R1+0x580c] ;  /* 0x00580c00012f7983 */ /* 0x000f280000100800 */
[----:B------:R-:W-:Y:S04]  /*ff00*/  STL [R1+0xbc], R9 ;  /* 0x0000bc0901007387 */ /* 0x000fe80000100800 */
[----:B------:R0:W-:Y:S01]  /*ff10*/  STL [R1+0xb8], R7 ;  /* 0x0000b80701007387 */ /* 0x0001e20000100800 */
[----:B--2---:R-:W-:-:S03]  /*ff20*/  IABS R13, R48 ;  /* 0x00000030000d7213 */ /* 0x004fc60000000000 */
[----:B------:R-:W2:Y:S01]  /*ff30*/  LDL R48, [R1+0x5810] ;  /* 0x0058100001307983 */ /* 0x000ea20000100800 */
[----:B------:R-:W-:Y:S02]  /*ff40*/  IABS R15, R20 ;  /* 0x00000014000f7213 */ /* 0x000fe40000000000 */
[----:B0-----:R-:W-:Y:S01]  /*ff50*/  IABS R7, R42 ;  /* 0x0000002a00077213 */ /* 0x001fe20000000000 */
        /* <DEDUP_REMOVED lines=9> */
[----:B-----5:R-:W-:-:S02]  /*fff0*/  IABS R11, R45 ;  /* 0x0000002d000b7213 */ /* 0x020fc40000000000 */
[----:B------:R-:W5:Y:S03]  /*10000*/  LDL R45, [R1+0x5814] ;  /* 0x00581400012d7983 */ /* 0x000f660000100800 */
[C---:B------:R-:W-:Y:S01]  /*10010*/  IMAD.HI.U32 R12, R61.reuse, R11, RZ ;  /* 0x0000000b3d0c7227 */ /* 0x040fe200078e00ff */
[----:B---3--:R-:W-:Y:S02]  /*10020*/  IABS R9, R46 ;  /* 0x0000002e00097213 */ /* 0x008fe40000000000 */
[----:B------:R-:W3:Y:S03]  /*10030*/  LDL R46, [R1+0x5818] ;  /* 0x00581800012e7983 */ /* 0x000ee60000100800 */
[----:B------:R-:W-:-:S04]  /*10040*/  IMAD.HI.U32 R10, R61, R9, RZ ;  /* 0x000000093d0a7227 */ /* 0x000fc800078e00ff */
[----:B------:R-:W-:Y:S02]  /*10050*/  IMAD.MOV R12, RZ, RZ, -R12 ;  /* 0x000000ffff0c7224 */ /* 0x000fe400078e0a0c */
[----:B------:R-:W-:Y:S02]  /*10060*/  IMAD.MOV R10, RZ, RZ, -R10 ;  /* 0x000000ffff0a7224 */ /* 0x000fe400078e0a0a */
[C---:B------:R-:W-:Y:S02]  /*10070*/  IMAD R11, R2.reuse, R12, R11 ;  /* 0x0000000c020b7224 */ /* 0x040fe400078e020b */
[----:B------:R-:W-:Y:S01]  /*10080*/  IMAD R9, R2, R10, R9 ;  /* 0x0000000a02097224 */ /* 0x000fe200078e0209 */
[----:B------:R-:W-:Y:S04]  /*10090*/  STL [R1+0xb4], R15 ;  /* 0x0000b40f01007387 */ /* 0x000fe80000100800 */
[----:B------:R-:W-:Y:S04]  /*100a0*/  STL [R1+0xb0], R13 ;  /* 0x0000b00d01007387 */ /* 0x000fe80000100800 */
[----:B------:R0:W-:Y:S04]  /*100b0*/  STL [R1+0xac], R11 ;  /* 0x0000ac0b01007387 */ /* 0x0001e80000100800 */
[----:B------:R2:W-:Y:S04]  /*100c0*/  STL [R1+0xa8], R9 ;  /* 0x0000a80901007387 */ /* 0x0005e80000100800 */
[----:B------:R3:W-:Y:S04]  /*100d0*/  STL [R1+0xa4], R7 ;  /* 0x0000a40701007387 */ /* 0x0007e80000100800 */
[----:B------:R-:W3:Y:S01]  /*100e0*/  LDL R44, [R1+0x581c] ;  /* 0x00581c00012c7983 */ /* 0x000ee20000100800 */
[----:B----4-:R-:W-:-:S03]  /*100f0*/  IABS R10, R47 ;  /* 0x0000002f000a7213 */ /* 0x010fc60000000000 */
[----:B------:R-:W4:Y:S04]  /*10100*/  LDL R20, [R1+0x5820] ;  /* 0x0058200001147983 */ /* 0x000f280000100800 */
[----:B------:R-:W4:Y:S01]  /*10110*/  LDL R47, [R1+0x5824] ;  /* 0x00582400012f7983 */ /* 0x000f220000100800 */
[----:B0-----:R-:W-:-:S03]  /*10120*/  IABS R11, R21 ;  /* 0x00000015000b7213 */ /* 0x001fc60000000000 */
[----:B------:R-:W4:Y:S01]  /*10130*/  LDL R42, [R1+0x582c] ;  /* 0x00582c00012a7983 */ /* 0x000f220000100800 */
        /* <DEDUP_REMOVED lines=11> */
[----:B------:R-:W-:Y:S04]  /*101f0*/  STL [R1+0xa0], R11 ;  /* 0x0000a00b01007387 */ /* 0x000fe80000100800 */
[----:B------:R-:W-:Y:S04]  /*10200*/  STL [R1+0x9c], R10 ;  /* 0x00009c0a01007387 */ /* 0x000fe80000100800 */
[----:B------:R-:W2:Y:S04]  /*10210*/  LDL R21, [R1+0x5830] ;  /* 0x0058300001157983 */ /* 0x000ea80000100800 */
[----:B------:R0:W-:Y:S01]  /*10220*/  STL [R1+0x98], R9 ;  /* 0x0000980901007387 */ /* 0x0001e20000100800 */
[----:B-----5:R-:W-:-:S03]  /*10230*/  IABS R8, R45 ;  /* 0x0000002d00087213 */ /* 0x020fc60000000000 */
[----:B------:R-:W5:Y:S02]  /*10240*/  LDL R45, [R1+0x5834] ;  /* 0x00583400012d7983 */ /* 0x000f640000100800 */
[----:B------:R-:W-:Y:S01]  /*10250*/  IMAD.HI.U32 R15, R61, R8, RZ ;  /* 0x000000083d0f7227 */ /* 0x000fe200078e00ff */
[----:B---3--:R-:W-:-:S03]  /*10260*/  IABS R7, R46 ;  /* 0x0000002e00077213 */ /* 0x008fc60000000000 */
[----:B------:R-:W-:Y:S02]  /*10270*/  IMAD.MOV R15, RZ, RZ, -R15 ;  /* 0x000000ffff0f7224 */ /* 0x000fe400078e0a0f */
[----:B------:R-:W-:-:S04]  /*10280*/  IMAD.HI.U32 R16, R61, R7, RZ ;  /* 0x000000073d107227 */ /* 0x000fc800078e00ff */
[----:B------:R-:W-:Y:S02]  /*10290*/  IMAD.MOV R16, RZ, RZ, -R16 ;  /* 0x000000ffff107224 */ /* 0x000fe400078e0a10 */
[C---:B------:R-:W-:Y:S02]  /*102a0*/  IMAD R8, R2.reuse, R15, R8 ;  /* 0x0000000f02087224 */ /* 0x040fe400078e0208 */
[----:B0-----:R-:W-:-:S03]  /*102b0*/  IMAD R9, R2, R16, R7 ;  /* 0x0000001002097224 */ /* 0x001fc600078e0207 */
[----:B------:R-:W-:Y:S04]  /*102c0*/  STL [R1], R8 ;  /* 0x0000000801007387 */ /* 0x000fe80000100800 */
[----:B------:R-:W3:Y:S04]  /*102d0*/  LDL R46, [R1+0x5838] ;  /* 0x00583800012e7983 */ /* 0x000ee80000100800 */
[----:B------:R4:W-:Y:S02]  /*102e0*/  STL [R1+0xec], R9 ;  /* 0x0000ec0901007387 */ /* 0x0009e40000100800 */
[----:B----4-:R-:W-:-:S02]  /*102f0*/  IABS R9, R47 ;  /* 0x0000002f00097213 */ /* 0x010fc40000000000 */
[----:B------:R-:W4:Y:S01]  /*10300*/  LDL R47, [R1+0x583c] ;  /* 0x00583c00012f7983 */ /* 0x000f220000100800 */
[----:B--2---:R-:W-:-:S03]  /*10310*/  IABS R10, R48 ;  /* 0x00000030000a7213 */ /* 0x004fc60000000000 */
[----:B------:R-:W2:Y:S01]  /*10320*/  LDL R48, [R1+0x5840] ;  /* 0x0058400001307983 */ /* 0x000ea20000100800 */
[----:B------:R-:W-:Y:S02]  /*10330*/  IABS R8, R44 ;  /* 0x0000002c00087213 */ /* 0x000fe40000000000 */
[----:B------:R-:W-:-:S03]  /*10340*/  IABS R7, R20 ;  /* 0x0000001400077213 */ /* 0x000fc60000000000 */
[----:B------:R-:W-:Y:S01]  /*10350*/  IMAD.HI.U32 R12, R61, R8, RZ ;  /* 0x000000083d0c7227 */ /* 0x000fe200078e00ff */
[----:B------:R-:W-:-:S03]  /*10360*/  IABS R11, R42 ;  /* 0x0000002a000b7213 */ /* 0x000fc60000000000 */
[----:B------:R-:W-:-:S04]  /*10370*/  IMAD.HI.U32 R13, R61, R7, RZ ;  /* 0x000000073d0d7227 */ /* 0x000fc800078e00ff */
[----:B------:R-:W-:Y:S02]  /*10380*/  IMAD.MOV R12, RZ, RZ, -R12 ;  /* 0x000000ffff0c7224 */ /* 0x000fe400078e0a0c */
[----:B------:R-:W-:-:S04]  /*10390*/  IMAD.HI.U32 R14, R61, R9, RZ ;  /* 0x000000093d0e7227 */ /* 0x000fc800078e00ff */
[----:B------:R-:W-:-:S04]  /*103a0*/  IMAD.HI.U32 R15, R61, R10, RZ ;  /* 0x0000000a3d0f7227 */ /* 0x000fc800078e00ff */
[----:B------:R-:W-:-:S04]  /*103b0*/  IMAD.HI.U32 R16, R61, R11, RZ ;  /* 0x0000000b3d107227 */ /* 0x000fc800078e00ff */
[----:B------:R-:W-:Y:S02]  /*103c0*/  IMAD.MOV R13, RZ, RZ, -R13 ;  /* 0x000000ffff0d7224 */ /* 0x000fe400078e0a0d */
[C---:B------:R-:W-:Y:S02]  /*103d0*/  IMAD R8, R2.reuse, R12, R8 ;  /* 0x0000000c02087224 */ /* 0x040fe400078e0208 */
[----:B------:R-:W-:Y:S02]  /*103e0*/  IMAD.MOV R14, RZ, RZ, -R14 ;  /* 0x000000ffff0e7224 */ /* 0x000fe400078e0a0e */
[----:B------:R-:W-:Y:S02]  /*103f0*/  IMAD.MOV R15, RZ, RZ, -R15 ;  /* 0x000000ffff0f7224 */ /* 0x000fe400078e0a0f */
[----:B------:R-:W-:Y:S01]  /*10400*/  IMAD.MOV R16, RZ, RZ, -R16 ;  /* 0x000000ffff107224 */ /* 0x000fe200078e0a10 */
[----:B------:R0:W-:Y:S01]  /*10410*/  STL [R1+0xe8], R8 ;  /* 0x0000e80801007387 */ /* 0x0001e20000100800 */
[----:B------:R-:W-:-:S02]  /*10420*/  IMAD R12, R2, R13, R7 ;  /* 0x0000000d020c7224 */ /* 0x000fc400078e0207 */
[C---:B------:R-:W-:Y:S02]  /*10430*/  IMAD R7, R2.reuse, R14, R9 ;  /* 0x0000000e02077224 */ /* 0x040fe400078e0209 */
[C---:B------:R-:W-:Y:S01]  /*10440*/  IMAD R9, R2.reuse, R16, R11 ;  /* 0x0000001002097224 */ /* 0x040fe200078e020b */
[----:B------:R-:W-:Y:S01]  /*10450*/  STL [R1+0xe4], R12 ;  /* 0x0000e40c01007387 */ /* 0x000fe20000100800 */
[----:B0-----:R-:W-:-:S03]  /*10460*/  IMAD R8, R2, R15, R10 ;  /* 0x0000000f02087224 */ /* 0x001fc600078e020a */
[----:B------:R0:W-:Y:S04]  /*10470*/  STL [R1+0xe0], R7 ;  /* 0x0000e00701007387 */ /* 0x0001e80000100800 */
[----:B------:R5:W-:Y:S04]  /*10480*/  STL [R1+0xdc], R8 ;  /* 0x0000dc0801007387 */ /* 0x000be80000100800 */
[----:B------:R3:W-:Y:S04]  /*10490*/  STL [R1+0xd8], R9 ;  /* 0x0000d80901007387 */ /* 0x0007e80000100800 */
[----:B------:R-:W2:Y:S01]  /*104a0*/  LDL R41, [R1+0x5844] ;  /* 0x0058440001297983 */ /* 0x000ea20000100800 */
[----:B0-----:R-:W-:-:S02]  /*104b0*/  IABS R7, R21 ;  /* 0x0000001500077213 */ /* 0x001fc40000000000 */
[----:B-----5:R-:W-:Y:S01]  /*104c0*/  IABS R8, R45 ;  /* 0x0000002d00087213 */ /* 0x020fe20000000000 */
[----:B------:R-:W5:Y:S02]  /*104d0*/  LDL R44, [R1+0x5848] ;  /* 0x00584800012c7983 */ /* 0x000f640000100800 */
[C---:B------:R-:W-:Y:S02]  /*104e0*/  IMAD.HI.U32 R12, R61.reuse, R7, RZ ;  /* 0x000000073d0c7227 */ /* 0x040fe400078e00ff */
[----:B------:R-:W5:Y:S02]  /*104f0*/  LDL R20, [R1+0x584c] ;  /* 0x00584c0001147983 */ /* 0x000f640000100800 */
[----:B------:R-:W-:Y:S02]  /*10500*/  IMAD.HI.U32 R13, R61, R8, RZ ;  /* 0x000000083d0d7227 */ /* 0x000fe400078e00ff */
[----:B------:R-:W5:Y:S02]  /*10510*/  LDL R21, [R1+0x5850] ;  /* 0x0058500001157983 */ /* 0x000f640000100800 */
[----:B------:R-:W-:-:S02]  /*10520*/  IMAD.MOV R12, RZ, RZ, -R12 ;  /* 0x000000ffff0c7224 */ /* 0x000fc400078e0a0c */
[----:B------:R-:W5:Y:S01]  /*10530*/  LDL R42, [R1+0x5854] ;  /* 0x00585400012a7983 */ /* 0x000f620000100800 */
[----:B---3--:R-:W-:Y:S01]  /*10540*/  IABS R9, R46 ;  /* 0x0000002e00097213 */ /* 0x008fe20000000000 */
[----:B------:R-:W-:-:S04]  /*10550*/  IMAD.MOV R13, RZ, RZ, -R13 ;  /* 0x000000ffff0d7224 */ /* 0x000fc800078e0a0d */
[----:B------:R-:W-:-:S04]  /*10560*/  IMAD.HI.U32 R14, R61, R9, RZ ;  /* 0x000000093d0e7227 */ /* 0x000fc800078e00ff */
[----:B------:R-:W-:Y:S02]  /*10570*/  IMAD.MOV R14, RZ, RZ, -R14 ;  /* 0x000000ffff0e7224 */ /* 0x000fe400078e0a0e */
[C---:B------:R-:W-:Y:S02]  /*10580*/  IMAD R12, R2.reuse, R12, R7 ;  /* 0x0000000c020c7224 */ /* 0x040fe400078e0207 */
[C---:B------:R-:W-:Y:S02]  /*10590*/  IMAD R7, R2.reuse, R13, R8 ;  /* 0x0000000d02077224 */ /* 0x040fe400078e0208 */
[----:B------:R-:W-:Y:S01]  /*105a0*/  IMAD R9, R2, R14, R9 ;  /* 0x0000000e02097224 */ /* 0x000fe200078e0209 */
[----:B----4-:R-:W-:-:S05]  /*105b0*/  IABS R10, R47 ;  /* 0x0000002f000a7213 */ /* 0x010fca0000000000 */
[----:B------:R-:W-:-:S04]  /*105c0*/  IMAD.HI.U32 R15, R61, R10, RZ ;  /* 0x0000000a3d0f7227 */ /* 0x000fc800078e00ff */
[----:B------:R-:W-:Y:S01]  /*105d0*/  IMAD.MOV R15, RZ, RZ, -R15 ;  /* 0x000000ffff0f7224 */ /* 0x000fe200078e0a0f */
[----:B------:R-:W-:Y:S03]  /*105e0*/  STL [R1+0xd4], R12 ;  /* 0x0000d40c01007387 */ /* 0x000fe60000100800 */
[----:B------:R-:W-:Y:S01]  /*105f0*/  IMAD R8, R2, R15, R10 ;  /* 0x0000000f02087224 */ /* 0x000fe200078e020a */
[----:B------:R0:W-:Y:S04]  /*10600*/  STL [R1+0xd0], R7 ;  /* 0x0000d00701007387 */ /* 0x0001e80000100800 */
[----:B------:R-:W-:Y:S04]  /*10610*/  STL [R1+0xcc], R9 ;  /* 0x0000cc0901007387 */ /* 0x000fe80000100800 */
[----:B------:R-:W3:Y:S04]  /*10620*/  LDL R45, [R1+0x5858] ;  /* 0x00585800012d7983 */ /* 0x000ee80000100800 */
[----:B------:R-:W-:Y:S04]  /*10630*/  STL [R1+0xc8], R8 ;  /* 0x0000c80801007387 */ /* 0x000fe80000100800 */
[----:B------:R-:W4:Y:S01]  /*10640*/  LDL R46, [R1+0x585c] ;  /* 0x00585c00012e7983 */ /* 0x000f220000100800 */
[----:B--2---:R-:W-:-:S05]  /*10650*/  IABS R11, R48 ;  /* 0x00000030000b7213 */ /* 0x004fca0000000000 */
[----:B------:R-:W-:-:S04]  /*10660*/  IMAD.HI.U32 R16, R61, R11, RZ ;  /* 0x0000000b3d107227 */ /* 0x000fc800078e00ff */
[----:B------:R-:W-:-:S04]  /*10670*/  IMAD.MOV R16, RZ, RZ, -R16 ;  /* 0x000000ffff107224 */ /* 0x000fc800078e0a10 */
[----:B0-----:R-:W-:-:S05]  /*10680*/  IMAD R7, R2, R16, R11 ;  /* 0x0000001002077224 */ /* 0x001fca00078e020b */
[----:B------:R0:W-:Y:S04]  /*10690*/  STL [R1+0xc4], R7 ;  /* 0x0000c40701007387 */ /* 0x0001e80000100800 */
[----:B------:R-:W2:Y:S04]  /*106a0*/  LDL R48, [R1+0x5864] ;  /* 0x0058640001307983 */ /* 0x000ea80000100800 */
[----:B------:R-:W3:Y:S01]  /*106b0*/  LDL R47, [R1+0x5860] ;  /* 0x00586000012f7983 */ /* 0x000ee20000100800 */
[----:B0-----:R-:W-:Y:S02]  /*106c0*/  IABS R7, R41 ;  /* 0x0000002900077213 */ /* 0x001fe40000000000 */
[----:B-----5:R-:W-:-:S03]  /*106d0*/  IABS R8, R44 ;  /* 0x0000002c00087213 */ /* 0x020fc60000000000 */
[----:B------:R-:W-:Y:S01]  /*106e0*/  IMAD.HI.U32 R12, R61, R7, RZ ;  /* 0x000000073d0c7227 */ /* 0x000fe200078e00ff */
[----:B------:R-:W-:-:S03]  /*106f0*/  IABS R9, R20 ;  /* 0x0000001400097213 */ /* 0x000fc60000000000 */
[----:B------:R-:W-:Y:S02]  /*10700*/  IMAD.MOV R12, RZ, RZ, -R12 ;  /* 0x000000ffff0c7224 */ /* 0x000fe400078e0a0c */
[C---:B------:R-:W-:Y:S01]  /*10710*/  IMAD.HI.U32 R13, R61.reuse, R8, RZ ;  /* 0x000000083d0d7227 */ /* 0x040fe200078e00ff */
[----:B------:R-:W-:Y:S02]  /*10720*/  IABS R10, R21 ;  /* 0x00000015000a7213 */ /* 0x000fe40000000000 */
[----:B------:R-:W5:Y:S01]  /*10730*/  LDL R21, [R1+0x5868] ;  /* 0x0058680001157983 */ /* 0x000f620000100800 */
[----:B------:R-:W-:Y:S01]  /*10740*/  IMAD R7, R2, R12, R7 ;  /* 0x0000000c02077224 */ /* 0x000fe200078e0207 */
[----:B------:R-:W-:Y:S01]  /*10750*/  IABS R11, R42 ;  /* 0x0000002a000b7213 */ /* 0x000fe20000000000 */
[----:B------:R-:W-:-:S04]  /*10760*/  IMAD.HI.U32 R14, R61, R9, RZ ;  /* 0x000000093d0e7227 */ /* 0x000fc800078e00ff */
[----:B------:R-:W-:Y:S02]  /*10770*/  IMAD.MOV R13, RZ, RZ, -R13 ;  /* 0x000000ffff0d7224 */ /* 0x000fe400078e0a0d */
[C---:B------:R-:W-:Y:S01]  /*10780*/  IMAD.HI.U32 R15, R61.reuse, R10, RZ ;  /* 0x0000000a3d0f7227 */ /* 0x040fe200078e00ff */
[----:B------:R0:W-:Y:S03]  /*10790*/  STL [R1+0x5b08], R7 ;  /* 0x005b080701007387 */ /* 0x0001e60000100800 */
[----:B------:R-:W-:-:S04]  /*107a0*/  IMAD.HI.U32 R16, R61, R11, RZ ;  /* 0x0000000b3d107227 */ /* 0x000fc800078e00ff */
[----:B------:R-:W-:Y:S02]  /*107b0*/  IMAD.MOV R14, RZ, RZ, -R14 ;  /* 0x000000ffff0e7224 */ /* 0x000fe400078e0a0e */
[----:B------:R-:W-:Y:S02]  /*107c0*/  IMAD.MOV R15, RZ, RZ, -R15 ;  /* 0x000000ffff0f7224 */ /* 0x000fe400078e0a0f */
[C---:B0-----:R-:W-:Y:S02]  /*107d0*/  IMAD R7, R2.reuse, R13, R8 ;  /* 0x0000000d02077224 */ /* 0x041fe400078e0208 */
[----:B------:R-:W-:Y:S02]  /*107e0*/  IMAD.MOV R16, RZ, RZ, -R16 ;  /* 0x000000ffff107224 */ /* 0x000fe400078e0a10 */
[C---:B------:R-:W-:Y:S01]  /*107f0*/  IMAD R8, R2.reuse, R14, R9 ;  /* 0x0000000e02087224 */ /* 0x040fe200078e0209 */
[----:B------:R0:W-:Y:S01]  /*10800*/  STL [R1+0xfc], R7 ;  /* 0x0000fc0701007387 */ /* 0x0001e20000100800 */
[----:B------:R-:W-:-:S03]  /*10810*/  IMAD R9, R2, R15, R10 ;  /* 0x0000000f02097224 */ /* 0x000fc600078e020a */
[----:B------:R-:W-:Y:S01]  /*10820*/  STL [R1+0xf8], R8 ;  /* 0x0000f80801007387 */ /* 0x000fe20000100800 */
[----:B0-----:R-:W-:-:S03]  /*10830*/  IMAD R7, R2, R16, R11 ;  /* 0x0000001002077224 */ /* 0x001fc600078e020b */
[----:B------:R4:W-:Y:S04]  /*10840*/  STL [R1+0xf4], R9 ;  /* 0x0000f40901007387 */ /* 0x0009e80000100800 */
[----:B------:R0:W-:Y:S01]  /*10850*/  STL [R1+0xf0], R7 ;  /* 0x0000f00701007387 */ /* 0x0001e20000100800 */
[----:B--2---:R-:W-:-:S03]  /*10860*/  IABS R11, R48 ;  /* 0x00000030000b7213 */ /* 0x004fc60000000000 */
[----:B------:R-:W2:Y:S01]  /*10870*/  LDL R48, [R1+0x5878] ;  /* 0x0058780001307983 */ /* 0x000ea20000100800 */
[----:B---3--:R-:W-:-:S03]  /*10880*/  IABS R10, R47 ;  /* 0x0000002f000a7213 */ /* 0x008fc60000000000 */
[----:B------:R-:W3:Y:S01]  /*10890*/  LDL R47, [R1+0x5874] ;  /* 0x00587400012f7983 */ /* 0x000ee20000100800 */
[----:B----4-:R-:W-:Y:S02]  /*108a0*/  IABS R9, R46 ;  /* 0x0000002e00097213 */ /* 0x010fe40000000000 */
[----:B------:R-:W-:Y:S01]  /*108b0*/  IABS R8, R45 ;  /* 0x0000002d00087213 */ /* 0x000fe20000000000 */
[----:B------:R-:W4:Y:S04]  /*108c0*/  LDL R46, [R1+0x5870] ;  /* 0x00587000012e7983 */ /* 0x000f280000100800 */
[----:B------:R-:W4:Y:S01]  /*108d0*/  LDL R45, [R1+0x586c] ;  /* 0x00586c00012d7983 */ /* 0x000f220000100800 */
[----:B------:R-:W-:-:S04]  /*108e0*/  IMAD.HI.U32 R13, R61, R8, RZ ;  /* 0x000000083d0d7227 */ /* 0x000fc800078e00ff */
[----:B------:R-:W-:-:S04]  /*108f0*/  IMAD.HI.U32 R14, R61, R9, RZ ;  /* 0x000000093d0e7227 */ /* 0x000fc800078e00ff */
[----:B------:R-:W-:-:S04]  /*10900*/  IMAD.HI.U32 R15, R61, R10, RZ ;  /* 0x0000000a3d0f7227 */ /* 0x000fc800078e00ff */
[----:B------:R-:W-:-:S04]  /*10910*/  IMAD.HI.U32 R16, R61, R11, RZ ;  /* 0x0000000b3d107227 */ /* 0x000fc800078e00ff */
[----:B------:R-:W-:Y:S02]  /*10920*/  IMAD.MOV R13, RZ, RZ, -R13 ;  /* 0x000000ffff0d7224 */ /* 0x000fe400078e0a0d */
[----:B------:R-:W-:Y:S02]  /*10930*/  IMAD.MOV R14, RZ, RZ, -R14 ;  /* 0x000000ffff0e7224 */ /* 0x000fe400078e0a0e */
[----:B------:R-:W-:Y:S02]  /*10940*/  IMAD.MOV R15, RZ, RZ, -R15 ;  /* 0x000000ffff0f7224 */ /* 0x000fe400078e0a0f */
[----:B------:R-:W-:Y:S02]  /*10950*/  IMAD.MOV R16, RZ, RZ, -R16 ;  /* 0x000000ffff107224 */ /* 0x000fe400078e0a10 */
[C---:B------:R-:W-:Y:S02]  /*10960*/  IMAD R8, R2.reuse, R13, R8 ;  /* 0x0000000d02087224 */ /* 0x040fe400078e0208 */
[----:B------:R-:W-:Y:S01]  /*10970*/  IMAD R9, R2, R14, R9 ;  /* 0x0000000e02097224 */ /* 0x000fe200078e0209 */
[----:B-----5:R-:W-:-:S02]  /*10980*/  IABS R12, R21 ;  /* 0x00000015000c7213 */ /* 0x020fc40000000000 */
[----:B------:R-:W5:Y:S03]  /*10990*/  LDL R21, [R1+0x587c] ;  /* 0x00587c0001157983 */ /* 0x000f660000100800 */
[----:B------:R-:W-:-:S04]  /*109a0*/  IMAD.HI.U32 R17, R61, R12, RZ ;  /* 0x0000000c3d117227 */ /* 0x000fc800078e00ff */
[----:B------:R-:W-:Y:S02]  /*109b0*/  IMAD.MOV R17, RZ, RZ, -R17 ;  /* 0x000000ffff117224 */ /* 0x000fe400078e0a11 */
[C---:B------:R-:W-:Y:S02]  /*109c0*/  IMAD R10, R2.reuse, R15, R10 ;  /* 0x0000000f020a7224 */ /* 0x040fe400078e020a */
[C---:B------:R-:W-:Y:S01]  /*109d0*/  IMAD R11, R2.reuse, R16, R11 ;  /* 0x00000010020b7224 */ /* 0x040fe200078e020b */
[----:B------:R-:W-:Y:S01]  /*109e0*/  STL [R1+0x5afc], R8 ;  /* 0x005afc0801007387 */ /* 0x000fe20000100800 */
[----:B------:R-:W-:-:S03]  /*109f0*/  IMAD R12, R2, R17, R12 ;  /* 0x00000011020c7224 */ /* 0x000fc600078e020c */
[----:B------:R-:W-:Y:S04]  /*10a00*/  STL [R1+0x5af8], R9 ;  /* 0x005af80901007387 */ /* 0x000fe80000100800 */
[----:B------:R-:W-:Y:S04]  /*10a10*/  STL [R1+0x5ae8], R10 ;  /* 0x005ae80a01007387 */ /* 0x000fe80000100800 */
[----:B------:R-:W-:Y:S04]  /*10a20*/  STL [R1+0x5af4], R11 ;  /* 0x005af40b01007387 */ /* 0x000fe80000100800 */
[----:B------:R-:W-:Y:S04]  /*10a30*/  STL [R1+0x5b00], R12 ;  /* 0x005b000c01007387 */ /* 0x000fe80000100800 */
[----:B------:R-:W5:Y:S01]  /*10a40*/  LDL R42, [R1+0x5880] ;  /* 0x00588000012a7983 */ /* 0x000f620000100800 */
[----:B--2---:R-:W-:-:S03]  /*10a50*/  IABS R16, R48 ;  /* 0x0000003000107213 */ /* 0x004fc60000000000 */
[----:B------:R-:W2:Y:S01]  /*10a60*/  LDL R48, [R1+0x5890] ;  /* 0x0058900001307983 */ /* 0x000ea20000100800 */
[----:B---3--:R-:W-:-:S03]  /*10a70*/  IABS R15, R47 ;  /* 0x0000002f000f7213 */ /* 0x008fc60000000000 */
[----:B------:R-:W3:Y:S01]  /*10a80*/  LDL R47, [R1+0x588c] ;  /* 0x00588c00012f7983 */ /* 0x000ee20000100800 */
[----:B----4-:R-:W-:-:S03]  /*10a90*/  IABS R14, R46 ;  /* 0x0000002e000e7213 */ /* 0x010fc60000000000 */
[----:B------:R-:W4:Y:S01]  /*10aa0*/  LDL R46, [R1+0x5888] ;  /* 0x00588800012e7983 */ /* 0x000f220000100800 */
[----:B------:R-:W-:-:S03]  /*10ab0*/  IABS R13, R45 ;  /* 0x0000002d000d7213 */ /* 0x000fc60000000000 */
[----:B------:R-:W4:Y:S01]  /*10ac0*/  LDL R45, [R1+0x5884] ;  /* 0x00588400012d7983 */ /* 0x000f220000100800 */
        /* <DEDUP_REMOVED lines=9> */
[----:B------:R-:W-:Y:S01]  /*10b60*/  STL [R1+0x5aec], R13 ;  /* 0x005aec0d01007387 */ /* 0x000fe20000100800 */
[----:B-----5:R-:W-:Y:S01]  /*10b70*/  IABS R17, R21 ;  /* 0x0000001500117213 */ /* 0x020fe20000000000 */
[----:B------:R-:W-:-:S04]  /*10b80*/  IMAD.HI.U32 R21, R61, R15, RZ ;  /* 0x0000000f3d157227 */ /* 0x000fc800078e00ff */
[----:B------:R-:W-:-:S04]  /*10b90*/  IMAD.HI.U32 R23, R61, R17, RZ ;  /* 0x000000113d177227 */ /* 0x000fc800078e00ff */
[----:B------:R-:W-:Y:S02]  /*10ba0*/  IMAD.MOV R21, RZ, RZ, -R21 ;  /* 0x000000ffff157224 */ /* 0x000fe400078e0a15 */
[----:B------:R-:W-:Y:S02]  /*10bb0*/  IMAD.MOV R23, RZ, RZ, -R23 ;  /* 0x000000ffff177224 */ /* 0x000fe400078e0a17 */
[C---:B------:R-:W-:Y:S02]  /*10bc0*/  IMAD R15, R2.reuse, R21, R15 ;  /* 0x00000015020f7224 */ /* 0x040fe400078e020f */
[----:B------:R-:W-:Y:S01]  /*10bd0*/  IMAD R17, R2, R23, R17 ;  /* 0x0000001702117224 */ /* 0x000fe200078e0211 */
[----:B------:R-:W-:Y:S04]  /*10be0*/  STL [R1+0x5af0], R14 ;  /* 0x005af00e01007387 */ /* 0x000fe80000100800 */
[----:B------:R-:W-:Y:S04]  /*10bf0*/  STL [R1+0x5b04], R15 ;  /* 0x005b040f01007387 */ /* 0x000fe80000100800 */
[----:B------:R-:W-:Y:S04]  /*10c00*/  STL [R1+0x5ad4], R16 ;  /* 0x005ad41001007387 */ /* 0x000fe80000100800 */
[----:B------:R-:W-:Y:S01]  /*10c10*/  STL [R1+0x5ad0], R17 ;  /* 0x005ad01101007387 */ /* 0x000fe20000100800 */
[----:B--2---:R-:W-:-:S03]  /*10c20*/  IABS R23, R48 ;  /* 0x0000003000177213 */ /* 0x004fc60000000000 */
[----:B------:R-:W2:Y:S01]  /*10c30*/  LDL R48, [R1+0x58a4] ;  /* 0x0058a40001307983 */ /* 0x000ea20000100800 */
[----:B---3--:R-:W-:-:S03]  /*10c40*/  IABS R22, R47 ;  /* 0x0000002f00167213 */ /* 0x008fc60000000000 */
[----:B------:R-:W3:Y:S01]  /*10c50*/  LDL R47, [R1+0x58a0] ;  /* 0x0058a000012f7983 */ /* 0x000ee20000100800 */
[----:B------:R-:W-:Y:S02]  /*10c60*/  ISETP.GT.U32.AND P4, PT, R2, R18, PT ;  /* 0x000000120200720c */ /* 0x000fe40003f84070 */
[----:B------:R-:W-:Y:S02]  /*10c70*/  IABS R19, R42 ;  /* 0x0000002a00137213 */ /* 0x000fe40000000000 */
[----:B------:R-:W5:Y:S09]  /*10c80*/  LDL R42, [R1+0x5894] ;  /* 0x00589400012a7983 */ /* 0x000f720000100800 */
[----:B------:R-:W-:-:S05]  /*10c90*/  @!P4 IMAD.IADD R18, R18, 0x1, -R2 ;  /* 0x000000011212c824 */ /* 0x000fca00078e0a02 */
[----:B------:R-:W-:Y:S02]  /*10ca0*/  ISETP.GT.U32.AND P4, PT, R2, R18, PT ;  /* 0x000000120200720c */ /* 0x000fe40003f84070 */
[----:B----4-:R-:W-:Y:S02]  /*10cb0*/  IABS R21, R46 ;  /* 0x0000002e00157213 */ /* 0x010fe40000000000 */
[----:B------:R-:W4:Y:S01]  /*10cc0*/  LDL R46, [R1+0x589c] ;  /* 0x00589c00012e7983 */ /* 0x000f220000100800 */
[----:B------:R-:W-:Y:S02]  /*10cd0*/  ISETP.GE.AND P0, PT, R39, RZ, PT ;  /* 0x000000ff2700720c */ /* 0x000fe40003f06270 */
[----:B------:R-:W-:Y:S02]  /*10ce0*/  IABS R20, R45 ;  /* 0x0000002d00147213 */ /* 0x000fe40000000000 */
[----:B------:R-:W4:Y:S01]  /*10cf0*/  LDL R45, [R1+0x5898] ;  /* 0x00589800012d7983 */ /* 0x000f220000100800 */
[----:B------:R-:W-:-:S04]  /*10d00*/  IMAD.HI.U32 R25, R61, R19, RZ ;  /* 0x000000133d197227 */ /* 0x000fc800078e00ff */
[----:B------:R-:W-:Y:S02]  /*10d10*/  @!P4 IMAD.IADD R18, R18, 0x1, -R2 ;  /* 0x000000011212c824 */ /* 0x000fe400078e0a02 */
[----:B------:R-:W-:-:S04]  /*10d20*/  IMAD.HI.U32 R24, R61, R20, RZ ;  /* 0x000000143d187227 */ /* 0x000fc800078e00ff */
[----:B------:R-:W-:-:S04]  /*10d30*/  IMAD.HI.U32 R27, R61, R21, RZ ;  /* 0x000000153d1b7227 */ /* 0x000fc800078e00ff */
[----:B------:R-:W-:-:S04]  /*10d40*/  IMAD.HI.U32 R28, R61, R22, RZ ;  /* 0x000000163d1c7227 */ /* 0x000fc800078e00ff */
[----:B------:R-:W-:Y:S02]  /*10d50*/  IMAD.MOV R26, RZ, RZ, -R25 ;  /* 0x000000ffff1a7224 */ /* 0x000fe400078e0a19 */
[----:B------:R-:W-:-:S04]  /*10d60*/  IMAD.HI.U32 R29, R61, R23, RZ ;  /* 0x000000173d1d7227 */ /* 0x000fc800078e00ff */
[----:B0-----:R-:W-:Y:S02]  /*10d70*/  IMAD.MOV.U32 R7, RZ, RZ, R18 ;  /* 0x000000ffff077224 */ /* 0x001fe400078e0012 */
[----:B------:R-:W-:Y:S02]  /*10d80*/  IMAD.MOV R24, RZ, RZ, -R24 ;  /* 0x000000ffff187224 */ /* 0x000fe400078e0a18 */
[----:B------:R-:W-:Y:S02]  /*10d90*/  IMAD.MOV R25, RZ, RZ, -R27 ;  /* 0x000000ffff197224 */ /* 0x000fe400078e0a1b */
[----:B------:R-:W-:Y:S02]  /*10da0*/  IMAD.MOV R27, RZ, RZ, -R28 ;  /* 0x000000ffff1b7224 */ /* 0x000fe400078e0a1c */
[----:B------:R-:W-:Y:S02]  /*10db0*/  IMAD R18, R2, R26, R19 ;  /* 0x0000001a02127224 */ /* 0x000fe400078e0213 */
[----:B------:R-:W-:-:S02]  /*10dc0*/  @!P0 IMAD.MOV R7, RZ, RZ, -R7 ;  /* 0x000000ffff078224 */ /* 0x000fc400078e0a07 */
[----:B------:R-:W-:Y:S02]  /*10dd0*/  IMAD.MOV R26, RZ, RZ, -R29 ;  /* 0x000000ffff1a7224 */ /* 0x000fe400078e0a1d */
[C---:B------:R-:W-:Y:S02]  /*10de0*/  IMAD R19, R2.reuse, R24, R20 ;  /* 0x0000001802137224 */ /* 0x040fe400078e0214 */
[C---:B------:R-:W-:Y:S01]  /*10df0*/  IMAD R20, R2.reuse, R25, R21 ;  /* 0x0000001902147224 */ /* 0x040fe200078e0215 */
[----:B------:R-:W-:Y:S01]  /*10e00*/  STL [R1+0x5ad8], R18 ;  /* 0x005ad81201007387 */ /* 0x000fe20000100800 */
[C---:B------:R-:W-:Y:S02]  /*10e10*/  IMAD R21, R2.reuse, R27, R22 ;  /* 0x0000001b02157224 */ /* 0x040fe400078e0216 */
[----:B------:R-:W-:Y:S01]  /*10e20*/  IMAD R22, R2, R26, R23 ;  /* 0x0000001a02167224 */ /* 0x000fe200078e0217 */
[----:B------:R-:W-:Y:S04]  /*10e30*/  STL [R1+0x20c], R7 ;  /* 0x00020c0701007387 */ /* 0x000fe80000100800 */
        /* <DEDUP_REMOVED lines=8> */
[----:B-----5:R-:W-:Y:S01]  /*10ec0*/  IABS R25, R42 ;  /* 0x0000002a00197213 */ /* 0x020fe20000000000 */
[----:B------:R-:W-:Y:S02]  /*10ed0*/  IMAD.HI.U32 R31, R61, R26, RZ ;  /* 0x0000001a3d1f7227 */ /* 0x000fe400078e00ff */
[----:B------:R-:W5:Y:S02]  /*10ee0*/  LDL R42, [R1+0x58ac] ;  /* 0x0058ac00012a7983 */ /* 0x000f640000100800 */
[----:B------:R-:W-:-:S04]  /*10ef0*/  IMAD.MOV.U32 R23, RZ, RZ, R25 ;  /* 0x000000ffff177224 */ /* 0x000fc800078e0019 */
[----:B------:R-:W-:Y:S01]  /*10f00*/  IMAD.HI.U32 R29, R61, R23, RZ ;  /* 0x000000173d1d7227 */ /* 0x000fe200078e00ff */
[----:B----4-:R-:W-:Y:S02]  /*10f10*/  IABS R27, R46 ;  /* 0x0000002e001b7213 */ /* 0x010fe40000000000 */
[----:B------:R-:W4:Y:S01]  /*10f20*/  LDL R46, [R1+0x58b8] ;  /* 0x0058b800012e7983 */ /* 0x000f220000100800 */
[----:B------:R-:W-:Y:S02]  /*10f30*/  IABS R24, R45 ;  /* 0x0000002d00187213 */ /* 0x000fe40000000000 */
[----:B------:R-:W-:Y:S01]  /*10f40*/  IMAD.MOV.U32 R25, RZ, RZ, R27 ;  /* 0x000000ffff197224 */ /* 0x000fe200078e001b */
[----:B------:R-:W4:Y:S01]  /*10f50*/  LDL R45, [R1+0x58b0] ;  /* 0x0058b000012d7983 */ /* 0x000f220000100800 */
[----:B------:R-:W-:Y:S02]  /*10f60*/  IMAD.MOV.U32 R27, RZ, RZ, R28 ;  /* 0x000000ffff1b7224 */ /* 0x000fe400078e001c */
[----:B------:R-:W-:-:S02]  /*10f70*/  IMAD.MOV R28, RZ, RZ, -R29 ;  /* 0x000000ffff1c7224 */ /* 0x000fc400078e0a1d */
[----:B------:R-:W-:-:S04]  /*10f80*/  IMAD.HI.U32 R29, R61, R24, RZ ;  /* 0x000000183d1d7227 */ /* 0x000fc800078e00ff */
[----:B------:R-:W-:-:S04]  /*10f90*/  IMAD.HI.U32 R30, R61, R25, RZ ;  /* 0x000000193d1e7227 */ /* 0x000fc800078e00ff */
[----:B------:R-:W-:-:S04]  /*10fa0*/  IMAD.HI.U32 R32, R61, R27, RZ ;  /* 0x0000001b3d207227 */ /* 0x000fc800078e00ff */
[C---:B------:R-:W-:Y:S02]  /*10fb0*/  IMAD R23, R2.reuse, R28, R23 ;  /* 0x0000001c02177224 */ /* 0x040fe400078e0217 */
[----:B------:R-:W-:Y:S02]  /*10fc0*/  IMAD.MOV R28, RZ, RZ, -R29 ;  /* 0x000000ffff1c7224 */ /* 0x000fe400078e0a1d */
[----:B------:R-:W-:Y:S02]  /*10fd0*/  IMAD.MOV R29, RZ, RZ, -R30 ;  /* 0x000000ffff1d7224 */ /* 0x000fe400078e0a1e */
[----:B------:R-:W-:Y:S02]  /*10fe0*/  IMAD.MOV R30, RZ, RZ, -R31 ;  /* 0x000000ffff1e7224 */ /* 0x000fe400078e0a1f */
[----:B------:R-:W-:Y:S02]  /*10ff0*/  IMAD.MOV R31, RZ, RZ, -R32 ;  /* 0x000000ffff1f7224 */ /* 0x000fe400078e0a20 */
[----:B------:R-:W-:-:S02]  /*11000*/  IMAD R24, R2, R28, R24 ;  /* 0x0000001c02187224 */ /* 0x000fc400078e0218 */
[C---:B------:R-:W-:Y:S01]  /*11010*/  IMAD R27, R2.reuse, R31, R27 ;  /* 0x0000001f021b7224 */ /* 0x040fe200078e021b */
[----:B------:R-:W-:Y:S04]  /*11020*/  STL [R1+0x5ac8], R23 ;  /* 0x005ac81701007387 */ /* 0x000fe80000100800 */
[----:B------:R-:W-:Y:S04]  /*11030*/  STL [R1+0x5ae4], R24 ;  /* 0x005ae41801007387 */ /* 0x000fe80000100800 */
[----:B------:R0:W-:Y:S01]  /*11040*/  STL [R1+0x5ac0], R27 ;  /* 0x005ac01b01007387 */ /* 0x0001e20000100800 */
[----:B------:R-:W-:-:S03]  /*11050*/  IMAD R26, R2, R30, R26 ;  /* 0x0000001e021a7224 */ /* 0x000fc600078e021a */
[----:B------:R-:W4:Y:S01]  /*11060*/  LDL R44, [R1+0x58c0] ;  /* 0x0058c000012c7983 */ /* 0x000f220000100800 */
[----:B------:R-:W-:Y:S01]  /*11070*/  IMAD R25, R2, R29, R25 ;  /* 0x0000001d02197224 */ /* 0x000fe200078e0219 */
[----:B------:R-:W-:Y:S02]  /*11080*/  ISETP.GE.AND P2, PT, R38, RZ, PT ;  /* 0x000000ff2600720c */ /* 0x000fe40003f46270 */
[----:B------:R-:W-:Y:S01]  /*11090*/  ISETP.GE.AND P4, PT, R37, RZ, PT ;  /* 0x000000ff2500720c */ /* 0x000fe20003f86270 */
[----:B------:R-:W4:Y:S04]  /*110a0*/  LDL R50, [R1+0x58e0] ;  /* 0x0058e00001327983 */ /* 0x000f280000100800 */
[----:B------:R-:W4:Y:S04]  /*110b0*/  LDL R49, [R1+0x58e4] ;  /* 0x0058e40001317983 */ /* 0x000f280000100800 */
[----:B------:R-:W4:Y:S04]  /*110c0*/  LDL R57, [R1+0x58f4] ;  /* 0x0058f40001397983 */ /* 0x000f280000100800 */
[----:B------:R-:W4:Y:S04]  /*110d0*/  LDL R53, [R1+0x5904] ;  /* 0x0059040001357983 */ /* 0x000f280000100800 */
[----:B------:R-:W4:Y:S04]  /*110e0*/  LDL R56, [R1+0x58f8] ;  /* 0x0058f80001387983 */ /* 0x000f280000100800 */
[----:B------:R-:W4:Y:S04]  /*110f0*/  LDL R55, [R1+0x58fc] ;  /* 0x0058fc0001377983 */ /* 0x000f280000100800 */
[----:B------:R-:W4:Y:S01]  /*11100*/  LDL R54, [R1+0x5900] ;  /* 0x0059000001367983 */ /* 0x000f220000100800 */
[----:B--2---:R-:W-:-:S03]  /*11110*/  IABS R28, R48 ;  /* 0x00000030001c7213 */ /* 0x004fc60000000000 */
[----:B------:R-:W2:Y:S01]  /*11120*/  LDL R48, [R1+0x58bc] ;  /* 0x0058bc0001307983 */ /* 0x000ea20000100800 */
[----:B---3--:R-:W-:-:S03]  /*11130*/  IABS R31, R47 ;  /* 0x0000002f001f7213 */ /* 0x008fc60000000000 */
[----:B------:R-:W3:Y:S02]  /*11140*/  LDL R47, [R1+0x58c8] ;  /* 0x0058c800012f7983 */ /* 0x000ee40000100800 */
[----:B------:R-:W-:Y:S01]  /*11150*/  IMAD.HI.U32 R33, R61, R31, RZ ;  /* 0x0000001f3d217227 */ /* 0x000fe200078e00ff */
[----:B-----5:R-:W-:Y:S02]  /*11160*/  IABS R29, R42 ;  /* 0x0000002a001d7213 */ /* 0x020fe40000000000 */
[----:B------:R-:W5:Y:S01]  /*11170*/  LDL R42, [R1+0x58cc] ;  /* 0x0058cc00012a7983 */ /* 0x000f620000100800 */
[----:B------:R-:W-:Y:S01]  /*11180*/  IMAD.MOV R33, RZ, RZ, -R33 ;  /* 0x000000ffff217224 */ /* 0x000fe200078e0a21 */
[----:B----4-:R-:W-:Y:S02]  /*11190*/  IABS R30, R45 ;  /* 0x0000002d001e7213 */ /* 0x010fe40000000000 */
[----:B------:R-:W4:Y:S01]  /*111a0*/  LDL R45, [R1+0x58c4] ;  /* 0x0058c400012d7983 */ /* 0x000f220000100800 */
[----:B------:R-:W-:Y:S01]  /*111b0*/  IMAD R31, R2, R33, R31 ;  /* 0x00000021021f7224 */ /* 0x000fe200078e021f */
[----:B------:R-:W-:-:S02]  /*111c0*/  IABS R32, R46 ;  /* 0x0000002e00207213 */ /* 0x000fc40000000000 */
[----:B------:R-:W5:Y:S01]  /*111d0*/  LDL R46, [R1+0x58d0] ;  /* 0x0058d000012e7983 */ /* 0x000f620000100800 */
[----:B--2---:R-:W-:-:S03]  /*111e0*/  IABS R33, R48 ;  /* 0x0000003000217213 */ /* 0x004fc60000000000 */
[----:B------:R-:W2:Y:S01]  /*111f0*/  LDL R48, [R1+0x58d4] ;  /* 0x0058d40001307983 */ /* 0x000ea20000100800 */
[----:B---3--:R-:W-:-:S03]  /*11200*/  IABS R38, R47 ;  /* 0x0000002f00267213 */ /* 0x008fc60000000000 */
[----:B------:R-:W3:Y:S01]  /*11210*/  LDL R47, [R1+0x58dc] ;  /* 0x0058dc00012f7983 */ /* 0x000ee20000100800 */
[----:B------:R-:W-:-:S04]  /*11220*/  IMAD.HI.U32 R35, R61, R29, RZ ;  /* 0x0000001d3d237227 */ /* 0x000fc800078e00ff */
[----:B------:R-:W-:-:S04]  /*11230*/  IMAD.HI.U32 R34, R61, R30, RZ ;  /* 0x0000001e3d227227 */ /* 0x000fc800078e00ff */
[----:B------:R-:W-:-:S04]  /*11240*/  IMAD.HI.U32 R36, R61, R28, RZ ;  /* 0x0000001c3d247227 */ /* 0x000fc800078e00ff */
[----:B------:R-:W-:Y:S02]  /*11250*/  IMAD.MOV R35, RZ, RZ, -R35 ;  /* 0x000000ffff237224 */ /* 0x000fe400078e0a23 */
[----:B------:R-:W-:Y:S02]  /*11260*/  IMAD.MOV R34, RZ, RZ, -R34 ;  /* 0x000000ffff227224 */ /* 0x000fe400078e0a22 */
[----:B------:R-:W-:Y:S02]  /*11270*/  IMAD.MOV R36, RZ, RZ, -R36 ;  /* 0x000000ffff247224 */ /* 0x000fe400078e0a24 */
[C---:B------:R-:W-:Y:S01]  /*11280*/  IMAD R29, R2.reuse, R35, R29 ;  /* 0x00000023021d7224 */ /* 0x040fe200078e021d */
[----:B------:R-:W-:Y:S01]  /*11290*/  IABS R35, R44 ;  /* 0x0000002c00237213 */ /* 0x000fe20000000000 */
[----:B------:R-:W-:Y:S02]  /*112a0*/  IMAD R30, R2, R34, R30 ;  /* 0x00000022021e7224 */ /* 0x000fe400078e021e */
[----:B------:R-:W-:Y:S01]  /*112b0*/  IMAD.HI.U32 R34, R61, R32, RZ ;  /* 0x000000203d227227 */ /* 0x000fe200078e00ff */
[----:B----4-:R-:W-:-:S02]  /*112c0*/  IABS R37, R45 ;  /* 0x0000002d00257213 */ /* 0x010fc40000000000 */
[----:B------:R-:W4:Y:S01]  /*112d0*/  LDL R45, [R1+0x58d8] ;  /* 0x0058d800012d7983 */ /* 0x000f220000100800 */
[----:B------:R-:W-:Y:S02]  /*112e0*/  IMAD R28, R2, R36, R28 ;  /* 0x00000024021c7224 */ /* 0x000fe400078e021c */
[----:B------:R-:W-:Y:S02]  /*112f0*/  IMAD.MOV R36, RZ, RZ, -R34 ;  /* 0x000000ffff247224 */ /* 0x000fe400078e0a22 */
[----:B------:R-:W-:Y:S02]  /*11300*/  IMAD.MOV.U32 R34, RZ, RZ, R35 ;  /* 0x000000ffff227224 */ /* 0x000fe400078e0023 */
[----:B------:R-:W-:Y:S02]  /*11310*/  IMAD.MOV.U32 R35, RZ, RZ, R37 ;  /* 0x000000ffff237224 */ /* 0x000fe400078e0025 */
[----:B------:R-:W-:Y:S01]  /*11320*/  IMAD.HI.U32 R37, R61, R33, RZ ;  /* 0x000000213d257227 */ /* 0x000fe200078e00ff */
[----:B-----5:R-:W-:-:S03]  /*11330*/  IABS R39, R42 ;  /* 0x0000002a00277213 */ /* 0x020fc60000000000 */
[----:B------:R-:W-:Y:S02]  /*11340*/  IMAD R32, R2, R36, R32 ;  /* 0x0000002402207224 */ /* 0x000fe400078e0220 */
[----:B------:R-:W-:Y:S02]  /*11350*/  IMAD.MOV.U32 R36, RZ, RZ, R38 ;  /* 0x000000ffff247224 */ /* 0x000fe400078e0026 */
[----:B------:R-:W-:-:S04]  /*11360*/  IMAD.HI.U32 R38, R61, R34, RZ ;  /* 0x000000223d267227 */ /* 0x000fc800078e00ff */
[----:B------:R-:W-:Y:S02]  /*11370*/  IMAD.MOV R37, RZ, RZ, -R37 ;  /* 0x000000ffff257224 */ /* 0x000fe400078e0a25 */
[----:B------:R-:W-:Y:S02]  /*11380*/  IMAD.MOV R38, RZ, RZ, -R38 ;  /* 0x000000ffff267224 */ /* 0x000fe400078e0a26 */
[C---:B------:R-:W-:Y:S02]  /*11390*/  IMAD R33, R2.reuse, R37, R33 ;  /* 0x0000002502217224 */ /* 0x040fe400078e0221 */
[----:B------:R-:W-:Y:S02]  /*113a0*/  IMAD.MOV.U32 R37, RZ, RZ, R39 ;  /* 0x000000ffff257224 */ /* 0x000fe400078e0027 */
[----:B------:R-:W-:Y:S01]  /*113b0*/  IMAD R34, R2, R38, R34 ;  /* 0x0000002602227224 */ /* 0x000fe200078e0222 */
[----:B------:R-:W-:Y:S02]  /*113c0*/  IABS R38, R46 ;  /* 0x0000002e00267213 */ /* 0x000fe40000000000 */
[----:B------:R-:W5:Y:S01]  /*113d0*/  LDL R46, [R1+0x58e8] ;  /* 0x0058e800012e7983 */ /* 0x000f620000100800 */
[----:B--2---:R-:W-:-:S03]  /*113e0*/  IABS R39, R48 ;  /* 0x0000003000277213 */ /* 0x004fc60000000000 */
[----:B------:R-:W2:Y:S01]  /*113f0*/  LDL R48, [R1+0x58ec] ;  /* 0x0058ec0001307983 */ /* 0x000ea20000100800 */
[----:B---3--:R-:W-:-:S03]  /*11400*/  IABS R42, R47 ;  /* 0x0000002f002a7213 */ /* 0x008fc60000000000 */
[----:B------:R-:W3:Y:S04]  /*11410*/  LDL R47, [R1+0x58f0] ;  /* 0x0058f000012f7983 */ /* 0x000ee80000100800 */
[----:B0-----:R-:W3:Y:S04]  /*11420*/  LDL.LU R27, [R1+0x10] ;  /* 0x00001000011b7983 */ /* 0x001ee80000300800 */
[----:B------:R-:W3:Y:S01]  /*11430*/  LDL R7, [R1+0x590c] ;  /* 0x00590c0001077983 */ /* 0x000ee20000100800 */
[----:B------:R-:W-:Y:S01]  /*11440*/  IMAD.HI.U32 R40, R61, R36, RZ ;  /* 0x000000243d287227 */ /* 0x000fe200078e00ff */
[----:B------:R-:W-:-:S02]  /*11450*/  ISETP.GT.U32.AND P0, PT, R2, R52, PT ;  /* 0x000000340200720c */ /* 0x000fc40003f04070 */
[----:B------:R-:W3:Y:S01]  /*11460*/  LDL R8, [R1+0x5908] ;  /* 0x0059080001087983 */ /* 0x000ee20000100800 */
[----:B------:R-:W-:-:S03]  /*11470*/  IMAD.HI.U32 R41, R61, R35, RZ ;  /* 0x000000233d297227 */ /* 0x000fc600078e00ff */
[----:B------:R-:W3:Y:S01]  /*11480*/  LDL R60, [R1+0x5910] ;  /* 0x00591000013c7983 */ /* 0x000ee20000100800 */
[----:B------:R-:W-:Y:S02]  /*11490*/  IMAD.MOV R40, RZ, RZ, -R40 ;  /* 0x000000ffff287224 */ /* 0x000fe400078e0a28 */
[----:B------:R-:W-:Y:S01]  /*114a0*/  IMAD.MOV R41, RZ, RZ, -R41 ;  /* 0x000000ffff297224 */ /* 0x000fe200078e0a29 */
[----:B------:R-:W3:Y:S01]  /*114b0*/  LDL R59, [R1+0x5914] ;  /* 0x00591400013b7983 */ /* 0x000ee20000100800 */
[C---:B------:R-:W-:Y:S02]  /*114c0*/  IMAD R36, R2.reuse, R40, R36 ;  /* 0x0000002802247224 */ /* 0x040fe400078e0224 */
[----:B------:R-:W-:Y:S01]  /*114d0*/  IMAD.HI.U32 R40, R61, R37, RZ ;  /* 0x000000253d287227 */ /* 0x000fe200078e00ff */
[----:B------:R-:W3:Y:S01]  /*114e0*/  LDL R58, [R1+0x5918] ;  /* 0x00591800013a7983 */ /* 0x000ee20000100800 */
[----:B----4-:R-:W-:Y:S02]  /*114f0*/  IABS R43, R45 ;  /* 0x0000002d002b7213 */ /* 0x010fe40000000000 */
[----:B------:R-:W-:Y:S01]  /*11500*/  IMAD R35, R2, R41, R35 ;  /* 0x0000002902237224 */ /* 0x000fe200078e0223 */
[----:B------:R-:W4:Y:S01]  /*11510*/  LDL.LU R13, [R1+0x3c] ;  /* 0x00003c00010d7983 */ /* 0x000f220000300800 */
[----:B------:R-:W-:-:S02]  /*11520*/  IMAD.MOV R41, RZ, RZ, -R40 ;  /* 0x000000ffff297224 */ /* 0x000fc400078e0a28 */
[----:B------:R-:W-:Y:S01]  /*11530*/  IMAD.HI.U32 R45, R61, R38, RZ ;  /* 0x000000263d2d7227 */ /* 0x000fe200078e00ff */
[----:B------:R-:W4:Y:S03]  /*11540*/  LDL.LU R9, [R1+0x38] ;  /* 0x0000380001097983 */ /* 0x000f260000300800 */
[----:B------:R-:W-:Y:S01]  /*11550*/  IMAD R37, R2, R41, R37 ;  /* 0x0000002902257224 */ /* 0x000fe200078e0225 */
[----:B------:R-:W4:Y:S01]  /*11560*/  LDL R16, [R1+0x591c] ;  /* 0x00591c0001107983 */ /* 0x000f220000100800 */
[----:B------:R-:W-:Y:S02]  /*11570*/  IMAD.MOV.U32 R40, RZ, RZ, R43 ;  /* 0x000000ffff287224 */ /* 0x000fe400078e002b */
[----:B------:R-:W-:Y:S01]  /*11580*/  IMAD.MOV.U32 R41, RZ, RZ, R42 ;  /* 0x000000ffff297224 */ /* 0x000fe200078e002a */
[----:B------:R-:W4:Y:S01]  /*11590*/  LDL R15, [R1+0x5920] ;  /* 0x00592000010f7983 */ /* 0x000f220000100800 */
[----:B------:R-:W-:-:S02]  /*115a0*/  IMAD.MOV R42, RZ, RZ, -R45 ;  /* 0x000000ffff2a7224 */ /* 0x000fc400078e0a2d */
[C---:B------:R-:W-:Y:S01]  /*115b0*/  IMAD.HI.U32 R43, R61.reuse, R40, RZ ;  /* 0x000000283d2b7227 */ /* 0x040fe200078e00ff */
[----:B------:R-:W4:Y:S03]  /*115c0*/  LDL R14, [R1+0x5924] ;  /* 0x00592400010e7983 */ /* 0x000f260000100800 */
[----:B------:R-:W-:-:S04]  /*115d0*/  IMAD.HI.U32 R45, R61, R41, RZ ;  /* 0x000000293d2d7227 */ /* 0x000fc800078e00ff */
[----:B------:R-:W-:-:S04]  /*115e0*/  IMAD.HI.U32 R44, R61, R39, RZ ;  /* 0x000000273d2c7227 */ /* 0x000fc800078e00ff */
[C---:B------:R-:W-:Y:S01]  /*115f0*/  IMAD R38, R2.reuse, R42, R38 ;  /* 0x0000002a02267224 */ /* 0x040fe200078e0226 */
[----:B------:R-:W-:Y:S01]  /*11600*/  IABS R42, R50 ;  /* 0x00000032002a7213 */ /* 0x000fe20000000000 */
[----:B------:R-:W-:Y:S02]  /*11610*/  IMAD.MOV R43, RZ, RZ, -R43 ;  /* 0x000000ffff2b7224 */ /* 0x000fe400078e0a2b */
[----:B------:R-:W-:Y:S02]  /*11620*/  IMAD.MOV R45, RZ, RZ, -R45 ;  /* 0x000000ffff2d7224 */ /* 0x000fe400078e0a2d */
[----:B------:R-:W-:Y:S02]  /*11630*/  IMAD.MOV R44, RZ, RZ, -R44 ;  /* 0x000000ffff2c7224 */ /* 0x000fe400078e0a2c */
[C---:B------:R-:W-:Y:S01]  /*11640*/  IMAD R40, R2.reuse, R43, R40 ;  /* 0x0000002b02287224 */ /* 0x040fe200078e0228 */
[----:B------:R-:W-:Y:S01]  /*11650*/  IABS R43, R49 ;  /* 0x00000031002b7213 */ /* 0x000fe20000000000 */
[----:B------:R-:W-:-:S02]  /*11660*/  IMAD R41, R2, R45, R41 ;  /* 0x0000002d02297224 */ /* 0x000fc400078e0229 */
[----:B------:R-:W-:-:S04]  /*11670*/  IMAD.HI.U32 R45, R61, R42, RZ ;  /* 0x0000002a3d2d7227 */ /* 0x000fc800078e00ff */
[----:B------:R-:W-:Y:S01]  /*11680*/  IMAD R39, R2, R44, R39 ;  /* 0x0000002c02277224 */ /* 0x000fe200078e0227 */
[----:B-----5:R-:W-:Y:S01]  /*11690*/  IABS R44, R46 ;  /* 0x0000002e002c7213 */ /* 0x020fe20000000000 */
[----:B------:R-:W-:-:S04]  /*116a0*/  IMAD.HI.U32 R49, R61, R43, RZ ;  /* 0x0000002b3d317227 */ /* 0x000fc800078e00ff */
[----:B------:R-:W-:-:S04]  /*116b0*/  IMAD.HI.U32 R51, R61, R44, RZ ;  /* 0x0000002c3d337227 */ /* 0x000fc800078e00ff */
[----:B------:R-:W-:Y:S02]  /*116c0*/  @!P0 IMAD.IADD R52, R52, 0x1, -R2 ;  /* 0x0000000134348824 */ /* 0x000fe400078e0a02 */
[----:B------:R-:W-:-:S03]  /*116d0*/  IMAD.MOV R51, RZ, RZ, -R51 ;  /* 0x000000ffff337224 */ /* 0x000fc600078e0a33 */
[C---:B------:R-:W-:Y:S01]  /*116e0*/  ISETP.GT.U32.AND P0, PT, R2.reuse, R52, PT ;  /* 0x000000340200720c */ /* 0x040fe20003f04070 */
[----:B------:R-:W-:Y:S01]  /*116f0*/  IMAD R44, R2, R51, R44 ;  /* 0x00000033022c7224 */ /* 0x000fe200078e022c */
[----:B------:R-:W-:-:S11]  /*11700*/  IABS R51, R53 ;  /* 0x0000003500337213 */ /* 0x000fd60000000000 */
[----:B------:R-:W-:Y:S01]  /*11710*/  @!P0 IMAD.IADD R52, R52, 0x1, -R2 ;  /* 0x0000000134348824 */ /* 0x000fe200078e0a02 */
[----:B--2---:R-:W-:Y:S02]  /*11720*/  IABS R48, R48 ;  /* 0x0000003000307213 */ /* 0x004fe40000000000 */
[----:B---3--:R-:W-:Y:S01]  /*11730*/  IABS R46, R47 ;  /* 0x0000002f002e7213 */ /* 0x008fe20000000000 */
[----:B------:R-:W-:Y:S02]  /*11740*/  IMAD.MOV R47, RZ, RZ, -R45 ;  /* 0x000000ffff2f7224 */ /* 0x000fe400078e0a2d */
[----:B------:R-:W-:Y:S02]  /*11750*/  IMAD.MOV.U32 R45, RZ, RZ, R48 ;  /* 0x000000ffff2d7224 */ /* 0x000fe400078e0030 */
[----:B------:R-:W-:Y:S02]  /*11760*/  IMAD R42, R2, R47, R42 ;  /* 0x0000002f022a7224 */ /* 0x000fe400078e022a */
[----:B------:R-:W-:-:S04]  /*11770*/  IMAD.HI.U32 R48, R61, R45, RZ ;  /* 0x0000002d3d307227 */ /* 0x000fc800078e00ff */
[----:B------:R-:W-:Y:S02]  /*11780*/  IMAD.MOV R47, RZ, RZ, -R49 ;  /* 0x000000ffff2f7224 */ /* 0x000fe400078e0a31 */
[----:B------:R-:W-:-:S04]  /*11790*/  IMAD.HI.U32 R49, R61, R46, RZ ;  /* 0x0000002e3d317227 */ /* 0x000fc800078e00ff */
[----:B------:R-:W-:Y:S02]  /*117a0*/  IMAD.MOV R50, RZ, RZ, -R48 ;  /* 0x000000ffff327224 */ /* 0x000fe400078e0a30 */
[----:B------:R-:W-:Y:S01]  /*117b0*/  IMAD R43, R2, R47, R43 ;  /* 0x0000002f022b7224 */ /* 0x000fe200078e022b */
[----:B------:R-:W-:Y:S01]  /*117c0*/  IABS R47, R57 ;  /* 0x00000039002f7213 */ /* 0x000fe20000000000 */
[----:B------:R-:W-:Y:S01]  /*117d0*/  IMAD.MOV R48, RZ, RZ, -R49 ;  /* 0x000000ffff307224 */ /* 0x000fe200078e0a31 */
[----:B------:R-:W-:-:S03]  /*117e0*/  IABS R49, R55 ;  /* 0x0000003700317213 */ /* 0x000fc60000000000 */
[----:B------:R-:W-:Y:S01]  /*117f0*/  IMAD R46, R2, R48, R46 ;  /* 0x00000030022e7224 */ /* 0x000fe200078e022e */
[----:B------:R-:W-:Y:S01]  /*11800*/  IABS R48, R56 ;  /* 0x0000003800307213 */ /* 0x000fe20000000000 */
[----:B------:R-:W-:-:S04]  /*11810*/  IMAD.HI.U32 R53, R61, R47, RZ ;  /* 0x0000002f3d357227 */ /* 0x000fc800078e00ff */
[----:B------:R-:W-:Y:S01]  /*11820*/  IMAD R45, R2, R50, R45 ;  /* 0x00000032022d7224 */ /* 0x000fe200078e022d */
[----:B------:R-:W-:Y:S01]  /*11830*/  IABS R50, R54 ;  /* 0x0000003600327213 */ /* 0x000fe20000000000 */
[----:B------:R-:W-:Y:S02]  /*11840*/  IMAD.MOV R53, RZ, RZ, -R53 ;  /* 0x000000ffff357224 */ /* 0x000fe400078e0a35 */
[----:B------:R-:W-:-:S04]  /*11850*/  IMAD.HI.U32 R54, R61, R48, RZ ;  /* 0x000000303d367227 */ /* 0x000fc800078e00ff */
[----:B------:R-:W-:-:S04]  /*11860*/  IMAD.HI.U32 R55, R61, R49, RZ ;  /* 0x000000313d377227 */ /* 0x000fc800078e00ff */
[----:B------:R-:W-:Y:S02]  /*11870*/  IMAD R47, R2, R53, R47 ;  /* 0x00000035022f7224 */ /* 0x000fe400078e022f */
[----:B------:R-:W-:Y:S02]  /*11880*/  IMAD.MOV R53, RZ, RZ, -R54 ;  /* 0x000000ffff357224 */ /* 0x000fe400078e0a36 */
[----:B------:R-:W-:-:S04]  /*11890*/  IMAD.MOV R54, RZ, RZ, -R55 ;  /* 0x000000ffff367224 */ /* 0x000fc800078e0a37 */
[----:B------:R-:W-:Y:S01]  /*118a0*/  IMAD R49, R2, R54, R49 ;  /* 0x0000003602317224 */ /* 0x000fe200078e0231 */
[----:B------:R-:W-:Y:S01]  /*118b0*/  IABS R54, R7 ;  /* 0x0000000700367213 */ /* 0x000fe20000000000 */
[----:B------:R-:W-:-:S04]  /*118c0*/  IMAD.MOV.U32 R7, RZ, RZ, R52 ;  /* 0x000000ffff077224 */ /* 0x000fc800078e0034 */
[----:B------:R-:W-:-:S05]  /*118d0*/  @!P6 IMAD.MOV R7, RZ, RZ, -R7 ;  /* 0x000000ffff07e224 */ /* 0x000fca00078e0a07 */
[----:B------:R0:W-:Y:S04]  /*118e0*/  STL [R1+0x208], R7 ;  /* 0x0002080701007387 */ /* 0x0001e80000100800 */
[----:B0-----:R-:W2:Y:S01]  /*118f0*/  LDL R7, [R1+0x5928] ;  /* 0x0059280001077983 */ /* 0x001ea20000100800 */
[----:B------:R-:W-:Y:S01]  /*11900*/  IMAD R48, R2, R53, R48 ;  /* 0x0000003502307224 */ /* 0x000fe200078e0230 */
[----:B------:R-:W-:Y:S01]  /*11910*/  IABS R53, R8 ;  /* 0x0000000800357213 */ /* 0x000fe20000000000 */
[C---:B------:R-:W-:Y:S01]  /*11920*/  IMAD.HI.U32 R56, R61.reuse, R50, RZ ;  /* 0x000000323d387227 */ /* 0x040fe200078e00ff */
[----:B------:R-:W3:Y:S03]  /*11930*/  LDL R8, [R1+0x592c] ;  /* 0x00592c0001087983 */ /* 0x000ee60000100800 */
[----:B------:R-:W-:Y:S01]  /*11940*/  IMAD.HI.U32 R57, R61, R51, RZ ;  /* 0x000000333d397227 */ /* 0x000fe200078e00ff */
[----:B------:R-:W5:Y:S03]  /*11950*/  LDL.LU R17, [R1+0x34] ;  /* 0x0000340001117983 */ /* 0x000f660000300800 */
[----:B------:R-:W-:Y:S01]  /*11960*/  IMAD.MOV R55, RZ, RZ, -R56 ;  /* 0x000000ffff377224 */ /* 0x000fe200078e0a38 */
[----:B------:R-:W3:Y:S01]  /*11970*/  LDL.LU R12, [R1+0x30] ;  /* 0x00003000010c7983 */ /* 0x000ee20000300800 */
[----:B------:R-:W-:-:S02]  /*11980*/  IMAD.MOV R56, RZ, RZ, -R57 ;  /* 0x000000ffff387224 */ /* 0x000fc400078e0a39 */
[C---:B------:R-:W-:Y:S01]  /*11990*/  IMAD R50, R2.reuse, R55, R50 ;  /* 0x0000003702327224 */ /* 0x040fe200078e0232 */
[----:B------:R-:W-:Y:S01]  /*119a0*/  IABS R55, R60 ;  /* 0x0000003c00377213 */ /* 0x000fe20000000000 */
[----:B------:R-:W-:Y:S01]  /*119b0*/  IMAD R51, R2, R56, R51 ;  /* 0x0000003802337224 */ /* 0x000fe200078e0233 */
[----:B------:R-:W-:Y:S01]  /*119c0*/  IABS R56, R59 ;  /* 0x0000003b00387213 */ /* 0x000fe20000000000 */
[----:B------:R-:W-:Y:S01]  /*119d0*/  IMAD.MOV.U32 R52, RZ, RZ, R53 ;  /* 0x000000ffff347224 */ /* 0x000fe200078e0035 */
[----:B------:R-:W3:Y:S01]  /*119e0*/  LDL.LU R11, [R1+0x2c] ;  /* 0x00002c00010b7983 */ /* 0x000ee20000300800 */
[----:B------:R-:W-:Y:S02]  /*119f0*/  IMAD.MOV.U32 R53, RZ, RZ, R54 ;  /* 0x000000ffff357224 */ /* 0x000fe400078e0036 */
[----:B------:R-:W-:Y:S01]  /*11a00*/  IMAD.MOV.U32 R54, RZ, RZ, R55 ;  /* 0x000000ffff367224 */ /* 0x000fe200078e0037 */
[----:B------:R-:W3:Y:S01]  /*11a10*/  LDL.LU R10, [R1+0x28] ;  /* 0x00002800010a7983 */ /* 0x000ee20000300800 */
[----:B------:R-:W-:-:S04]  /*11a20*/  IMAD.MOV.U32 R55, RZ, RZ, R56 ;  /* 0x000000ffff377224 */ /* 0x000fc800078e0038 */
[----:B------:R-:W-:-:S04]  /*11a30*/  IMAD.HI.U32 R60, R61, R55, RZ ;  /* 0x000000373d3c7227 */ /* 0x000fc800078e00ff */
[----:B------:R-:W-:-:S04]  /*11a40*/  IMAD.MOV R60, RZ, RZ, -R60 ;  /* 0x000000ffff3c7224 */ /* 0x000fc800078e0a3c */
[C---:B------:R-:W-:Y:S01]  /*11a50*/  IMAD R55, R2.reuse, R60, R55 ;  /* 0x0000003c02377224 */ /* 0x040fe200078e0237 */
[----:B------:R-:W-:-:S13]  /*11a60*/  ISETP.GT.U32.AND P0, PT, R2, R6, PT ;  /* 0x000000060200720c */ /* 0x000fda0003f04070 */
[----:B------:R-:W-:-:S05]  /*11a70*/  @!P0 IMAD.IADD R6, R6, 0x1, -R2 ;  /* 0x0000000106068824 */ /* 0x000fca00078e0a02 */
[----:B------:R-:W-:-:S13]  /*11a80*/  ISETP.GT.U32.AND P0, PT, R2, R6, PT ;  /* 0x000000060200720c */ /* 0x000fda0003f04070 */
[----:B------:R-:W-:Y:S01]  /*11a90*/  @!P0 IMAD.IADD R6, R6, 0x1, -R2 ;  /* 0x0000000106068824 */ /* 0x000fe200078e0a02 */
[----:B------:R-:W-:-:S13]  /*11aa0*/  ISETP.GT.U32.AND P0, PT, R2, R5, PT ;  /* 0x000000050200720c */ /* 0x000fda0003f04070 */
[----:B------:R-:W-:-:S05]  /*11ab0*/  @!P0 IMAD.IADD R5, R5, 0x1, -R2 ;  /* 0x0000000105058824 */ /* 0x000fca00078e0a02 */
[----:B------:R-:W-:-:S13]  /*11ac0*/  ISETP.GT.U32.AND P0, PT, R2, R5, PT ;  /* 0x000000050200720c */ /* 0x000fda0003f04070 */
[----:B------:R-:W-:Y:S01]  /*11ad0*/  @!P0 IMAD.IADD R5, R5, 0x1, -R2 ;  /* 0x0000000105058824 */ /* 0x000fe200078e0a02 */
[----:B------:R-:W-:-:S13]  /*11ae0*/  ISETP.GT.U32.AND P0, PT, R2, R4, PT ;  /* 0x000000040200720c */ /* 0x000fda0003f04070 */
[----:B------:R-:W-:-:S05]  /*11af0*/  @!P0 IMAD.IADD R4, R4, 0x1, -R2 ;  /* 0x0000000104048824 */ /* 0x000fca00078e0a02 */
[----:B------:R-:W-:Y:S02]  /*11b00*/  ISETP.GT.U32.AND P0, PT, R2, R4, PT ;  /* 0x000000040200720c */ /* 0x000fe40003f04070 */
[----:B--2---:R-:W-:Y:S02]  /*11b10*/  IABS R60, R7 ;  /* 0x00000007003c7213 */ /* 0x004fe40000000000 */
[----:B------:R-:W2:Y:S09]  /*11b20*/  LDL R7, [R1+0x575c] ;  /* 0x00575c0001077983 */ /* 0x000eb20000100800 */
[----:B------:R-:W-:Y:S01]  /*11b30*/  @!P0 IMAD.IADD R4, R4, 0x1, -R2 ;  /* 0x0000000104048824 */ /* 0x000fe200078e0a02 */
[----:B------:R-:W-:-:S02]  /*11b40*/  ISETP.GT.U32.AND P0, PT, R2, R3, PT ;  /* 0x000000030200720c */ /* 0x000fc40003f04070 */
[----:B------:R-:W-:Y:S01]  /*11b50*/  IABS R57, R58 ;  /* 0x0000003a00397213 */ /* 0x000fe20000000000 */
[----:B------:R-:W-:Y:S01]  /*11b60*/  IMAD.HI.U32 R59, R61, R54, RZ ;  /* 0x000000363d3b7227 */ /* 0x000fe200078e00ff */
[----:B------:R-:W2:Y:S09]  /*11b70*/  LDL.LU R23, [R1+0x24] ;  /* 0x0000240001177983 */ /* 0x000eb20000300800 */
[--C-:B------:R-:W-:Y:S01]  /*11b80*/  @!P0 IMAD.IADD R3, R3, 0x1, -R2.reuse ;  /* 0x0000000103038824 */ /* 0x100fe200078e0a02 */
[----:B------:R-:W2:Y:S04]  /*11b90*/  LDL.LU R21, [R1+0x20] ;  /* 0x0000200001157983 */ /* 0x000ea80000300800 */
[C---:B------:R-:W-:Y:S01]  /*11ba0*/  ISETP.GT.U32.AND P0, PT, R2.reuse, R3, PT ;  /* 0x000000030200720c */ /* 0x040fe20003f04070 */
[----:B------:R-:W-:Y:S01]  /*11bb0*/  IMAD.MOV.U32 R56, RZ, RZ, R57 ;  /* 0x000000ffff387224 */ /* 0x000fe200078e0039 */
[----:B------:R-:W2:Y:S11]  /*11bc0*/  LDL.LU R20, [R1+0x1c] ;  /* 0x00001c0001147983 */ /* 0x000eb60000300800 */
[----:B------:R-:W-:Y:S01]  /*11bd0*/  @!P0 IMAD.IADD R3, R3, 0x1, -R2 ;  /* 0x0000000103038824 */ /* 0x000fe200078e0a02 */
[----:B------:R-:W-:-:S13]  /*11be0*/  ISETP.GT.U32.AND P0, PT, R2, R0, PT ;  /* 0x000000000200720c */ /* 0x000fda0003f04070 */
[----:B------:R-:W-:Y:S01]  /*11bf0*/  @!P0 IMAD.IADD R0, R0, 0x1, -R2 ;  /* 0x0000000100008824 */ /* 0x000fe200078e0a02 */
[----:B------:R-:W-:-:S13]  /*11c00*/  ISETP.GT.U32.AND P0, PT, R2, R27, PT ;  /* 0x0000001b0200720c */ /* 0x000fda0003f04070 */
[----:B------:R-:W-:Y:S01]  /*11c10*/  @!P0 IMAD.IADD R27, R27, 0x1, -R2 ;  /* 0x000000011b1b8824 */ /* 0x000fe200078e0a02 */
[----:B------:R-:W-:-:S13]  /*11c20*/  ISETP.GT.U32.AND P0, PT, R2, R0, PT ;  /* 0x000000000200720c */ /* 0x000fda0003f04070 */
[----:B------:R-:W-:Y:S01]  /*11c30*/  @!P0 IMAD.IADD R0, R0, 0x1, -R2 ;  /* 0x0000000100008824 */ /* 0x000fe200078e0a02 */
[----:B----4-:R-:W-:-:S13]  /*11c40*/  ISETP.GT.U32.AND P0, PT, R2, R13, PT ;  /* 0x0000000d0200720c */ /* 0x010fda0003f04070 */
[----:B------:R-:W-:Y:S01]  /*11c50*/  @!P0 IMAD.IADD R13, R13, 0x1, -R2 ;  /* 0x000000010d0d8824 */ /* 0x000fe200078e0a02 */
[----:B-----5:R-:W-:Y:S01]  /*11c60*/  ISETP.GT.U32.AND P0, PT, R2, R17, PT ;  /* 0x000000110200720c */ /* 0x020fe20003f04070 */
[----:B------:R-:W-:-:S04]  /*11c70*/  IMAD.HI.U32 R57, R61, R52, RZ ;  /* 0x000000343d397227 */ /* 0x000fc800078e00ff */
[----:B------:R-:W-:Y:S02]  /*11c80*/  IMAD.MOV R59, RZ, RZ, -R59 ;  /* 0x000000ffff3b7224 */ /* 0x000fe400078e0a3b */
[----:B------:R-:W-:-:S06]  /*11c90*/  IMAD.HI.U32 R58, R61, R53, RZ ;  /* 0x000000353d3a7227 */ /* 0x000fcc00078e00ff */
[----:B------:R-:W-:Y:S01]  /*11ca0*/  @!P0 IMAD.IADD R17, R17, 0x1, -R2 ;  /* 0x0000000111118824 */ /* 0x000fe200078e0a02 */
[----:B---3--:R-:W-:Y:S01]  /*11cb0*/  ISETP.GT.U32.AND P0, PT, R2, R11, PT ;  /* 0x0000000b0200720c */ /* 0x008fe20003f04070 */
[----:B------:R-:W-:Y:S02]  /*11cc0*/  IMAD.MOV R57, RZ, RZ, -R57 ;  /* 0x000000ffff397224 */ /* 0x000fe400078e0a39 */
[----:B------:R-:W-:-:S04]  /*11cd0*/  IMAD.HI.U32 R18, R61, R56, RZ ;  /* 0x000000383d127227 */ /* 0x000fc800078e00ff */
[C---:B------:R-:W-:Y:S01]  /*11ce0*/  IMAD R54, R2.reuse, R59, R54 ;  /* 0x0000003b02367224 */ /* 0x040fe200078e0236 */
[----:B------:R-:W-:Y:S01]  /*11cf0*/  IABS R59, R14 ;  /* 0x0000000e003b7213 */ /* 0x000fe20000000000 */
[----:B------:R-:W-:Y:S02]  /*11d00*/  IMAD.MOV R58, RZ, RZ, -R58 ;  /* 0x000000ffff3a7224 */ /* 0x000fe400078e0a3a */
[C---:B------:R-:W-:Y:S01]  /*11d10*/  IMAD R52, R2.reuse, R57, R52 ;  /* 0x0000003902347224 */ /* 0x040fe200078e0234 */
[----:B------:R-:W-:Y:S01]  /*11d20*/  IABS R57, R16 ;  /* 0x0000001000397213 */ /* 0x000fe20000000000 */
[----:B------:R-:W-:Y:S02]  /*11d30*/  IMAD.MOV R18, RZ, RZ, -R18 ;  /* 0x000000ffff127224 */ /* 0x000fe400078e0a12 */
[C---:B------:R-:W-:Y:S01]  /*11d40*/  IMAD R53, R2.reuse, R58, R53 ;  /* 0x0000003a02357224 */ /* 0x040fe200078e0235 */
[----:B------:R-:W-:Y:S01]  /*11d50*/  IABS R58, R15 ;  /* 0x0000000f003a7213 */ /* 0x000fe20000000000 */
[----:B------:R-:W-:Y:S01]  /*11d60*/  IMAD R56, R2, R18, R56 ;  /* 0x0000001202387224 */ /* 0x000fe200078e0238 */
[----:B------:R-:W-:Y:S01]  /*11d70*/  IABS R15, R8 ;  /* 0x00000008000f7213 */ /* 0x000fe20000000000 */
[----:B------:R-:W-:-:S04]  /*11d80*/  IMAD.HI.U32 R14, R61, R59, RZ ;  /* 0x0000003b3d0e7227 */ /* 0x000fc800078e00ff */
[----:B------:R-:W-:-:S04]  /*11d90*/  IMAD.HI.U32 R18, R61, R57, RZ ;  /* 0x000000393d127227 */ /* 0x000fc800078e00ff */
[----:B------:R-:W-:-:S04]  /*11da0*/  IMAD.HI.U32 R8, R61, R60, RZ ;  /* 0x0000003c3d087227 */ /* 0x000fc800078e00ff */
[----:B------:R-:W-:Y:S02]  /*11db0*/  @!P0 IMAD.IADD R11, R11, 0x1, -R2 ;  /* 0x000000010b0b8824 */ /* 0x000fe400078e0a02 */
[----:B------:R-:W-:Y:S02]  /*11dc0*/  IMAD.MOV R14, RZ, RZ, -R14 ;  /* 0x000000ffff0e7224 */ /* 0x000fe400078e0a0e */
[----:B------:R-:W-:Y:S02]  /*11dd0*/  IMAD.MOV R18, RZ, RZ, -R18 ;  /* 0x000000ffff127224 */ /* 0x000fe400078e0a12 */
[----:B------:R-:W-:-:S04]  /*11de0*/  IMAD.HI.U32 R16, R61, R58, RZ ;  /* 0x0000003a3d107227 */ /* 0x000fc800078e00ff */
[----:B------:R-:W-:Y:S02]  /*11df0*/  IMAD.MOV R8, RZ, RZ, -R8 ;  /* 0x000000ffff087224 */ /* 0x000fe400078e0a08 */
[C---:B------:R-:W-:Y:S02]  /*11e00*/  IMAD R59, R2.reuse, R14, R59 ;  /* 0x0000000e023b7224 */ /* 0x040fe400078e023b */
[----:B------:R-:W-:Y:S01]  /*11e10*/  IMAD.MOV R16, RZ, RZ, -R16 ;  /* 0x000000ffff107224 */ /* 0x000fe200078e0a10 */
[----:B------:R-:W3:Y:S01]  /*11e20*/  LDL.LU R14, [R1+0x18] ;  /* 0x00001800010e7983 */ /* 0x000ee20000300800 */
[C---:B------:R-:W-:Y:S02]  /*11e30*/  IMAD R57, R2.reuse, R18, R57 ;  /* 0x0000001202397224 */ /* 0x040fe400078e0239 */
[C---:B------:R-:W-:Y:S01]  /*11e40*/  IMAD R60, R2.reuse, R8, R60 ;  /* 0x00000008023c7224 */ /* 0x040fe200078e023c */
[----:B------:R-:W4:Y:S01]  /*11e50*/  LDL.LU R18, [R1+0x14] ;  /* 0x0000140001127983 */ /* 0x000f220000300800 */
[----:B------:R-:W-:-:S03]  /*11e60*/  IMAD R58, R2, R16, R58 ;  /* 0x00000010023a7224 */ /* 0x000fc600078e023a */
[----:B------:R-:W5:Y:S01]  /*11e70*/  LDL.LU R8, [R1+0xc] ;  /* 0x00000c0001087983 */ /* 0x000f620000300800 */
[----:B------:R-:W-:-:S04]  /*11e80*/  IMAD.HI.U32 R16, R61, R15, RZ ;  /* 0x0000000f3d107227 */ /* 0x000fc800078e00ff */
[----:B------:R-:W-:Y:S02]  /*11e90*/  @!P1 IMAD.MOV R5, RZ, RZ, -R5 ;  /* 0x000000ffff059224 */ /* 0x000fe400078e0a05 */
[----:B------:R-:W-:Y:S02]  /*11ea0*/  @!P2 IMAD.MOV R4, RZ, RZ, -R4 ;  /* 0x000000ffff04a224 */ /* 0x000fe400078e0a04 */
[----:B------:R-:W-:Y:S02]  /*11eb0*/  @!P5 IMAD.MOV R3, RZ, RZ, -R3 ;  /* 0x000000ffff03d224 */ /* 0x000fe400078e0a03 */
[----:B------:R-:W-:Y:S01]  /*11ec0*/  @!P4 IMAD.MOV R0, RZ, RZ, -R0 ;  /* 0x000000ffff00c224 */ /* 0x000fe200078e0a00 */
[----:B--2---:R-:W-:Y:S01]  /*11ed0*/  ISETP.GE.AND P0, PT, R7, RZ, PT ;  /* 0x000000ff0700720c */ /* 0x004fe20003f06270 */
[----:B------:R-:W-:-:S04]  /*11ee0*/  IMAD.MOV.U32 R7, RZ, RZ, R6 ;  /* 0x000000ffff077224 */ /* 0x000fc800078e0006 */
[----:B------:R-:W-:-:S05]  /*11ef0*/  @!P3 IMAD.MOV R7, RZ, RZ, -R7 ;  /* 0x000000ffff07b224 */ /* 0x000fca00078e0a07 */
[----:B------:R0:W-:Y:S04]  /*11f00*/  STL [R1+0x204], R7 ;  /* 0x0002040701007387 */ /* 0x0001e80000100800 */
[----:B------:R-:W2:Y:S04]  /*11f10*/  LDL R24, [R1+0x5760] ;  /* 0x0057600001187983 */ /* 0x000ea80000100800 */
[----:B------:R-:W5:Y:S01]  /*11f20*/  LDL R22, [R1+0x5764] ;  /* 0x0057640001167983 */ /* 0x000f620000100800 */
[----:B------:R-:W-:-:S03]  /*11f30*/  IMAD.MOV R6, RZ, RZ, -R16 ;  /* 0x000000ffff067224 */ /* 0x000fc600078e0a10 */
[----:B------:R-:W5:Y:S04]  /*11f40*/  LDL R16, [R1+0x5768] ;  /* 0x0057680001107983 */ /* 0x000f680000100800 */
[----:B------:R-:W-:Y:S04]  /*11f50*/  STL [R1+0x200], R5 ;  /* 0x0002000501007387 */ /* 0x000fe80000100800 */
[----:B0-----:R-:W5:Y:S04]  /*11f60*/  LDL R7, [R1+0x576c] ;  /* 0x00576c0001077983 */ /* 0x001f680000100800 */
[----:B------:R-:W-:Y:S04]  /*11f70*/  STL [R1+0x1fc], R4 ;  /* 0x0001fc0401007387 */ /* 0x000fe80000100800 */
[----:B------:R-:W5:Y:S04]  /*11f80*/  LDL R19, [R1+0x5770] ;  /* 0x0057700001137983 */ /* 0x000f680000100800 */
[----:B------:R-:W-:Y:S04]  /*11f90*/  STL [R1+0x1f8], R3 ;  /* 0x0001f80301007387 */ /* 0x000fe80000100800 */
[----:B------:R0:W-:Y:S02]  /*11fa0*/  STL [R1+0x1f4], R0 ;  /* 0x0001f40001007387 */ /* 0x0001e40000100800 */
[----:B0-----:R-:W-:-:S02]  /*11fb0*/  IMAD R0, R2, R6, R15 ;  /* 0x0000000602007224 */ /* 0x001fc400078e020f */
[----:B------:R-:W5:Y:S01]  /*11fc0*/  LDL R15, [R1+0x5774] ;  /* 0x00577400010f7983 */ /* 0x000f620000100800 */
[----:B------:R-:W-:-:S13]  /*11fd0*/  ISETP.GT.U32.AND P6, PT, R2, R27, PT ;  /* 0x0000001b0200720c */ /* 0x000fda0003fc4070 */
[----:B------:R-:W-:Y:S01]  /*11fe0*/  @!P6 IMAD.IADD R27, R27, 0x1, -R2 ;  /* 0x000000011b1be824 */ /* 0x000fe200078e0a02 */
[----:B------:R-:W-:-:S13]  /*11ff0*/  ISETP.GT.U32.AND P6, PT, R2, R9, PT ;  /* 0x000000090200720c */ /* 0x000fda0003fc4070 */
[----:B------:R-:W-:Y:S01]  /*12000*/  @!P6 IMAD.IADD R9, R9, 0x1, -R2 ;  /* 0x000000010909e824 */ /* 0x000fe200078e0a02 */
[----:B------:R-:W-:-:S13]  /*12010*/  ISETP.GT.U32.AND P6, PT, R2, R12, PT ;  /* 0x0000000c0200720c */ /* 0x000fda0003fc4070 */
[----:B------:R-:W-:Y:S01]  /*12020*/  @!P6 IMAD.IADD R12, R12, 0x1, -R2 ;  /* 0x000000010c0ce824 */ /* 0x000fe200078e0a02 */
[C---:B------:R-:W-:Y:S02]  /*12030*/  ISETP.GT.U32.AND P6, PT, R2.reuse, R10, PT ;  /* 0x0000000a0200720c */ /* 0x040fe40003fc4070 */
[C---:B------:R-:W-:Y:S02]  /*12040*/  ISETP.GT.U32.AND P3, PT, R2.reuse, R13, PT ;  /* 0x0000000d0200720c */ /* 0x040fe40003f64070 */
[C---:B------:R-:W-:Y:S01]  /*12050*/  ISETP.GT.U32.AND P1, PT, R2.reuse, R9, PT ;  /* 0x000000090200720c */ /* 0x040fe20003f24070 */
[----:B------:R-:W-:Y:S01]  /*12060*/  IMAD.MOV.U32 R3, RZ, RZ, R27 ;  /* 0x000000ffff037224 */ /* 0x000fe200078e001b */
[----:B------:R-:W-:-:S07]  /*12070*/  ISETP.GT.U32.AND P2, PT, R2, R17, PT ;  /* 0x000000110200720c */ /* 0x000fce0003f44070 */
[--C-:B------:R-:W-:Y:S01]  /*12080*/  @!P6 IMAD.IADD R10, R10, 0x1, -R2.reuse ;  /* 0x000000010a0ae824 */ /* 0x100fe200078e0a02 */
[C---:B------:R-:W-:Y:S01]  /*12090*/  ISETP.GT.U32.AND P6, PT, R2.reuse, R12, PT ;  /* 0x0000000c0200720c */ /* 0x040fe20003fc4070 */
[----:B------:R-:W-:Y:S01]  /*120a0*/  @!P0 IMAD.MOV R3, RZ, RZ, -R3 ;  /* 0x000000ffff038224 */ /* 0x000fe200078e0a03 */
[C---:B------:R-:W-:Y:S02]  /*120b0*/  ISETP.GT.U32.AND P0, PT, R2.reuse, R23, PT ;  /* 0x000000170200720c */ /* 0x040fe40003f04070 */
[C---:B------:R-:W-:Y:S01]  /*120c0*/  ISETP.GT.U32.AND P5, PT, R2.reuse, R10, PT ;  /* 0x0000000a0200720c */ /* 0x040fe20003fa4070 */
[--C-:B------:R-:W-:Y:S01]  /*120d0*/  @!P3 IMAD.IADD R13, R13, 0x1, -R2.reuse ;  /* 0x000000010d0db824 */ /* 0x100fe200078e0a02 */
[C---:B------:R-:W-:Y:S01]  /*120e0*/  ISETP.GT.U32.AND P3, PT, R2.reuse, R21, PT ;  /* 0x000000150200720c */ /* 0x040fe20003f64070 */
[--C-:B------:R-:W-:Y:S01]  /*120f0*/  @!P1 IMAD.IADD R9, R9, 0x1, -R2.reuse ;  /* 0x0000000109099824 */ /* 0x100fe200078e0a02 */
[----:B------:R-:W-:Y:S01]  /*12100*/  ISETP.GT.U32.AND P1, PT, R2, R20, PT ;  /* 0x000000140200720c */ /* 0x000fe20003f24070 */
[----:B------:R-:W-:-:S04]  /*12110*/  @!P2 IMAD.IADD R17, R17, 0x1, -R2 ;  /* 0x000000011111a824 */ /* 0x000fc800078e0a02 */
[--C-:B------:R-:W-:Y:S02]  /*12120*/  @!P6 IMAD.IADD R12, R12, 0x1, -R2.reuse ;  /* 0x000000010c0ce824 */ /* 0x100fe400078e0a02 */
[--C-:B------:R-:W-:Y:S02]  /*12130*/  @!P0 IMAD.IADD R23, R23, 0x1, -R2.reuse ;  /* 0x0000000117178824 */ /* 0x100fe400078e0a02 */
[--C-:B------:R-:W-:Y:S01]  /*12140*/  @!P5 IMAD.IADD R10, R10, 0x1, -R2.reuse ;  /* 0x000000010a0ad824 */ /* 0x100fe200078e0a02 */
[----:B------:R0:W-:Y:S01]  /*12150*/  STL [R1+0x1f0], R3 ;  /* 0x0001f00301007387 */ /* 0x0001e20000100800 */
[--C-:B------:R-:W-:Y:S02]  /*12160*/  @!P3 IMAD.IADD R21, R21, 0x1, -R2.reuse ;  /* 0x000000011515b824 */ /* 0x100fe400078e0a02 */
[----:B------:R-:W-:Y:S02]  /*12170*/  @!P1 IMAD.IADD R20, R20, 0x1, -R2 ;  /* 0x0000000114149824 */ /* 0x000fe400078e0a02 */
[----:B------:R-:W-:Y:S01]  /*12180*/  IMAD.MOV.U32 R4, RZ, RZ, R13 ;  /* 0x000000ffff047224 */ /* 0x000fe200078e000d */
[----:B---3--:R-:W-:-:S02]  /*12190*/  ISETP.GT.U32.AND P2, PT, R2, R14, PT ;  /* 0x0000000e0200720c */ /* 0x008fc40003f44070 */
[C---:B----4-:R-:W-:Y:S01]  /*121a0*/  ISETP.GT.U32.AND P6, PT, R2.reuse, R18, PT ;  /* 0x000000120200720c */ /* 0x050fe20003fc4070 */
[----:B0-----:R-:W-:Y:S01]  /*121b0*/  IMAD.MOV.U32 R3, RZ, RZ, R9 ;  /* 0x000000ffff037224 */ /* 0x001fe200078e0009 */
[----:B------:R-:W-:-:S09]  /*121c0*/  ISETP.GT.U32.AND P4, PT, R2, R11, PT ;  /* 0x0000000b0200720c */ /* 0x000fd20003f84070 */
[--C-:B------:R-:W-:Y:S02]  /*121d0*/  @!P2 IMAD.IADD R14, R14, 0x1, -R2.reuse ;  /* 0x000000010e0ea824 */ /* 0x100fe400078e0a02 */
[--C-:B------:R-:W-:Y:S02]  /*121e0*/  @!P6 IMAD.IADD R18, R18, 0x1, -R2.reuse ;  /* 0x000000011212e824 */ /* 0x100fe400078e0a02 */
[----:B------:R-:W-:Y:S01]  /*121f0*/  @!P4 IMAD.IADD R11, R11, 0x1, -R2 ;  /* 0x000000010b0bc824 */ /* 0x000fe200078e0a02 */
[----:B--2---:R-:W-:Y:S02]  /*12200*/  ISETP.GE.AND P5, PT, R24, RZ, PT ;  /* 0x000000ff1800720c */ /* 0x004fe40003fa6270 */
[----:B-----5:R-:W-:Y:S02]  /*12210*/  ISETP.GE.AND P0, PT, R22, RZ, PT ;  /* 0x000000ff1600720c */ /* 0x020fe40003f06270 */
[----:B------:R-:W-:Y:S02]  /*12220*/  ISETP.GE.AND P3, PT, R16, RZ, PT ;  /* 0x000000ff1000720c */ /* 0x000fe40003f66270 */
[----:B------:R-:W2:Y:S01]  /*12230*/  LDL.LU R16, [R1+0x68] ;  /* 0x0000680001107983 */ /* 0x000ea20000300800 */
[----:B------:R-:W-:-:S03]  /*12240*/  ISETP.GE.AND P1, PT, R7, RZ, PT ;  /* 0x000000ff0700720c */ /* 0x000fc60003f26270 */
[----:B------:R-:W3:Y:S03]  /*12250*/  LDL.LU R7, [R1+0x64] ;  /* 0x0000640001077983 */ /* 0x000ee60000300800 */
[----:B------:R-:W-:Y:S01]  /*12260*/  @!P5 IMAD.MOV R4, RZ, RZ, -R4 ;  /* 0x000000ffff04d224 */ /* 0x000fe200078e0a04 */
[----:B------:R-:W-:Y:S02]  /*12270*/  ISETP.GE.AND P2, PT, R19, RZ, PT ;  /* 0x000000ff1300720c */ /* 0x000fe40003f46270 */
[----:B------:R-:W4:Y:S01]  /*12280*/  LDL.LU R19, [R1+0x60] ;  /* 0x0000600001137983 */ /* 0x000f220000300800 */
[----:B------:R-:W-:-:S03]  /*12290*/  @!P0 IMAD.MOV R3, RZ, RZ, -R3 ;  /* 0x000000ffff038224 */ /* 0x000fc600078e0a03 */
[----:B------:R-:W5:Y:S04]  /*122a0*/  LDL R27, [R1+0x5778] ;  /* 0x00577800011b7983 */ /* 0x000f680000100800 */
[----:B------:R-:W2:Y:S04]  /*122b0*/  LDL.LU R13, [R1+0x5c] ;  /* 0x00005c00010d7983 */ /* 0x000ea80000300800 */
[----:B------:R-:W2:Y:S01]  /*122c0*/  LDL R24, [R1+0x5930] ;  /* 0x0059300001187983 */ /* 0x000ea20000100800 */
[----:B------:R-:W-:-:S03]  /*122d0*/  ISETP.GE.AND P6, PT, R15, RZ, PT ;  /* 0x000000ff0f00720c */ /* 0x000fc60003fc6270 */
[----:B------:R-:W2:Y:S04]  /*122e0*/  LDL.LU R15, [R1+0x58] ;  /* 0x00005800010f7983 */ /* 0x000ea80000300800 */
[----:B------:R-:W2:Y:S04]  /*122f0*/  LDL.LU R9, [R1+0x54] ;  /* 0x0000540001097983 */ /* 0x000ea80000300800 */
[----:B------:R0:W-:Y:S04]  /*12300*/  STL [R1+0x1ec], R4 ;  /* 0x0001ec0401007387 */ /* 0x0001e80000100800 */
[----:B------:R-:W2:Y:S04]  /*12310*/  LDL R22, [R1+0x577c] ;  /* 0x00577c0001167983 */ /* 0x000ea80000100800 */
[----:B------:R1:W-:Y:S01]  /*12320*/  STL [R1+0x1e8], R3 ;  /* 0x0001e80301007387 */ /* 0x0003e20000100800 */
[----:B0-----:R-:W-:-:S03]  /*12330*/  IMAD.MOV.U32 R4, RZ, RZ, R17 ;  /* 0x000000ffff047224 */ /* 0x001fc600078e0011 */
[----:B------:R-:W2:Y:S01]  /*12340*/  LDL R17, [R1+0x5780] ;  /* 0x0057800001117983 */ /* 0x000ea20000100800 */
[----:B------:R-:W-:Y:S02]  /*12350*/  @!P3 IMAD.MOV R4, RZ, RZ, -R4 ;  /* 0x000000ffff04b224 */ /* 0x000fe400078e0a04 */
[----:B-1----:R-:W-:Y:S02]  /*12360*/  IMAD.MOV.U32 R3, RZ, RZ, R12 ;  /* 0x000000ffff037224 */ /* 0x002fe400078e000c */
[----:B------:R-:W2:Y:S02]  /*12370*/  LDL R12, [R1+0x5784] ;  /* 0x00578400010c7983 */ /* 0x000ea40000100800 */
[----:B------:R-:W-:Y:S02]  /*12380*/  @!P1 IMAD.MOV R3, RZ, RZ, -R3 ;  /* 0x000000ffff039224 */ /* 0x000fe400078e0a03 */
[----:B------:R0:W-:Y:S04]  /*12390*/  STL [R1+0x1e4], R4 ;  /* 0x0001e40401007387 */ /* 0x0001e80000100800 */
[----:B------:R1:W-:Y:S01]  /*123a0*/  STL [R1+0x1e0], R3 ;  /* 0x0001e00301007387 */ /* 0x0003e20000100800 */
[----:B0-----:R-:W-:-:S03]  /*123b0*/  IMAD.MOV.U32 R4, RZ, RZ, R11 ;  /* 0x000000ffff047224 */ /* 0x001fc600078e000b */
[----:B------:R-:W2:Y:S01]  /*123c0*/  LDL R11, [R1+0x5788] ;  /* 0x00578800010b7983 */ /* 0x000ea20000100800 */
[----:B-1----:R-:W-:-:S03]  /*123d0*/  IMAD.MOV.U32 R3, RZ, RZ, R10 ;  /* 0x000000ffff037224 */ /* 0x002fc600078e000a */
[----:B------:R-:W2:Y:S01]  /*123e0*/  LDL R10, [R1+0x578c] ;  /* 0x00578c00010a7983 */ /* 0x000ea20000100800 */
[C---:B------:R-:W-:Y:S02]  /*123f0*/  ISETP.GT.U32.AND P4, PT, R2.reuse, R8, PT ;  /* 0x000000080200720c */ /* 0x040fe40003f84070 */
[C---:B------:R-:W-:Y:S02]  /*12400*/  ISETP.GT.U32.AND P0, PT, R2.reuse, R21, PT ;  /* 0x000000150200720c */ /* 0x040fe40003f04070 */
[C---:B------:R-:W-:Y:S02]  /*12410*/  ISETP.GT.U32.AND P1, PT, R2.reuse, R14, PT ;  /* 0x0000000e0200720c */ /* 0x040fe40003f24070 */
[C---:B------:R-:W-:Y:S02]  /*12420*/  ISETP.GT.U32.AND P5, PT, R2.reuse, R20, PT ;  /* 0x000000140200720c */ /* 0x040fe40003fa4070 */
[----:B------:R-:W-:Y:S01]  /*12430*/  ISETP.GT.U32.AND P3, PT, R2, R18, PT ;  /* 0x000000120200720c */ /* 0x000fe20003f64070 */
[----:B------:R-:W-:-:S04]  /*12440*/  @!P2 IMAD.MOV R4, RZ, RZ, -R4 ;  /* 0x000000ffff04a224 */ /* 0x000fc800078e0a04 */
[--C-:B------:R-:W-:Y:S01]  /*12450*/  @!P4 IMAD.IADD R8, R8, 0x1, -R2.reuse ;  /* 0x000000010808c824 */ /* 0x100fe200078e0a02 */
[----:B------:R-:W-:Y:S01]  /*12460*/  ISETP.GT.U32.AND P4, PT, R2, R23, PT ;  /* 0x000000170200720c */ /* 0x000fe20003f84070 */
[----:B------:R-:W-:-:S03]  /*12470*/  @!P0 IMAD.IADD R21, R21, 0x1, -R2 ;  /* 0x0000000115158824 */ /* 0x000fc600078e0a02 */
[----:B------:R-:W-:Y:S01]  /*12480*/  ISETP.GT.U32.AND P2, PT, R2, R8, PT ;  /* 0x000000080200720c */ /* 0x000fe20003f44070 */
[--C-:B------:R-:W-:Y:S02]  /*12490*/  @!P1 IMAD.IADD R14, R14, 0x1, -R2.reuse ;  /* 0x000000010e0e9824 */ /* 0x100fe400078e0a02 */
[--C-:B------:R-:W-:Y:S02]  /*124a0*/  @!P5 IMAD.IADD R20, R20, 0x1, -R2.reuse ;  /* 0x000000011414d824 */ /* 0x100fe400078e0a02 */
[--C-:B------:R-:W-:Y:S02]  /*124b0*/  @!P3 IMAD.IADD R18, R18, 0x1, -R2.reuse ;  /* 0x000000011212b824 */ /* 0x100fe400078e0a02 */
[----:B------:R-:W-:Y:S02]  /*124c0*/  @!P6 IMAD.MOV R3, RZ, RZ, -R3 ;  /* 0x000000ffff03e224 */ /* 0x000fe400078e0a03 */
[--C-:B------:R-:W-:Y:S01]  /*124d0*/  @!P4 IMAD.IADD R23, R23, 0x1, -R2.reuse ;  /* 0x000000011717c824 */ /* 0x100fe200078e0a02 */
[----:B------:R-:W-:Y:S03]  /*124e0*/  STL [R1+0x1dc], R4 ;  /* 0x0001dc0401007387 */ /* 0x000fe60000100800 */
[----:B------:R-:W-:Y:S01]  /*124f0*/  @!P2 IMAD.IADD R8, R8, 0x1, -R2 ;  /* 0x000000010808a824 */ /* 0x000fe200078e0a02 */
[----:B------:R-:W-:Y:S01]  /*12500*/  STL [R1+0x1d8], R3 ;  /* 0x0001d80301007387 */ /* 0x000fe20000100800 */
[----:B------:R-:W-:-:S02]  /*12510*/  IMAD.MOV.U32 R6, RZ, RZ, R23 ;  /* 0x000000ffff067224 */ /* 0x000fc400078e0017 */
[----:B------:R-:W-:Y:S01]  /*12520*/  IMAD.MOV.U32 R5, RZ, RZ, R21 ;  /* 0x000000ffff057224 */ /* 0x000fe200078e0015 */
[C---:B---3--:R-:W-:Y:S02]  /*12530*/  ISETP.GT.U32.AND P0, PT, R2.reuse, R7, PT ;  /* 0x000000070200720c */ /* 0x048fe40003f04070 */
[C---:B----4-:R-:W-:Y:S02]  /*12540*/  ISETP.GT.U32.AND P5, PT, R2.reuse, R19, PT ;  /* 0x000000130200720c */ /* 0x050fe40003fa4070 */
[----:B-----5:R-:W-:Y:S02]  /*12550*/  ISETP.GE.AND P4, PT, R27, RZ, PT ;  /* 0x000000ff1b00720c */ /* 0x020fe40003f86270 */
[----:B--2---:R-:W-:-:S07]  /*12560*/  ISETP.GT.U32.AND P1, PT, R2, R13, PT ;  /* 0x0000000d0200720c */ /* 0x004fce0003f24070 */
[----:B------:R-:W-:Y:S01]  /*12570*/  @!P0 IMAD.IADD R7, R7, 0x1, -R2 ;  /* 0x0000000107078824 */ /* 0x000fe200078e0a02 */
[----:B------:R-:W-:-:S05]  /*12580*/  ISETP.GT.U32.AND P3, PT, R2, R15, PT ;  /* 0x0000000f0200720c */ /* 0x000fca0003f64070 */
[--C-:B------:R-:W-:Y:S02]  /*12590*/  @!P1 IMAD.IADD R13, R13, 0x1, -R2.reuse ;  /* 0x000000010d0d9824 */ /* 0x100fe400078e0a02 */
[----:B------:R-:W-:Y:S01]  /*125a0*/  @!P5 IMAD.IADD R19, R19, 0x1, -R2 ;  /* 0x000000011313d824 */ /* 0x000fe200078e0a02 */
[----:B------:R-:W-:Y:S01]  /*125b0*/  ISETP.GE.AND P2, PT, R22, RZ, PT ;  /* 0x000000ff1600720c */ /* 0x000fe20003f46270 */
[----:B------:R-:W-:Y:S01]  /*125c0*/  @!P4 IMAD.MOV R6, RZ, RZ, -R6 ;  /* 0x000000ffff06c224 */ /* 0x000fe200078e0a06 */
[----:B------:R-:W-:Y:S02]  /*125d0*/  ISETP.GE.AND P0, PT, R17, RZ, PT ;  /* 0x000000ff1100720c */ /* 0x000fe40003f06270 */
[----:B------:R-:W2:Y:S01]  /*125e0*/  LDL.LU R17, [R1+0x50] ;  /* 0x0000500001117983 */ /* 0x000ea20000300800 */
[----:B------:R-:W-:-:S03]  /*125f0*/  @!P3 IMAD.IADD R15, R15, 0x1, -R2 ;  /* 0x000000010f0fb824 */ /* 0x000fc600078e0a02 */
[----:B------:R-:W3:Y:S01]  /*12600*/  LDL.LU R22, [R1+0x4c] ;  /* 0x00004c0001167983 */ /* 0x000ee20000300800 */
[----:B------:R-:W-:-:S04]  /*12610*/  ISETP.GE.AND P5, PT, R12, RZ, PT ;  /* 0x000000ff0c00720c */ /* 0x000fc80003fa6270 */
[----:B------:R-:W-:Y:S01]  /*12620*/  @!P2 IMAD.MOV R5, RZ, RZ, -R5 ;  /* 0x000000ffff05a224 */ /* 0x000fe200078e0a05 */
[----:B------:R-:W-:Y:S02]  /*12630*/  ISETP.GE.AND P1, PT, R11, RZ, PT ;  /* 0x000000ff0b00720c */ /* 0x000fe40003f26270 */
[----:B------:R-:W4:Y:S01]  /*12640*/  LDL.LU R11, [R1+0x48] ;  /* 0x00004800010b7983 */ /* 0x000f220000300800 */
[----:B------:R-:W-:-:S03]  /*12650*/  ISETP.GE.AND P3, PT, R10, RZ, PT ;  /* 0x000000ff0a00720c */ /* 0x000fc60003f66270 */
[----:B------:R-:W5:Y:S04]  /*12660*/  LDL.LU R12, [R1+0x44] ;  /* 0x00004400010c7983 */ /* 0x000f680000300800 */
[----:B------:R-:W5:Y:S04]  /*12670*/  LDL.LU R10, [R1+0x40] ;  /* 0x00004000010a7983 */ /* 0x000f680000300800 */
[----:B------:R-:W5:Y:S04]  /*12680*/  LDL.LU R27, [R1+0x8] ;  /* 0x00000800011b7983 */ /* 0x000f680000300800 */
[----:B------:R0:W-:Y:S04]  /*12690*/  STL [R1+0x1d4], R6 ;  /* 0x0001d40601007387 */ /* 0x0001e80000100800 */
[----:B------:R-:W5:Y:S04]  /*126a0*/  LDL R23, [R1+0x5790] ;  /* 0x0057900001177983 */ /* 0x000f680000100800 */
[----:B------:R-:W5:Y:S01]  /*126b0*/  LDL R21, [R1+0x5794] ;  /* 0x0057940001157983 */ /* 0x000f620000100800 */
[----:B0-----:R-:W-:-:S03]  /*126c0*/  IMAD.MOV.U32 R6, RZ, RZ, R20 ;  /* 0x000000ffff067224 */ /* 0x001fc600078e0014 */
[----:B------:R0:W-:Y:S01]  /*126d0*/  STL [R1+0x1d0], R5 ;  /* 0x0001d00501007387 */ /* 0x0001e20000100800 */
[----:B------:R-:W-:-:S03]  /*126e0*/  @!P0 IMAD.MOV R6, RZ, RZ, -R6 ;  /* 0x000000ffff068224 */ /* 0x000fc600078e0a06 */
[----:B------:R-:W5:Y:S01]  /*126f0*/  LDL R20, [R1+0x579c] ;  /* 0x00579c0001147983 */ /* 0x000f620000100800 */
[----:B0-----:R-:W-:-:S03]  /*12700*/  IMAD.MOV.U32 R5, RZ, RZ, R14 ;  /* 0x000000ffff057224 */ /* 0x001fc600078e000e */
[----:B------:R-:W5:Y:S01]  /*12710*/  LDL R14, [R1+0x5798] ;  /* 0x00579800010e7983 */ /* 0x000f620000100800 */
[----:B------:R-:W-:-:S03]  /*12720*/  @!P5 IMAD.MOV R5, RZ, RZ, -R5 ;  /* 0x000000ffff05d224 */ /* 0x000fc600078e0a05 */
[----:B------:R0:W-:Y:S02]  /*12730*/  STL [R1+0x1cc], R6 ;  /* 0x0001cc0601007387 */ /* 0x0001e40000100800 */
[----:B0-----:R-:W-:Y:S02]  /*12740*/  IMAD.MOV.U32 R6, RZ, RZ, R18 ;  /* 0x000000ffff067224 */ /* 0x001fe400078e0012 */
[----:B------:R-:W5:Y:S04]  /*12750*/  LDL R18, [R1+0x57a0] ;  /* 0x0057a00001127983 */ /* 0x000f680000100800 */
[----:B------:R0:W-:Y:S02]  /*12760*/  STL [R1+0x1c8], R5 ;  /* 0x0001c80501007387 */ /* 0x0001e40000100800 */
[----:B0-----:R-:W-:-:S02]  /*12770*/  IMAD.MOV.U32 R5, RZ, RZ, R8 ;  /* 0x000000ffff057224 */ /* 0x001fc400078e0008 */
[----:B------:R-:W5:Y:S01]  /*12780*/  LDL R8, [R1+0x57a4] ;  /* 0x0057a40001087983 */ /* 0x000f620000100800 */
[----:B------:R-:W-:-:S13]  /*12790*/  ISETP.GT.U32.AND P6, PT, R2, R16, PT ;  /* 0x000000100200720c */ /* 0x000fda0003fc4070 */
[----:B------:R-:W-:Y:S01]  /*127a0*/  @!P6 IMAD.IADD R16, R16, 0x1, -R2 ;  /* 0x000000011010e824 */ /* 0x000fe200078e0a02 */
[C---:B------:R-:W-:Y:S02]  /*127b0*/  ISETP.GT.U32.AND P6, PT, R2.reuse, R9, PT ;  /* 0x000000090200720c */ /* 0x040fe40003fc4070 */
[C---:B------:R-:W-:Y:S02]  /*127c0*/  ISETP.GT.U32.AND P0, PT, R2.reuse, R19, PT ;  /* 0x000000130200720c */ /* 0x040fe40003f04070 */
[C---:B------:R-:W-:Y:S02]  /*127d0*/  ISETP.GT.U32.AND P4, PT, R2.reuse, R16, PT ;  /* 0x000000100200720c */ /* 0x040fe40003f84070 */
[----:B------:R-:W-:Y:S01]  /*127e0*/  ISETP.GT.U32.AND P2, PT, R2, R7, PT ;  /* 0x000000070200720c */ /* 0x000fe20003f44070 */
[----:B------:R-:W-:-:S06]  /*127f0*/  @!P3 IMAD.MOV R5, RZ, RZ, -R5 ;  /* 0x000000ffff05b224 */ /* 0x000fcc00078e0a05 */
[----:B------:R-:W-:Y:S01]  /*12800*/  @!P6 IMAD.IADD R9, R9, 0x1, -R2 ;  /* 0x000000010909e824 */ /* 0x000fe200078e0a02 */
[----:B------:R-:W-:-:S04]  /*12810*/  ISETP.GT.U32.AND P6, PT, R2, R13, PT ;  /* 0x0000000d0200720c */ /* 0x000fc80003fc4070 */
[----:B------:R-:W-:Y:S01]  /*12820*/  ISETP.GT.U32.AND P5, PT, R2, R9, PT ;  /* 0x000000090200720c */ /* 0x000fe20003fa4070 */
[--C-:B------:R-:W-:Y:S01]  /*12830*/  @!P4 IMAD.IADD R16, R16, 0x1, -R2.reuse ;  /* 0x000000011010c824 */ /* 0x100fe200078e0a02 */
[----:B------:R-:W-:Y:S01]  /*12840*/  IABS R3, R24 ;  /* 0x0000001800037213 */ /* 0x000fe20000000000 */
[--C-:B------:R-:W-:Y:S02]  /*12850*/  @!P0 IMAD.IADD R19, R19, 0x1, -R2.reuse ;  /* 0x0000000113138824 */ /* 0x100fe400078e0a02 */
[----:B------:R-:W-:Y:S02]  /*12860*/  @!P2 IMAD.IADD R7, R7, 0x1, -R2 ;  /* 0x000000010707a824 */ /* 0x000fe400078e0a02 */
[----:B------:R-:W-:-:S04]  /*12870*/  IMAD.HI.U32 R4, R61, R3, RZ ;  /* 0x000000033d047227 */ /* 0x000fc800078e00ff */
[--C-:B------:R-:W-:Y:S02]  /*12880*/  @!P6 IMAD.IADD R13, R13, 0x1, -R2.reuse ;  /* 0x000000010d0de824 */ /* 0x100fe400078e0a02 */
[----:B------:R-:W-:Y:S02]  /*12890*/  @!P5 IMAD.IADD R9, R9, 0x1, -R2 ;  /* 0x000000010909d824 */ /* 0x000fe400078e0a02 */
[----:B------:R-:W-:Y:S02]  /*128a0*/  @!P1 IMAD.MOV R6, RZ, RZ, -R6 ;  /* 0x000000ffff069224 */ /* 0x000fe400078e0a06 */
[----:B------:R-:W-:-:S03]  /*128b0*/  IMAD.MOV R4, RZ, RZ, -R4 ;  /* 0x000000ffff047224 */ /* 0x000fc600078e0a04 */
[----:B------:R-:W-:Y:S01]  /*128c0*/  STL [R1+0x1c4], R6 ;  /* 0x0001c40601007387 */ /* 0x000fe20000100800 */
[----:B------:R-:W-:-:S03]  /*128d0*/  IMAD R3, R2, R4, R3 ;  /* 0x0000000402037224 */ /* 0x000fc600078e0203 */
[----:B------:R0:W-:Y:S01]  /*128e0*/  STL [R1+0x1c0], R5 ;  /* 0x0001c00501007387 */ /* 0x0001e20000100800 */
[----:B------:R-:W-:Y:S01]  /*128f0*/  IMAD.MOV.U32 R4, RZ, RZ, R7 ;  /* 0x000000ffff047224 */ /* 0x000fe200078e0007 */
[----:B------:R-:W-:Y:S01]  /*12900*/  ISETP.GT.U32.AND P1, PT, R2, R15, PT ;  /* 0x0000000f0200720c */ /* 0x000fe20003f24070 */
[----:B0-----:R-:W-:-:S12]  /*12910*/  IMAD.MOV.U32 R5, RZ, RZ, R16 ;  /* 0x000000ffff057224 */ /* 0x001fd800078e0010 */
[----:B------:R-:W-:Y:S01]  /*12920*/  @!P1 IMAD.IADD R15, R15, 0x1, -R2 ;  /* 0x000000010f0f9824 */ /* 0x000fe200078e0a02 */
[C---:B--2---:R-:W-:Y:S02]  /*12930*/  ISETP.GT.U32.AND P3, PT, R2.reuse, R17, PT ;  /* 0x000000110200720c */ /* 0x044fe40003f64070 */
[----:B---3--:R-:W-:-:S11]  /*12940*/  ISETP.GT.U32.AND P4, PT, R2, R22, PT ;  /* 0x000000160200720c */ /* 0x008fd60003f84070 */
[--C-:B------:R-:W-:Y:S01]  /*12950*/  @!P3 IMAD.IADD R17, R17, 0x1, -R2.reuse ;  /* 0x000000011111b824 */ /* 0x100fe200078e0a02 */
[C---:B----4-:R-:W-:Y:S02]  /*12960*/  ISETP.GT.U32.AND P2, PT, R2.reuse, R11, PT ;  /* 0x0000000b0200720c */ /* 0x050fe40003f44070 */
[C---:B-----5:R-:W-:Y:S02]  /*12970*/  ISETP.GT.U32.AND P0, PT, R2.reuse, R12, PT ;  /* 0x0000000c0200720c */ /* 0x060fe40003f04070 */
[----:B------:R-:W-:Y:S01]  /*12980*/  ISETP.GT.U32.AND P6, PT, R2, R10, PT ;  /* 0x0000000a0200720c */ /* 0x000fe20003fc4070 */
[----:B------:R-:W-:Y:S01]  /*12990*/  @!P4 IMAD.IADD R22, R22, 0x1, -R2 ;  /* 0x000000011616c824 */ /* 0x000fe200078e0a02 */
[----:B------:R-:W-:Y:S02]  /*129a0*/  ISETP.GE.AND P5, PT, R23, RZ, PT ;  /* 0x000000ff1700720c */ /* 0x000fe40003fa6270 */
[----:B------:R-:W-:-:S07]  /*129b0*/  ISETP.GE.AND P3, PT, R21, RZ, PT ;  /* 0x000000ff1500720c */ /* 0x000fce0003f66270 */
[--C-:B------:R-:W-:Y:S02]  /*129c0*/  @!P0 IMAD.IADD R12, R12, 0x1, -R2.reuse ;  /* 0x000000010c0c8824 */ /* 0x100fe400078e0a02 */
[--C-:B------:R-:W-:Y:S02]  /*129d0*/  @!P2 IMAD.IADD R11, R11, 0x1, -R2.reuse ;  /* 0x000000010b0ba824 */ /* 0x100fe400078e0a02 */
[----:B------:R-:W-:Y:S01]  /*129e0*/  @!P6 IMAD.IADD R10, R10, 0x1, -R2 ;  /* 0x000000010a0ae824 */ /* 0x000fe200078e0a02 */
[----:B------:R-:W-:Y:S01]  /*129f0*/  ISETP.GE.AND P2, PT, R20, RZ, PT ;  /* 0x000000ff1400720c */ /* 0x000fe20003f46270 */
[----:B------:R-:W-:Y:S01]  /*12a00*/  @!P5 IMAD.MOV R5, RZ, RZ, -R5 ;  /* 0x000000ffff05d224 */ /* 0x000fe200078e0a05 */
[----:B------:R-:W-:Y:S02]  /*12a10*/  ISETP.GE.AND P4, PT, R14, RZ, PT ;  /* 0x000000ff0e00720c */ /* 0x000fe40003f86270 */
[----:B------:R-:W2:Y:S04]  /*12a20*/  LDL.LU R14, [R1+0x94] ;  /* 0x00009400010e7983 */ /* 0x000ea80000300800 */
[----:B------:R-:W3:Y:S01]  /*12a30*/  LDL.LU R21, [R1+0x90] ;  /* 0x0000900001157983 */ /* 0x000ee20000300800 */
[----:B------:R-:W-:Y:S01]  /*12a40*/  @!P3 IMAD.MOV R4, RZ, RZ, -R4 ;  /* 0x000000ffff04b224 */ /* 0x000fe200078e0a04 */
[----:B------:R-:W-:-:S02]  /*12a50*/  ISETP.GE.AND P0, PT, R18, RZ, PT ;  /* 0x000000ff1200720c */ /* 0x000fc40003f06270 */
[----:B------:R-:W4:Y:S04]  /*12a60*/  LDL.LU R18, [R1+0x8c] ;  /* 0x00008c0001127983 */ /* 0x000f280000300800 */
        /* <DEDUP_REMOVED lines=23> */
[C---:B------:R-:W-:Y:S01]  /*12be0*/  ISETP.GT.U32.AND P5, PT, R2.reuse, R11, PT ;  /* 0x0000000b0200720c */ /* 0x040fe20003fa4070 */
[----:B------:R-:W-:Y:S01]  /*12bf0*/  @!P0 IMAD.MOV R5, RZ, RZ, -R5 ;  /* 0x000000ffff058224 */ /* 0x000fe200078e0a05 */
[C---:B------:R-:W-:Y:S02]  /*12c00*/  ISETP.GT.U32.AND P4, PT, R2.reuse, R12, PT ;  /* 0x0000000c0200720c */ /* 0x040fe40003f84070 */
[----:B------:R-:W-:-:S05]  /*12c10*/  ISETP.GT.U32.AND P0, PT, R2, R10, PT ;  /* 0x0000000a0200720c */ /* 0x000fca0003f04070 */
[----:B------:R-:W-:Y:S01]  /*12c20*/  @!P1 IMAD.IADD R27, R27, 0x1, -R2 ;  /* 0x000000011b1b9824 */ /* 0x000fe200078e0a02 */
[----:B------:R-:W-:-:S04]  /*12c30*/  ISETP.GT.U32.AND P1, PT, R2, R17, PT ;  /* 0x000000110200720c */ /* 0x000fc80003f24070 */
[----:B------:R-:W-:Y:S01]  /*12c40*/  ISETP.GT.U32.AND P2, PT, R2, R27, PT ;  /* 0x0000001b0200720c */ /* 0x000fe20003f44070 */
[--C-:B------:R-:W-:Y:S02]  /*12c50*/  @!P3 IMAD.IADD R22, R22, 0x1, -R2.reuse ;  /* 0x000000011616b824 */ /* 0x100fe400078e0a02 */
[--C-:B------:R-:W-:Y:S02]  /*12c60*/  @!P5 IMAD.IADD R11, R11, 0x1, -R2.reuse ;  /* 0x000000010b0bd824 */ /* 0x100fe400078e0a02 */
[--C-:B------:R-:W-:Y:S02]  /*12c70*/  @!P4 IMAD.IADD R12, R12, 0x1, -R2.reuse ;  /* 0x000000010c0cc824 */ /* 0x100fe400078e0a02 */
[--C-:B------:R-:W-:Y:S02]  /*12c80*/  @!P0 IMAD.IADD R10, R10, 0x1, -R2.reuse ;  /* 0x000000010a0a8824 */ /* 0x100fe400078e0a02 */
[----:B------:R-:W-:Y:S02]  /*12c90*/  @!P1 IMAD.IADD R17, R17, 0x1, -R2 ;  /* 0x0000000111119824 */ /* 0x000fe400078e0a02 */
[----:B------:R-:W-:-:S02]  /*12ca0*/  @!P6 IMAD.MOV R4, RZ, RZ, -R4 ;  /* 0x000000ffff04e224 */ /* 0x000fc400078e0a04 */
[----:B------:R-:W-:Y:S01]  /*12cb0*/  @!P2 IMAD.IADD R27, R27, 0x1, -R2 ;  /* 0x000000011b1ba824 */ /* 0x000fe200078e0a02 */
[----:B------:R-:W-:Y:S04]  /*12cc0*/  STL [R1+0x1ac], R5 ;  /* 0x0001ac0501007387 */ /* 0x000fe80000100800 */
[----:B------:R0:W-:Y:S01]  /*12cd0*/  STL [R1+0x1a8], R4 ;  /* 0x0001a80401007387 */ /* 0x0001e20000100800 */
[----:B------:R-:W-:Y:S01]  /*12ce0*/  IMAD.MOV.U32 R6, RZ, RZ, R22 ;  /* 0x000000ffff067224 */ /* 0x000fe200078e0016 */
[C---:B---3--:R-:W-:Y:S02]  /*12cf0*/  ISETP.GT.U32.AND P3, PT, R2.reuse, R21, PT ;  /* 0x000000150200720c */ /* 0x048fe40003f64070 */
[----:B----4-:R-:W-:Y:S02]  /*12d00*/  ISETP.GT.U32.AND P5, PT, R2, R18, PT ;  /* 0x000000120200720c */ /* 0x010fe40003fa4070 */
[----:B-----5:R-:W-:-:S02]  /*12d10*/  ISETP.GE.AND P1, PT, R24, RZ, PT ;  /* 0x000000ff1800720c */ /* 0x020fc40003f26270 */
[C---:B--2---:R-:W-:Y:S02]  /*12d20*/  ISETP.GT.U32.AND P4, PT, R2.reuse, R16, PT ;  /* 0x000000100200720c */ /* 0x044fe40003f84070 */
[----:B------:R-:W-:-:S05]  /*12d30*/  ISETP.GT.U32.AND P0, PT, R2, R8, PT ;  /* 0x000000080200720c */ /* 0x000fca0003f04070 */
[--C-:B------:R-:W-:Y:S02]  /*12d40*/  @!P3 IMAD.IADD R21, R21, 0x1, -R2.reuse ;  /* 0x000000011515b824 */ /* 0x100fe400078e0a02 */
[--C-:B------:R-:W-:Y:S01]  /*12d50*/  @!P5 IMAD.IADD R18, R18, 0x1, -R2.reuse ;  /* 0x000000011212d824 */ /* 0x100fe200078e0a02 */
[----:B------:R-:W-:Y:S02]  /*12d60*/  ISETP.GE.AND P2, PT, R20, RZ, PT ;  /* 0x000000ff1400720c */ /* 0x000fe40003f46270 */
[----:B------:R-:W2:Y:S01]  /*12d70*/  LDL.LU R20, [R1+0x7c] ;  /* 0x00007c0001147983 */ /* 0x000ea20000300800 */
[--C-:B------:R-:W-:Y:S02]  /*12d80*/  @!P4 IMAD.IADD R16, R16, 0x1, -R2.reuse ;  /* 0x000000011010c824 */ /* 0x100fe400078e0a02 */
[----:B------:R-:W-:Y:S01]  /*12d90*/  @!P1 IMAD.MOV R17, RZ, RZ, -R17 ;  /* 0x000000ffff119224 */ /* 0x000fe200078e0a11 */
[----:B------:R-:W-:Y:S01]  /*12da0*/  ISETP.GE.AND P3, PT, R19, RZ, PT ;  /* 0x000000ff1300720c */ /* 0x000fe20003f66270 */
[----:B------:R-:W-:Y:S01]  /*12db0*/  @!P0 IMAD.IADD R8, R8, 0x1, -R2 ;  /* 0x0000000108088824 */ /* 0x000fe200078e0a02 */
[----:B0-----:R-:W-:-:S02]  /*12dc0*/  IABS R4, R23 ;  /* 0x0000001700047213 */ /* 0x001fc40000000000 */
[----:B------:R-:W-:Y:S02]  /*12dd0*/  ISETP.GE.AND P5, PT, R13, RZ, PT ;  /* 0x000000ff0d00720c */ /* 0x000fe40003fa6270 */
[----:B------:R-:W3:Y:S01]  /*12de0*/  LDL.LU R13, [R1+0x78] ;  /* 0x00007800010d7983 */ /* 0x000ee20000300800 */
[----:B------:R-:W-:-:S03]  /*12df0*/  @!P2 IMAD.MOV R6, RZ, RZ, -R6 ;  /* 0x000000ffff06a224 */ /* 0x000fc600078e0a06 */
[----:B------:R-:W4:Y:S03]  /*12e00*/  LDL.LU R19, [R1+0x74] ;  /* 0x0000740001137983 */ /* 0x000f260000300800 */
[----:B------:R-:W-:Y:S01]  /*12e10*/  @!P3 IMAD.MOV R11, RZ, RZ, -R11 ;  /* 0x000000ffff0bb224 */ /* 0x000fe200078e0a0b */
[----:B------:R-:W-:Y:S02]  /*12e20*/  ISETP.GE.AND P0, PT, R15, RZ, PT ;  /* 0x000000ff0f00720c */ /* 0x000fe40003f06270 */
[----:B------:R-:W-:Y:S02]  /*12e30*/  ISETP.GE.AND P4, PT, R9, RZ, PT ;  /* 0x000000ff0900720c */ /* 0x000fe40003f86270 */
[----:B------:R-:W5:Y:S04]  /*12e40*/  LDL.LU R9, [R1+0x70] ;  /* 0x0000700001097983 */ /* 0x000f680000300800 */
[----:B------:R-:W5:Y:S04]  /*12e50*/  LDL.LU R15, [R1+0x6c] ;  /* 0x00006c00010f7983 */ /* 0x000f680000300800 */
[----:B------:R-:W5:Y:S04]  /*12e60*/  LDL.LU R24, [R1+0x4] ;  /* 0x0000040001187983 */ /* 0x000f680000300800 */
[----:B------:R0:W-:Y:S04]  /*12e70*/  STL [R1+0x1a4], R17 ;  /* 0x0001a41101007387 */ /* 0x0001e80000100800 */
[----:B------:R-:W5:Y:S04]  /*12e80*/  LDL R23, [R1+0x57c0] ;  /* 0x0057c00001177983 */ /* 0x000f680000100800 */
[----:B------:R-:W5:Y:S04]  /*12e90*/  LDL R22, [R1+0x57c4] ;  /* 0x0057c40001167983 */ /* 0x000f680000100800 */
[----:B------:R1:W-:Y:S01]  /*12ea0*/  STL [R1+0x1a0], R6 ;  /* 0x0001a00601007387 */ /* 0x0003e20000100800 */
[----:B------:R-:W-:-:S03]  /*12eb0*/  @!P4 IMAD.MOV R10, RZ, RZ, -R10 ;  /* 0x000000ffff0ac224 */ /* 0x000fc600078e0a0a */
[----:B0-----:R-:W5:Y:S01]  /*12ec0*/  LDL R17, [R1+0x57cc] ;  /* 0x0057cc0001117983 */ /* 0x001f620000100800 */
[----:B-1----:R-:W-:-:S03]  /*12ed0*/  IMAD.MOV.U32 R6, RZ, RZ, R12 ;  /* 0x000000ffff067224 */ /* 0x002fc600078e000c */
[----:B------:R-:W5:Y:S01]  /*12ee0*/  LDL R12, [R1+0x57c8] ;  /* 0x0057c800010c7983 */ /* 0x000f620000100800 */
[----:B------:R-:W-:-:S03]  /*12ef0*/  @!P5 IMAD.MOV R6, RZ, RZ, -R6 ;  /* 0x000000ffff06d224 */ /* 0x000fc600078e0a06 */
[----:B------:R0:W-:Y:S04]  /*12f00*/  STL [R1+0x19c], R11 ;  /* 0x00019c0b01007387 */ /* 0x0001e80000100800 */
[----:B0-----:R-:W5:Y:S04]  /*12f10*/  LDL R11, [R1+0x57d0] ;  /* 0x0057d000010b7983 */ /* 0x001f680000100800 */
[----:B------:R-:W-:Y:S04]  /*12f20*/  STL [R1+0x198], R6 ;  /* 0x0001980601007387 */ /* 0x000fe80000100800 */
[----:B------:R0:W-:Y:S04]  /*12f30*/  STL [R1+0x194], R10 ;  /* 0x0001940a01007387 */ /* 0x0001e80000100800 */
[----:B0-----:R-:W5:Y:S01]  /*12f40*/  LDL R10, [R1+0x57d4] ;  /* 0x0057d400010a7983 */ /* 0x001f620000100800 */
[----:B------:R-:W-:-:S13]  /*12f50*/  ISETP.GT.U32.AND P6, PT, R2, R14, PT ;  /* 0x0000000e0200720c */ /* 0x000fda0003fc4070 */
[----:B------:R-:W-:Y:S01]  /*12f60*/  @!P6 IMAD.IADD R14, R14, 0x1, -R2 ;  /* 0x000000010e0ee824 */ /* 0x000fe200078e0a02 */
[C---:B------:R-:W-:Y:S01]  /*12f70*/  ISETP.GT.U32.AND P6, PT, R2.reuse, R7, PT ;  /* 0x000000070200720c */ /* 0x040fe20003fc4070 */
[----:B------:R-:W-:Y:S01]  /*12f80*/  IMAD.MOV.U32 R6, RZ, RZ, R27 ;  /* 0x000000ffff067224 */ /* 0x000fe200078e001b */
[C---:B------:R-:W-:Y:S02]  /*12f90*/  ISETP.GT.U32.AND P2, PT, R2.reuse, R21, PT ;  /* 0x000000150200720c */ /* 0x040fe40003f44070 */
[C---:B------:R-:W-:Y:S02]  /*12fa0*/  ISETP.GT.U32.AND P1, PT, R2.reuse, R14, PT ;  /* 0x0000000e0200720c */ /* 0x040fe40003f24070 */
[----:B------:R-:W-:Y:S01]  /*12fb0*/  ISETP.GT.U32.AND P3, PT, R2, R18, PT ;  /* 0x000000120200720c */ /* 0x000fe20003f64070 */
[----:B------:R-:W-:-:S06]  /*12fc0*/  @!P0 IMAD.MOV R6, RZ, RZ, -R6 ;  /* 0x000000ffff068224 */ /* 0x000fcc00078e0a06 */
[----:B------:R-:W-:Y:S01]  /*12fd0*/  @!P6 IMAD.IADD R7, R7, 0x1, -R2 ;  /* 0x000000010707e824 */ /* 0x000fe200078e0a02 */
[----:B------:R-:W-:-:S04]  /*12fe0*/  ISETP.GT.U32.AND P6, PT, R2, R16, PT ;  /* 0x000000100200720c */ /* 0x000fc80003fc4070 */
[----:B------:R-:W-:Y:S01]  /*12ff0*/  ISETP.GT.U32.AND P5, PT, R2, R7, PT ;  /* 0x000000070200720c */ /* 0x000fe20003fa4070 */
[--C-:B------:R-:W-:Y:S02]  /*13000*/  @!P1 IMAD.IADD R14, R14, 0x1, -R2.reuse ;  /* 0x000000010e0e9824 */ /* 0x100fe400078e0a02 */
[--C-:B------:R-:W-:Y:S02]  /*13010*/  @!P2 IMAD.IADD R21, R21, 0x1, -R2.reuse ;  /* 0x000000011515a824 */ /* 0x100fe400078e0a02 */
[----:B------:R-:W-:Y:S02]  /*13020*/  @!P3 IMAD.IADD R18, R18, 0x1, -R2 ;  /* 0x000000011212b824 */ /* 0x000fe400078e0a02 */
[----:B------:R-:W-:-:S04]  /*13030*/  IMAD.HI.U32 R5, R61, R4, RZ ;  /* 0x000000043d057227 */ /* 0x000fc800078e00ff */
[--C-:B------:R-:W-:Y:S02]  /*13040*/  @!P6 IMAD.IADD R16, R16, 0x1, -R2.reuse ;  /* 0x000000011010e824 */ /* 0x100fe400078e0a02 */
[----:B------:R-:W-:Y:S02]  /*13050*/  @!P5 IMAD.IADD R7, R7, 0x1, -R2 ;  /* 0x000000010707d824 */ /* 0x000fe400078e0a02 */
[----:B------:R-:W-:Y:S01]  /*13060*/  IMAD.MOV R5, RZ, RZ, -R5 ;  /* 0x000000ffff057224 */ /* 0x000fe200078e0a05 */
[----:B------:R0:W-:Y:S01]  /*13070*/  STL [R1+0x190], R6 ;  /* 0x0001900601007387 */ /* 0x0001e20000100800 */
[C---:B------:R-:W-:Y:S02]  /*13080*/  ISETP.GT.U32.AND P4, PT, R2.reuse, R8, PT ;  /* 0x000000080200720c */ /* 0x040fe40003f84070 */
[----:B------:R-:W-:Y:S02]  /*13090*/  IMAD R4, R2, R5, R4 ;  /* 0x0000000502047224 */ /* 0x000fe400078e0204 */
[----:B------:R-:W-:-:S02]  /*130a0*/  IMAD.MOV.U32 R5, RZ, RZ, R21 ;  /* 0x000000ffff057224 */ /* 0x000fc400078e0015 */
[----:B0-----:R-:W-:-:S07]  /*130b0*/  IMAD.MOV.U32 R6, RZ, RZ, R14 ;  /* 0x000000ffff067224 */ /* 0x001fce00078e000e */
[----:B------:R-:W-:Y:S01]  /*130c0*/  @!P4 IMAD.IADD R8, R8, 0x1, -R2 ;  /* 0x000000010808c824 */ /* 0x000fe200078e0a02 */
[C---:B--2---:R-:W-:Y:S02]  /*130d0*/  ISETP.GT.U32.AND P0, PT, R2.reuse, R20, PT ;  /* 0x000000140200720c */ /* 0x044fe40003f04070 */
[C---:B---3--:R-:W-:Y:S02]  /*130e0*/  ISETP.GT.U32.AND P1, PT, R2.reuse, R13, PT ;  /* 0x0000000d0200720c */ /* 0x048fe40003f24070 */
[----:B----4-:R-:W-:-:S09]  /*130f0*/  ISETP.GT.U32.AND P2, PT, R2, R19, PT ;  /* 0x000000130200720c */ /* 0x010fd20003f44070 */
[--C-:B------:R-:W-:Y:S01]  /*13100*/  @!P0 IMAD.IADD R20, R20, 0x1, -R2.reuse ;  /* 0x0000000114148824 */ /* 0x100fe200078e0a02 */
[C---:B-----5:R-:W-:Y:S02]  /*13110*/  ISETP.GT.U32.AND P3, PT, R2.reuse, R9, PT ;  /* 0x000000090200720c */ /* 0x060fe40003f64070 */
[----:B------:R-:W-:Y:S01]  /*13120*/  ISETP.GT.U32.AND P6, PT, R2, R15, PT ;  /* 0x0000000f0200720c */ /* 0x000fe20003fc4070 */
[--C-:B------:R-:W-:Y:S02]  /*13130*/  @!P1 IMAD.IADD R13, R13, 0x1, -R2.reuse ;  /* 0x000000010d0d9824 */ /* 0x100fe400078e0a02 */
[----:B------:R-:W-:Y:S01]  /*13140*/  @!P2 IMAD.IADD R19, R19, 0x1, -R2 ;  /* 0x000000011313a824 */ /* 0x000fe200078e0a02 */
[----:B------:R-:W-:Y:S02]  /*13150*/  ISETP.GE.AND P5, PT, R23, RZ, PT ;  /* 0x000000ff1700720c */ /* 0x000fe40003fa6270 */
[----:B------:R-:W-:-:S05]  /*13160*/  ISETP.GE.AND P0, PT, R22, RZ, PT ;  /* 0x000000ff1600720c */ /* 0x000fca0003f06270 */
[--C-:B------:R-:W-:Y:S02]  /*13170*/  @!P3 IMAD.IADD R9, R9, 0x1, -R2.reuse ;  /* 0x000000010909b824 */ /* 0x100fe400078e0a02 */
[----:B------:R-:W-:Y:S01]  /*13180*/  @!P6 IMAD.IADD R15, R15, 0x1, -R2 ;  /* 0x000000010f0fe824 */ /* 0x000fe200078e0a02 */
[----:B------:R-:W-:-:S03]  /*13190*/  ISETP.GE.AND P2, PT, R17, RZ, PT ;  /* 0x000000ff1100720c */ /* 0x000fc60003f46270 */
[----:B------:R-:W-:Y:S01]  /*131a0*/  @!P5 IMAD.MOV R6, RZ, RZ, -R6 ;  /* 0x000000ffff06d224 */ /* 0x000fe200078e0a06 */
[----:B------:R-:W-:Y:S02]  /*131b0*/  ISETP.GE.AND P1, PT, R12, RZ, PT ;  /* 0x000000ff0c00720c */ /* 0x000fe40003f26270 */
[----:B------:R-:W2:Y:S04]  /*131c0*/  LDL.LU R12, [R1+0xc0] ;  /* 0x0000c000010c7983 */ /* 0x000ea80000300800 */
[----:B------:R-:W3:Y:S01]  /*131d0*/  LDL.LU R17, [R1+0xbc] ;  /* 0x0000bc0001117983 */ /* 0x000ee20000300800 */
[----:B------:R-:W-:Y:S01]  /*131e0*/  @!P0 IMAD.MOV R5, RZ, RZ, -R5 ;  /* 0x000000ffff058224 */ /* 0x000fe200078e0a05 */
[----:B------:R-:W-:Y:S02]  /*131f0*/  ISETP.GE.AND P3, PT, R11, RZ, PT ;  /* 0x000000ff0b00720c */ /* 0x000fe40003f66270 */
        /* <DEDUP_REMOVED lines=28> */
[--C-:B------:R-:W-:Y:S01]  /*133c0*/  @!P4 IMAD.IADD R24, R24, 0x1, -R2.reuse ;  /* 0x000000011818c824 */ /* 0x100fe200078e0a02 */
[----:B------:R-:W-:Y:S01]  /*133d0*/  ISETP.GT.U32.AND P4, PT, R2, R20, PT ;  /* 0x000000140200720c */ /* 0x000fe20003f84070 */
[----:B------:R-:W-:-:S03]  /*133e0*/  @!P0 IMAD.IADD R13, R13, 0x1, -R2 ;  /* 0x000000010d0d8824 */ /* 0x000fc600078e0a02 */
[----:B------:R-:W-:Y:S01]  /*133f0*/  ISETP.GT.U32.AND P5, PT, R2, R24, PT ;  /* 0x000000180200720c */ /* 0x000fe20003fa4070 */
[--C-:B------:R-:W-:Y:S02]  /*13400*/  @!P1 IMAD.IADD R19, R19, 0x1, -R2.reuse ;  /* 0x0000000113139824 */ /* 0x100fe400078e0a02 */
[--C-:B------:R-:W-:Y:S02]  /*13410*/  @!P2 IMAD.IADD R9, R9, 0x1, -R2.reuse ;  /* 0x000000010909a824 */ /* 0x100fe400078e0a02 */
[----:B------:R-:W-:-:S04]  /*13420*/  @!P3 IMAD.IADD R15, R15, 0x1, -R2 ;  /* 0x000000010f0fb824 */ /* 0x000fc800078e0a02 */
[--C-:B------:R-:W-:Y:S02]  /*13430*/  @!P4 IMAD.IADD R20, R20, 0x1, -R2.reuse ;  /* 0x000000011414c824 */ /* 0x100fe400078e0a02 */
[----:B------:R-:W-:Y:S01]  /*13440*/  @!P6 IMAD.MOV R5, RZ, RZ, -R5 ;  /* 0x000000ffff05e224 */ /* 0x000fe200078e0a05 */
[----:B------:R-:W-:Y:S01]  /*13450*/  STL [R1+0x17c], R6 ;  /* 0x00017c0601007387 */ /* 0x000fe20000100800 */
[----:B------:R-:W-:-:S03]  /*13460*/  @!P5 IMAD.IADD R24, R24, 0x1, -R2 ;  /* 0x000000011818d824 */ /* 0x000fc600078e0a02 */
[----:B------:R0:W-:Y:S01]  /*13470*/  STL [R1+0x178], R5 ;  /* 0x0001780501007387 */ /* 0x0001e20000100800 */
[C---:B---3--:R-:W-:Y:S02]  /*13480*/  ISETP.GT.U32.AND P0, PT, R2.reuse, R17, PT ;  /* 0x000000110200720c */ /* 0x048fe40003f04070 */
[C---:B----4-:R-:W-:Y:S02]  /*13490*/  ISETP.GT.U32.AND P1, PT, R2.reuse, R11, PT ;  /* 0x0000000b0200720c */ /* 0x050fe40003f24070 */
[----:B-----5:R-:W-:Y:S02]  /*134a0*/  ISETP.GE.AND P4, PT, R27, RZ, PT ;  /* 0x000000ff1b00720c */ /* 0x020fe40003f86270 */
[----:B--2---:R-:W-:-:S07]  /*134b0*/  ISETP.GT.U32.AND P2, PT, R2, R14, PT ;  /* 0x0000000e0200720c */ /* 0x004fce0003f44070 */
[--C-:B------:R-:W-:Y:S01]  /*134c0*/  @!P0 IMAD.IADD R17, R17, 0x1, -R2.reuse ;  /* 0x0000000111118824 */ /* 0x100fe200078e0a02 */
[----:B------:R-:W-:Y:S01]  /*134d0*/  ISETP.GT.U32.AND P3, PT, R2, R10, PT ;  /* 0x0000000a0200720c */ /* 0x000fe20003f64070 */
[----:B------:R-:W-:-:S04]  /*134e0*/  @!P1 IMAD.IADD R11, R11, 0x1, -R2 ;  /* 0x000000010b0b9824 */ /* 0x000fc800078e0a02 */
[----:B------:R-:W-:Y:S02]  /*134f0*/  @!P2 IMAD.IADD R14, R14, 0x1, -R2 ;  /* 0x000000010e0ea824 */ /* 0x000fe400078e0a02 */
[----:B------:R-:W-:Y:S01]  /*13500*/  @!P4 IMAD.MOV R20, RZ, RZ, -R20 ;  /* 0x000000ffff14c224 */ /* 0x000fe200078e0a14 */
[----:B------:R-:W-:Y:S02]  /*13510*/  ISETP.GE.AND P5, PT, R21, RZ, PT ;  /* 0x000000ff1500720c */ /* 0x000fe40003fa6270 */
[----:B------:R-:W2:Y:S03]  /*13520*/  LDL.LU R21, [R1+0xa8] ;  /* 0x0000a80001157983 */ /* 0x000ea60000300800 */
[----:B------:R-:W-:Y:S01]  /*13530*/  @!P3 IMAD.IADD R10, R10, 0x1, -R2 ;  /* 0x000000010a0ab824 */ /* 0x000fe200078e0a02 */
[----:B------:R-:W-:Y:S02]  /*13540*/  ISETP.GE.AND P0, PT, R18, RZ, PT ;  /* 0x000000ff1200720c */ /* 0x000fe40003f06270 */
[----:B------:R-:W3:Y:S01]  /*13550*/  LDL.LU R18, [R1+0xa4] ;  /* 0x0000a40001127983 */ /* 0x000ee20000300800 */
[----:B------:R-:W-:-:S03]  /*13560*/  ISETP.GE.AND P1, PT, R16, RZ, PT ;  /* 0x000000ff1000720c */ /* 0x000fc60003f26270 */
[----:B------:R-:W4:Y:S01]  /*13570*/  LDL.LU R16, [R1+0xa0] ;  /* 0x0000a00001107983 */ /* 0x000f220000300800 */
[----:B0-----:R-:W-:Y:S01]  /*13580*/  IABS R5, R23 ;  /* 0x0000001700057213 */ /* 0x001fe20000000000 */
[----:B------:R-:W-:-:S05]  /*13590*/  @!P5 IMAD.MOV R13, RZ, RZ, -R13 ;  /* 0x000000ffff0dd224 */ /* 0x000fca00078e0a0d */
[----:B------:R-:W-:Y:S01]  /*135a0*/  @!P0 IMAD.MOV R19, RZ, RZ, -R19 ;  /* 0x000000ffff138224 */ /* 0x000fe200078e0a13 */
[----:B------:R-:W-:Y:S02]  /*135b0*/  ISETP.GE.AND P2, PT, R8, RZ, PT ;  /* 0x000000ff0800720c */ /* 0x000fe40003f46270 */
[----:B------:R-:W5:Y:S01]  /*135c0*/  LDL.LU R8, [R1+0x9c] ;  /* 0x00009c0001087983 */ /* 0x000f620000300800 */
[----:B------:R-:W-:-:S03]  /*135d0*/  ISETP.GE.AND P3, PT, R7, RZ, PT ;  /* 0x000000ff0700720c */ /* 0x000fc60003f66270 */
[----:B------:R-:W5:Y:S04]  /*135e0*/  LDL.LU R7, [R1+0x98] ;  /* 0x0000980001077983 */ /* 0x000f680000300800 */
[----:B------:R-:W5:Y:S04]  /*135f0*/  LDL.LU R27, [R1] ;  /* 0x00000000011b7983 */ /* 0x000f680000300800 */
[----:B------:R0:W-:Y:S04]  /*13600*/  STL [R1+0x174], R20 ;  /* 0x0001741401007387 */ /* 0x0001e80000100800 */
[----:B------:R-:W5:Y:S01]  /*13610*/  LDL R23, [R1+0x57f0] ;  /* 0x0057f00001177983 */ /* 0x000f620000100800 */
[----:B------:R-:W-:-:S03]  /*13620*/  @!P1 IMAD.MOV R9, RZ, RZ, -R9 ;  /* 0x000000ffff099224 */ /* 0x000fc600078e0a09 */
[----:B0-----:R-:W5:Y:S01]  /*13630*/  LDL R20, [R1+0x57f4] ;  /* 0x0057f40001147983 */ /* 0x001f620000100800 */
[----:B------:R-:W-:-:S03]  /*13640*/  @!P2 IMAD.MOV R15, RZ, RZ, -R15 ;  /* 0x000000ffff0fa224 */ /* 0x000fc600078e0a0f */
[----:B------:R0:W-:Y:S04]  /*13650*/  STL [R1+0x170], R13 ;  /* 0x0001700d01007387 */ /* 0x0001e80000100800 */
[----:B0-----:R-:W5:Y:S04]  /*13660*/  LDL R13, [R1+0x57f8] ;  /* 0x0057f800010d7983 */ /* 0x001f680000100800 */
[----:B------:R0:W-:Y:S04]  /*13670*/  STL [R1+0x16c], R19 ;  /* 0x00016c1301007387 */ /* 0x0001e80000100800 */
[----:B0-----:R-:W5:Y:S04]  /*13680*/  LDL R19, [R1+0x57fc] ;  /* 0x0057fc0001137983 */ /* 0x001f680000100800 */
[----:B------:R0:W-:Y:S04]  /*13690*/  STL [R1+0x168], R9 ;  /* 0x0001680901007387 */ /* 0x0001e80000100800 */
[----:B0-----:R-:W5:Y:S04]  /*136a0*/  LDL R9, [R1+0x5800] ;  /* 0x0058000001097983 */ /* 0x001f680000100800 */
[----:B------:R0:W-:Y:S04]  /*136b0*/  STL [R1+0x164], R15 ;  /* 0x0001640f01007387 */ /* 0x0001e80000100800 */
[----:B0-----:R-:W5:Y:S01]  /*136c0*/  LDL R15, [R1+0x5804] ;  /* 0x00580400010f7983 */ /* 0x001f620000100800 */
[----:B------:R-:W-:-:S13]  /*136d0*/  ISETP.GT.U32.AND P6, PT, R2, R12, PT ;  /* 0x0000000c0200720c */ /* 0x000fda0003fc4070 */
[----:B------:R-:W-:Y:S01]  /*136e0*/  @!P6 IMAD.IADD R12, R12, 0x1, -R2 ;  /* 0x000000010c0ce824 */ /* 0x000fe200078e0a02 */
[C---:B------:R-:W-:Y:S02]  /*136f0*/  ISETP.GT.U32.AND P6, PT, R2.reuse, R22, PT ;  /* 0x000000160200720c */ /* 0x040fe40003fc4070 */
[C---:B------:R-:W-:Y:S02]  /*13700*/  ISETP.GT.U32.AND P0, PT, R2.reuse, R11, PT ;  /* 0x0000000b0200720c */ /* 0x040fe40003f04070 */
[C---:B------:R-:W-:Y:S02]  /*13710*/  ISETP.GT.U32.AND P4, PT, R2.reuse, R12, PT ;  /* 0x0000000c0200720c */ /* 0x040fe40003f84070 */
[----:B------:R-:W-:-:S07]  /*13720*/  ISETP.GT.U32.AND P5, PT, R2, R17, PT ;  /* 0x000000110200720c */ /* 0x000fce0003fa4070 */
[----:B------:R-:W-:Y:S01]  /*13730*/  @!P6 IMAD.IADD R22, R22, 0x1, -R2 ;  /* 0x000000011616e824 */ /* 0x000fe200078e0a02 */
[----:B------:R-:W-:Y:S01]  /*13740*/  ISETP.GT.U32.AND P1, PT, R2, R14, PT ;  /* 0x0000000e0200720c */ /* 0x000fe20003f24070 */
[----:B------:R-:W-:-:S03]  /*13750*/  @!P3 IMAD.MOV R24, RZ, RZ, -R24 ;  /* 0x000000ffff18b224 */ /* 0x000fc600078e0a18 */
        /* <DEDUP_REMOVED lines=8> */
[C---:B------:R-:W-:Y:S01]  /*137e0*/  ISETP.GT.U32.AND P2, PT, R2.reuse, R10, PT ;  /* 0x0000000a0200720c */ /* 0x040fe20003f44070 */
[----:B------:R0:W-:Y:S02]  /*137f0*/  STL [R1+0x160], R24 ;  /* 0x0001601801007387 */ /* 0x0001e40000100800 */
[----:B------:R-:W-:Y:S02]  /*13800*/  IMAD R5, R2, R6, R5 ;  /* 0x0000000602057224 */ /* 0x000fe400078e0205 */
[----:B------:R-:W-:-:S08]  /*13810*/  IMAD.MOV.U32 R6, RZ, RZ, R17 ;  /* 0x000000ffff067224 */ /* 0x000fd000078e0011 */
[----:B------:R-:W-:Y:S01]  /*13820*/  @!P2 IMAD.IADD R10, R10, 0x1, -R2 ;  /* 0x000000010a0aa824 */ /* 0x000fe200078e0a02 */
[C---:B--2---:R-:W-:Y:S02]  /*13830*/  ISETP.GT.U32.AND P3, PT, R2.reuse, R21, PT ;  /* 0x000000150200720c */ /* 0x044fe40003f64070 */
[----:B---3--:R-:W-:-:S11]  /*13840*/  ISETP.GT.U32.AND P4, PT, R2, R18, PT ;  /* 0x000000120200720c */ /* 0x008fd60003f84070 */
[--C-:B------:R-:W-:Y:S01]  /*13850*/  @!P3 IMAD.IADD R21, R21, 0x1, -R2.reuse ;  /* 0x000000011515b824 */ /* 0x100fe200078e0a02 */
[----:B----4-:R-:W-:Y:S01]  /*13860*/  ISETP.GT.U32.AND P5, PT, R2, R16, PT ;  /* 0x000000100200720c */ /* 0x010fe20003fa4070 */
[----:B------:R-:W-:Y:S01]  /*13870*/  @!P4 IMAD.IADD R18, R18, 0x1, -R2 ;  /* 0x000000011212c824 */ /* 0x000fe200078e0a02 */
[C---:B-----5:R-:W-:Y:S02]  /*13880*/  ISETP.GT.U32.AND P0, PT, R2.reuse, R8, PT ;  /* 0x000000080200720c */ /* 0x060fe40003f04070 */
[----:B------:R-:W-:Y:S02]  /*13890*/  ISETP.GT.U32.AND P1, PT, R2, R7, PT ;  /* 0x000000070200720c */ /* 0x000fe40003f24070 */
[----:B------:R-:W-:Y:S02]  /*138a0*/  ISETP.GE.AND P6, PT, R23, RZ, PT ;  /* 0x000000ff1700720c */ /* 0x000fe40003fc6270 */
[----:B------:R-:W-:-:S07]  /*138b0*/  ISETP.GE.AND P3, PT, R20, RZ, PT ;  /* 0x000000ff1400720c */ /* 0x000fce0003f66270 */
[--C-:B------:R-:W-:Y:S02]  /*138c0*/  @!P0 IMAD.IADD R8, R8, 0x1, -R2.reuse ;  /* 0x0000000108088824 */ /* 0x100fe400078e0a02 */
[--C-:B------:R-:W-:Y:S02]  /*138d0*/  @!P5 IMAD.IADD R16, R16, 0x1, -R2.reuse ;  /* 0x000000011010d824 */ /* 0x100fe400078e0a02 */
[----:B------:R-:W-:Y:S02]  /*138e0*/  @!P1 IMAD.IADD R7, R7, 0x1, -R2 ;  /* 0x0000000107079824 */ /* 0x000fe400078e0a02 */
[----:B------:R-:W-:Y:S01]  /*138f0*/  @!P6 IMAD.MOV R12, RZ, RZ, -R12 ;  /* 0x000000ffff0ce224 */ /* 0x000fe200078e0a0c */
[----:B------:R-:W-:Y:S02]  /*13900*/  ISETP.GE.AND P4, PT, R13, RZ, PT ;  /* 0x000000ff0d00720c */ /* 0x000fe40003f86270 */
[----:B------:R-:W2:Y:S04]  /*13910*/  LDL.LU R13, [R1+0xec] ;  /* 0x0000ec00010d7983 */ /* 0x000ea80000300800 */
[----:B0-----:R-:W3:Y:S01]  /*13920*/  LDL.LU R24, [R1+0xe8] ;  /* 0x0000e80001187983 */ /* 0x001ee20000300800 */
[----:B------:R-:W-:Y:S01]  /*13930*/  @!P3 IMAD.MOV R6, RZ, RZ, -R6 ;  /* 0x000000ffff06b224 */ /* 0x000fe200078e0a06 */
[----:B------:R-:W-:-:S05]  /*13940*/  ISETP.GE.AND P5, PT, R19, RZ, PT ;  /* 0x000000ff1300720c */ /* 0x000fca0003fa6270 */
[----:B------:R-:W-:Y:S01]  /*13950*/  @!P4 IMAD.MOV R11, RZ, RZ, -R11 ;  /* 0x000000ffff0bc224 */ /* 0x000fe200078e0a0b */
[----:B------:R-:W-:Y:S02]  /*13960*/  ISETP.GE.AND P0, PT, R9, RZ, PT ;  /* 0x000000ff0900720c */ /* 0x000fe40003f06270 */
[----:B------:R-:W4:Y:S04]  /*13970*/  LDL.LU R9, [R1+0xe4] ;  /* 0x0000e40001097983 */ /* 0x000f280000300800 */
[----:B------:R-:W5:Y:S04]  /*13980*/  LDL R20, [R1+0x5758] ;  /* 0x0057580001147983 */ /* 0x000f680000100800 */
[----:B------:R-:W2:Y:S01]  /*13990*/  LDL.LU R23, [R1+0xe0] ;  /* 0x0000e00001177983 */ /* 0x000ea20000300800 */
[----:B------:R-:W-:-:S03]  /*139a0*/  ISETP.GE.AND P1, PT, R15, RZ, PT ;  /* 0x000000ff0f00720c */ /* 0x000fc60003f26270 */
[----:B------:R-:W2:Y:S04]  /*139b0*/  LDL R19, [R1+0x593c] ;  /* 0x00593c0001137983 */ /* 0x000ea80000100800 */
[----:B------:R-:W2:Y:S04]  /*139c0*/  LDL.LU R15, [R1+0xdc] ;  /* 0x0000dc00010f7983 */ /* 0x000ea80000300800 */
[----:B------:R0:W-:Y:S01]  /*139d0*/  STL [R1+0x15c], R12 ;  /* 0x00015c0c01007387 */ /* 0x0001e20000100800 */
[----:B------:R-:W-:-:S03]  /*139e0*/  @!P0 IMAD.MOV R10, RZ, RZ, -R10 ;  /* 0x000000ffff0a8224 */ /* 0x000fc600078e0a0a */
[----:B0-----:R-:W2:Y:S04]  /*139f0*/  LDL.LU R12, [R1+0xd8] ;  /* 0x0000d800010c7983 */ /* 0x001ea80000300800 */
[----:B------:R-:W2:Y:S04]  /*13a00*/  LDL R17, [R1+0x5754] ;  /* 0x0057540001117983 */ /* 0x000ea80000100800 */
[----:B------:R0:W-:Y:S02]  /*13a10*/  STL [R1+0x158], R6 ;  /* 0x0001580601007387 */ /* 0x0001e40000100800 */
[----:B0-----:R-:W-:-:S02]  /*13a20*/  IMAD.MOV.U32 R6, RZ, RZ, R14 ;  /* 0x000000ffff067224 */ /* 0x001fc400078e000e */
[----:B------:R-:W2:Y:S02]  /*13a30*/  LDL R14, [R1+0x5808] ;  /* 0x00580800010e7983 */ /* 0x000ea40000100800 */
[----:B------:R-:W-:Y:S02]  /*13a40*/  @!P5 IMAD.MOV R6, RZ, RZ, -R6 ;  /* 0x000000ffff06d224 */ /* 0x000fe400078e0a06 */
[----:B------:R0:W-:Y:S04]  /*13a50*/  STL [R1+0x154], R11 ;  /* 0x0001540b01007387 */ /* 0x0001e80000100800 */
[----:B0-----:R-:W2:Y:S04]  /*13a60*/  LDL R11, [R1+0x580c] ;  /* 0x00580c00010b7983 */ /* 0x001ea80000100800 */
[----:B------:R-:W-:Y:S04]  /*13a70*/  STL [R1+0x150], R6 ;  /* 0x0001500601007387 */ /* 0x000fe80000100800 */
[----:B------:R0:W-:Y:S04]  /*13a80*/  STL [R1+0x14c], R10 ;  /* 0x00014c0a01007387 */ /* 0x0001e80000100800 */
[----:B0-----:R-:W2:Y:S01]  /*13a90*/  LDL R10, [R1+0x5810] ;  /* 0x00581000010a7983 */ /* 0x001ea20000100800 */
[----:B------:R-:W-:-:S03]  /*13aa0*/  IMAD.MOV.U32 R6, RZ, RZ, R22 ;  /* 0x000000ffff067224 */ /* 0x000fc600078e0016 */
[----:B------:R-:W2:Y:S01]  /*13ab0*/  LDL R22, [R1+0x5814] ;  /* 0x0058140001167983 */ /* 0x000ea20000100800 */
[C---:B------:R-:W-:Y:S02]  /*13ac0*/  ISETP.GT.U32.AND P2, PT, R2.reuse, R27, PT ;  /* 0x0000001b0200720c */ /* 0x040fe40003f44070 */
[C---:B------:R-:W-:Y:S02]  /*13ad0*/  ISETP.GT.U32.AND P3, PT, R2.reuse, R18, PT ;  /* 0x000000120200720c */ /* 0x040fe40003f64070 */
[C---:B------:R-:W-:Y:S02]  /*13ae0*/  ISETP.GT.U32.AND P4, PT, R2.reuse, R16, PT ;  /* 0x000000100200720c */ /* 0x040fe40003f84070 */
[----:B------:R-:W-:-:S07]  /*13af0*/  ISETP.GT.U32.AND P5, PT, R2, R8, PT ;  /* 0x000000080200720c */ /* 0x000fce0003fa4070 */
[--C-:B------:R-:W-:Y:S01]  /*13b00*/  @!P2 IMAD.IADD R27, R27, 0x1, -R2.reuse ;  /* 0x000000011b1ba824 */ /* 0x100fe200078e0a02 */
[----:B------:R-:W-:Y:S01]  /*13b10*/  ISETP.GT.U32.AND P2, PT, R2, R21, PT ;  /* 0x000000150200720c */ /* 0x000fe20003f44070 */
[--C-:B------:R-:W-:Y:S01]  /*13b20*/  @!P3 IMAD.IADD R18, R18, 0x1, -R2.reuse ;  /* 0x000000011212b824 */ /* 0x100fe200078e0a02 */
[C---:B------:R-:W-:Y:S02]  /*13b30*/  ISETP.GT.U32.AND P6, PT, R2.reuse, R7, PT ;  /* 0x000000070200720c */ /* 0x040fe40003fc4070 */
[----:B------:R-:W-:Y:S01]  /*13b40*/  ISETP.GT.U32.AND P0, PT, R2, R27, PT ;  /* 0x0000001b0200720c */ /* 0x000fe20003f04070 */
[--C-:B------:R-:W-:Y:S02]  /*13b50*/  @!P4 IMAD.IADD R16, R16, 0x1, -R2.reuse ;  /* 0x000000011010c824 */ /* 0x100fe400078e0a02 */
[----:B------:R-:W-:Y:S02]  /*13b60*/  @!P5 IMAD.IADD R8, R8, 0x1, -R2 ;  /* 0x000000010808d824 */ /* 0x000fe400078e0a02 */
[----:B------:R-:W-:-:S04]  /*13b70*/  @!P1 IMAD.MOV R6, RZ, RZ, -R6 ;  /* 0x000000ffff069224 */ /* 0x000fc800078e0a06 */
[--C-:B------:R-:W-:Y:S02]  /*13b80*/  @!P2 IMAD.IADD R21, R21, 0x1, -R2.reuse ;  /* 0x000000011515a824 */ /* 0x100fe400078e0a02 */
[--C-:B------:R-:W-:Y:S02]  /*13b90*/  @!P6 IMAD.IADD R7, R7, 0x1, -R2.reuse ;  /* 0x000000010707e824 */ /* 0x100fe400078e0a02 */
[----:B------:R-:W-:Y:S01]  /*13ba0*/  @!P0 IMAD.IADD R27, R27, 0x1, -R2 ;  /* 0x000000011b1b8824 */ /* 0x000fe200078e0a02 */
[----:B------:R0:W-:Y:S01]  /*13bb0*/  STL [R1+0x148], R6 ;  /* 0x0001480601007387 */ /* 0x0001e20000100800 */
[----:B---3--:R-:W-:-:S13]  /*13bc0*/  ISETP.GT.U32.AND P3, PT, R2, R24, PT ;  /* 0x000000180200720c */ /* 0x008fda0003f64070 */
[----:B------:R-:W-:Y:S01]  /*13bd0*/  @!P3 IMAD.IADD R24, R24, 0x1, -R2 ;  /* 0x000000011818b824 */ /* 0x000fe200078e0a02 */
[----:B----4-:R-:W-:Y:S02]  /*13be0*/  ISETP.GT.U32.AND P4, PT, R2, R9, PT ;  /* 0x000000090200720c */ /* 0x010fe40003f84070 */
[----:B-----5:R-:W-:Y:S02]  /*13bf0*/  ISETP.GE.AND P2, PT, R20, RZ, PT ;  /* 0x000000ff1400720c */ /* 0x020fe40003f46270 */
[----:B------:R-:W3:Y:S01]  /*13c00*/  LDL.LU R20, [R1+0xd4] ;  /* 0x0000d40001147983 */ /* 0x000ee20000300800 */
[----:B--2---:R-:W-:-:S08]  /*13c10*/  ISETP.GT.U32.AND P5, PT, R2, R23, PT ;  /* 0x000000170200720c */ /* 0x004fd00003fa4070 */
[--C-:B------:R-:W-:Y:S01]  /*13c20*/  @!P4 IMAD.IADD R9, R9, 0x1, -R2.reuse ;  /* 0x000000010909c824 */ /* 0x100fe200078e0a02 */
[----:B------:R-:W-:Y:S02]  /*13c30*/  ISETP.GT.U32.AND P6, PT, R2, R15, PT ;  /* 0x0000000f0200720c */ /* 0x000fe40003fc4070 */
[----:B0-----:R-:W-:Y:S02]  /*13c40*/  IABS R6, R19 ;  /* 0x0000001300067213 */ /* 0x001fe40000000000 */
[----:B------:R-:W2:Y:S01]  /*13c50*/  LDL.LU R19, [R1+0xd0] ;  /* 0x0000d00001137983 */ /* 0x000ea20000300800 */
[--C-:B------:R-:W-:Y:S02]  /*13c60*/  @!P5 IMAD.IADD R23, R23, 0x1, -R2.reuse ;  /* 0x000000011717d824 */ /* 0x100fe400078e0a02 */
[----:B------:R-:W-:Y:S01]  /*13c70*/  @!P2 IMAD.MOV R21, RZ, RZ, -R21 ;  /* 0x000000ffff15a224 */ /* 0x000fe200078e0a15 */
[----:B------:R-:W-:Y:S02]  /*13c80*/  ISETP.GE.AND P0, PT, R17, RZ, PT ;  /* 0x000000ff1100720c */ /* 0x000fe40003f06270 */
[----:B------:R-:W4:Y:S03]  /*13c90*/  LDL.LU R17, [R1+0xcc] ;  /* 0x0000cc0001117983 */ /* 0x000f260000300800 */
[----:B------:R-:W-:Y:S01]  /*13ca0*/  @!P6 IMAD.IADD R15, R15, 0x1, -R2 ;  /* 0x000000010f0fe824 */ /* 0x000fe200078e0a02 */
[----:B------:R-:W-:-:S07]  /*13cb0*/  ISETP.GE.AND P3, PT, R14, RZ, PT ;  /* 0x000000ff0e00720c */ /* 0x000fce0003f66270 */
[----:B------:R-:W-:Y:S01]  /*13cc0*/  @!P0 IMAD.MOV R18, RZ, RZ, -R18 ;  /* 0x000000ffff128224 */ /* 0x000fe200078e0a12 */
[----:B------:R-:W-:-:S05]  /*13cd0*/  ISETP.GE.AND P4, PT, R11, RZ, PT ;  /* 0x000000ff0b00720c */ /* 0x000fca0003f86270 */
[----:B------:R-:W-:Y:S01]  /*13ce0*/  @!P3 IMAD.MOV R16, RZ, RZ, -R16 ;  /* 0x000000ffff10b224 */ /* 0x000fe200078e0a10 */
[----:B------:R-:W-:Y:S02]  /*13cf0*/  ISETP.GE.AND P5, PT, R10, RZ, PT ;  /* 0x000000ff0a00720c */ /* 0x000fe40003fa6270 */
[----:B------:R-:W5:Y:S05]  /*13d00*/  LDL.LU R10, [R1+0xc8] ;  /* 0x0000c800010a7983 */ /* 0x000f6a0000300800 */
[----:B------:R-:W-:Y:S01]  /*13d10*/  @!P4 IMAD.MOV R8, RZ, RZ, -R8 ;  /* 0x000000ffff08c224 */ /* 0x000fe200078e0a08 */
[----:B------:R-:W-:Y:S01]  /*13d20*/  ISETP.GE.AND P6, PT, R22, RZ, PT ;  /* 0x000000ff1600720c */ /* 0x000fe20003fc6270 */
[----:B------:R-:W4:Y:S04]  /*13d30*/  LDL.LU R11, [R1+0xc4] ;  /* 0x0000c400010b7983 */ /* 0x000f280000300800 */
[----:B------:R0:W-:Y:S04]  /*13d40*/  STL [R1+0x144], R21 ;  /* 0x0001441501007387 */ /* 0x0001e80000100800 */
[----:B------:R-:W4:Y:S04]  /*13d50*/  LDL R22, [R1+0x5818] ;  /* 0x0058180001167983 */ /* 0x000f280000100800 */
[----:B0-----:R-:W4:Y:S04]  /*13d60*/  LDL R21, [R1+0x581c] ;  /* 0x00581c0001157983 */ /* 0x001f280000100800 */
[----:B------:R0:W-:Y:S04]  /*13d70*/  STL [R1+0x140], R18 ;  /* 0x0001401201007387 */ /* 0x0001e80000100800 */
[----:B0-----:R-:W4:Y:S04]  /*13d80*/  LDL R18, [R1+0x5820] ;  /* 0x0058200001127983 */ /* 0x001f280000100800 */
[----:B------:R0:W-:Y:S04]  /*13d90*/  STL [R1+0x13c], R16 ;  /* 0x00013c1001007387 */ /* 0x0001e80000100800 */
[----:B0-----:R-:W4:Y:S04]  /*13da0*/  LDL R16, [R1+0x5824] ;  /* 0x0058240001107983 */ /* 0x001f280000100800 */
[----:B------:R0:W-:Y:S04]  /*13db0*/  STL [R1+0x138], R8 ;  /* 0x0001380801007387 */ /* 0x0001e80000100800 */
[----:B0-----:R-:W4:Y:S01]  /*13dc0*/  LDL R8, [R1+0x5828] ;  /* 0x0058280001087983 */ /* 0x001f220000100800 */
[----:B------:R-:W-:Y:S01]  /*13dd0*/  ISETP.GT.U32.AND P1, PT, R2, R13, PT ;  /* 0x0000000d0200720c */ /* 0x000fe20003f24070 */
[----:B------:R-:W-:-:S12]  /*13de0*/  @!P5 IMAD.MOV R7, RZ, RZ, -R7 ;  /* 0x000000ffff07d224 */ /* 0x000fd800078e0a07 */
[----:B------:R-:W-:Y:S01]  /*13df0*/  @!P1 IMAD.IADD R13, R13, 0x1, -R2 ;  /* 0x000000010d0d9824 */ /* 0x000fe200078e0a02 */
[C---:B------:R-:W-:Y:S01]  /*13e00*/  ISETP.GT.U32.AND P1, PT, R2.reuse, R12, PT ;  /* 0x0000000c0200720c */ /* 0x040fe20003f24070 */
[----:B------:R-:W-:Y:S01]  /*13e10*/  IMAD.HI.U32 R14, R61, R6, RZ ;  /* 0x000000063d0e7227 */ /* 0x000fe200078e00ff */
[----:B------:R-:W-:Y:S01]  /*13e20*/  ISETP.GT.U32.AND P2, PT, R2, R9, PT ;  /* 0x000000090200720c */ /* 0x000fe20003f44070 */
[----:B------:R0:W-:Y:S02]  /*13e30*/  STL [R1+0x134], R7 ;  /* 0x0001340701007387 */ /* 0x0001e40000100800 */
[----:B------:R-:W-:-:S08]  /*13e40*/  IMAD.MOV R14, RZ, RZ, -R14 ;  /* 0x000000ffff0e7224 */ /* 0x000fd000078e0a0e */
[----:B------:R-:W-:Y:S01]  /*13e50*/  @!P1 IMAD.IADD R12, R12, 0x1, -R2 ;  /* 0x000000010c0c9824 */ /* 0x000fe200078e0a02 */
[C---:B------:R-:W-:Y:S01]  /*13e60*/  ISETP.GT.U32.AND P1, PT, R2.reuse, R13, PT ;  /* 0x0000000d0200720c */ /* 0x040fe20003f24070 */
[----:B0-----:R-:W4:Y:S01]  /*13e70*/  LDL.LU R7, [R1+0x5b08] ;  /* 0x005b080001077983 */ /* 0x001f220000300800 */
[C---:B------:R-:W-:Y:S02]  /*13e80*/  IMAD R6, R2.reuse, R14, R6 ;  /* 0x0000000e02067224 */ /* 0x040fe400078e0206 */
[----:B------:R-:W-:Y:S01]  /*13e90*/  @!P6 IMAD.MOV R27, RZ, RZ, -R27 ;  /* 0x000000ffff1be224 */ /* 0x000fe200078e0a1b */
[----:B------:R-:W4:Y:S01]  /*13ea0*/  LDL R14, [R1+0x582c] ;  /* 0x00582c00010e7983 */ /* 0x000f220000100800 */
[----:B------:R-:W-:Y:S01]  /*13eb0*/  ISETP.GT.U32.AND P5, PT, R2, R12, PT ;  /* 0x0000000c0200720c */ /* 0x000fe20003fa4070 */
[----:B------:R-:W-:-:S06]  /*13ec0*/  @!P2 IMAD.IADD R9, R9, 0x1, -R2 ;  /* 0x000000010909a824 */ /* 0x000fcc00078e0a02 */
[--C-:B------:R-:W-:Y:S01]  /*13ed0*/  @!P1 IMAD.IADD R13, R13, 0x1, -R2.reuse ;  /* 0x000000010d0d9824 */ /* 0x100fe200078e0a02 */
[----:B------:R-:W-:Y:S05]  /*13ee0*/  STL [R1+0x130], R27 ;  /* 0x0001301b01007387 */ /* 0x000fea0000100800 */
[----:B------:R-:W-:Y:S01]  /*13ef0*/  @!P5 IMAD.IADD R12, R12, 0x1, -R2 ;  /* 0x000000010c0cd824 */ /* 0x000fe200078e0a02 */
[C---:B---3--:R-:W-:Y:S02]  /*13f00*/  ISETP.GT.U32.AND P6, PT, R2.reuse, R20, PT ;  /* 0x000000140200720c */ /* 0x048fe40003fc4070 */
[----:B--2---:R-:W-:-:S11]  /*13f10*/  ISETP.GT.U32.AND P1, PT, R2, R19, PT ;  /* 0x000000130200720c */ /* 0x004fd60003f24070 */
[--C-:B------:R-:W-:Y:S02]  /*13f20*/  @!P6 IMAD.IADD R20, R20, 0x1, -R2.reuse ;  /* 0x000000011414e824 */ /* 0x100fe400078e0a02 */
[----:B------:R-:W-:Y:S01]  /*13f30*/  @!P1 IMAD.IADD R19, R19, 0x1, -R2 ;  /* 0x0000000113139824 */ /* 0x000fe200078e0a02 */
[----:B-----5:R-:W-:Y:S02]  /*13f40*/  ISETP.GT.U32.AND P2, PT, R2, R10, PT ;  /* 0x0000000a0200720c */ /* 0x020fe40003f44070 */
[----:B----4-:R-:W-:-:S11]  /*13f50*/  ISETP.GE.AND P5, PT, R22, RZ, PT ;  /* 0x000000ff1600720c */ /* 0x010fd60003fa6270 */
[----:B------:R-:W-:Y:S01]  /*13f60*/  @!P2 IMAD.IADD R10, R10, 0x1, -R2 ;  /* 0x000000010a0aa824 */ /* 0x000fe200078e0a02 */
[----:B------:R-:W-:Y:S02]  /*13f70*/  ISETP.GE.AND P6, PT, R21, RZ, PT ;  /* 0x000000ff1500720c */ /* 0x000fe40003fc6270 */
[----:B------:R-:W2:Y:S04]  /*13f80*/  LDL.LU R21, [R1+0xfc] ;  /* 0x0000fc0001157983 */ /* 0x000ea80000300800 */
[----:B------:R-:W3:Y:S01]  /*13f90*/  LDL.LU R22, [R1+0xf8] ;  /* 0x0000f80001167983 */ /* 0x000ee20000300800 */
[----:B------:R-:W-:-:S03]  /*13fa0*/  ISETP.GE.AND P1, PT, R18, RZ, PT ;  /* 0x000000ff1200720c */ /* 0x000fc60003f26270 */
[----:B------:R-:W4:Y:S01]  /*13fb0*/  LDL.LU R18, [R1+0xf4] ;  /* 0x0000f40001127983 */ /* 0x000f220000300800 */
[----:B------:R-:W-:-:S03]  /*13fc0*/  ISETP.GE.AND P2, PT, R8, RZ, PT ;  /* 0x000000ff0800720c */ /* 0x000fc60003f46270 */
[----:B------:R-:W5:Y:S01]  /*13fd0*/  LDL R8, [R1+0x5830] ;  /* 0x0058300001087983 */ /* 0x000f620000100800 */
[C---:B------:R-:W-:Y:S02]  /*13fe0*/  ISETP.GT.U32.AND P0, PT, R2.reuse, R24, PT ;  /* 0x000000180200720c */ /* 0x040fe40003f04070 */
[C---:B------:R-:W-:Y:S02]  /*13ff0*/  ISETP.GT.U32.AND P3, PT, R2.reuse, R23, PT ;  /* 0x000000170200720c */ /* 0x040fe40003f64070 */
[----:B------:R-:W-:-:S09]  /*14000*/  ISETP.GT.U32.AND P4, PT, R2, R15, PT ;  /* 0x0000000f0200720c */ /* 0x000fd20003f84070 */
[--C-:B------:R-:W-:Y:S01]  /*14010*/  @!P0 IMAD.IADD R24, R24, 0x1, -R2.reuse ;  /* 0x0000000118188824 */ /* 0x100fe200078e0a02 */
[C---:B------:R-:W-:Y:S01]  /*14020*/  ISETP.GT.U32.AND P0, PT, R2.reuse, R17, PT ;  /* 0x000000110200720c */ /* 0x040fe20003f04070 */
[--C-:B------:R-:W-:Y:S01]  /*14030*/  @!P3 IMAD.IADD R23, R23, 0x1, -R2.reuse ;  /* 0x000000011717b824 */ /* 0x100fe200078e0a02 */
[C---:B------:R-:W-:Y:S01]  /*14040*/  ISETP.GT.U32.AND P3, PT, R2.reuse, R11, PT ;  /* 0x0000000b0200720c */ /* 0x040fe20003f64070 */
[----:B------:R-:W-:Y:S02]  /*14050*/  @!P4 IMAD.IADD R15, R15, 0x1, -R2 ;  /* 0x000000010f0fc824 */ /* 0x000fe400078e0a02 */
[----:B------:R-:W-:Y:S01]  /*14060*/  @!P5 IMAD.MOV R13, RZ, RZ, -R13 ;  /* 0x000000ffff0dd224 */ /* 0x000fe200078e0a0d */
[----:B------:R-:W-:-:S07]  /*14070*/  ISETP.GT.U32.AND P4, PT, R2, R7, PT ;  /* 0x000000070200720c */ /* 0x000fce0003f84070 */
[--C-:B------:R-:W-:Y:S01]  /*14080*/  @!P0 IMAD.IADD R17, R17, 0x1, -R2.reuse ;  /* 0x0000000111118824 */ /* 0x100fe200078e0a02 */
[----:B------:R-:W-:Y:S01]  /*14090*/  ISETP.GE.AND P0, PT, R16, RZ, PT ;  /* 0x000000ff1000720c */ /* 0x000fe20003f06270 */
[----:B------:R-:W-:Y:S01]  /*140a0*/  @!P3 IMAD.IADD R11, R11, 0x1, -R2 ;  /* 0x000000010b0bb824 */ /* 0x000fe200078e0a02 */
[----:B------:R-:W2:Y:S01]  /*140b0*/  LDL.LU R16, [R1+0xf0] ;  /* 0x0000f00001107983 */ /* 0x000ea20000300800 */
[----:B------:R-:W-:-:S03]  /*140c0*/  ISETP.GE.AND P3, PT, R14, RZ, PT ;  /* 0x000000ff0e00720c */ /* 0x000fc60003f66270 */
[----:B------:R-:W2:Y:S01]  /*140d0*/  LDL R14, [R1+0x5940] ;  /* 0x00594000010e7983 */ /* 0x000ea20000100800 */
[----:B------:R-:W-:-:S03]  /*140e0*/  @!P6 IMAD.MOV R24, RZ, RZ, -R24 ;  /* 0x000000ffff18e224 */ /* 0x000fc600078e0a18 */
[----:B------:R0:W-:Y:S01]  /*140f0*/  STL [R1+0x12c], R13 ;  /* 0x00012c0d01007387 */ /* 0x0001e20000100800 */
[----:B------:R-:W-:Y:S01]  /*14100*/  @!P4 IMAD.IADD R7, R7, 0x1, -R2 ;  /* 0x000000010707c824 */ /* 0x000fe200078e0a02 */
[----:B------:R-:W-:Y:S01]  /*14110*/  ISETP.GT.U32.AND P4, PT, R2, R20, PT ;  /* 0x000000140200720c */ /* 0x000fe20003f84070 */
[----:B------:R-:W-:Y:S02]  /*14120*/  @!P0 IMAD.MOV R23, RZ, RZ, -R23 ;  /* 0x000000ffff178224 */ /* 0x000fe400078e0a17 */
[----:B0-----:R-:W-:Y:S02]  /*14130*/  IMAD.MOV.U32 R13, RZ, RZ, R9 ;  /* 0x000000ffff0d7224 */ /* 0x001fe400078e0009 */
[----:B------:R-:W2:Y:S02]  /*14140*/  LDL R9, [R1+0x5834] ;  /* 0x0058340001097983 */ /* 0x000ea40000100800 */
[----:B------:R-:W-:Y:S02]  /*14150*/  @!P1 IMAD.MOV R13, RZ, RZ, -R13 ;  /* 0x000000ffff0d9224 */ /* 0x000fe400078e0a0d */
[----:B------:R0:W-:Y:S01]  /*14160*/  STL [R1+0x128], R24 ;  /* 0x0001281801007387 */ /* 0x0001e20000100800 */
[----:B------:R-:W-:-:S03]  /*14170*/  @!P2 IMAD.MOV R15, RZ, RZ, -R15 ;  /* 0x000000ffff0fa224 */ /* 0x000fc600078e0a0f */
[----:B------:R-:W2:Y:S01]  /*14180*/  LDL R27, [R1+0x5838] ;  /* 0x00583800011b7983 */ /* 0x000ea20000100800 */
[----:B------:R-:W-:-:S03]  /*14190*/  @!P3 IMAD.MOV R12, RZ, RZ, -R12 ;  /* 0x000000ffff0cb224 */ /* 0x000fc600078e0a0c */
[----:B------:R1:W-:Y:S04]  /*141a0*/  STL [R1+0x124], R13 ;  /* 0x0001240d01007387 */ /* 0x0003e80000100800 */
[----:B0-----:R-:W2:Y:S01]  /*141b0*/  LDL R24, [R1+0x5840] ;  /* 0x0058400001187983 */ /* 0x001ea20000100800 */
[----:B------:R-:W-:-:S03]  /*141c0*/  @!P4 IMAD.IADD R20, R20, 0x1, -R2 ;  /* 0x000000011414c824 */ /* 0x000fc600078e0a02 */
[----:B-1----:R-:W2:Y:S04]  /*141d0*/  LDL R13, [R1+0x583c] ;  /* 0x00583c00010d7983 */ /* 0x002ea80000100800 */
[----:B------:R0:W-:Y:S04]  /*141e0*/  STL [R1+0x120], R23 ;  /* 0x0001201701007387 */ /* 0x0001e80000100800 */
[----:B0-----:R-:W2:Y:S04]  /*141f0*/  LDL R23, [R1+0x5844] ;  /* 0x0058440001177983 */ /* 0x001ea80000100800 */
[----:B------:R0:W-:Y:S04]  /*14200*/  STL [R1+0x11c], R15 ;  /* 0x00011c0f01007387 */ /* 0x0001e80000100800 */
[----:B0-----:R-:W2:Y:S04]  /*14210*/  LDL.LU R15, [R1+0x5b04] ;  /* 0x005b0400010f7983 */ /* 0x001ea80000300800 */
[----:B------:R0:W-:Y:S04]  /*14220*/  STL [R1+0x118], R12 ;  /* 0x0001180c01007387 */ /* 0x0001e80000100800 */
[----:B0-----:R-:W2:Y:S01]  /*14230*/  LDL.LU R12, [R1+0x5b00] ;  /* 0x005b0000010c7983 */ /* 0x001ea20000300800 */
[----:B-----5:R-:W-:-:S03]  /*14240*/  ISETP.GE.AND P4, PT, R8, RZ, PT ;  /* 0x000000ff0800720c */ /* 0x020fc60003f86270 */
[----:B------:R-:W5:Y:S01]  /*14250*/  LDL.LU R8, [R1+0x5afc] ;  /* 0x005afc0001087983 */ /* 0x000f620000300800 */
[C---:B------:R-:W-:Y:S02]  /*14260*/  ISETP.GT.U32.AND P5, PT, R2.reuse, R19, PT ;  /* 0x000000130200720c */ /* 0x040fe40003fa4070 */
[C---:B------:R-:W-:Y:S02]  /*14270*/  ISETP.GT.U32.AND P1, PT, R2.reuse, R17, PT ;  /* 0x000000110200720c */ /* 0x040fe40003f24070 */
[C---:B------:R-:W-:Y:S02]  /*14280*/  ISETP.GT.U32.AND P0, PT, R2.reuse, R10, PT ;  /* 0x0000000a0200720c */ /* 0x040fe40003f04070 */
[C---:B------:R-:W-:Y:S02]  /*14290*/  ISETP.GT.U32.AND P6, PT, R2.reuse, R11, PT ;  /* 0x0000000b0200720c */ /* 0x040fe40003fc4070 */
[----:B------:R-:W-:-:S05]  /*142a0*/  ISETP.GT.U32.AND P2, PT, R2, R7, PT ;  /* 0x000000070200720c */ /* 0x000fca0003f44070 */
[--C-:B------:R-:W-:Y:S01]  /*142b0*/  @!P5 IMAD.IADD R19, R19, 0x1, -R2.reuse ;  /* 0x000000011313d824 */ /* 0x100fe200078e0a02 */
[C---:B---3--:R-:W-:Y:S01]  /*142c0*/  ISETP.GT.U32.AND P5, PT, R2.reuse, R22, PT ;  /* 0x000000160200720c */ /* 0x048fe20003fa4070 */
[--C-:B------:R-:W-:Y:S01]  /*142d0*/  @!P1 IMAD.IADD R17, R17, 0x1, -R2.reuse ;  /* 0x0000000111119824 */ /* 0x100fe200078e0a02 */
[----:B----4-:R-:W-:Y:S01]  /*142e0*/  ISETP.GT.U32.AND P1, PT, R2, R18, PT ;  /* 0x000000120200720c */ /* 0x010fe20003f24070 */
[--C-:B------:R-:W-:Y:S02]  /*142f0*/  @!P0 IMAD.IADD R10, R10, 0x1, -R2.reuse ;  /* 0x000000010a0a8824 */ /* 0x100fe400078e0a02 */
[--C-:B------:R-:W-:Y:S02]  /*14300*/  @!P6 IMAD.IADD R11, R11, 0x1, -R2.reuse ;  /* 0x000000010b0be824 */ /* 0x100fe400078e0a02 */
[----:B------:R-:W-:Y:S01]  /*14310*/  @!P2 IMAD.IADD R7, R7, 0x1, -R2 ;  /* 0x000000010707a824 */ /* 0x000fe200078e0a02 */
[----:B--2---:R-:W-:-:S05]  /*14320*/  ISETP.GT.U32.AND P0, PT, R2, R16, PT ;  /* 0x000000100200720c */ /* 0x004fca0003f04070 */
[--C-:B------:R-:W-:Y:S02]  /*14330*/  @!P5 IMAD.IADD R22, R22, 0x1, -R2.reuse ;  /* 0x000000011616d824 */ /* 0x100fe400078e0a02 */
[----:B------:R-:W-:Y:S02]  /*14340*/  @!P1 IMAD.IADD R18, R18, 0x1, -R2 ;  /* 0x0000000112129824 */ /* 0x000fe400078e0a02 */
[----:B------:R-:W-:Y:S01]  /*14350*/  @!P4 IMAD.MOV R20, RZ, RZ, -R20 ;  /* 0x000000ffff14c224 */ /* 0x000fe200078e0a14 */
[----:B------:R-:W-:Y:S02]  /*14360*/  ISETP.GE.AND P2, PT, R9, RZ, PT ;  /* 0x000000ff0900720c */ /* 0x000fe40003f46270 */
[----:B------:R-:W2:Y:S01]  /*14370*/  LDL.LU R9, [R1+0x5af8] ;  /* 0x005af80001097983 */ /* 0x000ea20000300800 */
[----:B------:R-:W-:Y:S01]  /*14380*/  ISETP.GE.AND P5, PT, R27, RZ, PT ;  /* 0x000000ff1b00720c */ /* 0x000fe20003fa6270 */
[----:B------:R-:W-:Y:S01]  /*14390*/  @!P0 IMAD.IADD R16, R16, 0x1, -R2 ;  /* 0x0000000110108824 */ /* 0x000fe200078e0a02 */
[----:B------:R-:W-:-:S08]  /*143a0*/  IABS R14, R14 ;  /* 0x0000000e000e7213 */ /* 0x000fd00000000000 */
[----:B------:R-:W-:Y:S01]  /*143b0*/  @!P2 IMAD.MOV R19, RZ, RZ, -R19 ;  /* 0x000000ffff13a224 */ /* 0x000fe200078e0a13 */
[----:B------:R-:W-:Y:S02]  /*143c0*/  ISETP.GE.AND P0, PT, R24, RZ, PT ;  /* 0x000000ff1800720c */ /* 0x000fe40003f06270 */
[----:B------:R-:W-:Y:S01]  /*143d0*/  ISETP.GE.AND P1, PT, R13, RZ, PT ;  /* 0x000000ff0d00720c */ /* 0x000fe20003f26270 */
[----:B------:R-:W-:Y:S01]  /*143e0*/  @!P5 IMAD.MOV R17, RZ, RZ, -R17 ;  /* 0x000000ffff11d224 */ /* 0x000fe200078e0a11 */
[----:B------:R0:W-:Y:S04]  /*143f0*/  STL [R1+0x114], R20 ;  /* 0x0001141401007387 */ /* 0x0001e80000100800 */
[----:B------:R-:W3:Y:S01]  /*14400*/  LDL R24, [R1+0x5848] ;  /* 0x0058480001187983 */ /* 0x000ee20000100800 */
[----:B------:R-:W-:-:S03]  /*14410*/  IMAD.HI.U32 R13, R61, R14, RZ ;  /* 0x0000000e3d0d7227 */ /* 0x000fc600078e00ff */
[----:B0-----:R-:W4:Y:S03]  /*14420*/  LDL R20, [R1+0x584c] ;  /* 0x00584c0001147983 */ /* 0x001f260000100800 */
[----:B------:R-:W-:Y:S01]  /*14430*/  @!P1 IMAD.MOV R10, RZ, RZ, -R10 ;  /* 0x000000ffff0a9224 */ /* 0x000fe200078e0a0a */
[----:B------:R0:W-:Y:S01]  /*14440*/  STL [R1+0x110], R19 ;  /* 0x0001101301007387 */ /* 0x0001e20000100800 */
[----:B------:R-:W-:Y:S02]  /*14450*/  @!P0 IMAD.MOV R11, RZ, RZ, -R11 ;  /* 0x000000ffff0b8224 */ /* 0x000fe400078e0a0b */
[----:B------:R-:W-:Y:S01]  /*14460*/  IMAD.MOV R13, RZ, RZ, -R13 ;  /* 0x000000ffff0d7224 */ /* 0x000fe200078e0a0d */
[----:B0-----:R-:W3:Y:S04]  /*14470*/  LDL R19, [R1+0x5850] ;  /* 0x0058500001137983 */ /* 0x001ee80000100800 */
[----:B------:R0:W-:Y:S04]  /*14480*/  STL [R1+0x10c], R17 ;  /* 0x00010c1101007387 */ /* 0x0001e80000100800 */
[----:B------:R-:W3:Y:S04]  /*14490*/  LDL R27, [R1+0x5858] ;  /* 0x00585800011b7983 */ /* 0x000ee80000100800 */
[----:B0-----:R-:W4:Y:S01]  /*144a0*/  LDL R17, [R1+0x5854] ;  /* 0x0058540001117983 */ /* 0x001f220000100800 */
[----:B-----5:R-:W-:-:S13]  /*144b0*/  ISETP.GT.U32.AND P6, PT, R2, R8, PT ;  /* 0x000000080200720c */ /* 0x020fda0003fc4070 */
[----:B------:R-:W-:Y:S01]  /*144c0*/  @!P6 IMAD.IADD R8, R8, 0x1, -R2 ;  /* 0x000000010808e824 */ /* 0x000fe200078e0a02 */
[----:B------:R-:W-:Y:S02]  /*144d0*/  ISETP.GE.AND P6, PT, R23, RZ, PT ;  /* 0x000000ff1700720c */ /* 0x000fe40003fc6270 */
[----:B------:R-:W5:Y:S04]  /*144e0*/  LDL R23, [R1+0x585c] ;  /* 0x00585c0001177983 */ /* 0x000f680000100800 */
[----:B------:R0:W-:Y:S04]  /*144f0*/  STL [R1+0x108], R10 ;  /* 0x0001080a01007387 */ /* 0x0001e80000100800 */
[----:B------:R1:W-:Y:S01]  /*14500*/  STL [R1+0x100], R11 ;  /* 0x0001000b01007387 */ /* 0x0003e20000100800 */
[----:B0-----:R-:W-:-:S02]  /*14510*/  IMAD.MOV.U32 R10, RZ, RZ, R7 ;  /* 0x000000ffff0a7224 */ /* 0x001fc400078e0007 */
[C---:B------:R-:W-:Y:S02]  /*14520*/  IMAD R7, R2.reuse, R13, R14 ;  /* 0x0000000d02077224 */ /* 0x040fe400078e020e */
[----:B------:R-:W-:Y:S01]  /*14530*/  @!P6 IMAD.MOV R10, RZ, RZ, -R10 ;  /* 0x000000ffff0ae224 */ /* 0x000fe200078e0a0a */
[----:B-1----:R-:W5:Y:S04]  /*14540*/  LDL.LU R11, [R1+0x5af4] ;  /* 0x005af400010b7983 */ /* 0x002f680000300800 */
[----:B------:R-:W5:Y:S04]  /*14550*/  LDL.LU R14, [R1+0x5af0] ;  /* 0x005af000010e7983 */ /* 0x000f680000300800 */
[----:B------:R-:W5:Y:S04]  /*14560*/  LDL.LU R13, [R1+0x5aec] ;  /* 0x005aec00010d7983 */ /* 0x000f680000300800 */
[----:B------:R0:W-:Y:S04]  /*14570*/  STL [R1+0xec], R10 ;  /* 0x0000ec0a01007387 */ /* 0x0001e80000100800 */
[----:B0-----:R-:W5:Y:S01]  /*14580*/  LDL.LU R10, [R1+0x5ae8] ;  /* 0x005ae800010a7983 */ /* 0x001f620000300800 */
[----:B------:R-:W-:-:S13]  /*14590*/  ISETP.GT.U32.AND P3, PT, R2, R21, PT ;  /* 0x000000150200720c */ /* 0x000fda0003f64070 */
[----:B------:R-:W-:Y:S01]  /*145a0*/  @!P3 IMAD.IADD R21, R21, 0x1, -R2 ;  /* 0x000000011515b824 */ /* 0x000fe200078e0a02 */
[C---:B--2---:R-:W-:Y:S02]  /*145b0*/  ISETP.GT.U32.AND P3, PT, R2.reuse, R9, PT ;  /* 0x000000090200720c */ /* 0x044fe40003f64070 */
[----:B------:R-:W-:-:S11]  /*145c0*/  ISETP.GT.U32.AND P2, PT, R2, R22, PT ;  /* 0x000000160200720c */ /* 0x000fd60003f44070 */
[--C-:B------:R-:W-:Y:S01]  /*145d0*/  @!P3 IMAD.IADD R9, R9, 0x1, -R2.reuse ;  /* 0x000000010909b824 */ /* 0x100fe200078e0a02 */
[----:B------:R-:W-:Y:S01]  /*145e0*/  ISETP.GT.U32.AND P3, PT, R2, R21, PT ;  /* 0x000000150200720c */ /* 0x000fe20003f64070 */
[----:B------:R-:W-:-:S03]  /*145f0*/  @!P2 IMAD.IADD R22, R22, 0x1, -R2 ;  /* 0x000000011616a824 */ /* 0x000fc600078e0a02 */
[C---:B------:R-:W-:Y:S02]  /*14600*/  ISETP.GT.U32.AND P5, PT, R2.reuse, R9, PT ;  /* 0x000000090200720c */ /* 0x040fe40003fa4070 */
[----:B------:R-:W-:-:S07]  /*14610*/  ISETP.GT.U32.AND P2, PT, R2, R12, PT ;  /* 0x0000000c0200720c */ /* 0x000fce0003f44070 */
[----:B------:R-:W-:-:S04]  /*14620*/  @!P3 IMAD.IADD R21, R21, 0x1, -R2 ;  /* 0x000000011515b824 */ /* 0x000fc800078e0a02 */
[--C-:B------:R-:W-:Y:S01]  /*14630*/  @!P5 IMAD.IADD R9, R9, 0x1, -R2.reuse ;  /* 0x000000010909d824 */ /* 0x100fe200078e0a02 */
[----:B---3--:R-:W-:Y:S01]  /*14640*/  ISETP.GE.AND P5, PT, R24, RZ, PT ;  /* 0x000000ff1800720c */ /* 0x008fe20003fa6270 */
[----:B------:R-:W-:Y:S01]  /*14650*/  @!P2 IMAD.IADD R12, R12, 0x1, -R2 ;  /* 0x000000010c0ca824 */ /* 0x000fe200078e0a02 */
[----:B------:R-:W2:Y:S01]  /*14660*/  LDL.LU R24, [R1+0x5ae4] ;  /* 0x005ae40001187983 */ /* 0x000ea20000300800 */
[----:B----4-:R-:W-:Y:S02]  /*14670*/  ISETP.GE.AND P2, PT, R17, RZ, PT ;  /* 0x000000ff1100720c */ /* 0x010fe40003f46270 */
[C---:B-----5:R-:W-:Y:S02]  /*14680*/  ISETP.GT.U32.AND P3, PT, R2.reuse, R11, PT ;  /* 0x0000000b0200720c */ /* 0x060fe40003f64070 */
[----:B------:R-:W-:-:S11]  /*14690*/  ISETP.GT.U32.AND P6, PT, R2, R10, PT ;  /* 0x0000000a0200720c */ /* 0x000fd60003fc4070 */
[--C-:B------:R-:W-:Y:S01]  /*146a0*/  @!P3 IMAD.IADD R11, R11, 0x1, -R2.reuse ;  /* 0x000000010b0bb824 */ /* 0x100fe200078e0a02 */
[----:B------:R-:W-:Y:S01]  /*146b0*/  ISETP.GE.AND P3, PT, R19, RZ, PT ;  /* 0x000000ff1300720c */ /* 0x000fe20003f66270 */
[----:B------:R-:W-:Y:S01]  /*146c0*/  @!P6 IMAD.IADD R10, R10, 0x1, -R2 ;  /* 0x000000010a0ae824 */ /* 0x000fe200078e0a02 */
[----:B------:R-:W-:Y:S02]  /*146d0*/  ISETP.GE.AND P6, PT, R20, RZ, PT ;  /* 0x000000ff1400720c */ /* 0x000fe40003fc6270 */
[----:B------:R-:W3:Y:S04]  /*146e0*/  LDL.LU R20, [R1+0x5ae0] ;  /* 0x005ae00001147983 */ /* 0x000ee80000300800 */
[----:B------:R-:W4:Y:S04]  /*146f0*/  LDL.LU R19, [R1+0x5adc] ;  /* 0x005adc0001137983 */ /* 0x000f280000300800 */
[----:B------:R-:W5:Y:S01]  /*14700*/  LDL R17, [R1+0x5860] ;  /* 0x0058600001117983 */ /* 0x000f620000100800 */
[----:B------:R-:W-:-:S02]  /*14710*/  ISETP.GT.U32.AND P4, PT, R2, R18, PT ;  /* 0x000000120200720c */ /* 0x000fc40003f84070 */
[C---:B------:R-:W-:Y:S02]  /*14720*/  ISETP.GT.U32.AND P1, PT, R2.reuse, R16, PT ;  /* 0x000000100200720c */ /* 0x040fe40003f24070 */
[----:B------:R-:W-:-:S09]  /*14730*/  ISETP.GT.U32.AND P0, PT, R2, R8, PT ;  /* 0x000000080200720c */ /* 0x000fd20003f04070 */
[--C-:B------:R-:W-:Y:S01]  /*14740*/  @!P4 IMAD.IADD R18, R18, 0x1, -R2.reuse ;  /* 0x000000011212c824 */ /* 0x100fe200078e0a02 */
[----:B------:R-:W-:Y:S01]  /*14750*/  ISETP.GT.U32.AND P4, PT, R2, R13, PT ;  /* 0x0000000d0200720c */ /* 0x000fe20003f84070 */
[--C-:B------:R-:W-:Y:S01]  /*14760*/  @!P1 IMAD.IADD R16, R16, 0x1, -R2.reuse ;  /* 0x0000000110109824 */ /* 0x100fe200078e0a02 */
[----:B------:R-:W-:Y:S01]  /*14770*/  ISETP.GT.U32.AND P1, PT, R2, R14, PT ;  /* 0x0000000e0200720c */ /* 0x000fe20003f24070 */
[----:B------:R-:W-:Y:S01]  /*14780*/  @!P0 IMAD.IADD R8, R8, 0x1, -R2 ;  /* 0x0000000108088824 */ /* 0x000fe200078e0a02 */
[----:B------:R-:W-:Y:S01]  /*14790*/  ISETP.GT.U32.AND P0, PT, R2, R15, PT ;  /* 0x0000000f0200720c */ /* 0x000fe20003f04070 */
[----:B------:R-:W-:Y:S02]  /*147a0*/  @!P5 IMAD.MOV R21, RZ, RZ, -R21 ;  /* 0x000000ffff15d224 */ /* 0x000fe400078e0a15 */
[----:B------:R-:W-:Y:S02]  /*147b0*/  @!P6 IMAD.MOV R22, RZ, RZ, -R22 ;  /* 0x000000ffff16e224 */ /* 0x000fe400078e0a16 */
[----:B------:R-:W-:-:S04]  /*147c0*/  @!P3 IMAD.MOV R18, RZ, RZ, -R18 ;  /* 0x000000ffff12b224 */ /* 0x000fc800078e0a12 */
[--C-:B------:R-:W-:Y:S01]  /*147d0*/  @!P4 IMAD.IADD R13, R13, 0x1, -R2.reuse ;  /* 0x000000010d0dc824 */ /* 0x100fe200078e0a02 */
[----:B------:R-:W-:Y:S01]  /*147e0*/  ISETP.GE.AND P4, PT, R27, RZ, PT ;  /* 0x000000ff1b00720c */ /* 0x000fe20003f86270 */
[----:B------:R-:W-:Y:S01]  /*147f0*/  @!P1 IMAD.IADD R14, R14, 0x1, -R2 ;  /* 0x000000010e0e9824 */ /* 0x000fe200078e0a02 */
[----:B------:R-:W-:Y:S01]  /*14800*/  ISETP.GE.AND P1, PT, R23, RZ, PT ;  /* 0x000000ff1700720c */ /* 0x000fe20003f26270 */
[----:B------:R0:W-:Y:S01]  /*14810*/  STL [R1+0xe8], R21 ;  /* 0x0000e81501007387 */ /* 0x0001e20000100800 */
[----:B------:R-:W-:Y:S02]  /*14820*/  @!P2 IMAD.MOV R16, RZ, RZ, -R16 ;  /* 0x000000ffff10a224 */ /* 0x000fe400078e0a10 */
[----:B------:R-:W-:Y:S01]  /*14830*/  @!P0 IMAD.IADD R15, R15, 0x1, -R2 ;  /* 0x000000010f0f8824 */ /* 0x000fe200078e0a02 */
[----:B------:R-:W-:Y:S01]  /*14840*/  ISETP.GT.U32.AND P0, PT, R2, R10, PT ;  /* 0x0000000a0200720c */ /* 0x000fe20003f04070 */
[----:B0-----:R-:W2:Y:S04]  /*14850*/  LDL R21, [R1+0x5864] ;  /* 0x0058640001157983 */ /* 0x001ea80000100800 */
[----:B------:R0:W-:Y:S04]  /*14860*/  STL [R1+0xe4], R22 ;  /* 0x0000e41601007387 */ /* 0x0001e80000100800 */
[----:B------:R-:W2:Y:S04]  /*14870*/  LDL R23, [R1+0x5868] ;  /* 0x0058680001177983 */ /* 0x000ea80000100800 */
[----:B------:R1:W-:Y:S04]  /*14880*/  STL [R1+0xe0], R18 ;  /* 0x0000e01201007387 */ /* 0x0003e80000100800 */
[----:B------:R-:W2:Y:S04]  /*14890*/  LDL R27, [R1+0x5870] ;  /* 0x00587000011b7983 */ /* 0x000ea80000100800 */
[----:B0-----:R-:W2:Y:S01]  /*148a0*/  LDL R22, [R1+0x5874] ;  /* 0x0058740001167983 */ /* 0x001ea20000100800 */
[----:B-1----:R-:W-:-:S03]  /*148b0*/  IMAD.MOV.U32 R18, RZ, RZ, R8 ;  /* 0x000000ffff127224 */ /* 0x002fc600078e0008 */
[----:B------:R-:W2:Y:S04]  /*148c0*/  LDL R8, [R1+0x5944] ;  /* 0x0059440001087983 */ /* 0x000ea80000100800 */
[----:B------:R0:W-:Y:S01]  /*148d0*/  STL [R1+0xdc], R16 ;  /* 0x0000dc1001007387 */ /* 0x0001e20000100800 */
[----:B------:R-:W-:Y:S02]  /*148e0*/  @!P4 IMAD.MOV R18, RZ, RZ, -R18 ;  /* 0x000000ffff12c224 */ /* 0x000fe400078e0a12 */
[----:B0-----:R-:W-:Y:S02]  /*148f0*/  IMAD.MOV.U32 R16, RZ, RZ, R9 ;  /* 0x000000ffff107224 */ /* 0x001fe400078e0009 */
[----:B------:R-:W2:Y:S02]  /*14900*/  LDL R9, [R1+0x586c] ;  /* 0x00586c0001097983 */ /* 0x000ea40000100800 */
[----:B------:R-:W-:-:S02]  /*14910*/  @!P1 IMAD.MOV R16, RZ, RZ, -R16 ;  /* 0x000000ffff109224 */ /* 0x000fc400078e0a10 */
[----:B------:R0:W-:Y:S01]  /*14920*/  STL [R1+0xd8], R18 ;  /* 0x0000d81201007387 */ /* 0x0001e20000100800 */
[----:B------:R-:W-:-:S03]  /*14930*/  @!P0 IMAD.IADD R10, R10, 0x1, -R2 ;  /* 0x000000010a0a8824 */ /* 0x000fc600078e0a02 */
        /* <DEDUP_REMOVED lines=10> */
[--C-:B------:R-:W-:Y:S02]  /*149e0*/  @!P5 IMAD.IADD R11, R11, 0x1, -R2.reuse ;  /* 0x000000010b0bd824 */ /* 0x100fe400078e0a02 */
[--C-:B------:R-:W-:Y:S02]  /*149f0*/  @!P3 IMAD.IADD R12, R12, 0x1, -R2.reuse ;  /* 0x000000010c0cb824 */ /* 0x100fe400078e0a02 */
[--C-:B------:R-:W-:Y:S01]  /*14a00*/  @!P4 IMAD.IADD R14, R14, 0x1, -R2.reuse ;  /* 0x000000010e0ec824 */ /* 0x100fe200078e0a02 */
[C---:B---3--:R-:W-:Y:S01]  /*14a10*/  ISETP.GT.U32.AND P4, PT, R2.reuse, R20, PT ;  /* 0x000000140200720c */ /* 0x048fe20003f84070 */
[--C-:B------:R-:W-:Y:S01]  /*14a20*/  @!P2 IMAD.IADD R13, R13, 0x1, -R2.reuse ;  /* 0x000000010d0da824 */ /* 0x100fe200078e0a02 */
[----:B----4-:R-:W-:Y:S01]  /*14a30*/  ISETP.GT.U32.AND P2, PT, R2, R19, PT ;  /* 0x000000130200720c */ /* 0x010fe20003f44070 */
[----:B------:R-:W-:Y:S02]  /*14a40*/  @!P6 IMAD.IADD R15, R15, 0x1, -R2 ;  /* 0x000000010f0fe824 */ /* 0x000fe400078e0a02 */
[----:B------:R-:W-:-:S08]  /*14a50*/  @!P0 IMAD.MOV R10, RZ, RZ, -R10 ;  /* 0x000000ffff0a8224 */ /* 0x000fd000078e0a0a */
[--C-:B------:R-:W-:Y:S01]  /*14a60*/  @!P4 IMAD.IADD R20, R20, 0x1, -R2.reuse ;  /* 0x000000011414c824 */ /* 0x100fe200078e0a02 */
[----:B--2---:R-:W-:Y:S01]  /*14a70*/  ISETP.GE.AND P6, PT, R21, RZ, PT ;  /* 0x000000ff1500720c */ /* 0x004fe20003fc6270 */
[----:B------:R-:W-:Y:S01]  /*14a80*/  @!P2 IMAD.IADD R19, R19, 0x1, -R2 ;  /* 0x000000011313a824 */ /* 0x000fe200078e0a02 */
[----:B------:R-:W2:Y:S01]  /*14a90*/  LDL.LU R21, [R1+0x5acc] ;  /* 0x005acc0001157983 */ /* 0x000ea20000300800 */
[----:B------:R-:W-:Y:S02]  /*14aa0*/  ISETP.GE.AND P2, PT, R27, RZ, PT ;  /* 0x000000ff1b00720c */ /* 0x000fe40003f46270 */
[----:B------:R-:W-:Y:S01]  /*14ab0*/  ISETP.GE.AND P4, PT, R22, RZ, PT ;  /* 0x000000ff1600720c */ /* 0x000fe20003f86270 */
[----:B------:R-:W-:Y:S02]  /*14ac0*/  IMAD.MOV.U32 R22, RZ, RZ, R11 ;  /* 0x000000ffff167224 */ /* 0x000fe400078e000b */
[----:B------:R-:W-:-:S05]  /*14ad0*/  IMAD.MOV.U32 R11, RZ, RZ, R12 ;  /* 0x000000ffff0b7224 */ /* 0x000fca00078e000c */
[----:B------:R-:W-:Y:S01]  /*14ae0*/  @!P6 IMAD.MOV R22, RZ, RZ, -R22 ;  /* 0x000000ffff16e224 */ /* 0x000fe200078e0a16 */
[----:B------:R-:W-:-:S13]  /*14af0*/  ISETP.GT.U32.AND P3, PT, R2, R18, PT ;  /* 0x000000120200720c */ /* 0x000fda0003f64070 */
[----:B------:R-:W-:Y:S01]  /*14b00*/  @!P3 IMAD.IADD R18, R18, 0x1, -R2 ;  /* 0x000000011212b824 */ /* 0x000fe200078e0a02 */
[----:B------:R-:W-:Y:S01]  /*14b10*/  ISETP.GE.AND P3, PT, R9, RZ, PT ;  /* 0x000000ff0900720c */ /* 0x000fe20003f66270 */
[----:B------:R-:W-:Y:S01]  /*14b20*/  IMAD.MOV.U32 R27, RZ, RZ, R15 ;  /* 0x000000ffff1b7224 */ /* 0x000fe200078e000f */
[----:B-----5:R-:W-:-:S13]  /*14b30*/  ISETP.GT.U32.AND P5, PT, R2, R17, PT ;  /* 0x000000110200720c */ /* 0x020fda0003fa4070 */
[----:B------:R-:W-:Y:S01]  /*14b40*/  @!P5 IMAD.IADD R17, R17, 0x1, -R2 ;  /* 0x000000011111d824 */ /* 0x000fe200078e0a02 */
[----:B------:R-:W-:Y:S02]  /*14b50*/  ISETP.GE.AND P5, PT, R23, RZ, PT ;  /* 0x000000ff1700720c */ /* 0x000fe40003fa6270 */
[----:B------:R-:W3:Y:S04]  /*14b60*/  LDL.LU R23, [R1+0x5ac8] ;  /* 0x005ac80001177983 */ /* 0x000ee80000300800 */
[----:B------:R0:W-:Y:S07]  /*14b70*/  STL [R1+0xd0], R10 ;  /* 0x0000d00a01007387 */ /* 0x0001ee0000100800 */
[----:B------:R-:W-:-:S02]  /*14b80*/  @!P5 IMAD.MOV R11, RZ, RZ, -R11 ;  /* 0x000000ffff0bd224 */ /* 0x000fc400078e0a0b */
[----:B0-----:R-:W-:Y:S02]  /*14b90*/  IMAD.MOV.U32 R10, RZ, RZ, R13 ;  /* 0x000000ffff0a7224 */ /* 0x001fe400078e000d */
[----:B------:R-:W4:Y:S04]  /*14ba0*/  LDL R13, [R1+0x5880] ;  /* 0x00588000010d7983 */ /* 0x000f280000100800 */
[----:B------:R0:W-:Y:S01]  /*14bb0*/  STL [R1+0xcc], R22 ;  /* 0x0000cc1601007387 */ /* 0x0001e20000100800 */
[----:B------:R-:W-:-:S03]  /*14bc0*/  @!P3 IMAD.MOV R10, RZ, RZ, -R10 ;  /* 0x000000ffff0ab224 */ /* 0x000fc600078e0a0a */
[----:B------:R-:W5:Y:S01]  /*14bd0*/  LDL R12, [R1+0x5884] ;  /* 0x00588400010c7983 */ /* 0x000f620000100800 */
[----:B0-----:R-:W-:-:S03]  /*14be0*/  IMAD.MOV.U32 R22, RZ, RZ, R14 ;  /* 0x000000ffff167224 */ /* 0x001fc600078e000e */
[----:B------:R0:W-:Y:S01]  /*14bf0*/  STL [R1+0xc8], R11 ;  /* 0x0000c80b01007387 */ /* 0x0001e20000100800 */
[----:B------:R-:W-:-:S03]  /*14c00*/  @!P2 IMAD.MOV R22, RZ, RZ, -R22 ;  /* 0x000000ffff16a224 */ /* 0x000fc600078e0a16 */
[----:B------:R-:W5:Y:S04]  /*14c10*/  LDL R14, [R1+0x587c] ;  /* 0x00587c00010e7983 */ /* 0x000f680000100800 */
[----:B------:R1:W-:Y:S04]  /*14c20*/  STL [R1+0xc4], R10 ;  /* 0x0000c40a01007387 */ /* 0x0003e80000100800 */
[----:B0-----:R-:W5:Y:S04]  /*14c30*/  LDL R11, [R1+0x588c] ;  /* 0x00588c00010b7983 */ /* 0x001f680000100800 */
[----:B------:R-:W5:Y:S04]  /*14c40*/  LDL R15, [R1+0x5878] ;  /* 0x00587800010f7983 */ /* 0x000f680000100800 */
[----:B-1----:R-:W5:Y:S04]  /*14c50*/  LDL R10, [R1+0x5888] ;  /* 0x00588800010a7983 */ /* 0x002f680000100800 */
[----:B------:R0:W-:Y:S04]  /*14c60*/  STL [R1+0xc0], R22 ;  /* 0x0000c01601007387 */ /* 0x0001e80000100800 */
[----:B0-----:R-:W5:Y:S01]  /*14c70*/  LDL.LU R22, [R1+0x5ac4] ;  /* 0x005ac40001167983 */ /* 0x001f620000300800 */
[----:B------:R-:W-:-:S13]  /*14c80*/  ISETP.GT.U32.AND P1, PT, R2, R16, PT ;  /* 0x000000100200720c */ /* 0x000fda0003f24070 */
[----:B------:R-:W-:Y:S01]  /*14c90*/  @!P1 IMAD.IADD R16, R16, 0x1, -R2 ;  /* 0x0000000110109824 */ /* 0x000fe200078e0a02 */
[C---:B--2---:R-:W-:Y:S02]  /*14ca0*/  ISETP.GT.U32.AND P1, PT, R2.reuse, R21, PT ;  /* 0x000000150200720c */ /* 0x044fe40003f24070 */
[C---:B------:R-:W-:Y:S02]  /*14cb0*/  ISETP.GT.U32.AND P5, PT, R2.reuse, R18, PT ;  /* 0x000000120200720c */ /* 0x040fe40003fa4070 */
[C---:B------:R-:W-:Y:S02]  /*14cc0*/  ISETP.GT.U32.AND P0, PT, R2.reuse, R16, PT ;  /* 0x000000100200720c */ /* 0x040fe40003f04070 */
[----:B------:R-:W-:Y:S01]  /*14cd0*/  ISETP.GT.U32.AND P3, PT, R2, R19, PT ;  /* 0x000000130200720c */ /* 0x000fe20003f64070 */
[----:B------:R-:W-:-:S06]  /*14ce0*/  @!P4 IMAD.MOV R27, RZ, RZ, -R27 ;  /* 0x000000ffff1bc224 */ /* 0x000fcc00078e0a1b */
[----:B------:R-:W-:Y:S01]  /*14cf0*/  @!P1 IMAD.IADD R21, R21, 0x1, -R2 ;  /* 0x0000000115159824 */ /* 0x000fe200078e0a02 */
[----:B------:R-:W-:-:S04]  /*14d00*/  ISETP.GT.U32.AND P1, PT, R2, R17, PT ;  /* 0x000000110200720c */ /* 0x000fc80003f24070 */
[----:B------:R-:W-:Y:S01]  /*14d10*/  ISETP.GT.U32.AND P6, PT, R2, R21, PT ;  /* 0x000000150200720c */ /* 0x000fe20003fc4070 */
[----:B------:R0:W-:Y:S01]  /*14d20*/  STL [R1+0xbc], R27 ;  /* 0x0000bc1b01007387 */ /* 0x0001e20000100800 */
[--C-:B------:R-:W-:Y:S01]  /*14d30*/  @!P5 IMAD.IADD R18, R18, 0x1, -R2.reuse ;  /* 0x000000011212d824 */ /* 0x100fe200078e0a02 */
[----:B------:R-:W-:Y:S01]  /*14d40*/  ISETP.GT.U32.AND P5, PT, R2, R25, PT ;  /* 0x000000190200720c */ /* 0x000fe20003fa4070 */
[--C-:B------:R-:W-:Y:S02]  /*14d50*/  @!P0 IMAD.IADD R16, R16, 0x1, -R2.reuse ;  /* 0x0000000110108824 */ /* 0x100fe400078e0a02 */
[--C-:B------:R-:W-:Y:S01]  /*14d60*/  @!P3 IMAD.IADD R19, R19, 0x1, -R2.reuse ;  /* 0x000000011313b824 */ /* 0x100fe200078e0a02 */
[----:B0-----:R-:W2:Y:S01]  /*14d70*/  LDL.LU R27, [R1+0x5ac0] ;  /* 0x005ac000011b7983 */ /* 0x001ea20000300800 */
[C---:B------:R-:W-:Y:S01]  /*14d80*/  ISETP.GT.U32.AND P3, PT, R2.reuse, R26, PT ;  /* 0x0000001a0200720c */ /* 0x040fe20003f64070 */
[----:B------:R-:W-:Y:S01]  /*14d90*/  @!P1 IMAD.IADD R17, R17, 0x1, -R2 ;  /* 0x0000000111119824 */ /* 0x000fe200078e0a02 */
[----:B------:R-:W-:-:S03]  /*14da0*/  ISETP.GT.U32.AND P1, PT, R2, R24, PT ;  /* 0x000000180200720c */ /* 0x000fc60003f24070 */
[--C-:B------:R-:W-:Y:S01]  /*14db0*/  @!P6 IMAD.IADD R21, R21, 0x1, -R2.reuse ;  /* 0x000000011515e824 */ /* 0x100fe200078e0a02 */
[----:B------:R-:W-:Y:S02]  /*14dc0*/  IABS R8, R8 ;  /* 0x0000000800087213 */ /* 0x000fe40000000000 */
[----:B------:R-:W-:-:S03]  /*14dd0*/  @!P5 IMAD.IADD R25, R25, 0x1, -R2 ;  /* 0x000000011919d824 */ /* 0x000fc600078e0a02 */
[----:B------:R-:W-:-:S04]  /*14de0*/  IMAD.HI.U32 R9, R61, R8, RZ ;  /* 0x000000083d097227 */ /* 0x000fc800078e00ff */
[--C-:B------:R-:W-:Y:S02]  /*14df0*/  @!P3 IMAD.IADD R26, R26, 0x1, -R2.reuse ;  /* 0x000000011a1ab824 */ /* 0x100fe400078e0a02 */
[----:B------:R-:W-:Y:S02]  /*14e00*/  IMAD.MOV R9, RZ, RZ, -R9 ;  /* 0x000000ffff097224 */ /* 0x000fe400078e0a09 */
[----:B------:R-:W-:Y:S02]  /*14e10*/  @!P1 IMAD.IADD R24, R24, 0x1, -R2 ;  /* 0x0000000118189824 */ /* 0x000fe400078e0a02 */
[C---:B------:R-:W-:Y:S02]  /*14e20*/  IMAD R8, R2.reuse, R9, R8 ;  /* 0x0000000902087224 */ /* 0x040fe400078e0208 */
[----:B------:R-:W2:Y:S01]  /*14e30*/  LDL R9, [R1+0x5890] ;  /* 0x0058900001097983 */ /* 0x000ea20000100800 */
[----:B---3--:R-:W-:-:S13]  /*14e40*/  ISETP.GT.U32.AND P0, PT, R2, R23, PT ;  /* 0x000000170200720c */ /* 0x008fda0003f04070 */
[----:B------:R-:W-:Y:S01]  /*14e50*/  @!P0 IMAD.IADD R23, R23, 0x1, -R2 ;  /* 0x0000000117178824 */ /* 0x000fe200078e0a02 */
[----:B----4-:R-:W-:Y:S02]  /*14e60*/  ISETP.GE.AND P0, PT, R13, RZ, PT ;  /* 0x000000ff0d00720c */ /* 0x010fe40003f06270 */
[----:B-----5:R-:W-:Y:S02]  /*14e70*/  ISETP.GE.AND P1, PT, R12, RZ, PT ;  /* 0x000000ff0c00720c */ /* 0x020fe40003f26270 */
[----:B------:R-:W-:Y:S02]  /*14e80*/  ISETP.GE.AND P6, PT, R15, RZ, PT ;  /* 0x000000ff0f00720c */ /* 0x000fe40003fc6270 */
[----:B------:R-:W-:Y:S01]  /*14e90*/  ISETP.GT.U32.AND P4, PT, R2, R22, PT ;  /* 0x000000160200720c */ /* 0x000fe20003f84070 */
[----:B------:R-:W3:Y:S01]  /*14ea0*/  LDL R15, [R1+0x5894] ;  /* 0x00589400010f7983 */ /* 0x000ee20000100800 */
[----:B------:R-:W-:Y:S01]  /*14eb0*/  ISETP.GE.AND P5, PT, R10, RZ, PT ;  /* 0x000000ff0a00720c */ /* 0x000fe20003fa6270 */
[----:B------:R-:W-:Y:S01]  /*14ec0*/  IMAD.MOV.U32 R10, RZ, RZ, R16 ;  /* 0x000000ffff0a7224 */ /* 0x000fe200078e0010 */
[----:B------:R-:W-:-:S09]  /*14ed0*/  ISETP.GE.AND P3, PT, R11, RZ, PT ;  /* 0x000000ff0b00720c */ /* 0x000fd20003f66270 */
[----:B------:R-:W-:Y:S01]  /*14ee0*/  @!P4 IMAD.IADD R22, R22, 0x1, -R2 ;  /* 0x000000011616c824 */ /* 0x000fe200078e0a02 */
[----:B------:R-:W-:Y:S01]  /*14ef0*/  ISETP.GE.AND P4, PT, R14, RZ, PT ;  /* 0x000000ff0e00720c */ /* 0x000fe20003f86270 */
[----:B------:R-:W-:Y:S01]  /*14f00*/  IMAD.MOV.U32 R11, RZ, RZ, R17 ;  /* 0x000000ffff0b7224 */ /* 0x000fe200078e0011 */
[----:B------:R-:W4:Y:S01]  /*14f10*/  LDL R14, [R1+0x5948] ;  /* 0x00594800010e7983 */ /* 0x000f220000100800 */
[----:B------:R-:W-:-:S05]  /*14f20*/  @!P6 IMAD.MOV R10, RZ, RZ, -R10 ;  /* 0x000000ffff0ae224 */ /* 0x000fca00078e0a0a */
[----:B------:R0:W-:Y:S05]  /*14f30*/  STL [R1+0xb8], R10 ;  /* 0x0000b80a01007387 */ /* 0x0001ea0000100800 */
[----:B------:R-:W-:Y:S02]  /*14f40*/  @!P4 IMAD.MOV R11, RZ, RZ, -R11 ;  /* 0x000000ffff0bc224 */ /* 0x000fe400078e0a0b */
[----:B0-----:R-:W-:-:S03]  /*14f50*/  IMAD.MOV.U32 R10, RZ, RZ, R18 ;  /* 0x000000ffff0a7224 */ /* 0x001fc600078e0012 */
[----:B------:R0:W-:Y:S01]  /*14f60*/  STL [R1+0xb4], R11 ;  /* 0x0000b40b01007387 */ /* 0x0001e20000100800 */
[----:B------:R-:W-:-:S03]  /*14f70*/  @!P0 IMAD.MOV R10, RZ, RZ, -R10 ;  /* 0x000000ffff0a8224 */ /* 0x000fc600078e0a0a */
[----:B------:R-:W5:Y:S01]  /*14f80*/  LDL R13, [R1+0x5898] ;  /* 0x00589800010d7983 */ /* 0x000f620000100800 */
[----:B0-----:R-:W-:-:S03]  /*14f90*/  IMAD.MOV.U32 R11, RZ, RZ, R19 ;  /* 0x000000ffff0b7224 */ /* 0x001fc600078e0013 */
[----:B------:R0:W-:Y:S01]  /*14fa0*/  STL [R1+0xb0], R10 ;  /* 0x0000b00a01007387 */ /* 0x0001e20000100800 */
[----:B------:R-:W-:-:S03]  /*14fb0*/  @!P1 IMAD.MOV R11, RZ, RZ, -R11 ;  /* 0x000000ffff0b9224 */ /* 0x000fc600078e0a0b */
[----:B------:R-:W4:Y:S04]  /*14fc0*/  LDL R12, [R1+0x58a0] ;  /* 0x0058a000010c7983 */ /* 0x000f280000100800 */
[----:B0-----:R-:W4:Y:S04]  /*14fd0*/  LDL R10, [R1+0x589c] ;  /* 0x00589c00010a7983 */ /* 0x001f280000100800 */
[----:B------:R0:W-:Y:S04]  /*14fe0*/  STL [R1+0xac], R11 ;  /* 0x0000ac0b01007387 */ /* 0x0001e80000100800 */
[----:B0-----:R-:W4:Y:S01]  /*14ff0*/  LDL R11, [R1+0x58a4] ;  /* 0x0058a400010b7983 */ /* 0x001f220000100800 */
[----:B------:R-:W-:-:S02]  /*15000*/  ISETP.GT.U32.AND P2, PT, R2, R20, PT ;  /* 0x000000140200720c */ /* 0x000fc40003f44070 */
[----:B------:R-:W-:-:S11]  /*15010*/  ISETP.GT.U32.AND P1, PT, R2, R25, PT ;  /* 0x000000190200720c */ /* 0x000fd60003f24070 */
[----:B------:R-:W-:Y:S01]  /*15020*/  @!P2 IMAD.IADD R20, R20, 0x1, -R2 ;  /* 0x000000011414a824 */ /* 0x000fe200078e0a02 */
[C---:B--2---:R-:W-:Y:S02]  /*15030*/  ISETP.GT.U32.AND P2, PT, R2.reuse, R27, PT ;  /* 0x0000001b0200720c */ /* 0x044fe40003f44070 */
[C---:B------:R-:W-:Y:S01]  /*15040*/  ISETP.GT.U32.AND P6, PT, R2.reuse, R26, PT ;  /* 0x0000001a0200720c */ /* 0x040fe20003fc4070 */
[----:B------:R-:W-:Y:S01]  /*15050*/  IMAD.MOV.U32 R17, RZ, RZ, R20 ;  /* 0x000000ffff117224 */ /* 0x000fe200078e0014 */
[C---:B------:R-:W-:Y:S02]  /*15060*/  ISETP.GT.U32.AND P4, PT, R2.reuse, R23, PT ;  /* 0x000000170200720c */ /* 0x040fe40003f84070 */
[----:B------:R-:W-:Y:S01]  /*15070*/  ISETP.GT.U32.AND P0, PT, R2, R24, PT ;  /* 0x000000180200720c */ /* 0x000fe20003f04070 */
[----:B------:R-:W-:-:S06]  /*15080*/  @!P5 IMAD.MOV R17, RZ, RZ, -R17 ;  /* 0x000000ffff11d224 */ /* 0x000fcc00078e0a11 */
[----:B------:R-:W-:Y:S01]  /*15090*/  @!P2 IMAD.IADD R27, R27, 0x1, -R2 ;  /* 0x000000011b1ba824 */ /* 0x000fe200078e0a02 */
[----:B------:R-:W-:-:S04]  /*150a0*/  ISETP.GT.U32.AND P2, PT, R2, R22, PT ;  /* 0x000000160200720c */ /* 0x000fc80003f44070 */
[C---:B------:R-:W-:Y:S01]  /*150b0*/  ISETP.GT.U32.AND P5, PT, R2.reuse, R27, PT ;  /* 0x0000001b0200720c */ /* 0x040fe20003fa4070 */
[--C-:B------:R-:W-:Y:S01]  /*150c0*/  @!P1 IMAD.IADD R25, R25, 0x1, -R2.reuse ;  /* 0x0000000119199824 */ /* 0x100fe200078e0a02 */
[----:B------:R-:W-:Y:S01]  /*150d0*/  ISETP.GT.U32.AND P1, PT, R2, R31, PT ;  /* 0x0000001f0200720c */ /* 0x000fe20003f24070 */
[--C-:B------:R-:W-:Y:S01]  /*150e0*/  @!P6 IMAD.IADD R26, R26, 0x1, -R2.reuse ;  /* 0x000000011a1ae824 */ /* 0x100fe200078e0a02 */
[C---:B------:R-:W-:Y:S01]  /*150f0*/  ISETP.GT.U32.AND P6, PT, R2.reuse, R32, PT ;  /* 0x000000200200720c */ /* 0x040fe20003fc4070 */
[--C-:B------:R-:W-:Y:S01]  /*15100*/  @!P4 IMAD.IADD R23, R23, 0x1, -R2.reuse ;  /* 0x000000011717c824 */ /* 0x100fe200078e0a02 */
[----:B------:R-:W-:Y:S01]  /*15110*/  ISETP.GT.U32.AND P4, PT, R2, R29, PT ;  /* 0x0000001d0200720c */ /* 0x000fe20003f84070 */
[--C-:B------:R-:W-:Y:S01]  /*15120*/  @!P0 IMAD.IADD R24, R24, 0x1, -R2.reuse ;  /* 0x0000000118188824 */ /* 0x100fe200078e0a02 */
[----:B------:R-:W-:Y:S01]  /*15130*/  ISETP.GT.U32.AND P0, PT, R2, R30, PT ;  /* 0x0000001e0200720c */ /* 0x000fe20003f04070 */
[----:B------:R-:W-:Y:S01]  /*15140*/  @!P2 IMAD.IADD R22, R22, 0x1, -R2 ;  /* 0x000000011616a824 */ /* 0x000fe200078e0a02 */
[----:B------:R-:W-:-:S03]  /*15150*/  ISETP.GE.AND P2, PT, R9, RZ, PT ;  /* 0x000000ff0900720c */ /* 0x000fc60003f46270 */
[--C-:B------:R-:W-:Y:S02]  /*15160*/  @!P5 IMAD.IADD R27, R27, 0x1, -R2.reuse ;  /* 0x000000011b1bd824 */ /* 0x100fe400078e0a02 */
[--C-:B------:R-:W-:Y:S02]  /*15170*/  @!P1 IMAD.IADD R31, R31, 0x1, -R2.reuse ;  /* 0x000000011f1f9824 */ /* 0x100fe400078e0a02 */
[----:B------:R-:W-:Y:S02]  /*15180*/  IMAD.MOV.U32 R16, RZ, RZ, R21 ;  /* 0x000000ffff107224 */ /* 0x000fe400078e0015 */
[--C-:B------:R-:W-:Y:S02]  /*15190*/  @!P6 IMAD.IADD R32, R32, 0x1, -R2.reuse ;  /* 0x000000012020e824 */ /* 0x100fe400078e0a02 */
[--C-:B------:R-:W-:Y:S02]  /*151a0*/  @!P4 IMAD.IADD R29, R29, 0x1, -R2.reuse ;  /* 0x000000011d1dc824 */ /* 0x100fe400078e0a02 */
[----:B------:R-:W-:-:S02]  /*151b0*/  @!P0 IMAD.IADD R30, R30, 0x1, -R2 ;  /* 0x000000011e1e8824 */ /* 0x000fc400078e0a02 */
[----:B------:R-:W-:Y:S01]  /*151c0*/  @!P3 IMAD.MOV R16, RZ, RZ, -R16 ;  /* 0x000000ffff10b224 */ /* 0x000fe200078e0a10 */
[----:B------:R0:W-:Y:S04]  /*151d0*/  STL [R1+0xa8], R17 ;  /* 0x0000a81101007387 */ /* 0x0001e80000100800 */
[----:B------:R1:W-:Y:S01]  /*151e0*/  STL [R1+0xa4], R16 ;  /* 0x0000a41001007387 */ /* 0x0003e20000100800 */
[----:B---3--:R-:W-:Y:S02]  /*151f0*/  ISETP.GE.AND P5, PT, R15, RZ, PT ;  /* 0x000000ff0f00720c */ /* 0x008fe40003fa6270 */
[----:B-----5:R-:W-:Y:S02]  /*15200*/  ISETP.GE.AND P4, PT, R13, RZ, PT ;  /* 0x000000ff0d00720c */ /* 0x020fe40003f86270 */
[----:B----4-:R-:W-:Y:S01]  /*15210*/  ISETP.GE.AND P1, PT, R12, RZ, PT ;  /* 0x000000ff0c00720c */ /* 0x010fe20003f26270 */
[----:B------:R-:W-:-:S04]  /*15220*/  IMAD.MOV.U32 R12, RZ, RZ, R22 ;  /* 0x000000ffff0c7224 */ /* 0x000fc800078e0016 */
[----:B------:R-:W-:Y:S01]  /*15230*/  @!P2 IMAD.MOV R12, RZ, RZ, -R12 ;  /* 0x000000ffff0ca224 */ /* 0x000fe200078e0a0c */
[----:B------:R-:W-:-:S04]  /*15240*/  ISETP.GE.AND P0, PT, R10, RZ, PT ;  /* 0x000000ff0a00720c */ /* 0x000fc80003f06270 */
[----:B------:R2:W-:Y:S04]  /*15250*/  STL [R1+0xa0], R12 ;  /* 0x0000a00c01007387 */ /* 0x0005e80000100800 */
[----:B0-----:R-:W3:Y:S04]  /*15260*/  LDL R17, [R1+0x58a8] ;  /* 0x0058a80001117983 */ /* 0x001ee80000100800 */
[----:B-1----:R-:W4:Y:S01]  /*15270*/  LDL R16, [R1+0x58ac] ;  /* 0x0058ac0001107983 */ /* 0x002f220000100800 */
[----:B------:R-:W-:Y:S01]  /*15280*/  ISETP.GE.AND P6, PT, R11, RZ, PT ;  /* 0x000000ff0b00720c */ /* 0x000fe20003fc6270 */
[----:B------:R-:W-:-:S02]  /*15290*/  IMAD.MOV.U32 R11, RZ, RZ, R23 ;  /* 0x000000ffff0b7224 */ /* 0x000fc400078e0017 */
[----:B------:R-:W5:Y:S02]  /*152a0*/  LDL R15, [R1+0x58b0] ;  /* 0x0058b000010f7983 */ /* 0x000f640000100800 */
[----:B------:R-:W-:Y:S02]  /*152b0*/  @!P5 IMAD.MOV R11, RZ, RZ, -R11 ;  /* 0x000000ffff0bd224 */ /* 0x000fe400078e0a0b */
[----:B--2---:R-:W-:-:S03]  /*152c0*/  IMAD.MOV.U32 R12, RZ, RZ, R24 ;  /* 0x000000ffff0c7224 */ /* 0x004fc600078e0018 */
[----:B------:R0:W-:Y:S01]  /*152d0*/  STL [R1+0x9c], R11 ;  /* 0x00009c0b01007387 */ /* 0x0001e20000100800 */
[----:B------:R-:W-:-:S03]  /*152e0*/  @!P4 IMAD.MOV R12, RZ, RZ, -R12 ;  /* 0x000000ffff0cc224 */ /* 0x000fc600078e0a0c */
[----:B------:R-:W2:Y:S01]  /*152f0*/  LDL R13, [R1+0x58b4] ;  /* 0x0058b400010d7983 */ /* 0x000ea20000100800 */
[----:B0-----:R-:W-:-:S04]  /*15300*/  IMAD.MOV.U32 R11, RZ, RZ, R25 ;  /* 0x000000ffff0b7224 */ /* 0x001fc800078e0019 */
[----:B------:R-:W-:Y:S01]  /*15310*/  @!P0 IMAD.MOV R11, RZ, RZ, -R11 ;  /* 0x000000ffff0b8224 */ /* 0x000fe200078e0a0b */
[----:B------:R0:W-:Y:S04]  /*15320*/  STL [R1+0x98], R12 ;  /* 0x0000980c01007387 */ /* 0x0001e80000100800 */
[----:B------:R1:W-:Y:S04]  /*15330*/  STL [R1+0x94], R11 ;  /* 0x0000940b01007387 */ /* 0x0003e80000100800 */
[----:B0-----:R-:W2:Y:S04]  /*15340*/  LDL R12, [R1+0x58bc] ;  /* 0x0058bc00010c7983 */ /* 0x001ea80000100800 */
[----:B-1----:R-:W2:Y:S01]  /*15350*/  LDL R11, [R1+0x58b8] ;  /* 0x0058b800010b7983 */ /* 0x002ea20000100800 */
[----:B------:R-:W-:-:S13]  /*15360*/  ISETP.GT.U32.AND P3, PT, R2, R28, PT ;  /* 0x0000001c0200720c */ /* 0x000fda0003f64070 */
[----:B------:R-:W-:Y:S01]  /*15370*/  @!P3 IMAD.IADD R28, R28, 0x1, -R2 ;  /* 0x000000011c1cb824 */ /* 0x000fe200078e0a02 */
[C---:B------:R-:W-:Y:S02]  /*15380*/  ISETP.GT.U32.AND P3, PT, R2.reuse, R33, PT ;  /* 0x000000210200720c */ /* 0x040fe40003f64070 */
[C---:B------:R-:W-:Y:S02]  /*15390*/  ISETP.GT.U32.AND P4, PT, R2.reuse, R30, PT ;  /* 0x0000001e0200720c */ /* 0x040fe40003f84070 */
[----:B------:R-:W-:Y:S01]  /*153a0*/  ISETP.GT.U32.AND P2, PT, R2, R28, PT ;  /* 0x0000001c0200720c */ /* 0x000fe20003f44070 */
[----:B------:R-:W-:-:S08]  /*153b0*/  IMAD.MOV.U32 R18, RZ, RZ, R27 ;  /* 0x000000ffff127224 */ /* 0x000fd000078e001b */
[----:B------:R-:W-:-:S05]  /*153c0*/  @!P3 IMAD.IADD R33, R33, 0x1, -R2 ;  /* 0x000000012121b824 */ /* 0x000fca00078e0a02 */
[C---:B------:R-:W-:Y:S01]  /*153d0*/  ISETP.GT.U32.AND P5, PT, R2.reuse, R33, PT ;  /* 0x000000210200720c */ /* 0x040fe20003fa4070 */
[----:B------:R-:W-:Y:S01]  /*153e0*/  @!P6 IMAD.MOV R18, RZ, RZ, -R18 ;  /* 0x000000ffff12e224 */ /* 0x000fe200078e0a12 */
[----:B------:R-:W-:Y:S01]  /*153f0*/  ISETP.GT.U32.AND P6, PT, R2, R34, PT ;  /* 0x000000220200720c */ /* 0x000fe20003fc4070 */
[--C-:B------:R-:W-:Y:S01]  /*15400*/  @!P4 IMAD.IADD R30, R30, 0x1, -R2.reuse ;  /* 0x000000011e1ec824 */ /* 0x100fe200078e0a02 */
[----:B------:R-:W-:Y:S01]  /*15410*/  ISETP.GT.U32.AND P4, PT, R2, R37, PT ;  /* 0x000000250200720c */ /* 0x000fe20003f84070 */
[----:B------:R-:W-:Y:S01]  /*15420*/  @!P2 IMAD.IADD R28, R28, 0x1, -R2 ;  /* 0x000000011c1ca824 */ /* 0x000fe200078e0a02 */
[C---:B------:R-:W-:Y:S02]  /*15430*/  ISETP.GT.U32.AND P2, PT, R2.reuse, R35, PT ;  /* 0x000000230200720c */ /* 0x040fe40003f44070 */
[C---:B------:R-:W-:Y:S02]  /*15440*/  ISETP.GT.U32.AND P3, PT, R2.reuse, R29, PT ;  /* 0x0000001d0200720c */ /* 0x040fe40003f64070 */
[----:B------:R-:W-:-:S03]  /*15450*/  ISETP.GT.U32.AND P0, PT, R2, R31, PT ;  /* 0x0000001f0200720c */ /* 0x000fc60003f04070 */
[----:B------:R-:W-:Y:S01]  /*15460*/  @!P5 IMAD.IADD R33, R33, 0x1, -R2 ;  /* 0x000000012121d824 */ /* 0x000fe200078e0a02 */
[----:B------:R-:W-:Y:S01]  /*15470*/  IABS R9, R14 ;  /* 0x0000000e00097213 */ /* 0x000fe20000000000 */
[----:B------:R-:W-:Y:S02]  /*15480*/  IMAD.MOV.U32 R19, RZ, RZ, R26 ;  /* 0x000000ffff137224 */ /* 0x000fe400078e001a */
[--C-:B------:R-:W-:Y:S02]  /*15490*/  @!P6 IMAD.IADD R34, R34, 0x1, -R2.reuse ;  /* 0x000000012222e824 */ /* 0x100fe400078e0a02 */
[----:B------:R-:W-:Y:S02]  /*154a0*/  @!P4 IMAD.IADD R37, R37, 0x1, -R2 ;  /* 0x000000012525c824 */ /* 0x000fe400078e0a02 */
[----:B------:R-:W-:-:S04]  /*154b0*/  IMAD.HI.U32 R10, R61, R9, RZ ;  /* 0x000000093d0a7227 */ /* 0x000fc800078e00ff */
[--C-:B------:R-:W-:Y:S02]  /*154c0*/  @!P2 IMAD.IADD R35, R35, 0x1, -R2.reuse ;  /* 0x000000012323a824 */ /* 0x100fe400078e0a02 */
[----:B------:R-:W-:Y:S02]  /*154d0*/  @!P1 IMAD.MOV R19, RZ, RZ, -R19 ;  /* 0x000000ffff139224 */ /* 0x000fe400078e0a13 */
[----:B------:R-:W-:Y:S01]  /*154e0*/  @!P3 IMAD.IADD R29, R29, 0x1, -R2 ;  /* 0x000000011d1db824 */ /* 0x000fe200078e0a02 */
[C---:B------:R-:W-:Y:S01]  /*154f0*/  ISETP.GT.U32.AND P3, PT, R2.reuse, R36, PT ;  /* 0x000000240200720c */ /* 0x040fe20003f64070 */
[----:B------:R-:W-:Y:S02]  /*15500*/  IMAD.MOV R10, RZ, RZ, -R10 ;  /* 0x000000ffff0a7224 */ /* 0x000fe400078e0a0a */
[----:B------:R-:W-:Y:S01]  /*15510*/  @!P0 IMAD.IADD R31, R31, 0x1, -R2 ;  /* 0x000000011f1f8824 */ /* 0x000fe200078e0a02 */
[C---:B------:R-:W-:Y:S01]  /*15520*/  ISETP.GT.U32.AND P0, PT, R2.reuse, R38, PT ;  /* 0x000000260200720c */ /* 0x040fe20003f04070 */
[----:B------:R-:W-:Y:S01]  /*15530*/  STL [R1+0x90], R19 ;  /* 0x0000901301007387 */ /* 0x000fe20000100800 */
[----:B------:R-:W-:-:S02]  /*15540*/  IMAD R9, R2, R10, R9 ;  /* 0x0000000a02097224 */ /* 0x000fc400078e0209 */
[----:B------:R-:W-:Y:S01]  /*15550*/  IMAD.MOV.U32 R10, RZ, RZ, R29 ;  /* 0x000000ffff0a7224 */ /* 0x000fe200078e001d */
[----:B------:R0:W-:Y:S04]  /*15560*/  STL [R1+0x8c], R18 ;  /* 0x00008c1201007387 */ /* 0x0001e80000100800 */
[----:B0-----:R-:W2:Y:S01]  /*15570*/  LDL R18, [R1+0x58c0] ;  /* 0x0058c00001127983 */ /* 0x001ea20000100800 */
[----:B------:R-:W-:-:S03]  /*15580*/  @!P3 IMAD.IADD R36, R36, 0x1, -R2 ;  /* 0x000000012424b824 */ /* 0x000fc600078e0a02 */
[----:B------:R-:W-:Y:S01]  /*15590*/  @!P0 IMAD.IADD R38, R38, 0x1, -R2 ;  /* 0x0000000126268824 */ /* 0x000fe200078e0a02 */
[----:B---3--:R-:W-:Y:S02]  /*155a0*/  ISETP.GE.AND P5, PT, R17, RZ, PT ;  /* 0x000000ff1100720c */ /* 0x008fe40003fa6270 */
[----:B------:R-:W3:Y:S01]  /*155b0*/  LDL R17, [R1+0x58c4] ;  /* 0x0058c40001117983 */ /* 0x000ee20000100800 */
[----:B----4-:R-:W-:-:S03]  /*155c0*/  ISETP.GE.AND P6, PT, R16, RZ, PT ;  /* 0x000000ff1000720c */ /* 0x010fc60003fc6270 */
[----:B------:R-:W4:Y:S01]  /*155d0*/  LDL R16, [R1+0x594c] ;  /* 0x00594c0001107983 */ /* 0x000f220000100800 */
[----:B-----5:R-:W-:-:S09]  /*155e0*/  ISETP.GE.AND P2, PT, R15, RZ, PT ;  /* 0x000000ff0f00720c */ /* 0x020fd20003f46270 */
[----:B------:R-:W-:Y:S01]  /*155f0*/  @!P6 IMAD.MOV R10, RZ, RZ, -R10 ;  /* 0x000000ffff0ae224 */ /* 0x000fe200078e0a0a */
[----:B--2---:R-:W-:Y:S02]  /*15600*/  ISETP.GE.AND P3, PT, R13, RZ, PT ;  /* 0x000000ff0d00720c */ /* 0x004fe40003f66270 */
[----:B------:R-:W-:Y:S01]  /*15610*/  ISETP.GE.AND P4, PT, R11, RZ, PT ;  /* 0x000000ff0b00720c */ /* 0x000fe20003f86270 */
[----:B------:R-:W-:-:S04]  /*15620*/  IMAD.MOV.U32 R11, RZ, RZ, R28 ;  /* 0x000000ffff0b7224 */ /* 0x000fc800078e001c */
[----:B------:R-:W-:-:S05]  /*15630*/  @!P5 IMAD.MOV R11, RZ, RZ, -R11 ;  /* 0x000000ffff0bd224 */ /* 0x000fca00078e0a0b */
[----:B------:R0:W-:Y:S01]  /*15640*/  STL [R1+0x88], R11 ;  /* 0x0000880b01007387 */ /* 0x0001e20000100800 */
[----:B------:R-:W-:Y:S01]  /*15650*/  ISETP.GE.AND P0, PT, R12, RZ, PT ;  /* 0x000000ff0c00720c */ /* 0x000fe20003f06270 */
[----:B0-----:R-:W-:Y:S02]  /*15660*/  IMAD.MOV.U32 R11, RZ, RZ, R30 ;  /* 0x000000ffff0b7224 */ /* 0x001fe400078e001e */
[----:B------:R-:W-:Y:S02]  /*15670*/  STL [R1+0x84], R10 ;  /* 0x0000840a01007387 */ /* 0x000fe40000100800 */
[----:B------:R-:W-:Y:S02]  /*15680*/  @!P2 IMAD.MOV R11, RZ, RZ, -R11 ;  /* 0x000000ffff0ba224 */ /* 0x000fe400078e0a0b */
[----:B------:R-:W2:Y:S04]  /*15690*/  LDL R15, [R1+0x58c8] ;  /* 0x0058c800010f7983 */ /* 0x000ea80000100800 */
[----:B------:R-:W5:Y:S04]  /*156a0*/  LDL R13, [R1+0x58cc] ;  /* 0x0058cc00010d7983 */ /* 0x000f680000100800 */
[----:B------:R0:W-:Y:S04]  /*156b0*/  STL [R1+0x80], R11 ;  /* 0x0000800b01007387 */ /* 0x0001e80000100800 */
[----:B------:R-:W4:Y:S04]  /*156c0*/  LDL R12, [R1+0x58d0] ;  /* 0x0058d000010c7983 */ /* 0x000f280000100800 */
[----:B0-----:R-:W4:Y:S01]  /*156d0*/  LDL R11, [R1+0x58d4] ;  /* 0x0058d400010b7983 */ /* 0x001f220000100800 */
[----:B------:R-:W-:Y:S01]  /*156e0*/  ISETP.GT.U32.AND P1, PT, R2, R32, PT ;  /* 0x000000200200720c */ /* 0x000fe20003f24070 */
[----:B------:R-:W-:-:S12]  /*156f0*/  IMAD.MOV.U32 R10, RZ, RZ, R31 ;  /* 0x000000ffff0a7224 */ /* 0x000fd800078e001f */
[----:B------:R-:W-:Y:S01]  /*15700*/  @!P1 IMAD.IADD R32, R32, 0x1, -R2 ;  /* 0x0000000120209824 */ /* 0x000fe200078e0a02 */
[C---:B------:R-:W-:Y:S01]  /*15710*/  ISETP.GT.U32.AND P1, PT, R2.reuse, R39, PT ;  /* 0x000000270200720c */ /* 0x040fe20003f24070 */
[----:B------:R-:W-:Y:S02]  /*15720*/  @!P3 IMAD.MOV R10, RZ, RZ, -R10 ;  /* 0x000000ffff0ab224 */ /* 0x000fe400078e0a0a */
[----:B------:R-:W-:Y:S01]  /*15730*/  IMAD.MOV.U32 R19, RZ, RZ, R32 ;  /* 0x000000ffff137224 */ /* 0x000fe200078e0020 */
[C---:B------:R-:W-:Y:S02]  /*15740*/  ISETP.GT.U32.AND P3, PT, R2.reuse, R37, PT ;  /* 0x000000250200720c */ /* 0x040fe40003f64070 */
[C---:B------:R-:W-:Y:S01]  /*15750*/  ISETP.GT.U32.AND P5, PT, R2.reuse, R35, PT ;  /* 0x000000230200720c */ /* 0x040fe20003fa4070 */
[----:B------:R-:W-:Y:S01]  /*15760*/  @!P4 IMAD.MOV R19, RZ, RZ, -R19 ;  /* 0x000000ffff13c224 */ /* 0x000fe200078e0a13 */
[C---:B------:R-:W-:Y:S02]  /*15770*/  ISETP.GT.U32.AND P4, PT, R2.reuse, R38, PT ;  /* 0x000000260200720c */ /* 0x040fe40003f84070 */
[----:B------:R-:W-:-:S03]  /*15780*/  ISETP.GT.U32.AND P2, PT, R2, R36, PT ;  /* 0x000000240200720c */ /* 0x000fc60003f44070 */
[----:B------:R-:W-:Y:S01]  /*15790*/  @!P1 IMAD.IADD R39, R39, 0x1, -R2 ;  /* 0x0000000127279824 */ /* 0x000fe200078e0a02 */
[----:B------:R-:W-:-:S04]  /*157a0*/  ISETP.GT.U32.AND P1, PT, R2, R34, PT ;  /* 0x000000220200720c */ /* 0x000fc80003f24070 */
[C---:B------:R-:W-:Y:S01]  /*157b0*/  ISETP.GT.U32.AND P6, PT, R2.reuse, R39, PT ;  /* 0x000000270200720c */ /* 0x040fe20003fc4070 */
[--C-:B------:R-:W-:Y:S01]  /*157c0*/  @!P3 IMAD.IADD R37, R37, 0x1, -R2.reuse ;  /* 0x000000012525b824 */ /* 0x100fe200078e0a02 */
[C---:B------:R-:W-:Y:S01]  /*157d0*/  ISETP.GT.U32.AND P3, PT, R2.reuse, R43, PT ;  /* 0x0000002b0200720c */ /* 0x040fe20003f64070 */
[--C-:B------:R-:W-:Y:S01]  /*157e0*/  @!P5 IMAD.IADD R35, R35, 0x1, -R2.reuse ;  /* 0x000000012323d824 */ /* 0x100fe200078e0a02 */
[----:B------:R-:W-:Y:S01]  /*157f0*/  ISETP.GT.U32.AND P5, PT, R2, R41, PT ;  /* 0x000000290200720c */ /* 0x000fe20003fa4070 */
[--C-:B------:R-:W-:Y:S01]  /*15800*/  @!P4 IMAD.IADD R38, R38, 0x1, -R2.reuse ;  /* 0x000000012626c824 */ /* 0x100fe200078e0a02 */
[----:B------:R-:W-:Y:S01]  /*15810*/  ISETP.GT.U32.AND P4, PT, R2, R44, PT ;  /* 0x0000002c0200720c */ /* 0x000fe20003f84070 */
[--C-:B------:R-:W-:Y:S01]  /*15820*/  @!P2 IMAD.IADD R36, R36, 0x1, -R2.reuse ;  /* 0x000000012424a824 */ /* 0x100fe200078e0a02 */
[----:B------:R-:W-:Y:S01]  /*15830*/  ISETP.GT.U32.AND P2, PT, R2, R42, PT ;  /* 0x0000002a0200720c */ /* 0x000fe20003f44070 */
[----:B------:R-:W-:Y:S01]  /*15840*/  @!P1 IMAD.IADD R34, R34, 0x1, -R2 ;  /* 0x0000000122229824 */ /* 0x000fe200078e0a02 */
[----:B------:R-:W-:-:S03]  /*15850*/  ISETP.GE.AND P1, PT, R18, RZ, PT ;  /* 0x000000ff1200720c */ /* 0x000fc60003f26270 */
[--C-:B------:R-:W-:Y:S01]  /*15860*/  @!P6 IMAD.IADD R39, R39, 0x1, -R2.reuse ;  /* 0x000000012727e824 */ /* 0x100fe200078e0a02 */
[----:B------:R0:W-:Y:S01]  /*15870*/  STL [R1+0x7c], R10 ;  /* 0x00007c0a01007387 */ /* 0x0001e20000100800 */
[--C-:B------:R-:W-:Y:S02]  /*15880*/  @!P3 IMAD.IADD R43, R43, 0x1, -R2.reuse ;  /* 0x000000012b2bb824 */ /* 0x100fe400078e0a02 */
[--C-:B------:R-:W-:Y:S02]  /*15890*/  @!P5 IMAD.IADD R41, R41, 0x1, -R2.reuse ;  /* 0x000000012929d824 */ /* 0x100fe400078e0a02 */
[--C-:B------:R-:W-:Y:S02]  /*158a0*/  @!P4 IMAD.IADD R44, R44, 0x1, -R2.reuse ;  /* 0x000000012c2cc824 */ /* 0x100fe400078e0a02 */
[----:B------:R-:W-:Y:S02]  /*158b0*/  @!P2 IMAD.IADD R42, R42, 0x1, -R2 ;  /* 0x000000012a2aa824 */ /* 0x000fe400078e0a02 */
[----:B0-----:R-:W-:-:S04]  /*158c0*/  IMAD.MOV.U32 R10, RZ, RZ, R33 ;  /* 0x000000ffff0a7224 */ /* 0x001fc800078e0021 */
[----:B------:R-:W-:Y:S01]  /*158d0*/  @!P0 IMAD.MOV R10, RZ, RZ, -R10 ;  /* 0x000000ffff0a8224 */ /* 0x000fe200078e0a0a */
[----:B------:R-:W-:Y:S04]  /*158e0*/  STL [R1+0x78], R19 ;  /* 0x0000781301007387 */ /* 0x000fe80000100800 */
[----:B------:R-:W-:Y:S01]  /*158f0*/  STL [R1+0x74], R10 ;  /* 0x0000740a01007387 */ /* 0x000fe20000100800 */
[----:B---3--:R-:W-:Y:S02]  /*15900*/  ISETP.GE.AND P6, PT, R17, RZ, PT ;  /* 0x000000ff1100720c */ /* 0x008fe40003fc6270 */
[----:B--2---:R-:W-:Y:S02]  /*15910*/  ISETP.GE.AND P5, PT, R15, RZ, PT ;  /* 0x000000ff0f00720c */ /* 0x004fe40003fa6270 */
[----:B-----5:R-:W-:-:S02]  /*15920*/  ISETP.GE.AND P2, PT, R13, RZ, PT ;  /* 0x000000ff0d00720c */ /* 0x020fc40003f46270 */
[----:B----4-:R-:W-:Y:S01]  /*15930*/  ISETP.GE.AND P3, PT, R12, RZ, PT ;  /* 0x000000ff0c00720c */ /* 0x010fe20003f66270 */
[----:B------:R-:W-:Y:S01]  /*15940*/  IMAD.MOV.U32 R12, RZ, RZ, R34 ;  /* 0x000000ffff0c7224 */ /* 0x000fe200078e0022 */
[----:B------:R-:W-:Y:S01]  /*15950*/  ISETP.GE.AND P4, PT, R11, RZ, PT ;  /* 0x000000ff0b00720c */ /* 0x000fe20003f86270 */
[----:B------:R-:W-:Y:S02]  /*15960*/  IMAD.MOV.U32 R11, RZ, RZ, R35 ;  /* 0x000000ffff0b7224 */ /* 0x000fe400078e0023 */
[----:B------:R-:W-:Y:S02]  /*15970*/  @!P1 IMAD.MOV R12, RZ, RZ, -R12 ;  /* 0x000000ffff0c9224 */ /* 0x000fe400078e0a0c */
[----:B------:R-:W-:-:S03]  /*15980*/  @!P6 IMAD.MOV R11, RZ, RZ, -R11 ;  /* 0x000000ffff0be224 */ /* 0x000fc600078e0a0b */
[----:B------:R0:W-:Y:S04]  /*15990*/  STL [R1+0x70], R12 ;  /* 0x0000700c01007387 */ /* 0x0001e80000100800 */
[----:B------:R-:W2:Y:S04]  /*159a0*/  LDL R18, [R1+0x58d8] ;  /* 0x0058d80001127983 */ /* 0x000ea80000100800 */
[----:B------:R-:W3:Y:S01]  /*159b0*/  LDL R17, [R1+0x58dc] ;  /* 0x0058dc0001117983 */ /* 0x000ee20000100800 */
[----:B0-----:R-:W-:-:S03]  /*159c0*/  IMAD.MOV.U32 R12, RZ, RZ, R36 ;  /* 0x000000ffff0c7224 */ /* 0x001fc600078e0024 */
[----:B------:R-:W4:Y:S04]  /*159d0*/  LDL R15, [R1+0x58e0] ;  /* 0x0058e000010f7983 */ /* 0x000f280000100800 */
[----:B------:R0:W-:Y:S01]  /*159e0*/  STL [R1+0x6c], R11 ;  /* 0x00006c0b01007387 */ /* 0x0001e20000100800 */
[----:B------:R-:W-:Y:S02]  /*159f0*/  @!P5 IMAD.MOV R12, RZ, RZ, -R12 ;  /* 0x000000ffff0cd224 */ /* 0x000fe400078e0a0c */
[----:B0-----:R-:W-:-:S03]  /*15a00*/  IMAD.MOV.U32 R11, RZ, RZ, R37 ;  /* 0x000000ffff0b7224 */ /* 0x001fc600078e0025 */
[----:B------:R0:W-:Y:S01]  /*15a10*/  STL [R1+0x68], R12 ;  /* 0x0000680c01007387 */ /* 0x0001e20000100800 */
[----:B------:R-:W-:-:S03]  /*15a20*/  @!P2 IMAD.MOV R11, RZ, RZ, -R11 ;  /* 0x000000ffff0ba224 */ /* 0x000fc600078e0a0b */
[----:B0-----:R-:W5:Y:S04]  /*15a30*/  LDL R12, [R1+0x58e4] ;  /* 0x0058e400010c7983 */ /* 0x001f680000100800 */
[----:B------:R0:W-:Y:S04]  /*15a40*/  STL [R1+0x64], R11 ;  /* 0x0000640b01007387 */ /* 0x0001e80000100800 */
[----:B------:R-:W5:Y:S04]  /*15a50*/  LDL R13, [R1+0x58ec] ;  /* 0x0058ec00010d7983 */ /* 0x000f680000100800 */
[----:B0-----:R-:W5:Y:S01]  /*15a60*/  LDL R11, [R1+0x58e8] ;  /* 0x0058e800010b7983 */ /* 0x001f620000100800 */
[----:B------:R-:W-:-:S13]  /*15a70*/  ISETP.GT.U32.AND P0, PT, R2, R40, PT ;  /* 0x000000280200720c */ /* 0x000fda0003f04070 */
[----:B------:R-:W-:Y:S01]  /*15a80*/  @!P0 IMAD.IADD R40, R40, 0x1, -R2 ;  /* 0x0000000128288824 */ /* 0x000fe200078e0a02 */
[C---:B------:R-:W-:Y:S02]  /*15a90*/  ISETP.GT.U32.AND P0, PT, R2.reuse, R45, PT ;  /* 0x0000002d0200720c */ /* 0x040fe40003f04070 */
[C---:B------:R-:W-:Y:S01]  /*15aa0*/  ISETP.GT.U32.AND P5, PT, R2.reuse, R42, PT ;  /* 0x0000002a0200720c */ /* 0x040fe20003fa4070 */
[----:B------:R-:W-:Y:S01]  /*15ab0*/  IMAD.MOV.U32 R19, RZ, RZ, R39 ;  /* 0x000000ffff137224 */ /* 0x000fe200078e0027 */
[----:B------:R-:W-:-:S09]  /*15ac0*/  ISETP.GT.U32.AND P1, PT, R2, R41, PT ;  /* 0x000000290200720c */ /* 0x000fd20003f24070 */
[----:B------:R-:W-:Y:S01]  /*15ad0*/  @!P0 IMAD.IADD R45, R45, 0x1, -R2 ;  /* 0x000000012d2d8824 */ /* 0x000fe200078e0a02 */
[----:B------:R-:W-:-:S04]  /*15ae0*/  ISETP.GT.U32.AND P0, PT, R2, R40, PT ;  /* 0x000000280200720c */ /* 0x000fc80003f04070 */
[C---:B------:R-:W-:Y:S01]  /*15af0*/  ISETP.GT.U32.AND P6, PT, R2.reuse, R45, PT ;  /* 0x0000002d0200720c */ /* 0x040fe20003fc4070 */
[----:B------:R-:W-:Y:S01]  /*15b00*/  @!P4 IMAD.MOV R19, RZ, RZ, -R19 ;  /* 0x000000ffff13c224 */ /* 0x000fe200078e0a13 */
[----:B------:R-:W-:Y:S01]  /*15b10*/  ISETP.GT.U32.AND P4, PT, R2, R46, PT ;  /* 0x0000002e0200720c */ /* 0x000fe20003f84070 */
[----:B------:R-:W-:Y:S01]  /*15b20*/  @!P5 IMAD.IADD R42, R42, 0x1, -R2 ;  /* 0x000000012a2ad824 */ /* 0x000fe200078e0a02 */
[----:B------:R-:W-:-:S05]  /*15b30*/  ISETP.GT.U32.AND P5, PT, R2, R49, PT ;  /* 0x000000310200720c */ /* 0x000fca0003fa4070 */
[--C-:B------:R-:W-:Y:S01]  /*15b40*/  @!P0 IMAD.IADD R40, R40, 0x1, -R2.reuse ;  /* 0x0000000128288824 */ /* 0x100fe200078e0a02 */
[C---:B------:R-:W-:Y:S01]  /*15b50*/  ISETP.GT.U32.AND P0, PT, R2.reuse, R47, PT ;  /* 0x0000002f0200720c */ /* 0x040fe20003f04070 */
[--C-:B------:R-:W-:Y:S02]  /*15b60*/  @!P1 IMAD.IADD R41, R41, 0x1, -R2.reuse ;  /* 0x0000000129299824 */ /* 0x100fe400078e0a02 */
[----:B------:R-:W-:Y:S01]  /*15b70*/  @!P6 IMAD.IADD R45, R45, 0x1, -R2 ;  /* 0x000000012d2de824 */ /* 0x000fe200078e0a02 */
[C---:B------:R-:W-:Y:S02]  /*15b80*/  ISETP.GT.U32.AND P2, PT, R2.reuse, R43, PT ;  /* 0x0000002b0200720c */ /* 0x040fe40003f44070 */
[----:B------:R-:W-:Y:S02]  /*15b90*/  ISETP.GT.U32.AND P1, PT, R2, R48, PT ;  /* 0x000000300200720c */ /* 0x000fe40003f24070 */
[----:B------:R-:W-:Y:S01]  /*15ba0*/  IABS R33, R16 ;  /* 0x0000001000217213 */ /* 0x000fe20000000000 */
[----:B------:R-:W-:-:S02]  /*15bb0*/  IMAD.MOV.U32 R20, RZ, RZ, R38 ;  /* 0x000000ffff147224 */ /* 0x000fc400078e0026 */
[--C-:B------:R-:W-:Y:S02]  /*15bc0*/  @!P4 IMAD.IADD R46, R46, 0x1, -R2.reuse ;  /* 0x000000012e2ec824 */ /* 0x100fe400078e0a02 */
[----:B------:R-:W-:Y:S02]  /*15bd0*/  @!P5 IMAD.IADD R49, R49, 0x1, -R2 ;  /* 0x000000013131d824 */ /* 0x000fe400078e0a02 */
[----:B------:R-:W-:-:S04]  /*15be0*/  IMAD.HI.U32 R10, R61, R33, RZ ;  /* 0x000000213d0a7227 */ /* 0x000fc800078e00ff */
[----:B------:R-:W-:Y:S02]  /*15bf0*/  @!P0 IMAD.IADD R47, R47, 0x1, -R2 ;  /* 0x000000012f2f8824 */ /* 0x000fe400078e0a02 */
[----:B------:R-:W-:Y:S02]  /*15c00*/  @!P3 IMAD.MOV R20, RZ, RZ, -R20 ;  /* 0x000000ffff14b224 */ /* 0x000fe400078e0a14 */
[----:B------:R-:W-:Y:S02]  /*15c10*/  IMAD.MOV R10, RZ, RZ, -R10 ;  /* 0x000000ffff0a7224 */ /* 0x000fe400078e0a0a */
[--C-:B------:R-:W-:Y:S01]  /*15c20*/  @!P2 IMAD.IADD R43, R43, 0x1, -R2.reuse ;  /* 0x000000012b2ba824 */ /* 0x100fe200078e0a02 */
[----:B------:R-:W-:Y:S01]  /*15c30*/  STL [R1+0x60], R20 ;  /* 0x0000601401007387 */ /* 0x000fe20000100800 */
[----:B------:R-:W-:Y:S01]  /*15c40*/  @!P1 IMAD.IADD R48, R48, 0x1, -R2 ;  /* 0x0000000130309824 */ /* 0x000fe200078e0a02 */
[C---:B------:R-:W-:Y:S01]  /*15c50*/  ISETP.GT.U32.AND P2, PT, R2.reuse, R50, PT ;  /* 0x000000320200720c */ /* 0x040fe20003f44070 */
[----:B------:R-:W-:Y:S01]  /*15c60*/  IMAD R33, R2, R10, R33 ;  /* 0x0000000a02217224 */ /* 0x000fe200078e0221 */
[----:B------:R0:W-:Y:S01]  /*15c70*/  STL [R1+0x5c], R19 ;  /* 0x00005c1301007387 */ /* 0x0001e20000100800 */
[----:B------:R-:W-:-:S03]  /*15c80*/  IMAD.MOV.U32 R10, RZ, RZ, R41 ;  /* 0x000000ffff0a7224 */ /* 0x000fc600078e0029 */
[----:B0-----:R-:W5:Y:S07]  /*15c90*/  LDL R19, [R1+0x58f0] ;  /* 0x0058f00001137983 */ /* 0x001f6e0000100800 */
[----:B------:R-:W-:Y:S01]  /*15ca0*/  @!P2 IMAD.IADD R50, R50, 0x1, -R2 ;  /* 0x000000013232a824 */ /* 0x000fe200078e0a02 */
[----:B--2---:R-:W-:Y:S02]  /*15cb0*/  ISETP.GE.AND P6, PT, R18, RZ, PT ;  /* 0x000000ff1200720c */ /* 0x004fe40003fc6270 */
[----:B------:R-:W2:Y:S01]  /*15cc0*/  LDL R18, [R1+0x58f4] ;  /* 0x0058f40001127983 */ /* 0x000ea20000100800 */
[----:B---3--:R-:W-:-:S02]  /*15cd0*/  ISETP.GE.AND P4, PT, R17, RZ, PT ;  /* 0x000000ff1100720c */ /* 0x008fc40003f86270 */
[----:B----4-:R-:W-:-:S11]  /*15ce0*/  ISETP.GE.AND P0, PT, R15, RZ, PT ;  /* 0x000000ff0f00720c */ /* 0x010fd60003f06270 */
[----:B------:R-:W-:Y:S01]  /*15cf0*/  @!P4 IMAD.MOV R10, RZ, RZ, -R10 ;  /* 0x000000ffff0ac224 */ /* 0x000fe200078e0a0a */
[----:B-----5:R-:W-:Y:S02]  /*15d00*/  ISETP.GE.AND P1, PT, R12, RZ, PT ;  /* 0x000000ff0c00720c */ /* 0x020fe40003f26270 */
[----:B------:R-:W3:Y:S01]  /*15d10*/  LDL R12, [R1+0x2e54] ;  /* 0x002e5400010c7983 */ /* 0x000ee20000100800 */
[----:B------:R-:W-:Y:S01]  /*15d20*/  ISETP.GE.AND P5, PT, R11, RZ, PT ;  /* 0x000000ff0b00720c */ /* 0x000fe20003fa6270 */
[----:B------:R-:W-:-:S04]  /*15d30*/  IMAD.MOV.U32 R11, RZ, RZ, R40 ;  /* 0x000000ffff0b7224 */ /* 0x000fc800078e0028 */
[----:B------:R-:W-:-:S05]  /*15d40*/  @!P6 IMAD.MOV R11, RZ, RZ, -R11 ;  /* 0x000000ffff0be224 */ /* 0x000fca00078e0a0b */
[----:B------:R0:W-:Y:S02]  /*15d50*/  STL [R1+0x58], R11 ;  /* 0x0000580b01007387 */ /* 0x0001e40000100800 */
[----:B0-----:R-:W-:Y:S02]  /*15d60*/  IMAD.MOV.U32 R11, RZ, RZ, R42 ;  /* 0x000000ffff0b7224 */ /* 0x001fe400078e002a */
[----:B------:R-:W-:Y:S02]  /*15d70*/  STL [R1+0x54], R10 ;  /* 0x0000540a01007387 */ /* 0x000fe40000100800 */
[----:B------:R-:W-:Y:S02]  /*15d80*/  @!P0 IMAD.MOV R11, RZ, RZ, -R11 ;  /* 0x000000ffff0b8224 */ /* 0x000fe400078e0a0b */
[----:B------:R-:W4:Y:S01]  /*15d90*/  LDL R17, [R1+0x58f8] ;  /* 0x0058f80001117983 */ /* 0x000f220000100800 */
[----:B------:R-:W-:-:S03]  /*15da0*/  ISETP.GE.AND P2, PT, R13, RZ, PT ;  /* 0x000000ff0d00720c */ /* 0x000fc60003f46270 */
[----:B------:R-:W5:Y:S04]  /*15db0*/  LDL R15, [R1+0x58fc] ;  /* 0x0058fc00010f7983 */ /* 0x000f680000100800 */
[----:B------:R0:W-:Y:S04]  /*15dc0*/  STL [R1+0x50], R11 ;  /* 0x0000500b01007387 */ /* 0x0001e80000100800 */
[----:B------:R-:W3:Y:S04]  /*15dd0*/  LDL R13, [R1+0x5900] ;  /* 0x00590000010d7983 */ /* 0x000ee80000100800 */
[----:B0-----:R-:W3:Y:S01]  /*15de0*/  LDL R11, [R1+0x5904] ;  /* 0x00590400010b7983 */ /* 0x001ee20000100800 */
[C---:B------:R-:W-:Y:S01]  /*15df0*/  ISETP.GT.U32.AND P3, PT, R2.reuse, R44, PT ;  /* 0x0000002c0200720c */ /* 0x040fe20003f64070 */
[----:B------:R-:W-:Y:S01]  /*15e00*/  IMAD.MOV.U32 R10, RZ, RZ, R43 ;  /* 0x000000ffff0a7224 */ /* 0x000fe200078e002b */
[----:B------:R-:W-:-:S11]  /*15e10*/  ISETP.GT.U32.AND P6, PT, R2, R50, PT ;  /* 0x000000320200720c */ /* 0x000fd60003fc4070 */
[----:B------:R-:W-:Y:S01]  /*15e20*/  @!P3 IMAD.IADD R44, R44, 0x1, -R2 ;  /* 0x000000012c2cb824 */ /* 0x000fe200078e0a02 */
[C---:B------:R-:W-:Y:S01]  /*15e30*/  ISETP.GT.U32.AND P3, PT, R2.reuse, R51, PT ;  /* 0x000000330200720c */ /* 0x040fe20003f64070 */
[----:B------:R-:W-:Y:S01]  /*15e40*/  @!P1 IMAD.MOV R10, RZ, RZ, -R10 ;  /* 0x000000ffff0a9224 */ /* 0x000fe200078e0a0a */
[C---:B------:R-:W-:Y:S01]  /*15e50*/  ISETP.GT.U32.AND P4, PT, R2.reuse, R47, PT ;  /* 0x0000002f0200720c */ /* 0x040fe20003f84070 */
[----:B------:R-:W-:Y:S01]  /*15e60*/  IMAD.MOV.U32 R20, RZ, RZ, R44 ;  /* 0x000000ffff147224 */ /* 0x000fe200078e002c */
[C---:B------:R-:W-:Y:S02]  /*15e70*/  ISETP.GT.U32.AND P1, PT, R2.reuse, R49, PT ;  /* 0x000000310200720c */ /* 0x040fe40003f24070 */
[----:B------:R-:W-:Y:S01]  /*15e80*/  ISETP.GT.U32.AND P0, PT, R2, R48, PT ;  /* 0x000000300200720c */ /* 0x000fe20003f04070 */
[----:B------:R-:W-:-:S06]  /*15e90*/  @!P5 IMAD.MOV R20, RZ, RZ, -R20 ;  /* 0x000000ffff14d224 */ /* 0x000fcc00078e0a14 */
[----:B------:R-:W-:Y:S01]  /*15ea0*/  @!P3 IMAD.IADD R51, R51, 0x1, -R2 ;  /* 0x000000013333b824 */ /* 0x000fe200078e0a02 */
[----:B------:R-:W-:-:S04]  /*15eb0*/  ISETP.GT.U32.AND P3, PT, R2, R46, PT ;  /* 0x0000002e0200720c */ /* 0x000fc80003f64070 */
[----:B------:R-:W-:Y:S01]  /*15ec0*/  ISETP.GT.U32.AND P5, PT, R2, R51, PT ;  /* 0x000000330200720c */ /* 0x000fe20003fa4070 */
[--C-:B------:R-:W-:Y:S01]  /*15ed0*/  @!P6 IMAD.IADD R50, R50, 0x1, -R2.reuse ;  /* 0x000000013232e824 */ /* 0x100fe200078e0a02 */
[C---:B------:R-:W-:Y:S01]  /*15ee0*/  ISETP.GT.U32.AND P6, PT, R2.reuse, R56, PT ;  /* 0x000000380200720c */ /* 0x040fe20003fc4070 */
        /* <DEDUP_REMOVED lines=13> */
[----:B0-----:R-:W-:Y:S02]  /*15fc0*/  IMAD.MOV.U32 R10, RZ, RZ, R45 ;  /* 0x000000ffff0a7224 */ /* 0x001fe400078e002d */
[----:B------:R-:W-:-:S02]  /*15fd0*/  @!P0 IMAD.IADD R54, R54, 0x1, -R2 ;  /* 0x0000000136368824 */ /* 0x000fc400078e0a02 */
[----:B------:R-:W-:Y:S01]  /*15fe0*/  @!P2 IMAD.MOV R10, RZ, RZ, -R10 ;  /* 0x000000ffff0aa224 */ /* 0x000fe200078e0a0a */
[----:B------:R-:W-:Y:S04]  /*15ff0*/  STL [R1+0x48], R20 ;  /* 0x0000481401007387 */ /* 0x000fe80000100800 */
[----:B------:R-:W-:Y:S04]  /*16000*/  STL [R1+0x44], R10 ;  /* 0x0000440a01007387 */ /* 0x000fe80000100800 */
[----:B------:R-:W3:Y:S01]  /*16010*/  LDL R19, [R1+0x5908] ;  /* 0x0059080001137983 */ /* 0x000ee20000100800 */
[----:B--2---:R-:W-:-:S03]  /*16020*/  ISETP.GE.AND P5, PT, R18, RZ, PT ;  /* 0x000000ff1200720c */ /* 0x004fc60003fa6270 */
[----:B------:R-:W2:Y:S01]  /*16030*/  LDL R18, [R1+0x590c] ;  /* 0x00590c0001127983 */ /* 0x000ea20000100800 */
[----:B----4-:R-:W-:Y:S02]  /*16040*/  ISETP.GE.AND P4, PT, R17, RZ, PT ;  /* 0x000000ff1100720c */ /* 0x010fe40003f86270 */
[----:B-----5:R-:W-:Y:S02]  /*16050*/  ISETP.GE.AND P0, PT, R15, RZ, PT ;  /* 0x000000ff0f00720c */ /* 0x020fe40003f06270 */
[----:B---3--:R-:W-:Y:S01]  /*16060*/  ISETP.GE.AND P1, PT, R13, RZ, PT ;  /* 0x000000ff0d00720c */ /* 0x008fe20003f26270 */
[----:B------:R-:W-:Y:S01]  /*16070*/  IMAD.MOV.U32 R13, RZ, RZ, R47 ;  /* 0x000000ffff0d7224 */ /* 0x000fe200078e002f */
[----:B------:R-:W-:Y:S01]  /*16080*/  ISETP.GE.AND P6, PT, R11, RZ, PT ;  /* 0x000000ff0b00720c */ /* 0x000fe20003fc6270 */
[----:B------:R-:W-:Y:S02]  /*16090*/  IMAD.MOV.U32 R11, RZ, RZ, R46 ;  /* 0x000000ffff0b7224 */ /* 0x000fe400078e002e */
[----:B------:R-:W-:-:S02]  /*160a0*/  @!P5 IMAD.MOV R13, RZ, RZ, -R13 ;  /* 0x000000ffff0dd224 */ /* 0x000fc400078e0a0d */
[----:B------:R-:W-:-:S05]  /*160b0*/  @!P3 IMAD.MOV R11, RZ, RZ, -R11 ;  /* 0x000000ffff0bb224 */ /* 0x000fca00078e0a0b */
[----:B------:R0:W-:Y:S04]  /*160c0*/  STL [R1+0x40], R11 ;  /* 0x0000400b01007387 */ /* 0x0001e80000100800 */
[----:B------:R-:W3:Y:S04]  /*160d0*/  LDL R17, [R1+0x5910] ;  /* 0x0059100001117983 */ /* 0x000ee80000100800 */
[----:B------:R-:W4:Y:S01]  /*160e0*/  LDL R15, [R1+0x5914] ;  /* 0x00591400010f7983 */ /* 0x000f220000100800 */
[----:B0-----:R-:W-:-:S03]  /*160f0*/  IMAD.MOV.U32 R11, RZ, RZ, R48 ;  /* 0x000000ffff0b7224 */ /* 0x001fc600078e0030 */
[----:B------:R0:W-:Y:S01]  /*16100*/  STL [R1+0x3c], R13 ;  /* 0x00003c0d01007387 */ /* 0x0001e20000100800 */
[----:B------:R-:W-:Y:S02]  /*16110*/  @!P4 IMAD.MOV R11, RZ, RZ, -R11 ;  /* 0x000000ffff0bc224 */ /* 0x000fe400078e0a0b */
[----:B0-----:R-:W-:-:S03]  /*16120*/  IMAD.MOV.U32 R13, RZ, RZ, R49 ;  /* 0x000000ffff0d7224 */ /* 0x001fc600078e0031 */
[----:B------:R0:W-:Y:S01]  /*16130*/  STL [R1+0x38], R11 ;  /* 0x0000380b01007387 */ /* 0x0001e20000100800 */
[----:B------:R-:W-:-:S03]  /*16140*/  @!P0 IMAD.MOV R13, RZ, RZ, -R13 ;  /* 0x000000ffff0d8224 */ /* 0x000fc600078e0a0d */
[----:B0-----:R-:W5:Y:S04]  /*16150*/  LDL R11, [R1+0x5918] ;  /* 0x00591800010b7983 */ /* 0x001f680000100800 */
[----:B------:R0:W-:Y:S04]  /*16160*/  STL [R1+0x34], R13 ;  /* 0x0000340d01007387 */ /* 0x0001e80000100800 */
[----:B0-----:R-:W5:Y:S01]  /*16170*/  LDL R13, [R1+0x591c] ;  /* 0x00591c00010d7983 */ /* 0x001f620000100800 */
[----:B------:R-:W-:-:S13]  /*16180*/  ISETP.GT.U32.AND P2, PT, R2, R52, PT ;  /* 0x000000340200720c */ /* 0x000fda0003f44070 */
[----:B------:R-:W-:Y:S01]  /*16190*/  @!P2 IMAD.IADD R52, R52, 0x1, -R2 ;  /* 0x000000013434a824 */ /* 0x000fe200078e0a02 */
[C---:B------:R-:W-:Y:S02]  /*161a0*/  ISETP.GT.U32.AND P2, PT, R2.reuse, R57, PT ;  /* 0x000000390200720c */ /* 0x040fe40003f44070 */
[----:B------:R-:W-:Y:S01]  /*161b0*/  ISETP.GT.U32.AND P4, PT, R2, R54, PT ;  /* 0x000000360200720c */ /* 0x000fe20003f84070 */
[----:B------:R-:W-:-:S10]  /*161c0*/  IMAD.MOV.U32 R20, RZ, RZ, R51 ;  /* 0x000000ffff147224 */ /* 0x000fd400078e0033 */
[----:B------:R-:W-:Y:S01]  /*161d0*/  @!P2 IMAD.IADD R57, R57, 0x1, -R2 ;  /* 0x000000013939a824 */ /* 0x000fe200078e0a02 */
[C---:B------:R-:W-:Y:S01]  /*161e0*/  ISETP.GT.U32.AND P2, PT, R2.reuse, R52, PT ;  /* 0x000000340200720c */ /* 0x040fe20003f44070 */
[----:B------:R-:W-:Y:S01]  /*161f0*/  @!P6 IMAD.MOV R20, RZ, RZ, -R20 ;  /* 0x000000ffff14e224 */ /* 0x000fe200078e0a14 */
[----:B------:R-:W-:Y:S01]  /*16200*/  ISETP.GT.U32.AND P6, PT, R2, R58, PT ;  /* 0x0000003a0200720c */ /* 0x000fe20003fc4070 */
[----:B------:R-:W-:Y:S01]  /*16210*/  @!P4 IMAD.IADD R54, R54, 0x1, -R2 ;  /* 0x000000013636c824 */ /* 0x000fe200078e0a02 */
[C---:B------:R-:W-:Y:S02]  /*16220*/  ISETP.GT.U32.AND P5, PT, R2.reuse, R57, PT ;  /* 0x000000390200720c */ /* 0x040fe40003fa4070 */
[----:B------:R-:W-:Y:S01]  /*16230*/  ISETP.GT.U32.AND P4, PT, R2, R0, PT ;  /* 0x000000000200720c */ /* 0x000fe20003f84070 */
[----:B------:R-:W-:-:S06]  /*16240*/  IMAD.MOV.U32 R21, RZ, RZ, R50 ;  /* 0x000000ffff157224 */ /* 0x000fcc00078e0032 */
[--C-:B------:R-:W-:Y:S01]  /*16250*/  @!P2 IMAD.IADD R52, R52, 0x1, -R2.reuse ;  /* 0x000000013434a824 */ /* 0x100fe200078e0a02 */
[----:B------:R-:W-:Y:S01]  /*16260*/  ISETP.GT.U32.AND P2, PT, R2, R59, PT ;  /* 0x0000003b0200720c */ /* 0x000fe20003f44070 */
[----:B------:R-:W-:Y:S02]  /*16270*/  @!P1 IMAD.MOV R21, RZ, RZ, -R21 ;  /* 0x000000ffff159224 */ /* 0x000fe400078e0a15 */
[--C-:B------:R-:W-:Y:S02]  /*16280*/  @!P5 IMAD.IADD R57, R57, 0x1, -R2.reuse ;  /* 0x000000013939d824 */ /* 0x100fe400078e0a02 */
[--C-:B------:R-:W-:Y:S01]  /*16290*/  @!P6 IMAD.IADD R58, R58, 0x1, -R2.reuse ;  /* 0x000000013a3ae824 */ /* 0x100fe200078e0a02 */
[----:B------:R-:W-:Y:S01]  /*162a0*/  STL [R1+0x30], R21 ;  /* 0x0000301501007387 */ /* 0x000fe20000100800 */
[----:B------:R-:W-:-:S03]  /*162b0*/  @!P4 IMAD.IADD R0, R0, 0x1, -R2 ;  /* 0x000000010000c824 */ /* 0x000fc600078e0a02 */
[----:B------:R0:W-:Y:S03]  /*162c0*/  STL [R1+0x28], R20 ;  /* 0x0000281401007387 */ /* 0x0001e60000100800 */
[--C-:B------:R-:W-:Y:S01]  /*162d0*/  @!P2 IMAD.IADD R59, R59, 0x1, -R2.reuse ;  /* 0x000000013b3ba824 */ /* 0x100fe200078e0a02 */
[C---:B------:R-:W-:Y:S02]  /*162e0*/  ISETP.GT.U32.AND P3, PT, R2.reuse, R53, PT ;  /* 0x000000350200720c */ /* 0x040fe40003f64070 */
[C---:B------:R-:W-:Y:S02]  /*162f0*/  ISETP.GT.U32.AND P1, PT, R2.reuse, R56, PT ;  /* 0x000000380200720c */ /* 0x040fe40003f24070 */
[----:B------:R-:W-:Y:S02]  /*16300*/  IABS R37, R12 ;  /* 0x0000000c00257213 */ /* 0x000fe40000000000 */
[C---:B------:R-:W-:Y:S01]  /*16310*/  ISETP.GT.U32.AND P0, PT, R2.reuse, R55, PT ;  /* 0x000000370200720c */ /* 0x040fe20003f04070 */
[----:B0-----:R-:W5:Y:S06]  /*16320*/  LDL R20, [R1+0x5920] ;  /* 0x0059200001147983 */ /* 0x001f6c0000100800 */
[--C-:B------:R-:W-:Y:S01]  /*16330*/  @!P3 IMAD.IADD R53, R53, 0x1, -R2.reuse ;  /* 0x000000013535b824 */ /* 0x100fe200078e0a02 */
[----:B------:R-:W-:Y:S01]  /*16340*/  ISETP.GT.U32.AND P3, PT, R2, R60, PT ;  /* 0x0000003c0200720c */ /* 0x000fe20003f64070 */
[----:B------:R-:W-:Y:S01]  /*16350*/  @!P1 IMAD.IADD R56, R56, 0x1, -R2 ;  /* 0x0000000138389824 */ /* 0x000fe200078e0a02 */
[----:B------:R-:W-:Y:S01]  /*16360*/  ISETP.GE.AND P1, PT, R19, RZ, PT ;  /* 0x000000ff1300720c */ /* 0x000fe20003f26270 */
[----:B------:R-:W-:-:S04]  /*16370*/  IMAD.HI.U32 R10, R61, R37, RZ ;  /* 0x000000253d0a7227 */ /* 0x000fc800078e00ff */
[----:B------:R-:W-:-:S06]  /*16380*/  IMAD.MOV R10, RZ, RZ, -R10 ;  /* 0x000000ffff0a7224 */ /* 0x000fcc00078e0a0a */
[--C-:B------:R-:W-:Y:S02]  /*16390*/  @!P3 IMAD.IADD R60, R60, 0x1, -R2.reuse ;  /* 0x000000013c3cb824 */ /* 0x100fe400078e0a02 */
[----:B------:R-:W-:Y:S02]  /*163a0*/  IMAD R37, R2, R10, R37 ;  /* 0x0000000a02257224 */ /* 0x000fe400078e0225 */
[----:B------:R-:W-:Y:S01]  /*163b0*/  IMAD.MOV.U32 R10, RZ, RZ, R53 ;  /* 0x000000ffff0a7224 */ /* 0x000fe200078e0035 */
[----:B--2---:R-:W-:Y:S02]  /*163c0*/  ISETP.GE.AND P5, PT, R18, RZ, PT ;  /* 0x000000ff1200720c */ /* 0x004fe40003fa6270 */
[----:B------:R-:W2:Y:S01]  /*163d0*/  LDL R18, [R1+0x5924] ;  /* 0x0059240001127983 */ /* 0x000ea20000100800 */
[----:B------:R-:W-:-:S10]  /*163e0*/  @!P0 IMAD.IADD R55, R55, 0x1, -R2 ;  /* 0x0000000137378824 */ /* 0x000fd400078e0a02 */
[----:B------:R-:W-:Y:S01]  /*163f0*/  @!P5 IMAD.MOV R10, RZ, RZ, -R10 ;  /* 0x000000ffff0ad224 */ /* 0x000fe200078e0a0a */
[----:B---3--:R-:W-:Y:S02]  /*16400*/  ISETP.GE.AND P6, PT, R17, RZ, PT ;  /* 0x000000ff1100720c */ /* 0x008fe40003fc6270 */
[----:B------:R-:W3:Y:S01]  /*16410*/  LDL R17, [R1+0x5928] ;  /* 0x0059280001117983 */ /* 0x000ee20000100800 */
[----:B----4-:R-:W-:-:S03]  /*16420*/  ISETP.GE.AND P2, PT, R15, RZ, PT ;  /* 0x000000ff0f00720c */ /* 0x010fc60003f46270 */
[----:B------:R-:W4:Y:S01]  /*16430*/  LDL R15, [R1+0x592c] ;  /* 0x00592c00010f7983 */ /* 0x000f220000100800 */
[----:B-----5:R-:W-:-:S03]  /*16440*/  ISETP.GE.AND P4, PT, R13, RZ, PT ;  /* 0x000000ff0d00720c */ /* 0x020fc60003f86270 */
[----:B------:R-:W5:Y:S01]  /*16450*/  LDL R13, [R1+0x5930] ;  /* 0x00593000010d7983 */ /* 0x000f620000100800 */
[----:B------:R-:W-:Y:S01]  /*16460*/  ISETP.GE.AND P3, PT, R11, RZ, PT ;  /* 0x000000ff0b00720c */ /* 0x000fe20003f66270 */
[----:B------:R-:W-:-:S04]  /*16470*/  IMAD.MOV.U32 R11, RZ, RZ, R52 ;  /* 0x000000ffff0b7224 */ /* 0x000fc800078e0034 */
[----:B------:R-:W-:-:S05]  /*16480*/  @!P1 IMAD.MOV R11, RZ, RZ, -R11 ;  /* 0x000000ffff0b9224 */ /* 0x000fca00078e0a0b */
[----:B------:R0:W-:Y:S02]  /*16490*/  STL [R1+0x24], R11 ;  /* 0x0000240b01007387 */ /* 0x0001e40000100800 */
[----:B0-----:R-:W-:Y:S02]  /*164a0*/  IMAD.MOV.U32 R11, RZ, RZ, R54 ;  /* 0x000000ffff0b7224 */ /* 0x001fe400078e0036 */
[----:B------:R0:W-:Y:S02]  /*164b0*/  STL [R1+0x20], R10 ;  /* 0x0000200a01007387 */ /* 0x0001e40000100800 */
[----:B------:R-:W-:-:S05]  /*164c0*/  @!P6 IMAD.MOV R11, RZ, RZ, -R11 ;  /* 0x000000ffff0be224 */ /* 0x000fca00078e0a0b */
[----:B------:R1:W-:Y:S01]  /*164d0*/  STL [R1+0x1c], R11 ;  /* 0x00001c0b01007387 */ /* 0x0003e20000100800 */
[----:B0-----:R-:W-:-:S04]  /*164e0*/  IMAD.MOV.U32 R10, RZ, RZ, R55 ;  /* 0x000000ffff0a7224 */ /* 0x001fc800078e0037 */
[----:B------:R-:W-:Y:S02]  /*164f0*/  @!P2 IMAD.MOV R10, RZ, RZ, -R10 ;  /* 0x000000ffff0aa224 */ /* 0x000fe400078e0a0a */
[----:B-1----:R-:W-:-:S03]  /*16500*/  IMAD.MOV.U32 R11, RZ, RZ, R56 ;  /* 0x000000ffff0b7224 */ /* 0x002fc600078e0038 */
[----:B------:R-:W-:Y:S01]  /*16510*/  STL [R1+0x18], R10 ;  /* 0x0000180a01007387 */ /* 0x000fe20000100800 */
[----:B------:R-:W-:-:S03]  /*16520*/  @!P3 IMAD.MOV R11, RZ, RZ, -R11 ;  /* 0x000000ffff0bb224 */ /* 0x000fc600078e0a0b */
[----:B------:R-:W5:Y:S04]  /*16530*/  LDL R19, [R1+0x5934] ;  /* 0x0059340001137983 */ /* 0x000f680000100800 */
[----:B------:R0:W-:Y:S04]  /*16540*/  STL [R1+0x14], R11 ;  /* 0x0000140b01007387 */ /* 0x0001e80000100800 */
[----:B0-----:R-:W5:Y:S01]  /*16550*/  LDL R11, [R1+0x5938] ;  /* 0x00593800010b7983 */ /* 0x001f620000100800 */
[C---:B------:R-:W-:Y:S02]  /*16560*/  ISETP.GT.U32.AND P0, PT, R2.reuse, R3, PT ;  /* 0x000000030200720c */ /* 0x040fe40003f04070 */
[----:B------:R-:W-:-:S02]  /*16570*/  ISETP.GT.U32.AND P1, PT, R2, R59, PT ;  /* 0x0000003b0200720c */ /* 0x000fc40003f24070 */
[C---:B------:R-:W-:Y:S02]  /*16580*/  ISETP.GT.U32.AND P2, PT, R2.reuse, R0, PT ;  /* 0x000000000200720c */ /* 0x040fe40003f44070 */
[----:B------:R-:W-:-:S07]  /*16590*/  ISETP.GT.U32.AND P3, PT, R2, R4, PT ;  /* 0x000000040200720c */ /* 0x000fce0003f64070 */
[----:B------:R-:W-:-:S05]  /*165a0*/  @!P0 IMAD.IADD R3, R3, 0x1, -R2 ;  /* 0x0000000103038824 */ /* 0x000fca00078e0a02 */
[----:B------:R-:W-:Y:S01]  /*165b0*/  ISETP.GT.U32.AND P6, PT, R2, R3, PT ;  /* 0x000000030200720c */ /* 0x000fe20003fc4070 */
[----:B------:R-:W-:-:S04]  /*165c0*/  IMAD.MOV.U32 R10, RZ, RZ, R57 ;  /* 0x000000ffff0a7224 */ /* 0x000fc800078e0039 */
[----:B------:R-:W-:Y:S02]  /*165d0*/  @!P4 IMAD.MOV R10, RZ, RZ, -R10 ;  /* 0x000000ffff0ac224 */ /* 0x000fe400078e0a0a */
[--C-:B------:R-:W-:Y:S02]  /*165e0*/  @!P1 IMAD.IADD R59, R59, 0x1, -R2.reuse ;  /* 0x000000013b3b9824 */ /* 0x100fe400078e0a02 */
[--C-:B------:R-:W-:Y:S01]  /*165f0*/  @!P2 IMAD.IADD R0, R0, 0x1, -R2.reuse ;  /* 0x000000010000a824 */ /* 0x100fe200078e0a02 */
[----:B------:R0:W-:Y:S01]  /*16600*/  STL [R1+0x10], R10 ;  /* 0x0000100a01007387 */ /* 0x0001e20000100800 */
[--C-:B------:R-:W-:Y:S02]  /*16610*/  @!P3 IMAD.IADD R4, R4, 0x1, -R2.reuse ;  /* 0x000000010404b824 */ /* 0x100fe400078e0a02 */
[----:B------:R-:W-:Y:S01]  /*16620*/  @!P6 IMAD.IADD R3, R3, 0x1, -R2 ;  /* 0x000000010303e824 */ /* 0x000fe200078e0a02 */
[C---:B------:R-:W-:Y:S02]  /*16630*/  ISETP.GT.U32.AND P0, PT, R2.reuse, R58, PT ;  /* 0x0000003a0200720c */ /* 0x040fe40003f04070 */
[----:B------:R-:W-:-:S02]  /*16640*/  ISETP.GT.U32.AND P5, PT, R2, R60, PT ;  /* 0x0000003c0200720c */ /* 0x000fc40003fa4070 */
[----:B--2---:R-:W-:Y:S02]  /*16650*/  ISETP.GE.AND P1, PT, R18, RZ, PT ;  /* 0x000000ff1200720c */ /* 0x004fe40003f26270 */
[----:B------:R-:W2:Y:S07]  /*16660*/  LDL R18, [R1+0x593c] ;  /* 0x00593c0001127983 */ /* 0x000eae0000100800 */
[----:B------:R-:W-:Y:S01]  /*16670*/  @!P0 IMAD.IADD R58, R58, 0x1, -R2 ;  /* 0x000000013a3a8824 */ /* 0x000fe200078e0a02 */
[----:B------:R-:W-:-:S03]  /*16680*/  ISETP.GE.AND P0, PT, R20, RZ, PT ;  /* 0x000000ff1400720c */ /* 0x000fc60003f06270 */
[----:B0-----:R-:W-:Y:S02]  /*16690*/  IMAD.MOV.U32 R10, RZ, RZ, R58 ;  /* 0x000000ffff0a7224 */ /* 0x001fe400078e003a */
[----:B------:R-:W-:Y:S02]  /*166a0*/  @!P5 IMAD.IADD R60, R60, 0x1, -R2 ;  /* 0x000000013c3cd824 */ /* 0x000fe400078e0a02 */
[----:B------:R-:W-:-:S06]  /*166b0*/  IMAD.MOV.U32 R20, RZ, RZ, R59 ;  /* 0x000000ffff147224 */ /* 0x000fcc00078e003b */
[----:B------:R-:W-:Y:S02]  /*166c0*/  @!P0 IMAD.MOV R10, RZ, RZ, -R10 ;  /* 0x000000ffff0a8224 */ /* 0x000fe400078e0a0a */
[----:B------:R-:W-:Y:S01]  /*166d0*/  @!P1 IMAD.MOV R20, RZ, RZ, -R20 ;  /* 0x000000ffff149224 */ /* 0x000fe200078e0a14 */
[----:B---3--:R-:W-:Y:S02]  /*166e0*/  ISETP.GE.AND P2, PT, R17, RZ, PT ;  /* 0x000000ff1100720c */ /* 0x008fe40003f46270 */
[----:B------:R-:W3:Y:S01]  /*166f0*/  LDL R17, [R1+0x5940] ;  /* 0x0059400001117983 */ /* 0x000ee20000100800 */
[----:B----4-:R-:W-:-:S03]  /*16700*/  ISETP.GE.AND P6, PT, R15, RZ, PT ;  /* 0x000000ff0f00720c */ /* 0x010fc60003fc6270 */
[----:B------:R-:W4:Y:S01]  /*16710*/  LDL.LU R15, [R1+0x230] ;  /* 0x00023000010f7983 */ /* 0x000f220000300800 */
[----:B-----5:R-:W-:-:S03]  /*16720*/  ISETP.GE.AND P3, PT, R13, RZ, PT ;  /* 0x000000ff0d00720c */ /* 0x020fc60003f66270 */
[----:B------:R-:W5:Y:S04]  /*16730*/  LDL R13, [R1+0x5944] ;  /* 0x00594400010d7983 */ /* 0x000f680000100800 */
[----:B------:R0:W-:Y:S02]  /*16740*/  STL [R1+0xc], R10 ;  /* 0x00000c0a01007387 */ /* 0x0001e40000100800 */
[----:B------:R-:W-:Y:S02]  /*16750*/  @!P6 IMAD.MOV R0, RZ, RZ, -R0 ;  /* 0x000000ffff00e224 */ /* 0x000fe400078e0a00 */
[----:B0-----:R-:W-:-:S04]  /*16760*/  IMAD.MOV.U32 R10, RZ, RZ, R60 ;  /* 0x000000ffff0a7224 */ /* 0x001fc800078e003c */
[----:B------:R-:W-:Y:S01]  /*16770*/  @!P2 IMAD.MOV R10, RZ, RZ, -R10 ;  /* 0x000000ffff0aa224 */ /* 0x000fe200078e0a0a */
[----:B------:R0:W-:Y:S04]  /*16780*/  STL [R1+0x8], R20 ;  /* 0x0000081401007387 */ /* 0x0001e80000100800 */
[----:B------:R-:W-:Y:S01]  /*16790*/  STL [R1+0x4], R10 ;  /* 0x0000040a01007387 */ /* 0x000fe20000100800 */
[----:B------:R-:W-:-:S03]  /*167a0*/  ISETP.GE.AND P6, PT, R11, RZ, PT ;  /* 0x000000ff0b00720c */ /* 0x000fc60003fc6270 */
[----:B------:R-:W3:Y:S01]  /*167b0*/  LDL.LU R11, [R1+0x238] ;  /* 0x00023800010b7983 */ /* 0x000ee20000300800 */
[----:B------:R-:W-:Y:S02]  /*167c0*/  ISETP.GT.U32.AND P4, PT, R2, R5, PT ;  /* 0x000000050200720c */ /* 0x000fe40003f84070 */
[----:B------:R-:W-:-:S11]  /*167d0*/  ISETP.GE.AND P2, PT, R19, RZ, PT ;  /* 0x000000ff1300720c */ /* 0x000fd60003f46270 */
[----:B------:R-:W-:Y:S01]  /*167e0*/  @!P4 IMAD.IADD R5, R5, 0x1, -R2 ;  /* 0x000000010505c824 */ /* 0x000fe200078e0a02 */
[----:B------:R-:W-:-:S04]  /*167f0*/  ISETP.GT.U32.AND P4, PT, R2, R4, PT ;  /* 0x000000040200720c */ /* 0x000fc80003f84070 */
[----:B------:R-:W-:Y:S01]  /*16800*/  ISETP.GT.U32.AND P1, PT, R2, R5, PT ;  /* 0x000000050200720c */ /* 0x000fe20003f24070 */
[----:B------:R-:W-:Y:S01]  /*16810*/  @!P3 IMAD.MOV R3, RZ, RZ, -R3 ;  /* 0x000000ffff03b224 */ /* 0x000fe200078e0a03 */
[----:B------:R1:W-:Y:S07]  /*16820*/  STL [R1], R0 ;  /* 0x0000000001007387 */ /* 0x0003ee0000100800 */
[----:B------:R-:W-:-:S04]  /*16830*/  @!P4 IMAD.IADD R4, R4, 0x1, -R2 ;  /* 0x000000010404c824 */ /* 0x000fc800078e0a02 */
[----:B------:R-:W-:Y:S02]  /*16840*/  @!P1 IMAD.IADD R5, R5, 0x1, -R2 ;  /* 0x0000000105059824 */ /* 0x000fe400078e0a02 */
[----:B------:R-:W-:Y:S02]  /*16850*/  @!P2 IMAD.MOV R4, RZ, RZ, -R4 ;  /* 0x000000ffff04a224 */ /* 0x000fe400078e0a04 */
[----:B------:R-:W-:Y:S01]  /*16860*/  @!P6 IMAD.MOV R5, RZ, RZ, -R5 ;  /* 0x000000ffff05e224 */ /* 0x000fe200078e0a05 */
[----:B------:R-:W-:Y:S04]  /*16870*/  STL [R1+0x5a50], R3 ;  /* 0x005a500301007387 */ /* 0x000fe80000100800 */
[----:B------:R-:W-:Y:S04]  /*16880*/  STL [R1+0x5a54], R4 ;  /* 0x005a540401007387 */ /* 0x000fe80000100800 */
[----:B------:R-:W-:Y:S01]  /*16890*/  STL [R1+0x5a58], R5 ;  /* 0x005a580501007387 */ /* 0x000fe20000100800 */
[----:B------:R-:W-:-:S13]  /*168a0*/  ISETP.GT.U32.AND P5, PT, R2, R6, PT ;  /* 0x000000060200720c */ /* 0x000fda0003fa4070 */
[----:B------:R-:W-:-:S05]  /*168b0*/  @!P5 IMAD.IADD R6, R6, 0x1, -R2 ;  /* 0x000000010606d824 */ /* 0x000fca00078e0a02 */
[----:B------:R-:W-:-:S13]  /*168c0*/  ISETP.GT.U32.AND P5, PT, R2, R6, PT ;  /* 0x000000060200720c */ /* 0x000fda0003fa4070 */
[----:B------:R-:W-:Y:S01]  /*168d0*/  @!P5 IMAD.IADD R6, R6, 0x1, -R2 ;  /* 0x000000010606d824 */ /* 0x000fe200078e0a02 */
[----:B--2---:R-:W-:-:S13]  /*168e0*/  ISETP.GE.AND P3, PT, R18, RZ, PT ;  /* 0x000000ff1200720c */ /* 0x004fda0003f66270 */
[----:B------:R-:W-:Y:S01]  /*168f0*/  @!P3 IMAD.MOV R6, RZ, RZ, -R6 ;  /* 0x000000ffff06b224 */ /* 0x000fe200078e0a06 */
[----:B-----5:R-:W-:Y:S02]  /*16900*/  ISETP.GE.AND P6, PT, R13, RZ, PT ;  /* 0x000000ff0d00720c */ /* 0x020fe40003fc6270 */
[----:B------:R-:W2:Y:S04]  /*16910*/  LDL.LU R13, [R1+0x240] ;  /* 0x00024000010d7983 */ /* 0x000ea80000300800 */
[----:B------:R-:W-:Y:S01]  /*16920*/  STL [R1+0x5a5c], R6 ;  /* 0x005a5c0601007387 */ /* 0x000fe20000100800 */
[----:B---3--:R-:W-:Y:S02]  /*16930*/  ISETP.GE.AND P3, PT, R11, RZ, PT ;  /* 0x000000ff0b00720c */ /* 0x008fe40003f66270 */
[----:B0-----:R-:W-:-:S02]  /*16940*/  IABS R20, R11 ;  /* 0x0000000b00147213 */ /* 0x001fc40000000000 */
[----:B------:R-:W3:Y:S01]  /*16950*/  LDL.LU R11, [R1+0x248] ;  /* 0x00024800010b7983 */ /* 0x000ee20000300800 */
[C---:B------:R-:W-:Y:S02]  /*16960*/  ISETP.GT.U32.AND P0, PT, R2.reuse, R7, PT ;  /* 0x000000070200720c */ /* 0x040fe40003f04070 */
[----:B------:R-:W-:-:S11]  /*16970*/  ISETP.GT.U32.AND P1, PT, R2, R9, PT ;  /* 0x000000090200720c */ /* 0x000fd60003f24070 */
[----:B------:R-:W-:-:S05]  /*16980*/  @!P0 IMAD.IADD R7, R7, 0x1, -R2 ;  /* 0x0000000107078824 */ /* 0x000fca00078e0a02 */
[C---:B------:R-:W-:Y:S02]  /*16990*/  ISETP.GT.U32.AND P0, PT, R2.reuse, R7, PT ;  /* 0x000000070200720c */ /* 0x040fe40003f04070 */
[----:B------:R-:W-:Y:S01]  /*169a0*/  ISETP.GT.U32.AND P4, PT, R2, R8, PT ;  /* 0x000000080200720c */ /* 0x000fe20003f84070 */
[----:B------:R-:W-:Y:S01]  /*169b0*/  @!P1 IMAD.IADD R9, R9, 0x1, -R2 ;  /* 0x0000000109099824 */ /* 0x000fe200078e0a02 */
[----:B------:R-:W-:-:S09]  /*169c0*/  ISETP.GE.AND P2, PT, R17, RZ, PT ;  /* 0x000000ff1100720c */ /* 0x000fd20003f46270 */
[--C-:B------:R-:W-:Y:S01]  /*169d0*/  @!P0 IMAD.IADD R7, R7, 0x1, -R2.reuse ;  /* 0x0000000107078824 */ /* 0x100fe200078e0a02 */
[----:B------:R-:W-:Y:S01]  /*169e0*/  ISETP.GT.U32.AND P0, PT, R2, R33, PT ;  /* 0x000000210200720c */ /* 0x000fe20003f04070 */
[----:B------:R-:W-:Y:S01]  /*169f0*/  @!P4 IMAD.IADD R8, R8, 0x1, -R2 ;  /* 0x000000010808c824 */ /* 0x000fe200078e0a02 */
[----:B------:R-:W-:-:S04]  /*16a00*/  ISETP.GT.U32.AND P1, PT, R2, R9, PT ;  /* 0x000000090200720c */ /* 0x000fc80003f24070 */
[----:B------:R-:W-:Y:S01]  /*16a10*/  ISETP.GT.U32.AND P4, PT, R2, R8, PT ;  /* 0x000000080200720c */ /* 0x000fe20003f84070 */
[----:B------:R-:W-:-:S06]  /*16a20*/  IMAD.MOV.U32 R25, RZ, RZ, R7 ;  /* 0x000000ffff197224 */ /* 0x000fcc00078e0007 */
[----:B------:R-:W-:Y:S02]  /*16a30*/  @!P0 IMAD.IADD R33, R33, 0x1, -R2 ;  /* 0x0000000121218824 */ /* 0x000fe400078e0a02 */
[----:B------:R-:W-:-:S03]  /*16a40*/  @!P2 IMAD.MOV R25, RZ, RZ, -R25 ;  /* 0x000000ffff19a224 */ /* 0x000fc600078e0a19 */
[----:B------:R-:W-:Y:S01]  /*16a50*/  ISETP.GT.U32.AND P0, PT, R2, R33, PT ;  /* 0x000000210200720c */ /* 0x000fe20003f04070 */
[--C-:B------:R-:W-:Y:S01]  /*16a60*/  @!P1 IMAD.IADD R9, R9, 0x1, -R2.reuse ;  /* 0x0000000109099824 */ /* 0x100fe200078e0a02 */
[----:B------:R-:W-:Y:S02]  /*16a70*/  ISETP.GE.AND P2, PT, R14, RZ, PT ;  /* 0x000000ff0e00720c */ /* 0x000fe40003f46270 */
[----:B------:R-:W-:Y:S01]  /*16a80*/  ISETP.GE.AND P1, PT, R16, RZ, PT ;  /* 0x000000ff1000720c */ /* 0x000fe20003f26270 */
[----:B------:R-:W-:Y:S01]  /*16a90*/  @!P4 IMAD.IADD R8, R8, 0x1, -R2 ;  /* 0x000000010808c824 */ /* 0x000fe200078e0a02 */
[----:B----4-:R-:W-:Y:S01]  /*16aa0*/  ISETP.GE.AND P5, PT, R15, RZ, PT ;  /* 0x000000ff0f00720c */ /* 0x010fe20003fa6270 */
[----:B------:R-:W-:Y:S01]  /*16ab0*/  STL [R1+0x5a60], R25 ;  /* 0x005a601901007387 */ /* 0x000fe20000100800 */
[----:B------:R-:W-:Y:S01]  /*16ac0*/  IABS R39, R15 ;  /* 0x0000000f00277213 */ /* 0x000fe20000000000 */
[----:B------:R-:W-:Y:S02]  /*16ad0*/  IMAD.MOV.U32 R30, RZ, RZ, R8 ;  /* 0x000000ffff1e7224 */ /* 0x000fe400078e0008 */
[----:B------:R-:W-:Y:S01]  /*16ae0*/  IMAD.MOV.U32 R31, RZ, RZ, R9 ;  /* 0x000000ffff1f7224 */ /* 0x000fe200078e0009 */
[----:B------:R-:W4:Y:S01]  /*16af0*/  LDL.LU R15, [R1+0x250] ;  /* 0x00025000010f7983 */ /* 0x000f220000300800 */
[----:B------:R-:W-:-:S02]  /*16b00*/  @!P0 IMAD.IADD R33, R33, 0x1, -R2 ;  /* 0x0000000121218824 */ /* 0x000fc400078e0a02 */
[----:B------:R-:W-:Y:S01]  /*16b10*/  @!P6 IMAD.MOV R30, RZ, RZ, -R30 ;  /* 0x000000ffff1ee224 */ /* 0x000fe200078e0a1e */
[----:B------:R-:W5:Y:S01]  /*16b20*/  LDL.LU R14, [R1+0x258] ;  /* 0x00025800010e7983 */ /* 0x000f620000300800 */
[----:B------:R-:W-:Y:S02]  /*16b30*/  @!P2 IMAD.MOV R31, RZ, RZ, -R31 ;  /* 0x000000ffff1fa224 */ /* 0x000fe400078e0a1f */
[----:B------:R-:W-:Y:S01]  /*16b40*/  @!P1 IMAD.MOV R33, RZ, RZ, -R33 ;  /* 0x000000ffff219224 */ /* 0x000fe200078e0a21 */
[----:B------:R-:W-:Y:S04]  /*16b50*/  STL [R1+0x5a64], R30 ;  /* 0x005a641e01007387 */ /* 0x000fe80000100800 */
[----:B------:R-:W-:Y:S04]  /*16b60*/  STL [R1+0x5a68], R31 ;  /* 0x005a681f01007387 */ /* 0x000fe80000100800 */
[----:B------:R-:W-:Y:S01]  /*16b70*/  STL [R1+0x5a6c], R33 ;  /* 0x005a6c2101007387 */ /* 0x000fe20000100800 */
[----:B------:R-:W-:-:S02]  /*16b80*/  ISETP.GE.AND P0, PT, R12, RZ, PT ;  /* 0x000000ff0c00720c */ /* 0x000fc40003f06270 */
[----:B------:R-:W-:-:S13]  /*16b90*/  ISETP.GT.U32.AND P4, PT, R2, R37, PT ;  /* 0x000000250200720c */ /* 0x000fda0003f84070 */
[----:B------:R-:W-:-:S05]  /*16ba0*/  @!P4 IMAD.IADD R37, R37, 0x1, -R2 ;  /* 0x000000012525c824 */ /* 0x000fca00078e0a02 */
[----:B------:R-:W-:-:S13]  /*16bb0*/  ISETP.GT.U32.AND P4, PT, R2, R37, PT ;  /* 0x000000250200720c */ /* 0x000fda0003f84070 */
[----:B------:R-:W-:Y:S01]  /*16bc0*/  @!P4 IMAD.IADD R37, R37, 0x1, -R2 ;  /* 0x000000012525c824 */ /* 0x000fe200078e0a02 */
[----:B--2---:R-:W-:Y:S02]  /*16bd0*/  IABS R43, R13 ;  /* 0x0000000d002b7213 */ /* 0x004fe40000000000 */
[----:B------:R-:W-:Y:S02]  /*16be0*/  ISETP.GE.AND P2, PT, R13, RZ, PT ;  /* 0x000000ff0d00720c */ /* 0x000fe40003f46270 */
[----:B------:R-:W2:Y:S04]  /*16bf0*/  LDL.LU R13, [R1+0x260] ;  /* 0x00026000010d7983 */ /* 0x000ea80000300800 */
[----:B------:R-:W2:Y:S01]  /*16c00*/  LDL.LU R12, [R1+0x268] ;  /* 0x00026800010c7983 */ /* 0x000ea20000300800 */
[----:B---3--:R-:W-:-:S02]  /*16c10*/  IABS R34, R11 ;  /* 0x0000000b00227213 */ /* 0x008fc40000000000 */
[----:B------:R-:W-:Y:S02]  /*16c20*/  ISETP.GE.AND P4, PT, R11, RZ, PT ;  /* 0x000000ff0b00720c */ /* 0x000fe40003f86270 */
[----:B------:R-:W3:Y:S01]  /*16c30*/  LDL.LU R11, [R1+0x270] ;  /* 0x00027000010b7983 */ /* 0x000ee20000300800 */
[----:B-1----:R-:W-:-:S04]  /*16c40*/  IMAD.HI.U32 R0, R61, R39, RZ ;  /* 0x000000273d007227 */ /* 0x002fc800078e00ff */
[----:B------:R-:W-:-:S04]  /*16c50*/  IMAD.MOV R0, RZ, RZ, -R0 ;  /* 0x000000ffff007224 */ /* 0x000fc800078e0a00 */
[----:B------:R-:W-:Y:S02]  /*16c60*/  IMAD R39, R2, R0, R39 ;  /* 0x0000000002277224 */ /* 0x000fe400078e0227 */
[----:B------:R-:W-:-:S04]  /*16c70*/  IMAD.HI.U32 R0, R61, R20, RZ ;  /* 0x000000143d007227 */ /* 0x000fc800078e00ff */
[----:B------:R-:W-:Y:S01]  /*16c80*/  IMAD.MOV R0, RZ, RZ, -R0 ;  /* 0x000000ffff007224 */ /* 0x000fe200078e0a00 */
[----:B------:R-:W-:-:S03]  /*16c90*/  ISETP.GT.U32.AND P6, PT, R2, R39, PT ;  /* 0x000000270200720c */ /* 0x000fc60003fc4070 */
[----:B------:R-:W-:-:S05]  /*16ca0*/  IMAD R20, R2, R0, R20 ;  /* 0x0000000002147224 */ /* 0x000fca00078e0214 */
[----:B------:R-:W-:Y:S01]  /*16cb0*/  ISETP.GT.U32.AND P1, PT, R2, R20, PT ;  /* 0x000000140200720c */ /* 0x000fe20003f24070 */
[----:B------:R-:W-:-:S04]  /*16cc0*/  IMAD.HI.U32 R0, R61, R43, RZ ;  /* 0x0000002b3d007227 */ /* 0x000fc800078e00ff */
[----:B------:R-:W-:Y:S02]  /*16cd0*/  @!P6 IMAD.IADD R39, R39, 0x1, -R2 ;  /* 0x000000012727e824 */ /* 0x000fe400078e0a02 */
[----:B------:R-:W-:-:S03]  /*16ce0*/  IMAD.MOV R0, RZ, RZ, -R0 ;  /* 0x000000ffff007224 */ /* 0x000fc600078e0a00 */
[----:B------:R-:W-:-:S03]  /*16cf0*/  ISETP.GT.U32.AND P6, PT, R2, R39, PT ;  /* 0x000000270200720c */ /* 0x000fc60003fc4070 */
[----:B------:R-:W-:Y:S02]  /*16d00*/  @!P1 IMAD.IADD R20, R20, 0x1, -R2 ;  /* 0x0000000114149824 */ /* 0x000fe400078e0a02 */
[C---:B------:R-:W-:Y:S02]  /*16d10*/  IMAD R43, R2.reuse, R0, R43 ;  /* 0x00000000022b7224 */ /* 0x040fe400078e022b */
[----:B------:R-:W-:Y:S01]  /*16d20*/  IMAD.HI.U32 R0, R61, R34, RZ ;  /* 0x000000223d007227 */ /* 0x000fe200078e00ff */
[----:B------:R-:W-:-:S03]  /*16d30*/  ISETP.GT.U32.AND P1, PT, R2, R20, PT ;  /* 0x000000140200720c */ /* 0x000fc60003f24070 */
[----:B------:R-:W-:Y:S02]  /*16d40*/  IMAD.MOV R0, RZ, RZ, -R0 ;  /* 0x000000ffff007224 */ /* 0x000fe400078e0a00 */
[----:B------:R-:W-:Y:S02]  /*16d50*/  @!P6 IMAD.IADD R39, R39, 0x1, -R2 ;  /* 0x000000012727e824 */ /* 0x000fe400078e0a02 */
[C---:B------:R-:W-:Y:S01]  /*16d60*/  IMAD R34, R2.reuse, R0, R34 ;  /* 0x0000000002227224 */ /* 0x040fe200078e0222 */
[----:B------:R-:W-:-:S05]  /*16d70*/  ISETP.GT.U32.AND P6, PT, R2, R43, PT ;  /* 0x0000002b0200720c */ /* 0x000fca0003fc4070 */
[----:B------:R-:W-:Y:S01]  /*16d80*/  @!P1 IMAD.IADD R20, R20, 0x1, -R2 ;  /* 0x0000000114149824 */ /* 0x000fe200078e0a02 */
[----:B------:R-:W-:Y:S01]  /*16d90*/  ISETP.GT.U32.AND P1, PT, R2, R34, PT ;  /* 0x000000220200720c */ /* 0x000fe20003f24070 */
[----:B------:R-:W-:Y:S02]  /*16da0*/  @!P0 IMAD.MOV R37, RZ, RZ, -R37 ;  /* 0x000000ffff258224 */ /* 0x000fe400078e0a25 */
[----:B------:R-:W-:Y:S01]  /*16db0*/  @!P5 IMAD.MOV R39, RZ, RZ, -R39 ;  /* 0x000000ffff27d224 */ /* 0x000fe200078e0a27 */
[----:B-----5:R-:W-:-:S03]  /*16dc0*/  IABS R46, R14 ;  /* 0x0000000e002e7213 */ /* 0x020fc60000000000 */
[----:B------:R-:W-:Y:S01]  /*16dd0*/  @!P6 IMAD.IADD R43, R43, 0x1, -R2 ;  /* 0x000000012b2be824 */ /* 0x000fe200078e0a02 */
[----:B------:R-:W-:Y:S01]  /*16de0*/  STL [R1+0x5a70], R37 ;  /* 0x005a702501007387 */ /* 0x000fe20000100800 */
[----:B------:R-:W-:-:S03]  /*16df0*/  IMAD.HI.U32 R7, R61, R46, RZ ;  /* 0x0000002e3d077227 */ /* 0x000fc600078e00ff */
[----:B------:R-:W-:Y:S01]  /*16e00*/  STL [R1+0x5a74], R39 ;  /* 0x005a742701007387 */ /* 0x000fe20000100800 */
[----:B------:R-:W-:Y:S01]  /*16e10*/  ISETP.GE.AND P5, PT, R14, RZ, PT ;  /* 0x000000ff0e00720c */ /* 0x000fe20003fa6270 */
[----:B------:R-:W-:Y:S02]  /*16e20*/  @!P1 IMAD.IADD R34, R34, 0x1, -R2 ;  /* 0x0000000122229824 */ /* 0x000fe400078e0a02 */
[----:B------:R-:W5:Y:S01]  /*16e30*/  LDL.LU R18, [R1+0x278] ;  /* 0x0002780001127983 */ /* 0x000f620000300800 */
[----:B------:R-:W-:Y:S01]  /*16e40*/  IMAD.MOV R7, RZ, RZ, -R7 ;  /* 0x000000ffff077224 */ /* 0x000fe200078e0a07 */
[C---:B------:R-:W-:Y:S02]  /*16e50*/  ISETP.GT.U32.AND P6, PT, R2.reuse, R43, PT ;  /* 0x0000002b0200720c */ /* 0x040fe40003fc4070 */
[----:B------:R-:W5:Y:S01]  /*16e60*/  LDL.LU R17, [R1+0x280] ;  /* 0x0002800001117983 */ /* 0x000f620000300800 */
[----:B------:R-:W-:-:S03]  /*16e70*/  IMAD R46, R2, R7, R46 ;  /* 0x00000007022e7224 */ /* 0x000fc600078e022e */
[----:B------:R-:W5:Y:S01]  /*16e80*/  LDL.LU R14, [R1+0x288] ;  /* 0x00028800010e7983 */ /* 0x000f620000300800 */
[----:B------:R-:W-:Y:S01]  /*16e90*/  ISETP.GT.U32.AND P1, PT, R2, R34, PT ;  /* 0x000000220200720c */ /* 0x000fe20003f24070 */
[----:B------:R-:W-:Y:S01]  /*16ea0*/  @!P3 IMAD.MOV R20, RZ, RZ, -R20 ;  /* 0x000000ffff14b224 */ /* 0x000fe200078e0a14 */
[----:B----4-:R-:W-:-:S04]  /*16eb0*/  IABS R40, R15 ;  /* 0x0000000f00287213 */ /* 0x010fc80000000000 */
[----:B------:R-:W-:-:S04]  /*16ec0*/  @!P6 IMAD.IADD R43, R43, 0x1, -R2 ;  /* 0x000000012b2be824 */ /* 0x000fc800078e0a02 */
[----:B------:R-:W-:-:S03]  /*16ed0*/  @!P2 IMAD.MOV R43, RZ, RZ, -R43 ;  /* 0x000000ffff2ba224 */ /* 0x000fc600078e0a2b */
[----:B------:R-:W-:Y:S01]  /*16ee0*/  @!P1 IMAD.IADD R34, R34, 0x1, -R2 ;  /* 0x0000000122229824 */ /* 0x000fe200078e0a02 */
[----:B------:R-:W-:Y:S01]  /*16ef0*/  STL [R1+0x5a78], R20 ;  /* 0x005a781401007387 */ /* 0x000fe20000100800 */
[----:B------:R-:W-:-:S03]  /*16f00*/  IMAD.HI.U32 R8, R61, R40, RZ ;  /* 0x000000283d087227 */ /* 0x000fc600078e00ff */
[----:B------:R-:W-:Y:S01]  /*16f10*/  STL [R1+0x5a7c], R43 ;  /* 0x005a7c2b01007387 */ /* 0x000fe20000100800 */
[----:B------:R-:W-:Y:S02]  /*16f20*/  IMAD.MOV R8, RZ, RZ, -R8 ;  /* 0x000000ffff087224 */ /* 0x000fe400078e0a08 */
[----:B------:R-:W-:Y:S02]  /*16f30*/  @!P4 IMAD.MOV R34, RZ, RZ, -R34 ;  /* 0x000000ffff22c224 */ /* 0x000fe400078e0a22 */
[----:B------:R-:W-:-:S05]  /*16f40*/  IMAD R40, R2, R8, R40 ;  /* 0x0000000802287224 */ /* 0x000fca00078e0228 */
[----:B------:R-:W-:-:S13]  /*16f50*/  ISETP.GT.U32.AND P3, PT, R2, R40, PT ;  /* 0x000000280200720c */ /* 0x000fda0003f64070 */
[----:B------:R-:W-:-:S05]  /*16f60*/  @!P3 IMAD.IADD R40, R40, 0x1, -R2 ;  /* 0x000000012828b824 */ /* 0x000fca00078e0a02 */
[----:B------:R-:W-:-:S13]  /*16f70*/  ISETP.GT.U32.AND P3, PT, R2, R40, PT ;  /* 0x000000280200720c */ /* 0x000fda0003f64070 */
[----:B------:R-:W-:Y:S01]  /*16f80*/  @!P3 IMAD.IADD R40, R40, 0x1, -R2 ;  /* 0x000000012828b824 */ /* 0x000fe200078e0a02 */
[----:B--2---:R-:W-:-:S05]  /*16f90*/  IABS R49, R13 ;  /* 0x0000000d00317213 */ /* 0x004fca0000000000 */
[----:B------:R-:W-:-:S04]  /*16fa0*/  IMAD.HI.U32 R7, R61, R49, RZ ;  /* 0x000000313d077227 */ /* 0x000fc800078e00ff */
[----:B------:R-:W-:-:S04]  /*16fb0*/  IMAD.MOV R7, RZ, RZ, -R7 ;  /* 0x000000ffff077224 */ /* 0x000fc800078e0a07 */
[----:B------:R-:W-:-:S05]  /*16fc0*/  IMAD R49, R2, R7, R49 ;  /* 0x0000000702317224 */ /* 0x000fca00078e0231 */
[----:B------:R-:W-:Y:S02]  /*16fd0*/  ISETP.GT.U32.AND P1, PT, R2, R49, PT ;  /* 0x000000310200720c */ /* 0x000fe40003f24070 */
[----:B------:R-:W-:Y:S02]  /*16fe0*/  ISETP.GE.AND P2, PT, R13, RZ, PT ;  /* 0x000000ff0d00720c */ /* 0x000fe40003f46270 */
[----:B------:R-:W2:Y:S01]  /*16ff0*/  LDL.LU R13, [R1+0x290] ;  /* 0x00029000010d7983 */ /* 0x000ea20000300800 */
[----:B------:R-:W-:-:S03]  /*17000*/  IABS R10, R12 ;  /* 0x0000000c000a7213 */ /* 0x000fc60000000000 */
[----:B------:R-:W-:Y:S05]  /*17010*/  STL [R1+0x5a80], R34 ;  /* 0x005a802201007387 */ /* 0x000fea0000100800 */
[----:B------:R-:W-:Y:S01]  /*17020*/  @!P1 IMAD.IADD R49, R49, 0x1, -R2 ;  /* 0x0000000131319824 */ /* 0x000fe200078e0a02 */
[----:B------:R-:W-:Y:S02]  /*17030*/  ISETP.GE.AND P1, PT, R12, RZ, PT ;  /* 0x000000ff0c00720c */ /* 0x000fe40003f26270 */
[----:B------:R-:W4:Y:S01]  /*17040*/  LDL.LU R12, [R1+0x298] ;  /* 0x00029800010c7983 */ /* 0x000f220000300800 */
[----:B------:R-:W-:-:S03]  /*17050*/  IMAD.HI.U32 R0, R61, R10, RZ ;  /* 0x0000000a3d007227 */ /* 0x000fc600078e00ff */
[----:B------:R-:W4:Y:S01]  /*17060*/  LDL.LU R16, [R1+0x2a0] ;  /* 0x0002a00001107983 */ /* 0x000f220000300800 */
[----:B------:R-:W-:-:S04]  /*17070*/  IMAD.MOV R0, RZ, RZ, -R0 ;  /* 0x000000ffff007224 */ /* 0x000fc800078e0a00 */
[----:B------:R-:W-:-:S05]  /*17080*/  IMAD R10, R2, R0, R10 ;  /* 0x00000000020a7224 */ /* 0x000fca00078e020a */
[----:B------:R-:W-:-:S13]  /*17090*/  ISETP.GT.U32.AND P3, PT, R2, R10, PT ;  /* 0x0000000a0200720c */ /* 0x000fda0003f64070 */
[----:B------:R-:W-:Y:S01]  /*170a0*/  @!P3 IMAD.IADD R10, R10, 0x1, -R2 ;  /* 0x000000010a0ab824 */ /* 0x000fe200078e0a02 */
[----:B---3--:R-:W-:Y:S02]  /*170b0*/  IABS R36, R11 ;  /* 0x0000000b00247213 */ /* 0x008fe40000000000 */
[----:B------:R-:W-:Y:S02]  /*170c0*/  ISETP.GE.AND P3, PT, R11, RZ, PT ;  /* 0x000000ff0b00720c */ /* 0x000fe40003f66270 */
[----:B------:R-:W3:Y:S01]  /*170d0*/  LDL.LU R11, [R1+0x2a8] ;  /* 0x0002a800010b7983 */ /* 0x000ee20000300800 */
[----:B------:R-:W-:-:S03]  /*170e0*/  ISETP.GE.AND P0, PT, R15, RZ, PT ;  /* 0x000000ff0f00720c */ /* 0x000fc60003f06270 */
[----:B------:R-:W3:Y:S01]  /*170f0*/  LDL.LU R15, [R1+0x2b0] ;  /* 0x0002b000010f7983 */ /* 0x000ee20000300800 */
[----:B------:R-:W-:Y:S01]  /*17100*/  ISETP.GT.U32.AND P6, PT, R2, R46, PT ;  /* 0x0000002e0200720c */ /* 0x000fe20003fc4070 */
[----:B------:R-:W-:-:S04]  /*17110*/  IMAD.HI.U32 R0, R61, R36, RZ ;  /* 0x000000243d007227 */ /* 0x000fc800078e00ff */
[----:B------:R-:W-:-:S08]  /*17120*/  IMAD.MOV R0, RZ, RZ, -R0 ;  /* 0x000000ffff007224 */ /* 0x000fd000078e0a00 */
[----:B------:R-:W-:Y:S02]  /*17130*/  @!P6 IMAD.IADD R46, R46, 0x1, -R2 ;  /* 0x000000012e2ee824 */ /* 0x000fe400078e0a02 */
[----:B------:R-:W-:-:S03]  /*17140*/  @!P0 IMAD.MOV R40, RZ, RZ, -R40 ;  /* 0x000000ffff288224 */ /* 0x000fc600078e0a28 */
[C---:B------:R-:W-:Y:S01]  /*17150*/  ISETP.GT.U32.AND P6, PT, R2.reuse, R46, PT ;  /* 0x0000002e0200720c */ /* 0x040fe20003fc4070 */
[C---:B------:R-:W-:Y:S01]  /*17160*/  IMAD R36, R2.reuse, R0, R36 ;  /* 0x0000000002247224 */ /* 0x040fe200078e0224 */
[C---:B------:R-:W-:Y:S02]  /*17170*/  ISETP.GT.U32.AND P0, PT, R2.reuse, R10, PT ;  /* 0x0000000a0200720c */ /* 0x040fe40003f04070 */
[----:B------:R-:W-:-:S09]  /*17180*/  ISETP.GT.U32.AND P4, PT, R2, R49, PT ;  /* 0x000000310200720c */ /* 0x000fd20003f84070 */
[--C-:B------:R-:W-:Y:S02]  /*17190*/  @!P6 IMAD.IADD R46, R46, 0x1, -R2.reuse ;  /* 0x000000012e2ee824 */ /* 0x100fe400078e0a02 */
[----:B------:R-:W-:Y:S02]  /*171a0*/  @!P0 IMAD.IADD R10, R10, 0x1, -R2 ;  /* 0x000000010a0a8824 */ /* 0x000fe400078e0a02 */
[----:B------:R-:W-:Y:S01]  /*171b0*/  @!P5 IMAD.MOV R46, RZ, RZ, -R46 ;  /* 0x000000ffff2ed224 */ /* 0x000fe200078e0a2e */
[----:B------:R-:W-:Y:S01]  /*171c0*/  ISETP.GT.U32.AND P6, PT, R2, R36, PT ;  /* 0x000000240200720c */ /* 0x000fe20003fc4070 */
[----:B------:R-:W-:Y:S01]  /*171d0*/  @!P4 IMAD.IADD R49, R49, 0x1, -R2 ;  /* 0x000000013131c824 */ /* 0x000fe200078e0a02 */
[----:B-----5:R-:W-:Y:S02]  /*171e0*/  IABS R27, R17 ;  /* 0x00000011001b7213 */ /* 0x020fe40000000000 */
[----:B------:R-:W-:-:S03]  /*171f0*/  IABS R45, R14 ;  /* 0x0000000e002d7213 */ /* 0x000fc60000000000 */
[----:B------:R-:W-:-:S04]  /*17200*/  IMAD.HI.U32 R7, R61, R27, RZ ;  /* 0x0000001b3d077227 */ /* 0x000fc800078e00ff */
[----:B------:R-:W-:Y:S01]  /*17210*/  IMAD.HI.U32 R0, R61, R45, RZ ;  /* 0x0000002d3d007227 */ /* 0x000fe200078e00ff */
[----:B------:R-:W-:-:S03]  /*17220*/  IABS R50, R18 ;  /* 0x0000001200327213 */ /* 0x000fc60000000000 */
[----:B------:R-:W-:Y:S02]  /*17230*/  IMAD.MOV R7, RZ, RZ, -R7 ;  /* 0x000000ffff077224 */ /* 0x000fe400078e0a07 */
[----:B------:R-:W-:Y:S02]  /*17240*/  IMAD.MOV R0, RZ, RZ, -R0 ;  /* 0x000000ffff007224 */ /* 0x000fe400078e0a00 */
[C---:B------:R-:W-:Y:S02]  /*17250*/  IMAD R27, R2.reuse, R7, R27 ;  /* 0x00000007021b7224 */ /* 0x040fe400078e021b */
[C---:B------:R-:W-:Y:S02]  /*17260*/  IMAD R45, R2.reuse, R0, R45 ;  /* 0x00000000022d7224 */ /* 0x040fe400078e022d */
[----:B------:R-:W-:Y:S01]  /*17270*/  IMAD.HI.U32 R8, R61, R50, RZ ;  /* 0x000000323d087227 */ /* 0x000fe200078e00ff */
[C---:B------:R-:W-:Y:S02]  /*17280*/  ISETP.GT.U32.AND P5, PT, R2.reuse, R27, PT ;  /* 0x0000001b0200720c */ /* 0x040fe40003fa4070 */
[----:B------:R-:W-:Y:S01]  /*17290*/  ISETP.GT.U32.AND P0, PT, R2, R45, PT ;  /* 0x0000002d0200720c */ /* 0x000fe20003f04070 */
[----:B------:R-:W-:-:S04]  /*172a0*/  IMAD.MOV R8, RZ, RZ, -R8 ;  /* 0x000000ffff087224 */ /* 0x000fc800078e0a08 */
[----:B------:R-:W-:-:S05]  /*172b0*/  IMAD R50, R2, R8, R50 ;  /* 0x0000000802327224 */ /* 0x000fca00078e0232 */
[C---:B------:R-:W-:Y:S01]  /*172c0*/  ISETP.GT.U32.AND P4, PT, R2.reuse, R50, PT ;  /* 0x000000320200720c */ /* 0x040fe20003f84070 */
[--C-:B------:R-:W-:Y:S02]  /*172d0*/  @!P5 IMAD.IADD R27, R27, 0x1, -R2.reuse ;  /* 0x000000011b1bd824 */ /* 0x100fe400078e0a02 */
[----:B------:R-:W-:Y:S02]  /*172e0*/  @!P0 IMAD.IADD R45, R45, 0x1, -R2 ;  /* 0x000000012d2d8824 */ /* 0x000fe400078e0a02 */
[----:B------:R-:W-:Y:S01]  /*172f0*/  @!P1 IMAD.MOV R10, RZ, RZ, -R10 ;  /* 0x000000ffff0a9224 */ /* 0x000fe200078e0a0a */
[C---:B------:R-:W-:Y:S02]  /*17300*/  ISETP.GT.U32.AND P1, PT, R2.reuse, R27, PT ;  /* 0x0000001b0200720c */ /* 0x040fe40003f24070 */
[----:B------:R-:W-:Y:S01]  /*17310*/  ISETP.GT.U32.AND P0, PT, R2, R45, PT ;  /* 0x0000002d0200720c */ /* 0x000fe20003f04070 */
[----:B------:R-:W-:Y:S02]  /*17320*/  @!P6 IMAD.IADD R36, R36, 0x1, -R2 ;  /* 0x000000012424e824 */ /* 0x000fe400078e0a02 */
[----:B------:R-:W-:-:S02]  /*17330*/  @!P2 IMAD.MOV R49, RZ, RZ, -R49 ;  /* 0x000000ffff31a224 */ /* 0x000fc400078e0a31 */
[--C-:B------:R-:W-:Y:S01]  /*17340*/  @!P4 IMAD.IADD R50, R50, 0x1, -R2.reuse ;  /* 0x000000013232c824 */ /* 0x100fe200078e0a02 */
[----:B------:R-:W-:Y:S01]  /*17350*/  STL [R1+0x5a84], R40 ;  /* 0x005a842801007387 */ /* 0x000fe20000100800 */
[----:B------:R-:W-:Y:S02]  /*17360*/  ISETP.GT.U32.AND P6, PT, R2, R36, PT ;  /* 0x000000240200720c */ /* 0x000fe40003fc4070 */
[----:B------:R-:W-:Y:S01]  /*17370*/  ISETP.GE.AND P4, PT, R14, RZ, PT ;  /* 0x000000ff0e00720c */ /* 0x000fe20003f86270 */
[----:B------:R-:W-:Y:S01]  /*17380*/  STL [R1+0x5a88], R46 ;  /* 0x005a882e01007387 */ /* 0x000fe20000100800 */
[----:B------:R-:W-:Y:S01]  /*17390*/  ISETP.GT.U32.AND P5, PT, R2, R50, PT ;  /* 0x000000320200720c */ /* 0x000fe20003fa4070 */
[--C-:B------:R-:W-:Y:S02]  /*173a0*/  @!P1 IMAD.IADD R27, R27, 0x1, -R2.reuse ;  /* 0x000000011b1b9824 */ /* 0x100fe400078e0a02 */
[----:B------:R-:W-:Y:S01]  /*173b0*/  STL [R1+0x5a8c], R49 ;  /* 0x005a8c3101007387 */ /* 0x000fe20000100800 */
[----:B------:R-:W-:-:S03]  /*173c0*/  @!P0 IMAD.IADD R45, R45, 0x1, -R2 ;  /* 0x000000012d2d8824 */ /* 0x000fc600078e0a02 */
[----:B------:R-:W5:Y:S04]  /*173d0*/  LDL.LU R14, [R1+0x2b8] ;  /* 0x0002b800010e7983 */ /* 0x000f680000300800 */
[----:B------:R0:W-:Y:S01]  /*173e0*/  STL [R1+0x5a90], R10 ;  /* 0x005a900a01007387 */ /* 0x0001e20000100800 */
[----:B------:R-:W-:Y:S01]  /*173f0*/  ISETP.GE.AND P2, PT, R18, RZ, PT ;  /* 0x000000ff1200720c */ /* 0x000fe20003f46270 */
[--C-:B------:R-:W-:Y:S01]  /*17400*/  @!P6 IMAD.IADD R36, R36, 0x1, -R2.reuse ;  /* 0x000000012424e824 */ /* 0x100fe200078e0a02 */
[----:B------:R-:W-:Y:S01]  /*17410*/  ISETP.GE.AND P6, PT, R17, RZ, PT ;  /* 0x000000ff1100720c */ /* 0x000fe20003fc6270 */
[----:B------:R-:W-:Y:S02]  /*17420*/  @!P5 IMAD.IADD R50, R50, 0x1, -R2 ;  /* 0x000000013232d824 */ /* 0x000fe400078e0a02 */
[----:B------:R-:W-:-:S02]  /*17430*/  @!P3 IMAD.MOV R36, RZ, RZ, -R36 ;  /* 0x000000ffff24b224 */ /* 0x000fc400078e0a24 */
[----:B------:R-:W-:Y:S01]  /*17440*/  @!P4 IMAD.MOV R45, RZ, RZ, -R45 ;  /* 0x000000ffff2dc224 */ /* 0x000fe200078e0a2d */
[----:B--2---:R-:W-:Y:S02]  /*17450*/  IABS R38, R13 ;  /* 0x0000000d00267213 */ /* 0x004fe40000000000 */
[----:B----4-:R-:W-:-:S03]  /*17460*/  IABS R32, R12 ;  /* 0x0000000c00207213 */ /* 0x010fc60000000000 */
[----:B------:R-:W-:Y:S01]  /*17470*/  IMAD.HI.U32 R0, R61, R38, RZ ;  /* 0x000000263d007227 */ /* 0x000fe200078e00ff */
[----:B------:R-:W-:Y:S02]  /*17480*/  ISETP.GE.AND P0, PT, R13, RZ, PT ;  /* 0x000000ff0d00720c */ /* 0x000fe40003f06270 */
[----:B------:R-:W-:Y:S01]  /*17490*/  IABS R48, R16 ;  /* 0x0000001000307213 */ /* 0x000fe20000000000 */
[----:B------:R-:W-:Y:S01]  /*174a0*/  IMAD.MOV R0, RZ, RZ, -R0 ;  /* 0x000000ffff007224 */ /* 0x000fe200078e0a00 */
[----:B------:R-:W2:Y:S01]  /*174b0*/  LDL.LU R13, [R1+0x2c0] ;  /* 0x0002c000010d7983 */ /* 0x000ea20000300800 */
[----:B0-----:R-:W0:Y:S02]  /*174c0*/  LDC R10, c[0x0][0x3ac] ;  /* 0x0000eb00ff0a7b82 */ /* 0x001e240000000800 */
[----:B------:R-:W-:Y:S02]  /*174d0*/  IMAD R38, R2, R0, R38 ;  /* 0x0000000002267224 */ /* 0x000fe400078e0226 */
[----:B------:R-:W-:-:S04]  /*174e0*/  IMAD.HI.U32 R0, R61, R32, RZ ;  /* 0x000000203d007227 */ /* 0x000fc800078e00ff */
[----:B------:R-:W-:-:S04]  /*174f0*/  IMAD.MOV R0, RZ, RZ, -R0 ;  /* 0x000000ffff007224 */ /* 0x000fc800078e0a00 */
[----:B------:R-:W-:-:S05]  /*17500*/  IMAD R32, R2, R0, R32 ;  /* 0x0000000002207224 */ /* 0x000fca00078e0220 */
[C---:B------:R-:W-:Y:S02]  /*17510*/  ISETP.GT.U32.AND P1, PT, R2.reuse, R32, PT ;  /* 0x000000200200720c */ /* 0x040fe40003f24070 */
[----:B------:R-:W-:-:S11]  /*17520*/  ISETP.GT.U32.AND P5, PT, R2, R38, PT ;  /* 0x000000260200720c */ /* 0x000fd60003fa4070 */
[----:B------:R-:W-:-:S05]  /*17530*/  @!P1 IMAD.IADD R32, R32, 0x1, -R2 ;  /* 0x0000000120209824 */ /* 0x000fca00078e0a02 */
[----:B------:R-:W-:Y:S01]  /*17540*/  ISETP.GT.U32.AND P3, PT, R2, R32, PT ;  /* 0x000000200200720c */ /* 0x000fe20003f64070 */
[----:B------:R-:W-:Y:S02]  /*17550*/  @!P2 IMAD.MOV R50, RZ, RZ, -R50 ;  /* 0x000000ffff32a224 */ /* 0x000fe400078e0a32 */
[----:B------:R-:W-:Y:S01]  /*17560*/  @!P5 IMAD.IADD R38, R38, 0x1, -R2 ;  /* 0x000000012626d824 */ /* 0x000fe200078e0a02 */
[----:B------:R-:W-:Y:S01]  /*17570*/  ISETP.GE.AND P5, PT, R12, RZ, PT ;  /* 0x000000ff0c00720c */ /* 0x000fe20003fa6270 */
[----:B------:R-:W-:Y:S01]  /*17580*/  @!P6 IMAD.MOV R27, RZ, RZ, -R27 ;  /* 0x000000ffff1be224 */ /* 0x000fe200078e0a1b */
[----:B------:R-:W4:Y:S04]  /*17590*/  LDL.LU R12, [R1+0x2c8] ;  /* 0x0002c800010c7983 */ /* 0x000f280000300800 */
[----:B------:R-:W-:Y:S01]  /*175a0*/  STL [R1+0x5a94], R36 ;  /* 0x005a942401007387 */ /* 0x000fe20000100800 */
[----:B---3--:R-:W-:-:S03]  /*175b0*/  IABS R22, R11 ;  /* 0x0000000b00167213 */ /* 0x008fc60000000000 */
[----:B------:R-:W-:Y:S01]  /*175c0*/  STL [R1+0x5a98], R50 ;  /* 0x005a983201007387 */ /* 0x000fe20000100800 */
[----:B------:R-:W-:Y:S01]  /*175d0*/  @!P3 IMAD.IADD R32, R32, 0x1, -R2 ;  /* 0x000000012020b824 */ /* 0x000fe200078e0a02 */
[----:B------:R-:W-:Y:S02]  /*175e0*/  ISETP.GE.AND P3, PT, R11, RZ, PT ;  /* 0x000000ff0b00720c */ /* 0x000fe40003f66270 */
[----:B------:R-:W-:Y:S04]  /*175f0*/  STL [R1+0x5a9c], R27 ;  /* 0x005a9c1b01007387 */ /* 0x000fe80000100800 */
[----:B------:R-:W-:Y:S04]  /*17600*/  STL [R1+0x5aa0], R45 ;  /* 0x005aa02d01007387 */ /* 0x000fe80000100800 */
[----:B------:R-:W3:Y:S04]  /*17610*/  LDL.LU R17, [R1+0x2d0] ;  /* 0x0002d00001117983 */ /* 0x000ee80000300800 */
[----:B------:R-:W3:Y:S01]  /*17620*/  LDL.LU R11, [R1+0x2d8] ;  /* 0x0002d800010b7983 */ /* 0x000ee20000300800 */
[----:B------:R-:W-:Y:S01]  /*17630*/  IMAD.HI.U32 R8, R61, R48, RZ ;  /* 0x000000303d087227 */ /* 0x000fe200078e00ff */
[----:B------:R-:W-:-:S03]  /*17640*/  ISETP.GT.U32.AND P1, PT, R2, R38, PT ;  /* 0x000000260200720c */ /* 0x000fc60003f24070 */
[----:B------:R-:W-:-:S04]  /*17650*/  IMAD.MOV R8, RZ, RZ, -R8 ;  /* 0x000000ffff087224 */ /* 0x000fc800078e0a08 */
[----:B------:R-:W-:-:S05]  /*17660*/  IMAD R48, R2, R8, R48 ;  /* 0x0000000802307224 */ /* 0x000fca00078e0230 */
[----:B------:R-:W-:Y:S01]  /*17670*/  ISETP.GT.U32.AND P2, PT, R2, R48, PT ;  /* 0x000000300200720c */ /* 0x000fe20003f44070 */
[----:B------:R-:W-:Y:S02]  /*17680*/  @!P1 IMAD.IADD R38, R38, 0x1, -R2 ;  /* 0x0000000126269824 */ /* 0x000fe400078e0a02 */
[----:B------:R-:W-:Y:S02]  /*17690*/  @!P5 IMAD.MOV R32, RZ, RZ, -R32 ;  /* 0x000000ffff20d224 */ /* 0x000fe400078e0a20 */
[----:B------:R-:W-:Y:S01]  /*176a0*/  @!P0 IMAD.MOV R38, RZ, RZ, -R38 ;  /* 0x000000ffff268224 */ /* 0x000fe200078e0a26 */
[----:B------:R-:W-:Y:S02]  /*176b0*/  ISETP.GE.AND P1, PT, R16, RZ, PT ;  /* 0x000000ff1000720c */ /* 0x000fe40003f26270 */
[----:B------:R-:W3:Y:S01]  /*176c0*/  LDL.LU R16, [R1+0x2e0] ;  /* 0x0002e00001107983 */ /* 0x000ee20000300800 */
[----:B------:R-:W-:-:S03]  /*176d0*/  IABS R47, R15 ;  /* 0x0000000f002f7213 */ /* 0x000fc60000000000 */
[----:B------:R-:W-:Y:S01]  /*176e0*/  STL [R1+0x5aa4], R38 ;  /* 0x005aa42601007387 */ /* 0x000fe20000100800 */
[----:B------:R-:W-:Y:S01]  /*176f0*/  @!P2 IMAD.IADD R48, R48, 0x1, -R2 ;  /* 0x000000013030a824 */ /* 0x000fe200078e0a02 */
[----:B------:R-:W-:Y:S02]  /*17700*/  ISETP.GE.AND P2, PT, R15, RZ, PT ;  /* 0x000000ff0f00720c */ /* 0x000fe40003f46270 */
[----:B------:R-:W-:Y:S04]  /*17710*/  STL [R1+0x5aa8], R32 ;  /* 0x005aa82001007387 */ /* 0x000fe80000100800 */
[----:B------:R-:W3:Y:S01]  /*17720*/  LDL.LU R15, [R1+0x2e8] ;  /* 0x0002e800010f7983 */ /* 0x000ee20000300800 */
[----:B------:R-:W-:-:S04]  /*17730*/  IMAD.HI.U32 R0, R61, R47, RZ ;  /* 0x0000002f3d007227 */ /* 0x000fc800078e00ff */
[----:B------:R-:W-:-:S04]  /*17740*/  IMAD.MOV R0, RZ, RZ, -R0 ;  /* 0x000000ffff007224 */ /* 0x000fc800078e0a00 */
[----:B------:R-:W-:Y:S02]  /*17750*/  IMAD R47, R2, R0, R47 ;  /* 0x00000000022f7224 */ /* 0x000fe400078e022f */
[----:B------:R-:W-:-:S03]  /*17760*/  IMAD.HI.U32 R7, R61, R22, RZ ;  /* 0x000000163d077227 */ /* 0x000fc600078e00ff */
[----:B------:R-:W-:Y:S01]  /*17770*/  ISETP.GT.U32.AND P4, PT, R2, R47, PT ;  /* 0x0000002f0200720c */ /* 0x000fe20003f84070 */
[----:B------:R-:W-:-:S04]  /*17780*/  IMAD.MOV R7, RZ, RZ, -R7 ;  /* 0x000000ffff077224 */ /* 0x000fc800078e0a07 */
[----:B------:R-:W-:-:S05]  /*17790*/  IMAD R22, R2, R7, R22 ;  /* 0x0000000702167224 */ /* 0x000fca00078e0216 */
[----:B------:R-:W-:-:S03]  /*177a0*/  ISETP.GT.U32.AND P6, PT, R2, R22, PT ;  /* 0x000000160200720c */ /* 0x000fc60003fc4070 */
[----:B------:R-:W-:-:S05]  /*177b0*/  @!P4 IMAD.IADD R47, R47, 0x1, -R2 ;  /* 0x000000012f2fc824 */ /* 0x000fca00078e0a02 */
[----:B------:R-:W-:-:S05]  /*177c0*/  ISETP.GT.U32.AND P0, PT, R2, R47, PT ;  /* 0x0000002f0200720c */ /* 0x000fca0003f04070 */
[----:B------:R-:W-:Y:S01]  /*177d0*/  @!P6 IMAD.IADD R22, R22, 0x1, -R2 ;  /* 0x000000011616e824 */ /* 0x000fe200078e0a02 */
[----:B------:R-:W-:Y:S02]  /*177e0*/  ISETP.GT.U32.AND P6, PT, R2, R48, PT ;  /* 0x000000300200720c */ /* 0x000fe40003fc4070 */
[----:B-----5:R-:W-:-:S05]  /*177f0*/  IABS R23, R14 ;  /* 0x0000000e00177213 */ /* 0x020fca0000000000 */
[----:B------:R-:W-:-:S04]  /*17800*/  IMAD.HI.U32 R7, R61, R23, RZ ;  /* 0x000000173d077227 */ /* 0x000fc800078e00ff */
[----:B------:R-:W-:Y:S02]  /*17810*/  IMAD.MOV R7, RZ, RZ, -R7 ;  /* 0x000000ffff077224 */ /* 0x000fe400078e0a07 */
[----:B------:R-:W-:Y:S02]  /*17820*/  @!P0 IMAD.IADD R47, R47, 0x1, -R2 ;  /* 0x000000012f2f8824 */ /* 0x000fe400078e0a02 */
[C---:B------:R-:W-:Y:S01]  /*17830*/  IMAD R23, R2.reuse, R7, R23 ;  /* 0x0000000702177224 */ /* 0x040fe200078e0217 */
[----:B------:R-:W-:-:S04]  /*17840*/  ISETP.GT.U32.AND P4, PT, R2, R22, PT ;  /* 0x000000160200720c */ /* 0x000fc80003f84070 */
[----:B------:R-:W-:Y:S01]  /*17850*/  ISETP.GT.U32.AND P5, PT, R2, R23, PT ;  /* 0x000000170200720c */ /* 0x000fe20003fa4070 */
[--C-:B------:R-:W-:Y:S01]  /*17860*/  @!P6 IMAD.IADD R48, R48, 0x1, -R2.reuse ;  /* 0x000000013030e824 */ /* 0x100fe200078e0a02 */
[----:B------:R-:W-:Y:S02]  /*17870*/  ISETP.GE.AND P6, PT, R14, RZ, PT ;  /* 0x000000ff0e00720c */ /* 0x000fe40003fc6270 */
[----:B------:R-:W5:Y:S05]  /*17880*/  LDL.LU R14, [R1+0x2f0] ;  /* 0x0002f000010e7983 */ /* 0x000f6a0000300800 */
[----:B------:R-:W-:-:S04]  /*17890*/  @!P4 IMAD.IADD R22, R22, 0x1, -R2 ;  /* 0x000000011616c824 */ /* 0x000fc800078e0a02 */
[----:B------:R-:W-:Y:S02]  /*178a0*/  @!P5 IMAD.IADD R23, R23, 0x1, -R2 ;  /* 0x000000011717d824 */ /* 0x000fe400078e0a02 */
[----:B------:R-:W-:-:S03]  /*178b0*/  @!P1 IMAD.MOV R48, RZ, RZ, -R48 ;  /* 0x000000ffff309224 */ /* 0x000fc600078e0a30 */
[----:B------:R-:W-:Y:S01]  /*178c0*/  ISETP.GT.U32.AND P1, PT, R2, R23, PT ;  /* 0x000000170200720c */ /* 0x000fe20003f24070 */
[----:B------:R-:W-:-:S12]  /*178d0*/  @!P3 IMAD.MOV R22, RZ, RZ, -R22 ;  /* 0x000000ffff16b224 */ /* 0x000fd800078e0a16 */
[----:B------:R-:W-:-:S04]  /*178e0*/  @!P1 IMAD.IADD R23, R23, 0x1, -R2 ;  /* 0x0000000117179824 */ /* 0x000fc800078e0a02 */
[----:B------:R-:W-:Y:S02]  /*178f0*/  @!P6 IMAD.MOV R23, RZ, RZ, -R23 ;  /* 0x000000ffff17e224 */ /* 0x000fe400078e0a17 */
[----:B------:R-:W-:Y:S01]  /*17900*/  @!P2 IMAD.MOV R47, RZ, RZ, -R47 ;  /* 0x000000ffff2fa224 */ /* 0x000fe200078e0a2f */
[----:B--2---:R-:W-:-:S05]  /*17910*/  IABS R28, R13 ;  /* 0x0000000d001c7213 */ /* 0x004fca0000000000 */
[----:B------:R-:W-:-:S04]  /*17920*/  IMAD.HI.U32 R0, R61, R28, RZ ;  /* 0x0000001c3d007227 */ /* 0x000fc800078e00ff */
[----:B------:R-:W-:-:S04]  /*17930*/  IMAD.MOV R0, RZ, RZ, -R0 ;  /* 0x000000ffff007224 */ /* 0x000fc800078e0a00 */
[----:B------:R-:W-:-:S05]  /*17940*/  IMAD R28, R2, R0, R28 ;  /* 0x00000000021c7224 */ /* 0x000fca00078e021c */
[----:B------:R-:W-:Y:S02]  /*17950*/  ISETP.GT.U32.AND P0, PT, R2, R28, PT ;  /* 0x0000001c0200720c */ /* 0x000fe40003f04070 */
[----:B------:R-:W-:-:S11]  /*17960*/  ISETP.GE.AND P4, PT, R13, RZ, PT ;  /* 0x000000ff0d00720c */ /* 0x000fd60003f86270 */
[----:B------:R-:W-:Y:S01]  /*17970*/  @!P0 IMAD.IADD R28, R28, 0x1, -R2 ;  /* 0x000000011c1c8824 */ /* 0x000fe200078e0a02 */
[----:B----4-:R-:W-:-:S05]  /*17980*/  IABS R7, R12 ;  /* 0x0000000c00077213 */ /* 0x010fca0000000000 */
[----:B------:R-:W-:Y:S01]  /*17990*/  IMAD.HI.U32 R0, R61, R7, RZ ;  /* 0x000000073d007227 */ /* 0x000fe200078e00ff */
[----:B------:R-:W-:-:S03]  /*179a0*/  ISETP.GT.U32.AND P0, PT, R2, R28, PT ;  /* 0x0000001c0200720c */ /* 0x000fc60003f04070 */
[----:B------:R-:W-:-:S04]  /*179b0*/  IMAD.MOV R0, RZ, RZ, -R0 ;  /* 0x000000ffff007224 */ /* 0x000fc800078e0a00 */
[----:B------:R-:W-:Y:S01]  /*179c0*/  IMAD R7, R2, R0, R7 ;  /* 0x0000000002077224 */ /* 0x000fe200078e0207 */
[----:B---3--:R-:W-:Y:S02]  /*179d0*/  IABS R13, R17 ;  /* 0x00000011000d7213 */ /* 0x008fe40000000000 */
[----:B------:R-:W-:-:S03]  /*179e0*/  IABS R18, R11 ;  /* 0x0000000b00127213 */ /* 0x000fc60000000000 */
[----:B------:R-:W-:-:S04]  /*179f0*/  IMAD.HI.U32 R0, R61, R13, RZ ;  /* 0x0000000d3d007227 */ /* 0x000fc800078e00ff */
[----:B------:R-:W-:-:S04]  /*17a00*/  IMAD.HI.U32 R8, R61, R18, RZ ;  /* 0x000000123d087227 */ /* 0x000fc800078e00ff */
[----:B------:R-:W-:Y:S02]  /*17a10*/  IMAD.MOV R8, RZ, RZ, -R8 ;  /* 0x000000ffff087224 */ /* 0x000fe400078e0a08 */
[----:B------:R-:W-:Y:S02]  /*17a20*/  IMAD.MOV R0, RZ, RZ, -R0 ;  /* 0x000000ffff007224 */ /* 0x000fe400078e0a00 */
[C---:B------:R-:W-:Y:S01]  /*17a30*/  IMAD R18, R2.reuse, R8, R18 ;  /* 0x0000000802127224 */ /* 0x040fe200078e0212 */
[C---:B------:R-:W-:Y:S01]  /*17a40*/  ISETP.GT.U32.AND P3, PT, R2.reuse, R7, PT ;  /* 0x000000070200720c */ /* 0x040fe20003f64070 */
[----:B------:R-:W-:Y:S01]  /*17a50*/  IMAD R13, R2, R0, R13 ;  /* 0x00000000020d7224 */ /* 0x000fe200078e020d */
[----:B------:R-:W-:Y:S01]  /*17a60*/  ISETP.GE.AND P5, PT, R12, RZ, PT ;  /* 0x000000ff0c00720c */ /* 0x000fe20003fa6270 */
[----:B------:R-:W-:Y:S01]  /*17a70*/  @!P0 IMAD.IADD R28, R28, 0x1, -R2 ;  /* 0x000000011c1c8824 */ /* 0x000fe200078e0a02 */
[C---:B------:R-:W-:Y:S01]  /*17a80*/  ISETP.GT.U32.AND P0, PT, R2.reuse, R18, PT ;  /* 0x000000120200720c */ /* 0x040fe20003f04070 */
[----:B------:R-:W2:Y:S01]  /*17a90*/  LDL.LU R12, [R1+0x2fc] ;  /* 0x0002fc00010c7983 */ /* 0x000ea20000300800 */
[----:B------:R-:W-:-:S07]  /*17aa0*/  ISETP.GT.U32.AND P1, PT, R2, R13, PT ;  /* 0x0000000d0200720c */ /* 0x000fce0003f24070 */
[----:B------:R-:W-:-:S04]  /*17ab0*/  @!P3 IMAD.IADD R7, R7, 0x1, -R2 ;  /* 0x000000010707b824 */ /* 0x000fc800078e0a02 */
[--C-:B------:R-:W-:Y:S02]  /*17ac0*/  @!P0 IMAD.IADD R18, R18, 0x1, -R2.reuse ;  /* 0x0000000112128824 */ /* 0x100fe400078e0a02 */
[----:B------:R-:W-:Y:S01]  /*17ad0*/  @!P1 IMAD.IADD R13, R13, 0x1, -R2 ;  /* 0x000000010d0d9824 */ /* 0x000fe200078e0a02 */
[C---:B------:R-:W-:Y:S02]  /*17ae0*/  ISETP.GT.U32.AND P1, PT, R2.reuse, R7, PT ;  /* 0x000000070200720c */ /* 0x040fe40003f24070 */
[----:B------:R-:W-:Y:S01]  /*17af0*/  ISETP.GT.U32.AND P6, PT, R2, R18, PT ;  /* 0x000000120200720c */ /* 0x000fe20003fc4070 */
[----:B------:R-:W-:Y:S01]  /*17b00*/  STL [R1+0x5aac], R48 ;  /* 0x005aac3001007387 */ /* 0x000fe20000100800 */
[----:B------:R-:W-:Y:S01]  /*17b10*/  @!P4 IMAD.MOV R28, RZ, RZ, -R28 ;  /* 0x000000ffff1cc224 */ /* 0x000fe200078e0a1c */
[----:B------:R-:W-:Y:S02]  /*17b20*/  ISETP.GE.AND P3, PT, R11, RZ, PT ;  /* 0x000000ff0b00720c */ /* 0x000fe40003f66270 */
[----:B------:R-:W-:Y:S01]  /*17b30*/  STL [R1+0x5ab0], R22 ;  /* 0x005ab01601007387 */ /* 0x000fe20000100800 */
[----:B------:R-:W-:-:S03]  /*17b40*/  IABS R29, R16 ;  /* 0x00000010001d7213 */ /* 0x000fc60000000000 */
[----:B------:R-:W-:Y:S02]  /*17b50*/  STL [R1+0x5ab4], R47 ;  /* 0x005ab42f01007387 */ /* 0x000fe40000100800 */
[--C-:B------:R-:W-:Y:S02]  /*17b60*/  @!P1 IMAD.IADD R7, R7, 0x1, -R2.reuse ;  /* 0x0000000107079824 */ /* 0x100fe400078e0a02 */
[----:B------:R-:W3:Y:S01]  /*17b70*/  LDL.LU R11, [R1+0x304] ;  /* 0x00030400010b7983 */ /* 0x000ee20000300800 */
[----:B------:R-:W-:Y:S01]  /*17b80*/  ISETP.GE.AND P1, PT, R16, RZ, PT ;  /* 0x000000ff1000720c */ /* 0x000fe20003f26270 */
[----:B------:R-:W-:Y:S02]  /*17b90*/  @!P6 IMAD.IADD R18, R18, 0x1, -R2 ;  /* 0x000000011212e824 */ /* 0x000fe400078e0a02 */
[----:B------:R-:W-:Y:S01]  /*17ba0*/  STL [R1+0x5ab8], R23 ;  /* 0x005ab81701007387 */ /* 0x000fe20000100800 */
[----:B------:R-:W-:Y:S02]  /*17bb0*/  IABS R42, R15 ;  /* 0x0000000f002a7213 */ /* 0x000fe40000000000 */
[----:B------:R-:W-:Y:S01]  /*17bc0*/  ISETP.GE.AND P6, PT, R15, RZ, PT ;  /* 0x000000ff0f00720c */ /* 0x000fe20003fc6270 */
[----:B------:R-:W-:Y:S04]  /*17bd0*/  STL [R1+0x5abc], R28 ;  /* 0x005abc1c01007387 */ /* 0x000fe80000100800 */
[----:B------:R-:W4:Y:S04]  /*17be0*/  LDL.LU R16, [R1+0x30c] ;  /* 0x00030c0001107983 */ /* 0x000f280000300800 */
[----:B------:R-:W4:Y:S01]  /*17bf0*/  LDL.LU R15, [R1+0x314] ;  /* 0x00031400010f7983 */ /* 0x000f220000300800 */
[----:B------:R-:W-:Y:S01]  /*17c00*/  IMAD.HI.U32 R0, R61, R29, RZ ;  /* 0x0000001d3d007227 */ /* 0x000fe200078e00ff */
[----:B------:R-:W-:-:S03]  /*17c10*/  ISETP.GT.U32.AND P0, PT, R2, R13, PT ;  /* 0x0000000d0200720c */ /* 0x000fc60003f04070 */
[----:B------:R-:W-:Y:S01]  /*17c20*/  IMAD.MOV R0, RZ, RZ, -R0 ;  /* 0x000000ffff007224 */ /* 0x000fe200078e0a00 */
[----:B------:R-:W-:-:S03]  /*17c30*/  ISETP.GE.AND P2, PT, R17, RZ, PT ;  /* 0x000000ff1100720c */ /* 0x000fc60003f46270 */
[----:B------:R-:W-:Y:S02]  /*17c40*/  IMAD R29, R2, R0, R29 ;  /* 0x00000000021d7224 */ /* 0x000fe400078e021d */
[----:B------:R-:W-:-:S04]  /*17c50*/  IMAD.HI.U32 R0, R61, R42, RZ ;  /* 0x0000002a3d007227 */ /* 0x000fc800078e00ff */
[----:B------:R-:W-:Y:S02]  /*17c60*/  IMAD.MOV R0, RZ, RZ, -R0 ;  /* 0x000000ffff007224 */ /* 0x000fe400078e0a00 */
[----:B------:R-:W-:Y:S02]  /*17c70*/  @!P0 IMAD.IADD R13, R13, 0x1, -R2 ;  /* 0x000000010d0d8824 */ /* 0x000fe400078e0a02 */
[C---:B------:R-:W-:Y:S01]  /*17c80*/  IMAD R42, R2.reuse, R0, R42 ;  /* 0x00000000022a7224 */ /* 0x040fe200078e022a */
[C---:B------:R-:W-:Y:S01]  /*17c90*/  ISETP.GT.U32.AND P4, PT, R2.reuse, R29, PT ;  /* 0x0000001d0200720c */ /* 0x040fe20003f84070 */
[----:B------:R-:W-:Y:S02]  /*17ca0*/  @!P2 IMAD.MOV R13, RZ, RZ, -R13 ;  /* 0x000000ffff0da224 */ /* 0x000fe400078e0a0d */
[----:B------:R-:W-:Y:S01]  /*17cb0*/  @!P3 IMAD.MOV R18, RZ, RZ, -R18 ;  /* 0x000000ffff12b224 */ /* 0x000fe200078e0a12 */
[----:B------:R-:W-:Y:S02]  /*17cc0*/  ISETP.GT.U32.AND P0, PT, R2, R42, PT ;  /* 0x0000002a0200720c */ /* 0x000fe40003f04070 */
[----:B-----5:R-:W-:-:S05]  /*17cd0*/  IABS R35, R14 ;  /* 0x0000000e00237213 */ /* 0x020fca0000000000 */
[----:B------:R-:W-:-:S04]  /*17ce0*/  IMAD.HI.U32 R8, R61, R35, RZ ;  /* 0x000000233d087227 */ /* 0x000fc800078e00ff */
[----:B------:R-:W-:-:S04]  /*17cf0*/  IMAD.MOV R8, RZ, RZ, -R8 ;  /* 0x000000ffff087224 */ /* 0x000fc800078e0a08 */
[----:B------:R-:W-:-:S05]  /*17d00*/  IMAD R35, R2, R8, R35 ;  /* 0x0000000802237224 */ /* 0x000fca00078e0223 */
[----:B------:R-:W-:Y:S01]  /*17d10*/  ISETP.GT.U32.AND P2, PT, R2, R35, PT ;  /* 0x000000230200720c */ /* 0x000fe20003f44070 */
[--C-:B------:R-:W-:Y:S02]  /*17d20*/  @!P0 IMAD.IADD R42, R42, 0x1, -R2.reuse ;  /* 0x000000012a2a8824 */ /* 0x100fe400078e0a02 */
[----:B------:R-:W-:Y:S01]  /*17d30*/  @!P4 IMAD.IADD R29, R29, 0x1, -R2 ;  /* 0x000000011d1dc824 */ /* 0x000fe200078e0a02 */
[----:B------:R-:W-:Y:S01]  /*17d40*/  ISETP.GE.AND P4, PT, R14, RZ, PT ;  /* 0x000000ff0e00720c */ /* 0x000fe20003f86270 */
[----:B------:R-:W-:Y:S01]  /*17d50*/  @!P5 IMAD.MOV R7, RZ, RZ, -R7 ;  /* 0x000000ffff07d224 */ /* 0x000fe200078e0a07 */
[----:B------:R-:W-:-:S07]  /*17d60*/  ISETP.GT.U32.AND P5, PT, R2, R42, PT ;  /* 0x0000002a0200720c */ /* 0x000fce0003fa4070 */
[----:B------:R-:W-:-:S05]  /*17d70*/  @!P2 IMAD.IADD R35, R35, 0x1, -R2 ;  /* 0x000000012323a824 */ /* 0x000fca00078e0a02 */
[----:B------:R-:W-:Y:S01]  /*17d80*/  ISETP.GT.U32.AND P2, PT, R2, R35, PT ;  /* 0x000000230200720c */ /* 0x000fe20003f44070 */
[----:B------:R-:W-:-:S12]  /*17d90*/  @!P5 IMAD.IADD R42, R42, 0x1, -R2 ;  /* 0x000000012a2ad824 */ /* 0x000fd800078e0a02 */
[----:B------:R-:W-:Y:S01]  /*17da0*/  @!P2 IMAD.IADD R35, R35, 0x1, -R2 ;  /* 0x000000012323a824 */ /* 0x000fe200078e0a02 */
[----:B--2---:R-:W-:Y:S02]  /*17db0*/  IABS R41, R12 ;  /* 0x0000000c00297213 */ /* 0x004fe40000000000 */
[----:B------:R-:W-:Y:S02]  /*17dc0*/  ISETP.GE.AND P3, PT, R12, RZ, PT ;  /* 0x000000ff0c00720c */ /* 0x000fe40003f66270 */
[----:B------:R-:W2:Y:S04]  /*17dd0*/  LDL.LU R12, [R1+0x3a8] ;  /* 0x0003a800010c7983 */ /* 0x000ea80000300800 */
[----:B------:R-:W5:Y:S01]  /*17de0*/  LDL.LU R14, [R1+0x3ac] ;  /* 0x0003ac00010e7983 */ /* 0x000f620000300800 */
[----:B---3--:R-:W-:-:S02]  /*17df0*/  IABS R8, R11 ;  /* 0x0000000b00087213 */ /* 0x008fc40000000000 */
[----:B------:R-:W-:Y:S02]  /*17e00*/  ISETP.GE.AND P5, PT, R11, RZ, PT ;  /* 0x000000ff0b00720c */ /* 0x000fe40003fa6270 */
[----:B----4-:R-:W-:Y:S02]  /*17e10*/  IABS R11, R15 ;  /* 0x0000000f000b7213 */ /* 0x010fe40000000000 */
[----:B------:R-:W-:Y:S02]  /*17e20*/  ISETP.GE.AND P2, PT, R15, RZ, PT ;  /* 0x000000ff0f00720c */ /* 0x000fe40003f46270 */
[----:B------:R-:W3:Y:S04]  /*17e30*/  LDL.LU R15, [R1+0x3b0] ;  /* 0x0003b000010f7983 */ /* 0x000ee80000300800 */
[----:B------:R-:W4:Y:S04]  /*17e40*/  LDL.LU R19, [R1+0x3b4] ;  /* 0x0003b40001137983 */ /* 0x000f280000300800 */
        /* <DEDUP_REMOVED lines=14> */
[----:B------:R-:W4:Y:S01]  /*17f30*/  LDL.LU R4, [R1+0x3f0] ;  /* 0x0003f00001047983 */ /* 0x000f220000300800 */
[----:B------:R-:W-:Y:S01]  /*17f40*/  ISETP.GT.U32.AND P0, PT, R2, R29, PT ;  /* 0x0000001d0200720c */ /* 0x000fe20003f04070 */
[----:B------:R-:W-:Y:S01]  /*17f50*/  IMAD.HI.U32 R0, R61, R41, RZ ;  /* 0x000000293d007227 */ /* 0x000fe200078e00ff */
[----:B------:R-:W-:Y:S01]  /*17f60*/  IABS R9, R16 ;  /* 0x0000001000097213 */ /* 0x000fe20000000000 */
[----:B------:R-:W1:Y:S02]  /*17f70*/  S2R R46, SR_TID.X ;  /* 0x00000000002e7919 */ /* 0x000e640000002100 */
[----:B------:R-:W-:-:S02]  /*17f80*/  IMAD.MOV R0, RZ, RZ, -R0 ;  /* 0x000000ffff007224 */ /* 0x000fc400078e0a00 */
[----:B------:R-:W-:Y:S01]  /*17f90*/  @!P4 IMAD.MOV R35, RZ, RZ, -R35 ;  /* 0x000000ffff23c224 */ /* 0x000fe200078e0a23 */
[----:B------:R-:W4:Y:S01]  /*17fa0*/  LDL.LU R40, [R1+0x104] ;  /* 0x0001040001287983 */ /* 0x000f220000300800 */
[----:B------:R-:W-:-:S04]  /*17fb0*/  IMAD R41, R2, R0, R41 ;  /* 0x0000000002297224 */ /* 0x000fc800078e0229 */
[----:B------:R-:W-:Y:S01]  /*17fc0*/  @!P0 IMAD.IADD R29, R29, 0x1, -R2 ;  /* 0x000000011d1d8824 */ /* 0x000fe200078e0a02 */
[----:B------:R-:W-:Y:S01]  /*17fd0*/  ISETP.GT.U32.AND P0, PT, R2, R41, PT ;  /* 0x000000290200720c */ /* 0x000fe20003f04070 */
[----:B------:R-:W-:-:S04]  /*17fe0*/  IMAD.HI.U32 R0, R61, R8, RZ ;  /* 0x000000083d007227 */ /* 0x000fc800078e00ff */
[----:B------:R-:W-:-:S08]  /*17ff0*/  IMAD.MOV R0, RZ, RZ, -R0 ;  /* 0x000000ffff007224 */ /* 0x000fd000078e0a00 */
[----:B------:R-:W-:Y:S02]  /*18000*/  @!P0 IMAD.IADD R41, R41, 0x1, -R2 ;  /* 0x0000000129298824 */ /* 0x000fe400078e0a02 */
[C---:B------:R-:W-:Y:S02]  /*18010*/  IMAD R8, R2.reuse, R0, R8 ;  /* 0x0000000002087224 */ /* 0x040fe400078e0208 */
[----:B------:R-:W-:Y:S01]  /*18020*/  IMAD.HI.U32 R0, R61, R9, RZ ;  /* 0x000000093d007227 */ /* 0x000fe200078e00ff */
[----:B------:R-:W-:-:S03]  /*18030*/  ISETP.GT.U32.AND P0, PT, R2, R41, PT ;  /* 0x000000290200720c */ /* 0x000fc60003f04070 */
[----:B------:R-:W-:-:S04]  /*18040*/  IMAD.MOV R0, RZ, RZ, -R0 ;  /* 0x000000ffff007224 */ /* 0x000fc800078e0a00 */
[C---:B------:R-:W-:Y:S02]  /*18050*/  IMAD R9, R2.reuse, R0, R9 ;  /* 0x0000000002097224 */ /* 0x040fe400078e0209 */
[----:B------:R-:W-:Y:S01]  /*18060*/  @!P1 IMAD.MOV R29, RZ, RZ, -R29 ;  /* 0x000000ffff1d9224 */ /* 0x000fe200078e0a1d */
[----:B------:R-:W-:-:S03]  /*18070*/  ISETP.GT.U32.AND P1, PT, R2, R8, PT ;  /* 0x000000080200720c */ /* 0x000fc60003f24070 */
[----:B------:R-:W-:Y:S01]  /*18080*/  @!P0 IMAD.IADD R41, R41, 0x1, -R2 ;  /* 0x0000000129298824 */ /* 0x000fe200078e0a02 */
[----:B------:R-:W-:Y:S01]  /*18090*/  ISETP.GT.U32.AND P0, PT, R2, R9, PT ;  /* 0x000000090200720c */ /* 0x000fe20003f04070 */
[----:B------:R-:W-:-:S04]  /*180a0*/  IMAD.HI.U32 R0, R61, R11, RZ ;  /* 0x0000000b3d007227 */ /* 0x000fc800078e00ff */
[----:B------:R-:W-:-:S04]  /*180b0*/  IMAD.MOV R0, RZ, RZ, -R0 ;  /* 0x000000ffff007224 */ /* 0x000fc800078e0a00 */
[----:B------:R-:W-:-:S04]  /*180c0*/  @!P1 IMAD.IADD R8, R8, 0x1, -R2 ;  /* 0x0000000108089824 */ /* 0x000fc800078e0a02 */
[----:B------:R-:W-:Y:S02]  /*180d0*/  @!P0 IMAD.IADD R9, R9, 0x1, -R2 ;  /* 0x0000000109098824 */ /* 0x000fe400078e0a02 */
[----:B------:R-:W-:-:S03]  /*180e0*/  IMAD R11, R2, R0, R11 ;  /* 0x00000000020b7224 */ /* 0x000fc600078e020b */
[C---:B------:R-:W-:Y:S01]  /*180f0*/  ISETP.GT.U32.AND P0, PT, R2.reuse, R9, PT ;  /* 0x000000090200720c */ /* 0x040fe20003f04070 */
[----:B------:R-:W-:Y:S01]  /*18100*/  @!P3 IMAD.MOV R41, RZ, RZ, -R41 ;  /* 0x000000ffff29b224 */ /* 0x000fe200078e0a29 */
[----:B------:R-:W-:Y:S01]  /*18110*/  ISETP.GT.U32.AND P4, PT, R2, R8, PT ;  /* 0x000000080200720c */ /* 0x000fe20003f84070 */
[----:B------:R-:W-:Y:S01]  /*18120*/  @!P6 IMAD.MOV R42, RZ, RZ, -R42 ;  /* 0x000000ffff2ae224 */ /* 0x000fe200078e0a2a */
[----:B------:R-:W-:-:S09]  /*18130*/  ISETP.GE.AND P6, PT, R16, RZ, PT ;  /* 0x000000ff1000720c */ /* 0x000fd20003fc6270 */
[--C-:B------:R-:W-:Y:S02]  /*18140*/  @!P0 IMAD.IADD R9, R9, 0x1, -R2.reuse ;  /* 0x0000000109098824 */ /* 0x100fe400078e0a02 */
[----:B------:R-:W-:Y:S02]  /*18150*/  @!P4 IMAD.IADD R8, R8, 0x1, -R2 ;  /* 0x000000010808c824 */ /* 0x000fe400078e0a02 */
[----:B------:R-:W-:Y:S02]  /*18160*/  @!P6 IMAD.MOV R9, RZ, RZ, -R9 ;  /* 0x000000ffff09e224 */ /* 0x000fe400078e0a09 */
[----:B------:R-:W-:Y:S01]  /*18170*/  @!P5 IMAD.MOV R8, RZ, RZ, -R8 ;  /* 0x000000ffff08d224 */ /* 0x000fe200078e0a08 */
[----:B------:R-:W-:-:S13]  /*18180*/  ISETP.GT.U32.AND P4, PT, R2, R11, PT ;  /* 0x0000000b0200720c */ /* 0x000fda0003f84070 */
[----:B------:R-:W-:-:S05]  /*18190*/  @!P4 IMAD.IADD R11, R11, 0x1, -R2 ;  /* 0x000000010b0bc824 */ /* 0x000fca00078e0a02 */
[----:B------:R-:W-:Y:S02]  /*181a0*/  ISETP.GT.U32.AND P4, PT, R2, R11, PT ;  /* 0x0000000b0200720c */ /* 0x000fe40003f84070 */
[----:B--2---:R-:W-:Y:S02]  /*181b0*/  ISETP.GE.AND P1, PT, R12, RZ, PT ;  /* 0x000000ff0c00720c */ /* 0x004fe40003f26270 */
[----:B------:R-:W-:-:S05]  /*181c0*/  IABS R12, R12 ;  /* 0x0000000c000c7213 */ /* 0x000fca0000000000 */
[----:B------:R-:W-:-:S04]  /*181d0*/  IMAD.HI.U32 R0, R61, R12, RZ ;  /* 0x0000000c3d007227 */ /* 0x000fc800078e00ff */
[----:B------:R-:W-:Y:S01]  /*181e0*/  IMAD.MOV R0, RZ, RZ, -R0 ;  /* 0x000000ffff007224 */ /* 0x000fe200078e0a00 */
[----:B-----5:R-:W-:Y:S02]  /*181f0*/  ISETP.GE.AND P3, PT, R14, RZ, PT ;  /* 0x000000ff0e00720c */ /* 0x020fe40003f66270 */
[----:B------:R-:W-:Y:S01]  /*18200*/  IABS R14, R14 ;  /* 0x0000000e000e7213 */ /* 0x000fe20000000000 */
[----:B------:R-:W-:-:S04]  /*18210*/  IMAD R12, R2, R0, R12 ;  /* 0x00000000020c7224 */ /* 0x000fc800078e020c */
[----:B------:R-:W-:Y:S01]  /*18220*/  IMAD.HI.U32 R0, R61, R14, RZ ;  /* 0x0000000e3d007227 */ /* 0x000fe200078e00ff */
[----:B------:R-:W-:-:S03]  /*18230*/  ISETP.GT.U32.AND P0, PT, R2, R12, PT ;  /* 0x0000000c0200720c */ /* 0x000fc60003f04070 */
[----:B------:R-:W-:-:S04]  /*18240*/  IMAD.MOV R0, RZ, RZ, -R0 ;  /* 0x000000ffff007224 */ /* 0x000fc800078e0a00 */
[----:B------:R-:W-:-:S05]  /*18250*/  IMAD R14, R2, R0, R14 ;  /* 0x00000000020e7224 */ /* 0x000fca00078e020e */
[----:B------:R-:W-:Y:S01]  /*18260*/  ISETP.GT.U32.AND P6, PT, R2, R14, PT ;  /* 0x0000000e0200720c */ /* 0x000fe20003fc4070 */
[----:B------:R-:W-:-:S05]  /*18270*/  @!P0 IMAD.IADD R12, R12, 0x1, -R2 ;  /* 0x000000010c0c8824 */ /* 0x000fca00078e0a02 */
[----:B------:R-:W-:Y:S02]  /*18280*/  ISETP.GT.U32.AND P0, PT, R2, R12, PT ;  /* 0x0000000c0200720c */ /* 0x000fe40003f04070 */
[----:B---3--:R-:W-:Y:S02]  /*18290*/  ISETP.GE.AND P5, PT, R15, RZ, PT ;  /* 0x000000ff0f00720c */ /* 0x008fe40003fa6270 */
[----:B------:R-:W-:-:S05]  /*182a0*/  IABS R15, R15 ;  /* 0x0000000f000f7213 */ /* 0x000fca0000000000 */
[----:B------:R-:W-:-:S04]  /*182b0*/  IMAD.HI.U32 R17, R61, R15, RZ ;  /* 0x0000000f3d117227 */ /* 0x000fc800078e00ff */
[----:B------:R-:W-:Y:S02]  /*182c0*/  IMAD.MOV R17, RZ, RZ, -R17 ;  /* 0x000000ffff117224 */ /* 0x000fe400078e0a11 */
[--C-:B------:R-:W-:Y:S02]  /*182d0*/  @!P6 IMAD.IADD R14, R14, 0x1, -R2.reuse ;  /* 0x000000010e0ee824 */ /* 0x100fe400078e0a02 */
[----:B------:R-:W-:Y:S01]  /*182e0*/  IMAD R15, R2, R17, R15 ;  /* 0x00000011020f7224 */ /* 0x000fe200078e020f */
[----:B----4-:R-:W-:Y:S01]  /*182f0*/  IABS R17, R24 ;  /* 0x0000001800117213 */ /* 0x010fe20000000000 */
[----:B------:R-:W-:Y:S01]  /*18300*/  @!P0 IMAD.IADD R12, R12, 0x1, -R2 ;  /* 0x000000010c0c8824 */ /* 0x000fe200078e0a02 */
[C---:B------:R-:W-:Y:S02]  /*18310*/  ISETP.GT.U32.AND P6, PT, R2.reuse, R14, PT ;  /* 0x0000000e0200720c */ /* 0x040fe40003fc4070 */
[----:B------:R-:W-:Y:S01]  /*18320*/  ISETP.GT.U32.AND P0, PT, R2, R15, PT ;  /* 0x0000000f0200720c */ /* 0x000fe20003f04070 */
[----:B------:R-:W-:-:S04]  /*18330*/  IMAD.HI.U32 R21, R61, R17, RZ ;  /* 0x000000113d157227 */ /* 0x000fc800078e00ff */
[----:B------:R-:W-:-:S04]  /*18340*/  IMAD.MOV R21, RZ, RZ, -R21 ;  /* 0x000000ffff157224 */ /* 0x000fc800078e0a15 */
[----:B------:R-:W-:Y:S02]  /*18350*/  IMAD R17, R2, R21, R17 ;  /* 0x0000001502117224 */ /* 0x000fe400078e0211 */
[--C-:B------:R-:W-:Y:S02]  /*18360*/  @!P6 IMAD.IADD R14, R14, 0x1, -R2.reuse ;  /* 0x000000010e0ee824 */ /* 0x100fe400078e0a02 */
[--C-:B------:R-:W-:Y:S01]  /*18370*/  @!P0 IMAD.IADD R15, R15, 0x1, -R2.reuse ;  /* 0x000000010f0f8824 */ /* 0x100fe200078e0a02 */
[C---:B------:R-:W-:Y:S02]  /*18380*/  ISETP.GT.U32.AND P6, PT, R2.reuse, R17, PT ;  /* 0x000000110200720c */ /* 0x040fe40003fc4070 */
[----:B------:R-:W-:Y:S02]  /*18390*/  IABS R16, R19 ;  /* 0x0000001300107213 */ /* 0x000fe40000000000 */
[----:B------:R-:W-:Y:S01]  /*183a0*/  ISETP.GT.U32.AND P0, PT, R2, R15, PT ;  /* 0x0000000f0200720c */ /* 0x000fe20003f04070 */
[----:B------:R-:W-:-:S02]  /*183b0*/  @!P4 IMAD.IADD R11, R11, 0x1, -R2 ;  /* 0x000000010b0bc824 */ /* 0x000fc400078e0a02 */
[----:B------:R-:W-:Y:S01]  /*183c0*/  IMAD.HI.U32 R0, R61, R16, RZ ;  /* 0x000000103d007227 */ /* 0x000fe200078e00ff */
[----:B------:R-:W-:Y:S02]  /*183d0*/  ISETP.GE.AND P4, PT, R19, RZ, PT ;  /* 0x000000ff1300720c */ /* 0x000fe40003f86270 */
[----:B------:R-:W-:Y:S01]  /*183e0*/  IABS R21, R53 ;  /* 0x0000003500157213 */ /* 0x000fe20000000000 */
[----:B------:R-:W-:Y:S02]  /*183f0*/  IMAD.MOV R0, RZ, RZ, -R0 ;  /* 0x000000ffff007224 */ /* 0x000fe400078e0a00 */
[----:B------:R-:W-:Y:S01]  /*18400*/  @!P6 IMAD.IADD R17, R17, 0x1, -R2 ;  /* 0x000000011111e824 */ /* 0x000fe200078e0a02 */
[----:B------:R-:W-:Y:S01]  /*18410*/  IABS R19, R26 ;  /* 0x0000001a00137213 */ /* 0x000fe20000000000 */
[----:B------:R-:W-:Y:S02]  /*18420*/  IMAD R16, R2, R0, R16 ;  /* 0x0000000002107224 */ /* 0x000fe400078e0210 */
[----:B------:R-:W-:Y:S01]  /*18430*/  @!P0 IMAD.IADD R15, R15, 0x1, -R2 ;  /* 0x000000010f0f8824 */ /* 0x000fe200078e0a02 */
[----:B------:R-:W-:Y:S01]  /*18440*/  ISETP.GE.AND P0, PT, R26, RZ, PT ;  /* 0x000000ff1a00720c */ /* 0x000fe20003f06270 */
[----:B------:R-:W-:Y:S01]  /*18450*/  IMAD.HI.U32 R26, R61, R21, RZ ;  /* 0x000000153d1a7227 */ /* 0x000fe200078e00ff */
[----:B------:R-:W-:-:S03]  /*18460*/  ISETP.GT.U32.AND P6, PT, R2, R17, PT ;  /* 0x000000110200720c */ /* 0x000fc60003fc4070 */
[----:B------:R-:W-:-:S04]  /*18470*/  IMAD.HI.U32 R0, R61, R19, RZ ;  /* 0x000000133d007227 */ /* 0x000fc800078e00ff */
[----:B------:R-:W-:Y:S01]  /*18480*/  @!P1 IMAD.MOV R12, RZ, RZ, -R12 ;  /* 0x000000ffff0c9224 */ /* 0x000fe200078e0a0c */
[----:B------:R-:W-:Y:S01]  /*18490*/  ISETP.GE.AND P1, PT, R24, RZ, PT ;  /* 0x000000ff1800720c */ /* 0x000fe20003f26270 */
[----:B------:R-:W-:Y:S01]  /*184a0*/  @!P2 IMAD.MOV R11, RZ, RZ, -R11 ;  /* 0x000000ffff0ba224 */ /* 0x000fe200078e0a0b */
[C---:B------:R-:W-:Y:S01]  /*184b0*/  ISETP.GT.U32.AND P2, PT, R2.reuse, R16, PT ;  /* 0x000000100200720c */ /* 0x040fe20003f44070 */
[----:B------:R-:W-:Y:S01]  /*184c0*/  IMAD.MOV R26, RZ, RZ, -R26 ;  /* 0x000000ffff1a7224 */ /* 0x000fe200078e0a1a */
[----:B------:R-:W-:Y:S01]  /*184d0*/  IABS R24, R52 ;  /* 0x0000003400187213 */ /* 0x000fe20000000000 */
[----:B------:R-:W-:Y:S02]  /*184e0*/  IMAD.MOV R0, RZ, RZ, -R0 ;  /* 0x000000ffff007224 */ /* 0x000fe400078e0a00 */
[C---:B------:R-:W-:Y:S02]  /*184f0*/  IMAD R21, R2.reuse, R26, R21 ;  /* 0x0000001a02157224 */ /* 0x040fe400078e0215 */
[----:B------:R-:W-:-:S02]  /*18500*/  IMAD R19, R2, R0, R19 ;  /* 0x0000000002137224 */ /* 0x000fc400078e0213 */
[----:B------:R-:W-:-:S04]  /*18510*/  IMAD.HI.U32 R0, R61, R24, RZ ;  /* 0x000000183d007227 */ /* 0x000fc800078e00ff */
[----:B------:R-:W-:Y:S01]  /*18520*/  @!P6 IMAD.IADD R17, R17, 0x1, -R2 ;  /* 0x000000011111e824 */ /* 0x000fe200078e0a02 */
[----:B------:R-:W-:Y:S01]  /*18530*/  ISETP.GT.U32.AND P6, PT, R2, R21, PT ;  /* 0x000000150200720c */ /* 0x000fe20003fc4070 */
[----:B------:R-:W-:Y:S02]  /*18540*/  IMAD.MOV R0, RZ, RZ, -R0 ;  /* 0x000000ffff007224 */ /* 0x000fe400078e0a00 */
[----:B------:R-:W-:Y:S02]  /*18550*/  @!P2 IMAD.IADD R16, R16, 0x1, -R2 ;  /* 0x000000011010a824 */ /* 0x000fe400078e0a02 */
[C---:B------:R-:W-:Y:S02]  /*18560*/  IMAD R24, R2.reuse, R0, R24 ;  /* 0x0000000002187224 */ /* 0x040fe400078e0218 */
[----:B------:R-:W-:Y:S01]  /*18570*/  @!P3 IMAD.MOV R14, RZ, RZ, -R14 ;  /* 0x000000ffff0eb224 */ /* 0x000fe200078e0a0e */
[C---:B------:R-:W-:Y:S01]  /*18580*/  ISETP.GT.U32.AND P3, PT, R2.reuse, R19, PT ;  /* 0x000000130200720c */ /* 0x040fe20003f64070 */
[----:B------:R-:W-:Y:S01]  /*18590*/  @!P1 IMAD.MOV R17, RZ, RZ, -R17 ;  /* 0x000000ffff119224 */ /* 0x000fe200078e0a11 */
[----:B------:R-:W-:-:S02]  /*185a0*/  ISETP.GT.U32.AND P2, PT, R2, R16, PT ;  /* 0x000000100200720c */ /* 0x000fc40003f44070 */
[----:B------:R-:W-:Y:S01]  /*185b0*/  ISETP.GT.U32.AND P1, PT, R2, R24, PT ;  /* 0x000000180200720c */ /* 0x000fe20003f24070 */
[----:B------:R-:W-:Y:S01]  /*185c0*/  @!P6 IMAD.IADD R21, R21, 0x1, -R2 ;  /* 0x000000011515e824 */ /* 0x000fe200078e0a02 */
[----:B------:R-:W-:-:S04]  /*185d0*/  IABS R26, R51 ;  /* 0x00000033001a7213 */ /* 0x000fc80000000000 */
[----:B------:R-:W-:Y:S01]  /*185e0*/  ISETP.GT.U32.AND P6, PT, R2, R21, PT ;  /* 0x000000150200720c */ /* 0x000fe20003fc4070 */
[----:B------:R-:W-:-:S04]  /*185f0*/  IMAD.HI.U32 R0, R61, R26, RZ ;  /* 0x0000001a3d007227 */ /* 0x000fc800078e00ff */
[--C-:B------:R-:W-:Y:S01]  /*18600*/  @!P3 IMAD.IADD R19, R19, 0x1, -R2.reuse ;  /* 0x000000011313b824 */ /* 0x100fe200078e0a02 */
[----:B------:R-:W-:Y:S01]  /*18610*/  ISETP.GE.AND P3, PT, R52, RZ, PT ;  /* 0x000000ff3400720c */ /* 0x000fe20003f66270 */
[--C-:B------:R-:W-:Y:S01]  /*18620*/  @!P2 IMAD.IADD R16, R16, 0x1, -R2.reuse ;  /* 0x000000011010a824 */ /* 0x100fe200078e0a02 */
[----:B------:R-:W-:Y:S01]  /*18630*/  IABS R52, R44 ;  /* 0x0000002c00347213 */ /* 0x000fe20000000000 */
[----:B------:R-:W-:Y:S02]  /*18640*/  @!P1 IMAD.IADD R24, R24, 0x1, -R2 ;  /* 0x0000000118189824 */ /* 0x000fe400078e0a02 */
[----:B------:R-:W-:Y:S02]  /*18650*/  IMAD.MOV R0, RZ, RZ, -R0 ;  /* 0x000000ffff007224 */ /* 0x000fe400078e0a00 */
[----:B------:R-:W-:Y:S01]  /*18660*/  @!P4 IMAD.MOV R16, RZ, RZ, -R16 ;  /* 0x000000ffff10c224 */ /* 0x000fe200078e0a10 */
[----:B------:R-:W-:Y:S01]  /*18670*/  ISETP.GE.AND P4, PT, R51, RZ, PT ;  /* 0x000000ff3300720c */ /* 0x000fe20003f86270 */
[C---:B------:R-:W-:Y:S01]  /*18680*/  IMAD R26, R2.reuse, R0, R26 ;  /* 0x00000000021a7224 */ /* 0x040fe200078e021a */
[----:B------:R-:W-:Y:S01]  /*18690*/  ISETP.GT.U32.AND P1, PT, R2, R24, PT ;  /* 0x000000180200720c */ /* 0x000fe20003f24070 */
[----:B------:R-:W-:-:S04]  /*186a0*/  IMAD.HI.U32 R51, R61, R52, RZ ;  /* 0x000000343d337227 */ /* 0x000fc800078e00ff */
[----:B------:R-:W-:Y:S01]  /*186b0*/  @!P6 IMAD.IADD R21, R21, 0x1, -R2 ;  /* 0x000000011515e824 */ /* 0x000fe200078e0a02 */
[C---:B------:R-:W-:Y:S01]  /*186c0*/  ISETP.GT.U32.AND P6, PT, R2.reuse, R26, PT ;  /* 0x0000001a0200720c */ /* 0x040fe20003fc4070 */
[----:B------:R-:W-:Y:S02]  /*186d0*/  IMAD.MOV R0, RZ, RZ, -R51 ;  /* 0x000000ffff007224 */ /* 0x000fe400078e0a33 */
[----:B------:R-:W-:Y:S01]  /*186e0*/  @!P5 IMAD.MOV R15, RZ, RZ, -R15 ;  /* 0x000000ffff0fd224 */ /* 0x000fe200078e0a0f */
[C---:B------:R-:W-:Y:S01]  /*186f0*/  ISETP.GT.U32.AND P5, PT, R2.reuse, R19, PT ;  /* 0x000000130200720c */ /* 0x040fe20003fa4070 */
[----:B------:R-:W-:Y:S01]  /*18700*/  IMAD R52, R2, R0, R52 ;  /* 0x0000000002347224 */ /* 0x000fe200078e0234 */
[----:B------:R-:W-:Y:S01]  /*18710*/  ISETP.GE.AND P2, PT, R53, RZ, PT ;  /* 0x000000ff3500720c */ /* 0x000fe20003f46270 */
[----:B------:R-:W-:-:S03]  /*18720*/  @!P1 IMAD.IADD R24, R24, 0x1, -R2 ;  /* 0x0000000118189824 */ /* 0x000fc600078e0a02 */
[----:B------:R-:W-:Y:S02]  /*18730*/  ISETP.GT.U32.AND P1, PT, R2, R52, PT ;  /* 0x000000340200720c */ /* 0x000fe40003f24070 */
[----:B------:R-:W-:Y:S01]  /*18740*/  IABS R53, R56 ;  /* 0x0000003800357213 */ /* 0x000fe20000000000 */
[----:B------:R-:W-:-:S04]  /*18750*/  @!P6 IMAD.IADD R26, R26, 0x1, -R2 ;  /* 0x000000011a1ae824 */ /* 0x000fc800078e0a02 */
[----:B------:R-:W-:Y:S01]  /*18760*/  @!P5 IMAD.IADD R19, R19, 0x1, -R2 ;  /* 0x000000011313d824 */ /* 0x000fe200078e0a02 */
[----:B------:R-:W-:Y:S01]  /*18770*/  ISETP.GE.AND P5, PT, R44, RZ, PT ;  /* 0x000000ff2c00720c */ /* 0x000fe20003fa6270 */
[----:B------:R-:W-:Y:S01]  /*18780*/  IMAD.HI.U32 R44, R61, R53, RZ ;  /* 0x000000353d2c7227 */ /* 0x000fe200078e00ff */
[----:B------:R-:W-:-:S03]  /*18790*/  ISETP.GT.U32.AND P6, PT, R2, R26, PT ;  /* 0x0000001a0200720c */ /* 0x000fc60003fc4070 */
[----:B------:R-:W-:Y:S01]  /*187a0*/  @!P2 IMAD.MOV R21, RZ, RZ, -R21 ;  /* 0x000000ffff15a224 */ /* 0x000fe200078e0a15 */
[----:B------:R-:W-:Y:S01]  /*187b0*/  ISETP.GE.AND P2, PT, R54, RZ, PT ;  /* 0x000000ff3600720c */ /* 0x000fe20003f46270 */
[----:B------:R-:W-:Y:S01]  /*187c0*/  IMAD.MOV R44, RZ, RZ, -R44 ;  /* 0x000000ffff2c7224 */ /* 0x000fe200078e0a2c */
[----:B------:R-:W-:Y:S01]  /*187d0*/  IABS R54, R54 ;  /* 0x0000003600367213 */ /* 0x000fe20000000000 */
[----:B------:R-:W-:Y:S01]  /*187e0*/  @!P1 IMAD.IADD R52, R52, 0x1, -R2 ;  /* 0x0000000134349824 */ /* 0x000fe200078e0a02 */
[----:B------:R-:W-:Y:S01]  /*187f0*/  IABS R58, R55 ;  /* 0x00000037003a7213 */ /* 0x000fe20000000000 */
[C---:B------:R-:W-:Y:S02]  /*18800*/  IMAD R53, R2.reuse, R44, R53 ;  /* 0x0000002c02357224 */ /* 0x040fe400078e0235 */
[----:B------:R-:W-:Y:S01]  /*18810*/  IMAD.HI.U32 R0, R61, R54, RZ ;  /* 0x000000363d007227 */ /* 0x000fe200078e00ff */
[----:B------:R-:W-:-:S03]  /*18820*/  ISETP.GT.U32.AND P1, PT, R2, R52, PT ;  /* 0x000000340200720c */ /* 0x000fc60003f24070 */
[----:B------:R-:W-:Y:S01]  /*18830*/  @!P6 IMAD.IADD R26, R26, 0x1, -R2 ;  /* 0x000000011a1ae824 */ /* 0x000fe200078e0a02 */
[----:B------:R-:W-:Y:S01]  /*18840*/  ISETP.GT.U32.AND P6, PT, R2, R53, PT ;  /* 0x000000350200720c */ /* 0x000fe20003fc4070 */
[----:B------:R-:W-:Y:S02]  /*18850*/  IMAD.MOV R0, RZ, RZ, -R0 ;  /* 0x000000ffff007224 */ /* 0x000fe400078e0a00 */
[----:B------:R-:W-:-:S04]  /*18860*/  IMAD.HI.U32 R44, R61, R58, RZ ;  /* 0x0000003a3d2c7227 */ /* 0x000fc800078e00ff */
[----:B------:R-:W-:Y:S02]  /*18870*/  IMAD R54, R2, R0, R54 ;  /* 0x0000000002367224 */ /* 0x000fe400078e0236 */
[----:B------:R-:W-:Y:S02]  /*18880*/  IMAD.MOV R0, RZ, RZ, -R44 ;  /* 0x000000ffff007224 */ /* 0x000fe400078e0a2c */
[----:B------:R-:W-:Y:S01]  /*18890*/  @!P1 IMAD.IADD R52, R52, 0x1, -R2 ;  /* 0x0000000134349824 */ /* 0x000fe200078e0a02 */
[C---:B------:R-:W-:Y:S01]  /*188a0*/  ISETP.GT.U32.AND P1, PT, R2.reuse, R54, PT ;  /* 0x000000360200720c */ /* 0x040fe20003f24070 */
[----:B------:R-:W-:Y:S02]  /*188b0*/  IMAD R58, R2, R0, R58 ;  /* 0x00000000023a7224 */ /* 0x000fe400078e023a */
[----:B------:R-:W-:-:S03]  /*188c0*/  @!P6 IMAD.IADD R53, R53, 0x1, -R2 ;  /* 0x000000013535e824 */ /* 0x000fc600078e0a02 */
[----:B------:R-:W-:Y:S02]  /*188d0*/  ISETP.GT.U32.AND P6, PT, R2, R58, PT ;  /* 0x0000003a0200720c */ /* 0x000fe40003fc4070 */
[----:B------:R-:W-:Y:S02]  /*188e0*/  IABS R59, R30 ;  /* 0x0000001e003b7213 */ /* 0x000fe40000000000 */
[----:B------:R-:W-:-:S03]  /*188f0*/  IABS R51, R25 ;  /* 0x0000001900337213 */ /* 0x000fc60000000000 */
[----:B------:R-:W-:Y:S02]  /*18900*/  @!P1 IMAD.IADD R54, R54, 0x1, -R2 ;  /* 0x0000000136369824 */ /* 0x000fe400078e0a02 */
[----:B------:R-:W-:-:S04]  /*18910*/  IMAD.HI.U32 R44, R61, R59, RZ ;  /* 0x0000003b3d2c7227 */ /* 0x000fc800078e00ff */
[----:B------:R-:W-:Y:S01]  /*18920*/  @!P3 IMAD.MOV R24, RZ, RZ, -R24 ;  /* 0x000000ffff18b224 */ /* 0x000fe200078e0a18 */
[----:B------:R-:W-:Y:S01]  /*18930*/  ISETP.GE.AND P3, PT, R55, RZ, PT ;  /* 0x000000ff3700720c */ /* 0x000fe20003f66270 */
[----:B------:R-:W-:Y:S01]  /*18940*/  @!P6 IMAD.IADD R58, R58, 0x1, -R2 ;  /* 0x000000013a3ae824 */ /* 0x000fe200078e0a02 */
[----:B------:R-:W-:Y:S01]  /*18950*/  ISETP.GT.U32.AND P6, PT, R2, R54, PT ;  /* 0x000000360200720c */ /* 0x000fe20003fc4070 */
[----:B------:R-:W-:Y:S01]  /*18960*/  IMAD.MOV R0, RZ, RZ, -R44 ;  /* 0x000000ffff007224 */ /* 0x000fe200078e0a2c */
[----:B------:R-:W-:Y:S01]  /*18970*/  IABS R44, R6 ;  /* 0x00000006002c7213 */ /* 0x000fe20000000000 */
[----:B------:R-:W-:-:S04]  /*18980*/  IMAD.HI.U32 R55, R61, R51, RZ ;  /* 0x000000333d377227 */ /* 0x000fc800078e00ff */
[----:B------:R-:W-:Y:S02]  /*18990*/  IMAD.MOV R55, RZ, RZ, -R55 ;  /* 0x000000ffff377224 */ /* 0x000fe400078e0a37 */
[----:B------:R-:W-:Y:S02]  /*189a0*/  IMAD R59, R2, R0, R59 ;  /* 0x00000000023b7224 */ /* 0x000fe400078e023b */
[----:B------:R-:W-:-:S04]  /*189b0*/  IMAD.HI.U32 R0, R61, R44, RZ ;  /* 0x0000002c3d007227 */ /* 0x000fc800078e00ff */
[----:B------:R-:W-:Y:S01]  /*189c0*/  IMAD R51, R2, R55, R51 ;  /* 0x0000003702337224 */ /* 0x000fe200078e0233 */
[----:B------:R-:W-:Y:S01]  /*189d0*/  IABS R55, R5 ;  /* 0x0000000500377213 */ /* 0x000fe20000000000 */
[----:B------:R-:W-:Y:S02]  /*189e0*/  IMAD.MOV R0, RZ, RZ, -R0 ;  /* 0x000000ffff007224 */ /* 0x000fe400078e0a00 */
[----:B------:R-:W-:Y:S01]  /*189f0*/  @!P6 IMAD.IADD R54, R54, 0x1, -R2 ;  /* 0x000000013636e824 */ /* 0x000fe200078e0a02 */
[C---:B------:R-:W-:Y:S01]  /*18a00*/  ISETP.GT.U32.AND P6, PT, R2.reuse, R51, PT ;  /* 0x000000330200720c */ /* 0x040fe20003fc4070 */
[----:B------:R-:W-:Y:S02]  /*18a10*/  IMAD R44, R2, R0, R44 ;  /* 0x00000000022c7224 */ /* 0x000fe400078e022c */
[----:B------:R-:W-:-:S04]  /*18a20*/  IMAD.HI.U32 R0, R61, R55, RZ ;  /* 0x000000373d007227 */ /* 0x000fc800078e00ff */
[----:B------:R-:W-:-:S04]  /*18a30*/  IMAD.MOV R0, RZ, RZ, -R0 ;  /* 0x000000ffff007224 */ /* 0x000fc800078e0a00 */
[----:B------:R-:W-:Y:S02]  /*18a40*/  IMAD R55, R2, R0, R55 ;  /* 0x0000000002377224 */ /* 0x000fe400078e0237 */
[----:B------:R-:W-:Y:S01]  /*18a50*/  @!P0 IMAD.MOV R19, RZ, RZ, -R19 ;  /* 0x000000ffff138224 */ /* 0x000fe200078e0a13 */
[----:B------:R-:W-:Y:S01]  /*18a60*/  ISETP.GE.AND P0, PT, R56, RZ, PT ;  /* 0x000000ff3800720c */ /* 0x000fe20003f06270 */
[----:B------:R-:W-:Y:S01]  /*18a70*/  @!P6 IMAD.IADD R51, R51, 0x1, -R2 ;  /* 0x000000013333e824 */ /* 0x000fe200078e0a02 */
[----:B------:R-:W-:Y:S02]  /*18a80*/  IABS R56, R3 ;  /* 0x0000000300387213 */ /* 0x000fe40000000000 */
[----:B------:R-:W-:-:S03]  /*18a90*/  ISETP.GT.U32.AND P6, PT, R2, R55, PT ;  /* 0x000000370200720c */ /* 0x000fc60003fc4070 */
[----:B------:R-:W-:Y:S01]  /*18aa0*/  IMAD.HI.U32 R60, R61, R56, RZ ;  /* 0x000000383d3c7227 */ /* 0x000fe200078e00ff */
[----:B------:R-:W-:-:S03]  /*18ab0*/  IABS R57, R4 ;  /* 0x0000000400397213 */ /* 0x000fc60000000000 */
[----:B------:R-:W-:Y:S02]  /*18ac0*/  IMAD.MOV R60, RZ, RZ, -R60 ;  /* 0x000000ffff3c7224 */ /* 0x000fe400078e0a3c */
[----:B------:R-:W-:Y:S01]  /*18ad0*/  @!P4 IMAD.MOV R26, RZ, RZ, -R26 ;  /* 0x000000ffff1ac224 */ /* 0x000fe200078e0a1a */
[----:B------:R-:W-:Y:S01]  /*18ae0*/  ISETP.GT.U32.AND P4, PT, R2, R58, PT ;  /* 0x0000003a0200720c */ /* 0x000fe20003f84070 */
[----:B------:R-:W-:-:S04]  /*18af0*/  IMAD.HI.U32 R61, R61, R57, RZ ;  /* 0x000000393d3d7227 */ /* 0x000fc800078e00ff */
[----:B------:R-:W-:Y:S02]  /*18b00*/  IMAD R56, R2, R60, R56 ;  /* 0x0000003c02387224 */ /* 0x000fe400078e0238 */
[--C-:B------:R-:W-:Y:S02]  /*18b10*/  @!P6 IMAD.IADD R55, R55, 0x1, -R2.reuse ;  /* 0x000000013737e824 */ /* 0x100fe400078e0a02 */
[----:B-1----:R-:W-:Y:S02]  /*18b20*/  IMAD.SHL.U32 R60, R46, 0x40, RZ ;  /* 0x000000402e3c7824 */ /* 0x002fe400078e00ff */
[----:B------:R-:W-:Y:S01]  /*18b30*/  IMAD.MOV R61, RZ, RZ, -R61 ;  /* 0x000000ffff3d7224 */ /* 0x000fe200078e0a3d */
[----:B------:R-:W-:Y:S01]  /*18b40*/  ISETP.GT.U32.AND P6, PT, R2, R55, PT ;  /* 0x000000370200720c */ /* 0x000fe20003fc4070 */
[----:B------:R-:W-:Y:S01]  /*18b50*/  IMAD.SHL.U32 R0, R46, 0x8, RZ ;  /* 0x000000082e007824 */ /* 0x000fe200078e00ff */
[----:B------:R-:W-:Y:S01]  /*18b60*/  LOP3.LUT R60, R60, 0x1c0, RZ, 0xc0, !PT ;  /* 0x000001c03c3c7812 */ /* 0x000fe200078ec0ff */
[----:B------:R-:W-:Y:S01]  /*18b70*/  IMAD R57, R2, R61, R57 ;  /* 0x0000003d02397224 */ /* 0x000fe200078e0239 */
[----:B------:R-:W-:Y:S01]  /*18b80*/  LOP3.LUT R61, R46, 0x3, RZ, 0xc0, !PT ;  /* 0x000000032e3d7812 */ /* 0x000fe200078ec0ff */
[----:B------:R-:W-:Y:S01]  /*18b90*/  @!P4 IMAD.IADD R58, R58, 0x1, -R2 ;  /* 0x000000013a3ac824 */ /* 0x000fe200078e0a02 */
[----:B------:R-:W-:-:S02]  /*18ba0*/  ISETP.GT.U32.AND P1, PT, R2, R53, PT ;  /* 0x000000350200720c */ /* 0x000fc40003f24070 */
[----:B------:R-:W-:Y:S02]  /*18bb0*/  LOP3.LUT R60, R60, 0x30, R0, 0xf8, !PT ;  /* 0x000000303c3c7812 */ /* 0x000fe400078ef800 */
[----:B------:R-:W-:Y:S02]  /*18bc0*/  SHF.R.U32.HI R0, RZ, 0x2, R46 ;  /* 0x00000002ff007819 */ /* 0x000fe4000001162e */
[----:B------:R-:W-:Y:S01]  /*18bd0*/  ISETP.GT.U32.AND P4, PT, R2, R44, PT ;  /* 0x0000002c0200720c */ /* 0x000fe20003f84070 */
[----:B------:R-:W-:Y:S01]  /*18be0*/  IMAD R61, R61, 0x420, RZ ;  /* 0x000004203d3d7824 */ /* 0x000fe200078e02ff */
[----:B------:R-:W-:Y:S01]  /*18bf0*/  SGXT.U32 R0, R0, 0x3 ;  /* 0x000000030000781a */ /* 0x000fe20000000000 */
[----:B------:R-:W-:Y:S01]  /*18c00*/  @!P2 IMAD.MOV R54, RZ, RZ, -R54 ;  /* 0x000000ffff36a224 */ /* 0x000fe200078e0a36 */
[----:B------:R-:W-:Y:S01]  /*18c10*/  ISETP.GT.U32.AND P2, PT, R2, R56, PT ;  /* 0x000000380200720c */ /* 0x000fe20003f44070 */
[--C-:B------:R-:W-:Y:S01]  /*18c20*/  @!P6 IMAD.IADD R55, R55, 0x1, -R2.reuse ;  /* 0x000000013737e824 */ /* 0x100fe200078e0a02 */
[----:B------:R-:W-:Y:S01]  /*18c30*/  ISETP.GE.AND P6, PT, R3, RZ, PT ;  /* 0x000000ff0300720c */ /* 0x000fe20003fc6270 */
[----:B------:R-:W-:Y:S01]  /*18c40*/  IMAD.SHL.U32 R3, R46, 0x2, RZ ;  /* 0x000000022e037824 */ /* 0x000fe200078e00ff */
[----:B------:R-:W-:Y:S01]  /*18c50*/  LOP3.LUT R0, R61, R0, RZ, 0xfc, !PT ;  /* 0x000000003d007212 */ /* 0x000fe200078efcff */
[----:B------:R-:W-:Y:S01]  /*18c60*/  @!P1 IMAD.IADD R53, R53, 0x1, -R2 ;  /* 0x0000000135359824 */ /* 0x000fe200078e0a02 */
[----:B------:R-:W-:-:S03]  /*18c70*/  ISETP.GT.U32.AND P1, PT, R2, R59, PT ;  /* 0x0000003b0200720c */ /* 0x000fc60003f24070 */
[----:B------:R1:W-:Y:S01]  /*18c80*/  STL [R1+0x5950], R0 ;  /* 0x0059500001007387 */ /* 0x0003e20000100800 */
[----:B------:R-:W-:-:S03]  /*18c90*/  @!P4 IMAD.IADD R44, R44, 0x1, -R2 ;  /* 0x000000012c2cc824 */ /* 0x000fc600078e0a02 */
[----:B------:R-:W2:Y:S01]  /*18ca0*/  LDL.LU R34, [R1+0x210] ;  /* 0x0002100001227983 */ /* 0x000ea20000300800 */
[----:B------:R-:W-:Y:S01]  /*18cb0*/  @!P5 IMAD.MOV R52, RZ, RZ, -R52 ;  /* 0x000000ffff34d224 */ /* 0x000fe200078e0a34 */
[----:B------:R-:W-:Y:S02]  /*18cc0*/  ISETP.GT.U32.AND P5, PT, R2, R51, PT ;  /* 0x000000330200720c */ /* 0x000fe40003fa4070 */
[----:B------:R-:W3:Y:S01]  /*18cd0*/  LDL.LU R43, [R1+0x214] ;  /* 0x00021400012b7983 */ /* 0x000ee20000300800 */
[----:B-1----:R-:W-:Y:S01]  /*18ce0*/  LOP3.LUT R0, R60, 0x30, R3, 0x78, !PT ;  /* 0x000000303c007812 */ /* 0x002fe200078e7803 */
[----:B------:R-:W-:Y:S01]  /*18cf0*/  @!P0 IMAD.MOV R53, RZ, RZ, -R53 ;  /* 0x000000ffff358224 */ /* 0x000fe200078e0a35 */
[----:B------:R-:W-:Y:S01]  /*18d00*/  ISETP.GT.U32.AND P0, PT, R2, R44, PT ;  /* 0x0000002c0200720c */ /* 0x000fe20003f04070 */
[----:B------:R-:W-:Y:S02]  /*18d10*/  @!P2 IMAD.IADD R56, R56, 0x1, -R2 ;  /* 0x000000013838a824 */ /* 0x000fe400078e0a02 */
[----:B------:R0:W-:Y:S04]  /*18d20*/  STL [R1+0x2c], R0 ;  /* 0x00002c0001007387 */ /* 0x0001e80000100800 */
[----:B------:R-:W4:Y:S04]  /*18d30*/  LDL.LU R20, [R1+0x218] ;  /* 0x0002180001147983 */ /* 0x000f280000300800 */
[----:B------:R-:W5:Y:S01]  /*18d40*/  LDL.LU R39, [R1+0x21c] ;  /* 0x00021c0001277983 */ /* 0x000f620000300800 */
[----:B------:R-:W-:-:S03]  /*18d50*/  ISETP.GT.U32.AND P2, PT, R2, R56, PT ;  /* 0x000000380200720c */ /* 0x000fc60003f44070 */
[----:B------:R-:W5:Y:S01]  /*18d60*/  LDL.LU R37, [R1+0x220] ;  /* 0x0002200001257983 */ /* 0x000f620000300800 */
[----:B------:R-:W-:Y:S01]  /*18d70*/  @!P1 IMAD.IADD R59, R59, 0x1, -R2 ;  /* 0x000000013b3b9824 */ /* 0x000fe200078e0a02 */
[----:B------:R-:W-:Y:S02]  /*18d80*/  ISETP.GE.AND P1, PT, R30, RZ, PT ;  /* 0x000000ff1e00720c */ /* 0x000fe40003f26270 */
[----:B------:R-:W5:Y:S01]  /*18d90*/  LDL.LU R33, [R1+0x224] ;  /* 0x0002240001217983 */ /* 0x000f620000300800 */
[----:B------:R-:W-:-:S03]  /*18da0*/  @!P3 IMAD.MOV R58, RZ, RZ, -R58 ;  /* 0x000000ffff3ab224 */ /* 0x000fc600078e0a3a */
[----:B------:R-:W5:Y:S01]  /*18db0*/  LDL.LU R31, [R1+0x228] ;  /* 0x00022800011f7983 */ /* 0x000f620000300800 */
[----:B------:R-:W-:-:S03]  /*18dc0*/  ISETP.GE.AND P3, PT, R25, RZ, PT ;  /* 0x000000ff1900720c */ /* 0x000fc60003f66270 */
[----:B------:R-:W5:Y:S01]  /*18dd0*/  LDL.LU R30, [R1+0x22c] ;  /* 0x00022c00011e7983 */ /* 0x000f620000300800 */
[--C-:B------:R-:W-:Y:S01]  /*18de0*/  @!P5 IMAD.IADD R51, R51, 0x1, -R2.reuse ;  /* 0x000000013333d824 */ /* 0x100fe200078e0a02 */
[----:B------:R-:W-:Y:S01]  /*18df0*/  ISETP.GE.AND P5, PT, R6, RZ, PT ;  /* 0x000000ff0600720c */ /* 0x000fe20003fa6270 */
[----:B------:R-:W-:Y:S01]  /*18e00*/  @!P0 IMAD.IADD R44, R44, 0x1, -R2 ;  /* 0x000000012c2c8824 */ /* 0x000fe200078e0a02 */
[----:B------:R-:W5:Y:S01]  /*18e10*/  LDL.LU R25, [R1+0x234] ;  /* 0x0002340001197983 */ /* 0x000f620000300800 */
[----:B------:R-:W-:-:S03]  /*18e20*/  ISETP.GE.AND P0, PT, R5, RZ, PT ;  /* 0x000000ff0500720c */ /* 0x000fc60003f06270 */
[----:B------:R-:W5:Y:S04]  /*18e30*/  LDL.LU R6, [R1+0x23c] ;  /* 0x00023c0001067983 */ /* 0x000f680000300800 */
[----:B------:R-:W5:Y:S01]  /*18e40*/  LDL.LU R5, [R1+0x244] ;  /* 0x0002440001057983 */ /* 0x000f620000300800 */
[----:B------:R-:W-:Y:S01]  /*18e50*/  @!P2 IMAD.IADD R56, R56, 0x1, -R2 ;  /* 0x000000013838a824 */ /* 0x000fe200078e0a02 */
[----:B------:R-:W-:Y:S02]  /*18e60*/  ISETP.GE.AND P2, PT, R4, RZ, PT ;  /* 0x000000ff0400720c */ /* 0x000fe40003f46270 */
[----:B------:R-:W5:Y:S04]  /*18e70*/  LDL.LU R4, [R1+0x24c] ;  /* 0x00024c0001047983 */ /* 0x000f680000300800 */
[----:B------:R-:W5:Y:S01]  /*18e80*/  LDL.LU R3, [R1+0x254] ;  /* 0x0002540001037983 */ /* 0x000f620000300800 */
[----:B------:R-:W-:-:S13]  /*18e90*/  ISETP.GT.U32.AND P4, PT, R2, R59, PT ;  /* 0x0000003b0200720c */ /* 0x000fda0003f84070 */
[----:B------:R-:W-:Y:S01]  /*18ea0*/  @!P4 IMAD.IADD R59, R59, 0x1, -R2 ;  /* 0x000000013b3bc824 */ /* 0x000fe200078e0a02 */
[----:B------:R-:W-:Y:S02]  /*18eb0*/  ISETP.GT.U32.AND P4, PT, R2, R57, PT ;  /* 0x000000390200720c */ /* 0x000fe40003f84070 */
[----:B------:R-:W-:-:S11]  /*18ec0*/  LOP3.LUT R46, R46, 0x1f, RZ, 0xc0, !PT ;  /* 0x0000001f2e2e7812 */ /* 0x000fd600078ec0ff */
[----:B------:R-:W-:-:S05]  /*18ed0*/  @!P4 IMAD.IADD R57, R57, 0x1, -R2 ;  /* 0x000000013939c824 */ /* 0x000fca00078e0a02 */
[----:B------:R-:W-:Y:S01]  /*18ee0*/  ISETP.GT.U32.AND P4, PT, R2, R57, PT ;  /* 0x000000390200720c */ /* 0x000fe20003f84070 */
[----:B0-----:R-:W-:Y:S02]  /*18ef0*/  IMAD R0, R46, R10, RZ ;  /* 0x0000000a2e007224 */ /* 0x001fe400078e02ff */
[----:B------:R-:W-:Y:S01]  /*18f00*/  @!P1 IMAD.MOV R59, RZ, RZ, -R59 ;  /* 0x000000ffff3b9224 */ /* 0x000fe200078e0a3b */
[----:B------:R-:W-:Y:S01]  /*18f10*/  LOP3.LUT R60, RZ, R40, RZ, 0x33, !PT ;  /* 0x00000028ff3c7212 */ /* 0x000fe200078e33ff */
[----:B------:R-:W-:-:S08]  /*18f20*/  IMAD R10, R10, 0x20, R0 ;  /* 0x000000200a0a7824 */ /* 0x000fd000078e0200 */
[----:B------:R-:W-:Y:S01]  /*18f30*/  @!P4 IMAD.IADD R57, R57, 0x1, -R2 ;  /* 0x000000013939c824 */ /* 0x000fe200078e0a02 */
[----:B------:R-:W-:Y:S02]  /*18f40*/  IADD3 R2, P1, PT, R0, UR26, RZ ;  /* 0x0000001a00027c10 */ /* 0x000fe4000ff3e0ff */
[----:B------:R-:W-:-:S03]  /*18f50*/  ISETP.NE.AND P4, PT, R40, RZ, PT ;  /* 0x000000ff2800720c */ /* 0x000fc60003f85270 */
[----:B------:R3:W-:Y:S01]  /*18f60*/  STL [R1+0x59b8], R2 ;  /* 0x0059b80201007387 */ /* 0x0007e20000100800 */
[C---:B--2---:R-:W-:Y:S02]  /*18f70*/  SEL R10, R60.reuse, R34, !P4 ;  /* 0x000000223c0a7207 */ /* 0x044fe40006000000 */
[----:B---3--:R-:W-:-:S03]  /*18f80*/  SEL R2, R60, R43, !P4 ;  /* 0x0000002b3c027207 */ /* 0x008fc60006000000 */
[----:B------:R5:W-:Y:S04]  /*18f90*/  STL [R1+0xf4], R10 ;  /* 0x0000f40a01007387 */ /* 0x000be80000100800 */
[----:B------:R0:W-:Y:S01]  /*18fa0*/  STL [R1+0xf8], R2 ;  /* 0x0000f80201007387 */ /* 0x0001e20000100800 */
[C---:B----4-:R-:W-:Y:S02]  /*18fb0*/  SEL R0, R60.reuse, R20, !P4 ;  /* 0x000000143c007207 */ /* 0x050fe40006000000 */
[----:B-----5:R-:W-:-:S03]  /*18fc0*/  SEL R10, R60, R39, !P4 ;  /* 0x000000273c0a7207 */ /* 0x020fc60006000000 */
[----:B------:R1:W-:Y:S01]  /*18fd0*/  STL [R1+0xfc], R0 ;  /* 0x0000fc0001007387 */ /* 0x0003e20000100800 */
[----:B0-----:R-:W-:-:S03]  /*18fe0*/  SEL R2, R60, R37, !P4 ;  /* 0x000000253c027207 */ /* 0x001fc60006000000 */
[----:B------:R0:W-:Y:S04]  /*18ff0*/  STL [R1+0x104], R10 ;  /* 0x0001040a01007387 */ /* 0x0001e80000100800 */
[----:B------:R2:W-:Y:S01]  /*19000*/  STL [R1+0x230], R2 ;  /* 0x0002300201007387 */ /* 0x0005e20000100800 */
[C---:B-1----:R-:W-:Y:S02]  /*19010*/  SEL R0, R60.reuse, R33, !P4 ;  /* 0x000000213c007207 */ /* 0x042fe40006000000 */
[----:B0-----:R-:W-:-:S03]  /*19020*/  SEL R10, R60, R31, !P4 ;  /* 0x0000001f3c0a7207 */ /* 0x001fc60006000000 */
[----:B------:R0:W-:Y:S01]  /*19030*/  STL [R1+0x238], R0 ;  /* 0x0002380001007387 */ /* 0x0001e20000100800 */
[----:B--2---:R-:W-:-:S03]  /*19040*/  SEL R2, R60, R30, !P4 ;  /* 0x0000001e3c027207 */ /* 0x004fc60006000000 */
[----:B------:R-:W-:Y:S01]  /*19050*/  STL [R1+0x240], R10 ;  /* 0x0002400a01007387 */ /* 0x000fe20000100800 */
[----:B------:R-:W-:-:S03]  /*19060*/  SEL R6, R60, R6, !P4 ;  /* 0x000000063c067207 */ /* 0x000fc60006000000 */
[----:B------:R1:W-:Y:S01]  /*19070*/  STL [R1+0x248], R2 ;  /* 0x0002480201007387 */ /* 0x0003e20000100800 */
[----:B0-----:R-:W-:-:S05]  /*19080*/  SEL R0, R60, R25, !P4 ;  /* 0x000000193c007207 */ /* 0x001fca0006000000 */
[----:B------:R0:W-:Y:S01]  /*19090*/  STL [R1+0x250], R0 ;  /* 0x0002500001007387 */ /* 0x0001e20000100800 */
[----:B-1----:R-:W-:-:S03]  /*190a0*/  SEL R2, R60, R5, !P4 ;  /* 0x000000053c027207 */ /* 0x002fc60006000000 */
[----:B------:R-:W-:Y:S04]  /*190b0*/  STL [R1+0x258], R6 ;  /* 0x0002580601007387 */ /* 0x000fe80000100800 */
[----:B------:R1:W-:Y:S01]  /*190c0*/  STL [R1+0x260], R2 ;  /* 0x0002600201007387 */ /* 0x0003e20000100800 */
[C---:B0-----:R-:W-:Y:S02]  /*190d0*/  SEL R0, R60.reuse, R4, !P4 ;  /* 0x000000043c007207 */ /* 0x041fe40006000000 */
[C---:B------:R-:W-:Y:S01]  /*190e0*/  SEL R3, R60.reuse, R3, !P4 ;  /* 0x000000033c037207 */ /* 0x040fe20006000000 */
[----:B-1----:R-:W2:Y:S04]  /*190f0*/  LDL.LU R2, [R1+0x25c] ;  /* 0x00025c0001027983 */ /* 0x002ea80000300800 */
[----:B------:R0:W-:Y:S04]  /*19100*/  STL [R1+0x268], R0 ;  /* 0x0002680001007387 */ /* 0x0001e80000100800 */
[----:B0-----:R-:W3:Y:S04]  /*19110*/  LDL.LU R0, [R1+0x264] ;  /* 0x0002640001007983 */ /* 0x001ee80000300800 */
[----:B------:R0:W-:Y:S04]  /*19120*/  STL [R1+0x270], R3 ;  /* 0x0002700301007387 */ /* 0x0001e80000100800 */
[----:B------:R-:W4:Y:S04]  /*19130*/  LDL.LU R61, [R1+0x26c] ;  /* 0x00026c00013d7983 */ /* 0x000f280000300800 */
[----:B------:R-:W5:Y:S04]  /*19140*/  LDL.LU R28, [R1+0x274] ;  /* 0x00027400011c7983 */ /* 0x000f680000300800 */
        /* <DEDUP_REMOVED lines=26> */
[----:B0-----:R-:W5:Y:S01]  /*192f0*/  LDL.LU R3, [R1+0x39c] ;  /* 0x00039c0001037983 */ /* 0x001f620000300800 */
[----:B--2---:R-:W-:-:S05]  /*19300*/  SEL R2, R60, R2, !P4 ;  /* 0x000000023c027207 */ /* 0x004fca0006000000 */
[----:B------:R3:W-:Y:S02]  /*19310*/  STL [R1+0x278], R2 ;  /* 0x0002780201007387 */ /* 0x0007e40000100800 */
[----:B---3--:R-:W-:-:S05]  /*19320*/  SEL R2, R60, R0, !P4 ;  /* 0x000000003c027207 */ /* 0x008fca0006000000 */
[----:B------:R0:W-:Y:S01]  /*19330*/  STL [R1+0x280], R2 ;  /* 0x0002800201007387 */ /* 0x0001e20000100800 */
[C---:B----4-:R-:W-:Y:S02]  /*19340*/  SEL R0, R60.reuse, R61, !P4 ;  /* 0x0000003d3c007207 */ /* 0x050fe40006000000 */
[----:B-----5:R-:W-:-:S03]  /*19350*/  SEL R28, R60, R28, !P4 ;  /* 0x0000001c3c1c7207 */ /* 0x020fc60006000000 */
[----:B------:R1:W-:Y:S01]  /*19360*/  STL [R1+0x288], R0 ;  /* 0x0002880001007387 */ /* 0x0003e20000100800 */
[----:B0-----:R-:W-:-:S03]  /*19370*/  SEL R2, R60, R23, !P4 ;  /* 0x000000173c027207 */ /* 0x001fc60006000000 */
[----:B------:R-:W-:Y:S04]  /*19380*/  STL [R1+0x290], R28 ;  /* 0x0002901c01007387 */ /* 0x000fe80000100800 */
[----:B------:R0:W-:Y:S01]  /*19390*/  STL [R1+0x298], R2 ;  /* 0x0002980201007387 */ /* 0x0001e20000100800 */
[C---:B-1----:R-:W-:Y:S02]  /*193a0*/  SEL R0, R60.reuse, R47, !P4 ;  /* 0x0000002f3c007207 */ /* 0x042fe40006000000 */
[----:B------:R-:W-:-:S03]  /*193b0*/  SEL R22, R60, R22, !P4 ;  /* 0x000000163c167207 */ /* 0x000fc60006000000 */
        /* <DEDUP_REMOVED lines=8> */
[----:B------:R1:W-:Y:S04]  /*19440*/  STL [R1+0x2c0], R22 ;  /* 0x0002c01601007387 */ /* 0x0003e80000100800 */
[----:B------:R2:W-:Y:S01]  /*19450*/  STL [R1+0x2c8], R2 ;  /* 0x0002c80201007387 */ /* 0x0005e20000100800 */
[C---:B0-----:R-:W-:Y:S02]  /*19460*/  SEL R0, R60.reuse, R27, !P4 ;  /* 0x0000001b3c007207 */ /* 0x041fe40006000000 */
[----:B-1----:R-:W-:-:S03]  /*19470*/  SEL R22, R60, R50, !P4 ;  /* 0x000000323c167207 */ /* 0x002fc60006000000 */
[----:B------:R0:W-:Y:S01]  /*19480*/  STL [R1+0x2d0], R0 ;  /* 0x0002d00001007387 */ /* 0x0001e20000100800 */
[----:B--2---:R-:W-:-:S03]  /*19490*/  SEL R2, R60, R36, !P4 ;  /* 0x000000243c027207 */ /* 0x004fc60006000000 */
[----:B------:R-:W-:Y:S04]  /*194a0*/  STL [R1+0x2d8], R22 ;  /* 0x0002d81601007387 */ /* 0x000fe80000100800 */
[----:B------:R1:W-:Y:S01]  /*194b0*/  STL [R1+0x2e0], R2 ;  /* 0x0002e00201007387 */ /* 0x0003e20000100800 */
[C---:B0-----:R-:W-:Y:S02]  /*194c0*/  SEL R0, R60.reuse, R10, !P4 ;  /* 0x0000000a3c007207 */ /* 0x041fe40006000000 */
[----:B------:R-:W-:-:S03]  /*194d0*/  SEL R10, R60, R49, !P4 ;  /* 0x000000313c0a7207 */ /* 0x000fc60006000000 */
[----:B------:R0:W-:Y:S01]  /*194e0*/  STL [R1+0x2e8], R0 ;  /* 0x0002e80001007387 */ /* 0x0001e20000100800 */
[----:B-1----:R-:W-:-:S03]  /*194f0*/  SEL R2, R60, R46, !P4 ;  /* 0x0000002e3c027207 */ /* 0x002fc60006000000 */
[----:B------:R1:W-:Y:S04]  /*19500*/  STL [R1+0x2f0], R10 ;  /* 0x0002f00a01007387 */ /* 0x0003e80000100800 */
[----:B------:R2:W-:Y:S01]  /*19510*/  STL [R1+0x2fc], R2 ;  /* 0x0002fc0201007387 */ /* 0x0005e20000100800 */
[C---:B0-----:R-:W-:Y:S02]  /*19520*/  SEL R0, R60.reuse, R40, !P4 ;  /* 0x000000283c007207 */ /* 0x041fe40006000000 */
[----:B-1----:R-:W-:-:S03]  /*19530*/  SEL R10, R60, R34, !P4 ;  /* 0x000000223c0a7207 */ /* 0x002fc60006000000 */
        /* <DEDUP_REMOVED lines=206> */
[----:B------:R-:W-:Y:S01]  /*1a220*/  STL [R1+0x388], R6 ;  /* 0x0003880601007387 */ /* 0x000fe20000100800 */
[----:B------:R-:W-:-:S03]  /*1a230*/  SEL R3, R60, R3, !P4 ;  /* 0x000000033c037207 */ /* 0x000fc60006000000 */
[----:B------:R1:W-:Y:S01]  /*1a240*/  STL [R1+0x384], R2 ;  /* 0x0003840201007387 */ /* 0x0003e20000100800 */
[----:B0-----:R-:W-:-:S03]  /*1a250*/  SEL R0, R60, R4, !P4 ;  /* 0x000000043c007207 */ /* 0x001fc60006000000 */
        /* <DEDUP_REMOVED lines=35> */
[C---:B---3--:R-:W-:Y:S02]  /*1a490*/  SEL R2, R60.reuse, R0, !P4 ;  /* 0x000000003c027207 */ /* 0x048fe40006000000 */
[----:B----4-:R-:W-:-:S03]  /*1a4a0*/  SEL R0, R60, R61, !P4 ;  /* 0x0000003d3c007207 */ /* 0x010fc60006000000 */
[----:B------:R0:W-:Y:S01]  /*1a4b0*/  STL [R1+0x374], R2 ;  /* 0x0003740201007387 */ /* 0x0001e20000100800 */
[----:B-----5:R-:W-:-:S03]  /*1a4c0*/  SEL R28, R60, R28, !P4 ;  /* 0x0000001c3c1c7207 */ /* 0x020fc60006000000 */
[----:B------:R1:W-:Y:S01]  /*1a4d0*/  STL [R1+0x370], R0 ;  /* 0x0003700001007387 */ /* 0x0003e20000100800 */
[----:B0-----:R-:W-:-:S03]  /*1a4e0*/  SEL R2, R60, R23, !P4 ;  /* 0x000000173c027207 */ /* 0x001fc60006000000 */
[----:B------:R-:W-:Y:S01]  /*1a4f0*/  STL [R1+0x36c], R28 ;  /* 0x00036c1c01007387 */ /* 0x000fe20000100800 */
[----:B-1----:R-:W-:-:S03]  /*1a500*/  SEL R0, R60, R47, !P4 ;  /* 0x0000002f3c007207 */ /* 0x002fc60006000000 */
[----:B------:R0:W-:Y:S01]  /*1a510*/  STL [R1+0x368], R2 ;  /* 0x0003680201007387 */ /* 0x0001e20000100800 */
[----:B------:R-:W-:-:S03]  /*1a520*/  SEL R22, R60, R22, !P4 ;  /* 0x000000163c167207 */ /* 0x000fc60006000000 */
[----:B------:R1:W-:Y:S01]  /*1a530*/  STL [R1+0x364], R0 ;  /* 0x0003640001007387 */ /* 0x0003e20000100800 */
[----:B0-----:R-:W-:-:S03]  /*1a540*/  SEL R2, R60, R48, !P4 ;  /* 0x000000303c027207 */ /* 0x001fc60006000000 */
        /* <DEDUP_REMOVED lines=12> */
[----:B------:R-:W-:Y:S01]  /*1a610*/  STL [R1+0x348], R22 ;  /* 0x0003481601007387 */ /* 0x000fe20000100800 */
[----:B--2---:R-:W-:-:S03]  /*1a620*/  SEL R0, R60, R10, !P4 ;  /* 0x0000000a3c007207 */ /* 0x004fc60006000000 */
        /* <DEDUP_REMOVED lines=28> */
[----:B------:R-:W-:Y:S01]  /*1a7f0*/  STL [R1+0x300], R6 ;  /* 0x0003000601007387 */ /* 0x000fe20000100800 */
[----:B-1----:R-:W-:-:S03]  /*1a800*/  SEL R0, R60, R4, !P4 ;  /* 0x000000043c007207 */ /* 0x002fc60006000000 */
[----:B------:R0:W-:Y:S01]  /*1a810*/  STL [R1+0x2f8], R2 ;  /* 0x0002f80201007387 */ /* 0x0001e20000100800 */
[----:B------:R-:W-:-:S03]  /*1a820*/  SEL R3, R60, R3, !P4 ;  /* 0x000000033c037207 */ /* 0x000fc60006000000 */
[----:B0-----:R-:W2:Y:S04]  /*1a830*/  LDL.LU R2, [R1+0x10c] ;  /* 0x00010c0001027983 */ /* 0x001ea80000300800 */
        /* <DEDUP_REMOVED lines=33> */
[----:B------:R4:W-:Y:S01]  /*1aa50*/  STL [R1+0x2e4], R2 ;  /* 0x0002e40201007387 */ /* 0x0009e20000100800 */
[----:B---3--:R-:W-:-:S05]  /*1aa60*/  SEL R0, R60, R0, !P4 ;  /* 0x000000003c007207 */ /* 0x008fca0006000000 */
[----:B------:R5:W-:Y:S01]  /*1aa70*/  STL [R1+0x2dc], R0 ;  /* 0x0002dc0001007387 */ /* 0x000be20000100800 */
[C---:B----4-:R-:W-:Y:S02]  /*1aa80*/  SEL R2, R60.reuse, R61, !P4 ;  /* 0x0000003d3c027207 */ /* 0x050fe40006000000 */
[----:B-----5:R-:W-:-:S03]  /*1aa90*/  SEL R0, R60, R28, !P4 ;  /* 0x0000001c3c007207 */ /* 0x020fc60006000000 */
        /* <DEDUP_REMOVED lines=42> */
[----:B------:R1:W-:Y:S01]  /*1ad40*/  STL [R1+0x22c], R2 ;  /* 0x00022c0201007387 */ /* 0x0003e20000100800 */
[----:B------:R-:W-:-:S03]  /*1ad50*/  SEL R5, R60, R5, !P4 ;  /* 0x000000053c057207 */ /* 0x000fc60006000000 */
[----:B------:R2:W-:Y:S01]  /*1ad60*/  STL [R1+0x228], R0 ;  /* 0x0002280001007387 */ /* 0x0005e20000100800 */
[C---:B0-----:R-:W-:Y:S02]  /*1ad70*/  SEL R10, R60.reuse, R30, !P4 ;  /* 0x0000001e3c0a7207 */ /* 0x041fe40006000000 */
[----:B-1----:R-:W-:-:S03]  /*1ad80*/  SEL R2, R60, R25, !P4 ;  /* 0x000000193c027207 */ /* 0x002fc60006000000 */
[----:B------:R-:W-:Y:S01]  /*1ad90*/  STL [R1+0x224], R10 ;  /* 0x0002240a01007387 */ /* 0x000fe20000100800 */
[----:B--2---:R-:W-:-:S03]  /*1ada0*/  SEL R0, R60, R6, !P4 ;  /* 0x000000063c007207 */ /* 0x004fc60006000000 */
[----:B------:R0:W-:Y:S04]  /*1adb0*/  STL [R1+0x220], R2 ;  /* 0x0002200201007387 */ /* 0x0001e80000100800 */
[----:B------:R1:W-:Y:S01]  /*1adc0*/  STL [R1+0x21c], R0 ;  /* 0x00021c0001007387 */ /* 0x0003e20000100800 */
[----:B0-----:R-:W-:-:S03]  /*1add0*/  SEL R2, R60, R4, !P4 ;  /* 0x000000043c027207 */ /* 0x001fc60006000000 */
[----:B------:R0:W-:Y:S01]  /*1ade0*/  STL [R1+0x218], R5 ;  /* 0x0002180501007387 */ /* 0x0001e20000100800 */
[----:B-1----:R-:W-:-:S03]  /*1adf0*/  SEL R0, R60, R3, !P4 ;  /* 0x000000033c007207 */ /* 0x002fc60006000000 */
[----:B------:R-:W2:Y:S04]  /*1ae00*/  LDL.LU R28, [R1+0x7c] ;  /* 0x00007c00011c7983 */ /* 0x000ea80000300800 */
[----:B------:R1:W-:Y:S04]  /*1ae10*/  STL [R1+0x214], R2 ;  /* 0x0002140201007387 */ /* 0x0003e80000100800 */
[----:B------:R-:W3:Y:S04]  /*1ae20*/  LDL.LU R23, [R1+0x78] ;  /* 0x0000780001177983 */ /* 0x000ee80000300800 */
[----:B------:R4:W-:Y:S04]  /*1ae30*/  STL [R1+0x210], R0 ;  /* 0x0002100001007387 */ /* 0x0009e80000100800 */
        /* <DEDUP_REMOVED lines=23> */
[----:B0-----:R-:W5:Y:S04]  /*1afb0*/  LDL.LU R5, [R1+0x14] ;  /* 0x0000140001057983 */ /* 0x001f680000300800 */
[----:B------:R-:W5:Y:S04]  /*1afc0*/  LDL.LU R4, [R1+0x10] ;  /* 0x0000100001047983 */ /* 0x000f680000300800 */
[----:B------:R-:W5:Y:S04]  /*1afd0*/  LDL.LU R3, [R1+0xc] ;  /* 0x00000c0001037983 */ /* 0x000f680000300800 */
[----:B-1----:R-:W5:Y:S04]  /*1afe0*/  LDL.LU R2, [R1+0x8] ;  /* 0x0000080001027983 */ /* 0x002f680000300800 */
[----:B----4-:R-:W4:Y:S04]  /*1aff0*/  LDL.LU R0, [R1+0x4] ;  /* 0x0000040001007983 */ /* 0x010f280000300800 */
[----:B------:R-:W4:Y:S01]  /*1b000*/  LDL.LU R61, [R1] ;  /* 0x00000000013d7983 */ /* 0x000f220000300800 */
[----:B--2---:R-:W-:-:S05]  /*1b010*/  SEL R28, R60, R28, !P4 ;  /* 0x0000001c3c1c7207 */ /* 0x004fca0006000000 */
[----:B------:R0:W-:Y:S01]  /*1b020*/  STL [R1+0x20c], R28 ;  /* 0x00020c1c01007387 */ /* 0x0001e20000100800 */
[----:B---3--:R-:W-:-:S03]  /*1b030*/  SEL R23, R60, R23, !P4 ;  /* 0x000000173c177207 */ /* 0x008fc60006000000 */
[----:B0-----:R-:W2:Y:S01]  /*1b040*/  LDL.LU R28, [R1+0x5abc] ;  /* 0x005abc00011c7983 */ /* 0x001ea20000300800 */
[----:B-----5:R-:W-:-:S03]  /*1b050*/  SEL R47, R60, R47, !P4 ;  /* 0x0000002f3c2f7207 */ /* 0x020fc60006000000 */
[----:B------:R0:W-:Y:S01]  /*1b060*/  STL [R1+0x9c], R23 ;  /* 0x00009c1701007387 */ /* 0x0001e20000100800 */
[C---:B------:R-:W-:Y:S02]  /*1b070*/  SEL R22, R60.reuse, R22, !P4 ;  /* 0x000000163c167207 */ /* 0x040fe40006000000 */
[C---:B------:R-:W-:Y:S01]  /*1b080*/  SEL R48, R60.reuse, R48, !P4 ;  /* 0x000000303c307207 */ /* 0x040fe20006000000 */
[----:B0-----:R-:W3:Y:S01]  /*1b090*/  LDL.LU R23, [R1+0x5ab8] ;  /* 0x005ab80001177983 */ /* 0x001ee20000300800 */
[----:B------:R-:W-:-:S03]  /*1b0a0*/  SEL R32, R60, R32, !P4 ;  /* 0x000000203c207207 */ /* 0x000fc60006000000 */
[----:B------:R0:W-:Y:S01]  /*1b0b0*/  STL [R1+0x98], R47 ;  /* 0x0000982f01007387 */ /* 0x0001e20000100800 */
[C---:B------:R-:W-:Y:S02]  /*1b0c0*/  SEL R38, R60.reuse, R38, !P4 ;  /* 0x000000263c267207 */ /* 0x040fe40006000000 */
[C---:B------:R-:W-:Y:S01]  /*1b0d0*/  SEL R45, R60.reuse, R45, !P4 ;  /* 0x0000002d3c2d7207 */ /* 0x040fe20006000000 */
[----:B0-----:R-:W5:Y:S04]  /*1b0e0*/  LDL.LU R47, [R1+0x5ab4] ;  /* 0x005ab400012f7983 */ /* 0x001f680000300800 */
[----:B------:R0:W-:Y:S01]  /*1b0f0*/  STL [R1+0x94], R22 ;  /* 0x0000941601007387 */ /* 0x0001e20000100800 */
[C---:B------:R-:W-:Y:S02]  /*1b100*/  SEL R27, R60.reuse, R27, !P4 ;  /* 0x0000001b3c1b7207 */ /* 0x040fe40006000000 */
[C---:B------:R-:W-:Y:S01]  /*1b110*/  SEL R50, R60.reuse, R50, !P4 ;  /* 0x000000323c327207 */ /* 0x040fe20006000000 */
[----:B0-----:R-:W2:Y:S04]  /*1b120*/  LDL.LU R22, [R1+0x5ab0] ;  /* 0x005ab00001167983 */ /* 0x001ea80000300800 */
[----:B------:R0:W-:Y:S01]  /*1b130*/  STL [R1+0x90], R48 ;  /* 0x0000903001007387 */ /* 0x0001e20000100800 */
[----:B------:R-:W-:-:S03]  /*1b140*/  SEL R36, R60, R36, !P4 ;  /* 0x000000243c247207 */ /* 0x000fc60006000000 */
        /* <DEDUP_REMOVED lines=52> */
[----:B------:R0:W-:Y:S04]  /*1b490*/  STL [R1+0x48], R30 ;  /* 0x0000481e01007387 */ /* 0x0001e80000100800 */
        /* <DEDUP_REMOVED lines=8> */
[----:B0-----:R-:W3:Y:S04]  /*1b520*/  LDL.LU R4, [R1+0x5a54] ;  /* 0x005a540001047983 */ /* 0x001ee80000300800 */
[----:B------:R0:W-:Y:S04]  /*1b530*/  STL [R1+0x34], R3 ;  /* 0x0000340301007387 */ /* 0x0001e80000100800 */
[----:B0-----:R-:W3:Y:S01]  /*1b540*/  LDL.LU R3, [R1+0x5a50] ;  /* 0x005a500001037983 */ /* 0x001ee20000300800 */
[----:B------:R-:W-:-:S02]  /*1b550*/  SEL R2, R60, R2, !P4 ;  /* 0x000000023c027207 */ /* 0x000fc40006000000 */
[----:B----4-:R-:W-:-:S03]  /*1b560*/  SEL R0, R60, R0, !P4 ;  /* 0x000000003c007207 */ /* 0x010fc60006000000 */
[----:B------:R0:W-:Y:S04]  /*1b570*/  STL [R1+0x30], R2 ;  /* 0x0000300201007387 */ /* 0x0001e80000100800 */
[----:B------:R-:W-:Y:S01]  /*1b580*/  STL [R1+0x28], R0 ;  /* 0x0000280001007387 */ /* 0x000fe20000100800 */
[----:B0-----:R-:W-:-:S05]  /*1b590*/  SEL R2, R60, R61, !P4 ;  /* 0x0000003d3c027207 */ /* 0x001fca0006000000 */
[----:B------:R2:W-:Y:S02]  /*1b5a0*/  STL [R1+0x24], R2 ;  /* 0x0000240201007387 */ /* 0x0005e40000100800 */
[C---:B--2---:R-:W-:Y:S02]  /*1b5b0*/  SEL R2, R60.reuse, R5, !P4 ;  /* 0x000000053c027207 */ /* 0x044fe40006000000 */
[C---:B---3--:R-:W-:Y:S01]  /*1b5c0*/  SEL R0, R60.reuse, R3, !P4 ;  /* 0x000000033c007207 */ /* 0x048fe20006000000 */
[----:B------:R-:W0:Y:S01]  /*1b5d0*/  LDC R5, c[0x0][0x3ac] ;  /* 0x0000eb00ff057b82 */ /* 0x000e220000000800 */
[----:B------:R-:W-:-:S03]  /*1b5e0*/  SEL R3, R60, R4, !P4 ;  /* 0x000000043c037207 */ /* 0x000fc60006000000 */
[----:B------:R1:W-:Y:S04]  /*1b5f0*/  STL [R1+0x20], R0 ;  /* 0x0000200001007387 */ /* 0x0003e80000100800 */
[----:B------:R2:W-:Y:S01]  /*1b600*/  STL [R1+0x1c], R3 ;  /* 0x00001c0301007387 */ /* 0x0005e20000100800 */
[----:B-1----:R-:W-:-:S03]  /*1b610*/  SEL R0, R60, R6, !P4 ;  /* 0x000000063c007207 */ /* 0x002fc60006000000 */
[----:B------:R1:W-:Y:S01]  /*1b620*/  STL [R1+0x18], R2 ;  /* 0x0000180201007387 */ /* 0x0003e20000100800 */
[----:B--2---:R-:W-:-:S03]  /*1b630*/  SEL R3, R60, R25, !P4 ;  /* 0x000000193c037207 */ /* 0x004fc60006000000 */
[----:B------:R2:W-:Y:S01]  /*1b640*/  STL [R1+0x14], R0 ;  /* 0x0000140001007387 */ /* 0x0005e20000100800 */
[----:B-1----:R-:W-:-:S03]  /*1b650*/  SEL R2, R60, R30, !P4 ;  /* 0x0000001e3c027207 */ /* 0x002fc60006000000 */
[----:B------:R-:W-:Y:S01]  /*1b660*/  STL [R1+0x10], R3 ;  /* 0x0000100301007387 */ /* 0x000fe20000100800 */
[----:B--2---:R-:W-:-:S03]  /*1b670*/  SEL R0, R60, R31, !P4 ;  /* 0x0000001f3c007207 */ /* 0x004fc60006000000 */
[----:B------:R-:W2:Y:S04]  /*1b680*/  LDL.LU R4, [R1+0x4c0] ;  /* 0x0004c00001047983 */ /* 0x000ea80000300800 */
[----:B------:R1:W-:Y:S04]  /*1b690*/  STL [R1+0xc], R2 ;  /* 0x00000c0201007387 */ /* 0x0003e80000100800 */
[----:B------:R-:W3:Y:S04]  /*1b6a0*/  LDL.LU R6, [R1+0x4bc] ;  /* 0x0004bc0001067983 */ /* 0x000ee80000300800 */
[----:B------:R4:W-:Y:S01]  /*1b6b0*/  STL [R1+0x8], R0 ;  /* 0x0000080001007387 */ /* 0x0009e20000100800 */
[----:B-1----:R-:W-:-:S03]  /*1b6c0*/  SEL R2, R60, R33, !P4 ;  /* 0x000000213c027207 */ /* 0x002fc60006000000 */
[----:B------:R-:W3:Y:S04]  /*1b6d0*/  LDL.LU R25, [R1+0x4b0] ;  /* 0x0004b00001197983 */ /* 0x000ee80000300800 */
[----:B------:R-:W3:Y:S01]  /*1b6e0*/  LDL.LU R30, [R1+0x4ac] ;  /* 0x0004ac00011e7983 */ /* 0x000ee20000300800 */
[----:B----4-:R-:W-:-:S03]  /*1b6f0*/  SEL R0, R60, R37, !P4 ;  /* 0x000000253c007207 */ /* 0x010fc60006000000 */
[----:B------:R-:W4:Y:S04]  /*1b700*/  LDL.LU R31, [R1+0x4a8] ;  /* 0x0004a800011f7983 */ /* 0x000f280000300800 */
[----:B------:R-:W4:Y:S04]  /*1b710*/  LDL.LU R33, [R1+0x4a4] ;  /* 0x0004a40001217983 */ /* 0x000f280000300800 */
[----:B------:R1:W-:Y:S04]  /*1b720*/  STL [R1+0x59d8], R2 ;  /* 0x0059d80201007387 */ /* 0x0003e80000100800 */
[----:B-1----:R-:W4:Y:S04]  /*1b730*/  LDL.LU R2, [R1+0x4b4] ;  /* 0x0004b40001027983 */ /* 0x002f280000300800 */
[----:B------:R1:W-:Y:S04]  /*1b740*/  STL [R1+0x59dc], R0 ;  /* 0x0059dc0001007387 */ /* 0x0003e80000100800 */
[----:B-1----:R-:W4:Y:S01]  /*1b750*/  LDL.LU R0, [R1+0x4b8] ;  /* 0x0004b80001007983 */ /* 0x002f220000300800 */
[----:B------:R-:W1:Y:S01]  /*1b760*/  S2R R3, SR_TID.X ;  /* 0x0000000000037919 */ /* 0x000e620000002100 */
[----:B------:R-:W-:-:S02]  /*1b770*/  SEL R61, R60, R39, !P4 ;  /* 0x000000273c3d7207 */ /* 0x000fc40006000000 */
[C---:B------:R-:W-:Y:S02]  /*1b780*/  SEL R39, R60.reuse, R20, !P4 ;  /* 0x000000143c277207 */ /* 0x040fe40006000000 */
[C---:B------:R-:W-:Y:S02]  /*1b790*/  SEL R43, R60.reuse, R43, !P4 ;  /* 0x0000002b3c2b7207 */ /* 0x040fe40006000000 */
[C---:B------:R-:W-:Y:S01]  /*1b7a0*/  SEL R37, R60.reuse, R34, !P4 ;  /* 0x000000223c257207 */ /* 0x040fe20006000000 */
[----:B------:R-:W-:Y:S01]  /*1b7b0*/  STL [R1+0x59e0], R61 ;  /* 0x0059e03d01007387 */ /* 0x000fe20000100800 */
[C---:B------:R-:W-:Y:S02]  /*1b7c0*/  SEL R40, R60.reuse, R40, !P4 ;  /* 0x000000283c287207 */ /* 0x040fe40006000000 */
[C---:B------:R-:W-:Y:S01]  /*1b7d0*/  SEL R46, R60.reuse, R46, !P4 ;  /* 0x0000002e3c2e7207 */ /* 0x040fe20006000000 */
[----:B------:R-:W-:Y:S01]  /*1b7e0*/  STL [R1+0x59e4], R39 ;  /* 0x0059e42701007387 */ /* 0x000fe20000100800 */
[----:B------:R-:W-:-:S02]  /*1b7f0*/  SEL R49, R60, R49, !P4 ;  /* 0x000000313c317207 */ /* 0x000fc40006000000 */
[C---:B------:R-:W-:Y:S01]  /*1b800*/  SEL R34, R60.reuse, R10, !P4 ;  /* 0x0000000a3c227207 */ /* 0x040fe20006000000 */
[----:B------:R-:W-:Y:S01]  /*1b810*/  STL [R1+0x59e8], R43 ;  /* 0x0059e82b01007387 */ /* 0x000fe20000100800 */
[C---:B------:R-:W-:Y:S02]  /*1b820*/  SEL R36, R60.reuse, R36, !P4 ;  /* 0x000000243c247207 */ /* 0x040fe40006000000 */
[C---:B------:R-:W-:Y:S01]  /*1b830*/  SEL R50, R60.reuse, R50, !P4 ;  /* 0x000000323c327207 */ /* 0x040fe20006000000 */
[----:B------:R-:W-:Y:S01]  /*1b840*/  STL [R1+0x59ec], R37 ;  /* 0x0059ec2501007387 */ /* 0x000fe20000100800 */
[----:B------:R-:W-:-:S03]  /*1b850*/  SEL R27, R60, R27, !P4 ;  /* 0x0000001b3c1b7207 */ /* 0x000fc60006000000 */
        /* <DEDUP_REMOVED lines=11> */
[----:B-----5:R-:W-:-:S03]  /*1b910*/  SEL R47, R60, R47, !P4 ;  /* 0x0000002f3c2f7207 */ /* 0x020fc60006000000 */
[----:B------:R-:W-:Y:S01]  /*1b920*/  STL [R1+0x5a08], R27 ;  /* 0x005a081b01007387 */ /* 0x000fe20000100800 */
[----:B------:R-:W-:-:S03]  /*1b930*/  SEL R23, R60, R23, !P4 ;  /* 0x000000173c177207 */ /* 0x000fc60006000000 */
[----:B------:R-:W-:Y:S01]  /*1b940*/  STL [R1+0x5a0c], R45 ;  /* 0x005a0c2d01007387 */ /* 0x000fe20000100800 */
[----:B------:R-:W-:-:S03]  /*1b950*/  SEL R28, R60, R28, !P4 ;  /* 0x0000001c3c1c7207 */ /* 0x000fc60006000000 */
[----:B------:R-:W-:Y:S01]  /*1b960*/  STL [R1+0x5a10], R38 ;  /* 0x005a102601007387 */ /* 0x000fe20000100800 */
[----:B------:R-:W-:-:S03]  /*1b970*/  SEL R7, R60, R7, !P4 ;  /* 0x000000073c077207 */ /* 0x000fc60006000000 */
[----:B------:R-:W-:Y:S01]  /*1b980*/  STL [R1+0x5a14], R32 ;  /* 0x005a142001007387 */ /* 0x000fe20000100800 */
[----:B-1----:R-:W-:-:S03]  /*1b990*/  LOP3.LUT R3, R3, 0x1f, RZ, 0xc0, !PT ;  /* 0x0000001f03037812 */ /* 0x002fc600078ec0ff */
[----:B------:R-:W-:Y:S04]  /*1b9a0*/  STL [R1+0x5a18], R48 ;  /* 0x005a183001007387 */ /* 0x000fe80000100800 */
[----:B------:R-:W-:Y:S04]  /*1b9b0*/  STL [R1+0x5a1c], R22 ;  /* 0x005a1c1601007387 */ /* 0x000fe80000100800 */
[----:B------:R-:W-:Y:S04]  /*1b9c0*/  STL [R1+0x5a20], R47 ;  /* 0x005a202f01007387 */ /* 0x000fe80000100800 */
[----:B------:R-:W-:Y:S01]  /*1b9d0*/  STL [R1+0x5a24], R23 ;  /* 0x005a241701007387 */ /* 0x000fe20000100800 */
[----:B------:R-:W-:-:S03]  /*1b9e0*/  SEL R13, R60, R13, !P4 ;  /* 0x0000000d3c0d7207 */ /* 0x000fc60006000000 */
[----:B------:R-:W-:Y:S01]  /*1b9f0*/  STL [R1+0x5a28], R28 ;  /* 0x005a281c01007387 */ /* 0x000fe20000100800 */
[----:B------:R-:W-:-:S03]  /*1ba00*/  SEL R18, R60, R18, !P4 ;  /* 0x000000123c127207 */ /* 0x000fc60006000000 */
[----:B------:R0:W-:Y:S01]  /*1ba10*/  STL [R1+0x5a2c], R7 ;  /* 0x005a2c0701007387 */ /* 0x0001e20000100800 */
[C---:B------:R-:W-:Y:S02]  /*1ba20*/  SEL R29, R60.reuse, R29, !P4 ;  /* 0x0000001d3c1d7207 */ /* 0x040fe40006000000 */
[C---:B------:R-:W-:Y:S01]  /*1ba30*/  SEL R42, R60.reuse, R42, !P4 ;  /* 0x0000002a3c2a7207 */ /* 0x040fe20006000000 */
[----:B------:R-:W-:Y:S01]  /*1ba40*/  STL [R1+0x5a30], R13 ;  /* 0x005a300d01007387 */ /* 0x000fe20000100800 */
[C---:B------:R-:W-:Y:S01]  /*1ba50*/  SEL R35, R60.reuse, R35, !P4 ;  /* 0x000000233c237207 */ /* 0x040fe20006000000 */
[----:B0-----:R-:W-:Y:S01]  /*1ba60*/  IMAD R7, R3, R5, RZ ;  /* 0x0000000503077224 */ /* 0x001fe200078e02ff */
[----:B------:R-:W-:-:S03]  /*1ba70*/  SEL R41, R60, R41, !P4 ;  /* 0x000000293c297207 */ /* 0x000fc60006000000 */
[----:B------:R-:W-:Y:S01]  /*1ba80*/  IMAD R7, R5, 0x20, R7 ;  /* 0x0000002005077824 */ /* 0x000fe200078e0207 */
[----:B------:R-:W-:Y:S01]  /*1ba90*/  STL [R1+0x5a34], R18 ;  /* 0x005a341201007387 */ /* 0x000fe20000100800 */
[C---:B------:R-:W-:Y:S01]  /*1baa0*/  SEL R8, R60.reuse, R8, !P4 ;  /* 0x000000083c087207 */ /* 0x040fe20006000000 */
[----:B------:R-:W-:Y:S01]  /*1bab0*/  @!P0 IMAD.MOV R55, RZ, RZ, -R55 ;  /* 0x000000ffff378224 */ /* 0x000fe200078e0a37 */
[----:B------:R-:W-:Y:S01]  /*1bac0*/  SEL R9, R60, R9, !P4 ;  /* 0x000000093c097207 */ /* 0x000fe20006000000 */
[----:B------:R-:W-:Y:S01]  /*1bad0*/  STL [R1+0x5a38], R29 ;  /* 0x005a381d01007387 */ /* 0x000fe20000100800 */
[----:B------:R-:W-:Y:S01]  /*1bae0*/  IMAD R5, R3, R5, RZ ;  /* 0x0000000503057224 */ /* 0x000fe200078e02ff */
[----:B------:R-:W-:Y:S01]  /*1baf0*/  IADD3 R3, P0, PT, R7, UR26, RZ ;  /* 0x0000001a07037c10 */ /* 0x000fe2000ff1e0ff */
[----:B------:R-:W-:Y:S01]  /*1bb00*/  @!P3 IMAD.MOV R51, RZ, RZ, -R51 ;  /* 0x000000ffff33b224 */ /* 0x000fe200078e0a33 */
[----:B------:R-:W-:Y:S01]  /*1bb10*/  STL [R1+0x5a3c], R42 ;  /* 0x005a3c2a01007387 */ /* 0x000fe20000100800 */
[----:B------:R-:W-:-:S02]  /*1bb20*/  @!P5 IMAD.MOV R44, RZ, RZ, -R44 ;  /* 0x000000ffff2cd224 */ /* 0x000fc400078e0a2c */
[----:B------:R-:W-:Y:S01]  /*1bb30*/  @!P6 IMAD.MOV R56, RZ, RZ, -R56 ;  /* 0x000000ffff38e224 */ /* 0x000fe200078e0a38 */
[----:B------:R-:W-:Y:S01]  /*1bb40*/  STL [R1+0x5a40], R35 ;  /* 0x005a402301007387 */ /* 0x000fe20000100800 */
[----:B------:R-:W-:-:S03]  /*1bb50*/  @!P2 IMAD.MOV R57, RZ, RZ, -R57 ;  /* 0x000000ffff39a224 */ /* 0x000fc600078e0a39 */
[----:B------:R-:W-:Y:S01]  /*1bb60*/  STL [R1+0x5a44], R41 ;  /* 0x005a442901007387 */ /* 0x000fe20000100800 */
[----:B------:R-:W-:-:S03]  /*1bb70*/  SEL R11, R60, R11, !P4 ;  /* 0x0000000b3c0b7207 */ /* 0x000fc60006000000 */
[----:B------:R-:W-:Y:S01]  /*1bb80*/  STL [R1+0x5a48], R8 ;  /* 0x005a480801007387 */ /* 0x000fe20000100800 */
[C---:B------:R-:W-:Y:S02]  /*1bb90*/  SEL R12, R60.reuse, R12, !P4 ;  /* 0x0000000c3c0c7207 */ /* 0x040fe40006000000 */
[C---:B------:R-:W-:Y:S01]  /*1bba0*/  SEL R14, R60.reuse, R14, !P4 ;  /* 0x0000000e3c0e7207 */ /* 0x040fe20006000000 */
[----:B------:R-:W-:Y:S01]  /*1bbb0*/  STL [R1+0x5a4c], R9 ;  /* 0x005a4c0901007387 */ /* 0x000fe20000100800 */
[C---:B------:R-:W-:Y:S02]  /*1bbc0*/  SEL R15, R60.reuse, R15, !P4 ;  /* 0x0000000f3c0f7207 */ /* 0x040fe40006000000 */
[C---:B------:R-:W-:Y:S01]  /*1bbd0*/  SEL R16, R60.reuse, R16, !P4 ;  /* 0x000000103c107207 */ /* 0x040fe20006000000 */
[----:B------:R0:W-:Y:S01]  /*1bbe0*/  STL [R1+0x59bc], R3 ;  /* 0x0059bc0301007387 */ /* 0x0001e20000100800 */
[C---:B------:R-:W-:Y:S02]  /*1bbf0*/  SEL R17, R60.reuse, R17, !P4 ;  /* 0x000000113c117207 */ /* 0x040fe40006000000 */
[----:B------:R-:W-:-:S02]  /*1bc00*/  SEL R19, R60, R19, !P4 ;  /* 0x000000133c137207 */ /* 0x000fc40006000000 */
[C---:B------:R-:W-:Y:S02]  /*1bc10*/  SEL R21, R60.reuse, R21, !P4 ;  /* 0x000000153c157207 */ /* 0x040fe40006000000 */
[C---:B------:R-:W-:Y:S02]  /*1bc20*/  SEL R24, R60.reuse, R24, !P4 ;  /* 0x000000183c187207 */ /* 0x040fe40006000000 */
[C---:B------:R-:W-:Y:S02]  /*1bc30*/  SEL R26, R60.reuse, R26, !P4 ;  /* 0x0000001a3c1a7207 */ /* 0x040fe40006000000 */
[C---:B------:R-:W-:Y:S02]  /*1bc40*/  SEL R52, R60.reuse, R52, !P4 ;  /* 0x000000343c347207 */ /* 0x040fe40006000000 */
        /* <DEDUP_REMOVED lines=8> */
[----:B------:R-:W-:Y:S02]  /*1bcd0*/  SEL R57, R60, R57, !P4 ;  /* 0x000000393c397207 */ /* 0x000fe40006000000 */
[----:B------:R-:W-:-:S05]  /*1bce0*/  LEA.HI.X.SX32 R5, R5, UR27, 0x1, P1 ;  /* 0x0000001b05057c11 */ /* 0x000fca00088f0eff */
[----:B------:R-:W-:Y:S01]  /*1bcf0*/  STL [R1+0x59b0], R5 ;  /* 0x0059b00501007387 */ /* 0x000fe20000100800 */
[----:B--2---:R-:W-:-:S05]  /*1bd00*/  IMAD R4, R4, UR66, RZ ;  /* 0x0000004204047c24 */ /* 0x004fca000f8e02ff */
[----:B0-----:R-:W-:Y:S01]  /*1bd10*/  IADD3 R3, P4, PT, R4, UR24, RZ ;  /* 0x0000001804037c10 */ /* 0x001fe2000ff9e0ff */
[----:B---3--:R-:W-:-:S04]  /*1bd20*/  IMAD R6, R6, UR66, RZ ;  /* 0x0000004206067c24 */ /* 0x008fc8000f8e02ff */
[----:B------:R0:W-:Y:S01]  /*1bd30*/  STL [R1+0x30b0], R3 ;  /* 0x0030b00301007387 */ /* 0x0001e20000100800 */
[----:B------:R-:W-:Y:S02]  /*1bd40*/  IMAD R25, R25, UR66, RZ ;  /* 0x0000004219197c24 */ /* 0x000fe4000f8e02ff */
[----:B------:R-:W-:Y:S02]  /*1bd50*/  IMAD R30, R30, UR66, RZ ;  /* 0x000000421e1e7c24 */ /* 0x000fe4000f8e02ff */
[----:B----4-:R-:W-:Y:S02]  /*1bd60*/  IMAD R31, R31, UR66, RZ ;  /* 0x000000421f1f7c24 */ /* 0x010fe4000f8e02ff */
[----:B------:R-:W-:Y:S01]  /*1bd70*/  IMAD R20, R2, UR66, RZ ;  /* 0x0000004202147c24 */ /* 0x000fe2000f8e02ff */
[----:B------:R-:W-:-:S04]  /*1bd80*/  IADD3 R2, P5, PT, R6, UR24, RZ ;  /* 0x0000001806027c10 */ /* 0x000fc8000ffbe0ff */
[----:B0-----:R-:W-:Y:S01]  /*1bd90*/  IADD3 R3, P1, PT, R20, UR24, RZ ;  /* 0x0000001814037c10 */ /* 0x001fe2000ff3e0ff */
[----:B------:R0:W-:Y:S01]  /*1bda0*/  STL [R1+0x30b4], R2 ;  /* 0x0030b40201007387 */ /* 0x0001e20000100800 */
[----:B------:R-:W-:-:S05]  /*1bdb0*/  IMAD R10, R0, UR66, RZ ;  /* 0x00000042000a7c24 */ /* 0x000fca000f8e02ff */
[----:B------:R-:W-:Y:S02]  /*1bdc0*/  IADD3 R0, P3, PT, R10, UR24, RZ ;  /* 0x000000180a007c10 */ /* 0x000fe4000ff7e0ff */
[----:B0-----:R-:W-:-:S03]  /*1bdd0*/  IADD3 R2, P2, PT, R25, UR24, RZ ;  /* 0x0000001819027c10 */ /* 0x001fc6000ff5e0ff */
[----:B------:R0:W-:Y:S04]  /*1bde0*/  STL [R1+0x30b8], R0 ;  /* 0x0030b80001007387 */ /* 0x0001e80000100800 */
[----:B------:R1:W-:Y:S01]  /*1bdf0*/  STL [R1+0x30bc], R3 ;  /* 0x0030bc0301007387 */ /* 0x0003e20000100800 */
[----:B0-----:R-:W-:-:S03]  /*1be00*/  LEA.HI.X.SX32 R0, R4, UR25, 0x1, P4 ;  /* 0x0000001904007c11 */ /* 0x001fc6000a0f0eff */
[----:B------:R0:W-:Y:S01]  /*1be10*/  STL [R1+0x30c0], R2 ;  /* 0x0030c00201007387 */ /* 0x0001e20000100800 */
[----:B-1----:R-:W-:-:S03]  /*1be20*/  IADD3 R3, P4, PT, R30, UR24, RZ ;  /* 0x000000181e037c10 */ /* 0x002fc6000ff9e0ff */
[----:B------:R1:W-:Y:S01]  /*1be30*/  STL [R1+0x30a8], R0 ;  /* 0x0030a80001007387 */ /* 0x0003e20000100800 */
[----:B0-----:R-:W-:-:S03]  /*1be40*/  LEA.HI.X.SX32 R2, R6, UR25, 0x1, P5 ;  /* 0x0000001906027c11 */ /* 0x001fc6000a8f0eff */
[----:B------:R-:W-:Y:S01]  /*1be50*/  STL [R1+0x30ac], R3 ;  /* 0x0030ac0301007387 */ /* 0x000fe20000100800 */
[----:B-1----:R-:W-:-:S03]  /*1be60*/  IADD3 R0, P5, PT, R31, UR24, RZ ;  /* 0x000000181f007c10 */ /* 0x002fc6000ffbe0ff */
[----:B------:R-:W2:Y:S04]  /*1be70*/  LDL.LU R28, [R1+0xf4] ;  /* 0x0000f400011c7983 */ /* 0x000ea80000300800 */
[----:B------:R-:W-:Y:S04]  /*1be80*/  STL [R1+0x30a0], R2 ;  /* 0x0030a00201007387 */ /* 0x000fe80000100800 */
[----:B------:R-:W3:Y:S04]  /*1be90*/  LDL.LU R23, [R1+0xf8] ;  /* 0x0000f80001177983 */ /* 0x000ee80000300800 */
[----:B------:R0:W-:Y:S04]  /*1bea0*/  STL [R1+0x30a4], R0 ;  /* 0x0030a40001007387 */ /* 0x0001e80000100800 */
[----:B------:R-:W4:Y:S04]  /*1beb0*/  LDL.LU R47, [R1+0xfc] ;  /* 0x0000fc00012f7983 */ /* 0x000f280000300800 */
[----:B------:R-:W5:Y:S04]  /*1bec0*/  LDL.LU R22, [R1+0x104] ;  /* 0x0001040001167983 */ /* 0x000f680000300800 */
[----:B------:R-:W2:Y:S04]  /*1bed0*/  LDL.LU R48, [R1+0x230] ;  /* 0x0002300001307983 */ /* 0x000ea80000300800 */
[----:B------:R-:W4:Y:S04]  /*1bee0*/  LDL.LU R32, [R1+0x238] ;  /* 0x0002380001207983 */ /* 0x000f280000300800 */
[----:B------:R-:W4:Y:S04]  /*1bef0*/  LDL.LU R38, [R1+0x240] ;  /* 0x0002400001267983 */ /* 0x000f280000300800 */
[----:B0-----:R-:W4:Y:S01]  /*1bf00*/  LDL.LU R0, [R1+0x248] ;  /* 0x0002480001007983 */ /* 0x001f220000300800 */
[----:B------:R-:W-:-:S03]  /*1bf10*/  LEA.HI.X.SX32 R2, R10, UR25, 0x1, P3 ;  /* 0x000000190a027c11 */ /* 0x000fc600098f0eff */
[----:B------:R-:W4:Y:S04]  /*1bf20*/  LDL.LU R45, [R1+0x250] ;  /* 0x00025000012d7983 */ /* 0x000f280000300800 */
[----:B------:R-:W4:Y:S04]  /*1bf30*/  LDL.LU R27, [R1+0x258] ;  /* 0x00025800011b7983 */ /* 0x000f280000300800 */
[----:B------:R0:W-:Y:S04]  /*1bf40*/  STL [R1+0x3098], R2 ;  /* 0x0030980201007387 */ /* 0x0001e80000100800 */
[----:B------:R-:W4:Y:S04]  /*1bf50*/  LDL.LU R40, [R1+0x260] ;  /* 0x0002600001287983 */ /* 0x000f280000300800 */
[----:B------:R-:W4:Y:S04]  /*1bf60*/  LDL.LU R37, [R1+0x268] ;  /* 0x0002680001257983 */ /* 0x000f280000300800 */
[----:B0-----:R-:W4:Y:S01]  /*1bf70*/  LDL.LU R2, [R1+0x270] ;  /* 0x0002700001027983 */ /* 0x001f220000300800 */
[----:B------:R-:W-:Y:S01]  /*1bf80*/  IMAD R33, R33, UR66, RZ ;  /* 0x0000004221217c24 */ /* 0x000fe2000f8e02ff */
[----:B------:R-:W-:-:S04]  /*1bf90*/  LEA.HI.X.SX32 R4, R20, UR25, 0x1, P1 ;  /* 0x0000001914047c11 */ /* 0x000fc800088f0eff */
[----:B------:R-:W-:Y:S01]  /*1bfa0*/  IADD3 R3, P3, PT, R33, UR24, RZ ;  /* 0x0000001821037c10 */ /* 0x000fe2000ff7e0ff */
[----:B--2---:R-:W-:-:S04]  /*1bfb0*/  IMAD R6, R48, UR67, RZ ;  /* 0x0000004330067c24 */ /* 0x004fc8000f8e02ff */
[----:B------:R0:W-:Y:S01]  /*1bfc0*/  STL [R1+0x309c], R3 ;  /* 0x00309c0301007387 */ /* 0x0001e20000100800 */
[----:B---3--:R-:W-:Y:S01]  /*1bfd0*/  IMAD R5, R23, UR67, RZ ;  /* 0x0000004317057c24 */ /* 0x008fe2000f8e02ff */
[----:B------:R-:W-:Y:S02]  /*1bfe0*/  UIMAD UR70, UR7, 0x3f, URZ ;  /* 0x0000003f074678a4 */ /* 0x000fe4000f8e02ff */
[----:B------:R-:W-:Y:S01]  /*1bff0*/  STL [R1+0x3094], R4 ;  /* 0x0030940401007387 */ /* 0x000fe20000100800 */
[----:B------:R-:W-:Y:S02]  /*1c000*/  UIMAD UR72, UR7, 0x3e, URZ ;  /* 0x0000003e074878a4 */ /* 0x000fe4000f8e02ff */
[----:B------:R-:W-:Y:S01]  /*1c010*/  UIMAD UR74, UR7, 0x3d, URZ ;  /* 0x0000003d074a78a4 */ /* 0x000fe2000f8e02ff */
[----:B------:R-:W2:Y:S01]  /*1c020*/  LDL.LU R50, [R1+0x278] ;  /* 0x0002780001327983 */ /* 0x000ea20000300800 */
[----:B------:R-:W-:Y:S01]  /*1c030*/  UIMAD UR26, UR7, 0x3c, URZ ;  /* 0x0000003c071a78a4 */ /* 0x000fe2000f8e02ff */
[----:B0-----:R-:W-:Y:S01]  /*1c040*/  LEA.HI.X.SX32 R3, R25, UR25, 0x1, P2 ;  /* 0x0000001919037c11 */ /* 0x001fe200090f0eff */
[----:B------:R-:W-:Y:S01]  /*1c050*/  UIMAD UR75, UR7, 0x3a, URZ ;  /* 0x0000003a074b78a4 */ /* 0x000fe2000f8e02ff */
[----:B------:R-:W3:Y:S01]  /*1c060*/  LDL.LU R36, [R1+0x280] ;  /* 0x0002800001247983 */ /* 0x000ee20000300800 */
[----:B------:R-:W-:-:S02]  /*1c070*/  UIMAD UR71, UR7, 0x39, URZ ;  /* 0x00000039074778a4 */ /* 0x000fc4000f8e02ff */
[----:B------:R-:W-:Y:S01]  /*1c080*/  UIMAD UR77, UR7, 0x38, URZ ;  /* 0x00000038074d78a4 */ /* 0x000fe2000f8e02ff */
[----:B------:R0:W-:Y:S01]  /*1c090*/  STL [R1+0x3090], R3 ;  /* 0x0030900301007387 */ /* 0x0001e20000100800 */
[----:B------:R-:W-:Y:S02]  /*1c0a0*/  UIMAD UR69, UR7, 0x37, URZ ;  /* 0x00000037074578a4 */ /* 0x000fe4000f8e02ff */
[----:B------:R-:W-:Y:S01]  /*1c0b0*/  UIMAD UR73, UR7, 0x36, URZ ;  /* 0x00000036074978a4 */ /* 0x000fe2000f8e02ff */
[----:B------:R-:W3:Y:S01]  /*1c0c0*/  LDL.LU R43, [R1+0x288] ;  /* 0x00028800012b7983 */ /* 0x000ee20000300800 */
[----:B------:R-:W-:Y:S02]  /*1c0d0*/  UIMAD UR76, UR7, 0x35, URZ ;  /* 0x00000035074c78a4 */ /* 0x000fe4000f8e02ff */
[----:B------:R-:W-:Y:S01]  /*1c0e0*/  UIMAD UR66, UR7, 0x34, URZ ;  /* 0x00000034074278a4 */ /* 0x000fe2000f8e02ff */
[----:B------:R-:W3:Y:S01]  /*1c0f0*/  LDL.LU R34, [R1+0x290] ;  /* 0x0002900001227983 */ /* 0x000ee20000300800 */
        /* <DEDUP_REMOVED lines=13> */
[----:B------:R-:W-:-:S02]  /*1c1d0*/  UIMAD UR46, UR46, 0x27, URZ ;  /* 0x000000272e2e78a4 */ /* 0x000fc4000f8e02ff */
[----:B------:R-:W-:Y:S01]  /*1c1e0*/  UIMAD UR47, UR47, 0x26, URZ ;  /* 0x000000262f2f78a4 */ /* 0x000fe2000f8e02ff */
[----:B------:R-:W3:Y:S01]  /*1c1f0*/  LDL.LU R61, [R1+0x2b0] ;  /* 0x0002b000013d7983 */ /* 0x000ee20000300800 */
[----:B------:R-:W-:Y:S01]  /*1c200*/  LEA.HI.X.SX32 R4, R31, UR25, 0x1, P5 ;  /* 0x000000191f047c11 */ /* 0x000fe2000a8f0eff */
[----:B------:R-:W-:Y:S01]  /*1c210*/  UIMAD UR48, UR48, 0x25, URZ ;  /* 0x00000025303078a4 */ /* 0x000fe2000f8e02ff */
[----:B0-----:R-:W-:Y:S01]  /*1c220*/  LEA.HI.X.SX32 R3, R33, UR25, 0x1, P3 ;  /* 0x0000001921037c11 */ /* 0x001fe200098f0eff */
[----:B------:R-:W-:Y:S02]  /*1c230*/  UIMAD UR49, UR49, 0x24, URZ ;  /* 0x00000024313178a4 */ /* 0x000fe4000f8e02ff */
[----:B------:R0:W-:Y:S01]  /*1c240*/  STL [R1+0x3088], R4 ;  /* 0x0030880401007387 */ /* 0x0001e20000100800 */
[----:B------:R-:W-:Y:S02]  /*1c250*/  UIMAD UR50, UR50, 0x23, URZ ;  /* 0x00000023323278a4 */ /* 0x000fe4000f8e02ff */
[----:B------:R-:W-:-:S02]  /*1c260*/  UIMAD UR51, UR51, 0x22, URZ ;  /* 0x00000022333378a4 */ /* 0x000fc4000f8e02ff */
[----:B------:R-:W-:Y:S02]  /*1c270*/  UIMAD UR53, UR53, 0x21, URZ ;  /* 0x00000021353578a4 */ /* 0x000fe4000f8e02ff */
[----:B------:R-:W-:Y:S02]  /*1c280*/  USHF.L.U32 UR54, UR54, 0x5, URZ ;  /* 0x0000000536367899 */ /* 0x000fe400080006ff */
[----:B------:R-:W-:Y:S01]  /*1c290*/  UIMAD UR56, UR56, 0x1f, URZ ;  /* 0x0000001f383878a4 */ /* 0x000fe2000f8e02ff */
[----:B0-----:R-:W-:Y:S01]  /*1c2a0*/  LEA.HI.X.SX32 R4, R7, UR27, 0x1, P0 ;  /* 0x0000001b07047c11 */ /* 0x001fe200080f0eff */
[----:B----4-:R-:W-:Y:S01]  /*1c2b0*/  IMAD R7, R47, UR67, RZ ;  /* 0x000000432f077c24 */ /* 0x010fe2000f8e02ff */
[----:B------:R-:W0:Y:S03]  /*1c2c0*/  LDCU UR24, c[0x0][0x3a8] ;  /* 0x00007500ff1877ac */ /* 0x000e260008000800 */
[----:B------:R-:W-:Y:S04]  /*1c2d0*/  STL [R1+0x59b4], R4 ;  /* 0x0059b40401007387 */ /* 0x000fe80000100800 */
[----:B------:R5:W-:Y:S04]  /*1c2e0*/  STL [R1+0x3084], R3 ;  /* 0x0030840301007387 */ /* 0x000be80000100800 */
[----:B------:R1:W-:Y:S01]  /*1c2f0*/  STL [R1+0x200], R7 ;  /* 0x0002000701007387 */ /* 0x0003e20000100800 */
[----:B-----5:R-:W-:-:S02]  /*1c300*/  IMAD R3, R22, UR67, RZ ;  /* 0x0000004316037c24 */ /* 0x020fc4000f8e02ff */
[----:B-1----:R-:W-:-:S03]  /*1c310*/  IMAD R7, R32, UR67, RZ ;  /* 0x0000004320077c24 */ /* 0x002fc6000f8e02ff */
[----:B------:R1:W-:Y:S04]  /*1c320*/  STL [R1+0x1fc], R3 ;  /* 0x0001fc0301007387 */ /* 0x0003e80000100800 */
[----:B------:R4:W-:Y:S04]  /*1c330*/  STL [R1+0x1f8], R6 ;  /* 0x0001f80601007387 */ /* 0x0009e80000100800 */
[----:B------:R5:W-:Y:S01]  /*1c340*/  STL [R1+0x1f4], R7 ;  /* 0x0001f40701007387 */ /* 0x000be20000100800 */
[----:B-1----:R-:W-:Y:S02]  /*1c350*/  IMAD R3, R38, UR67, RZ ;  /* 0x0000004326037c24 */ /* 0x002fe4000f8e02ff */
[----:B----4-:R-:W-:-:S02]  /*1c360*/  IMAD R6, R0, UR67, RZ ;  /* 0x0000004300067c24 */ /* 0x010fc4000f8e02ff */
[----:B------:R-:W4:Y:S01]  /*1c370*/  LDL.LU R0, [R1+0x2b8] ;  /* 0x0002b80001007983 */ /* 0x000f220000300800 */
[----:B-----5:R-:W-:-:S03]  /*1c380*/  IMAD R7, R27, UR67, RZ ;  /* 0x000000431b077c24 */ /* 0x020fc6000f8e02ff */
[----:B------:R1:W-:Y:S04]  /*1c390*/  STL [R1+0x1f0], R3 ;  /* 0x0001f00301007387 */ /* 0x0003e80000100800 */
[----:B------:R5:W-:Y:S01]  /*1c3a0*/  STL [R1+0x1ec], R6 ;  /* 0x0001ec0601007387 */ /* 0x000be20000100800 */
[----:B-1----:R-:W-:Y:S02]  /*1c3b0*/  IMAD R3, R45, UR67, RZ ;  /* 0x000000432d037c24 */ /* 0x002fe4000f8e02ff */
[----:B-----5:R-:W-:-:S03]  /*1c3c0*/  IMAD R6, R40, UR67, RZ ;  /* 0x0000004328067c24 */ /* 0x020fc6000f8e02ff */
[----:B------:R1:W-:Y:S04]  /*1c3d0*/  STL [R1+0x1e8], R3 ;  /* 0x0001e80301007387 */ /* 0x0003e80000100800 */
[----:B------:R-:W-:Y:S04]  /*1c3e0*/  STL [R1+0x1e4], R7 ;  /* 0x0001e40701007387 */ /* 0x000fe80000100800 */
[----:B------:R-:W5:Y:S01]  /*1c3f0*/  LDL.LU R40, [R1+0x2c0] ;  /* 0x0002c00001287983 */ /* 0x000f620000300800 */
[----:B-1----:R-:W-:-:S03]  /*1c400*/  IMAD R3, R37, UR67, RZ ;  /* 0x0000004325037c24 */ /* 0x002fc6000f8e02ff */
[----:B------:R-:W-:Y:S04]  /*1c410*/  STL [R1+0x1e0], R6 ;  /* 0x0001e00601007387 */ /* 0x000fe80000100800 */
[----:B------:R-:W5:Y:S04]  /*1c420*/  LDL.LU R37, [R1+0x2c8] ;  /* 0x0002c80001257983 */ /* 0x000f680000300800 */
[----:B------:R1:W-:Y:S02]  /*1c430*/  STL [R1+0x1dc], R3 ;  /* 0x0001dc0301007387 */ /* 0x0003e40000100800 */
[----:B-1----:R-:W-:-:S02]  /*1c440*/  IMAD R3, R2, UR67, RZ ;  /* 0x0000004302037c24 */ /* 0x002fc4000f8e02ff */
[----:B------:R-:W5:Y:S04]  /*1c450*/  LDL.LU R2, [R1+0x2d0] ;  /* 0x0002d00001027983 */ /* 0x000f680000300800 */
[----:B------:R1:W-:Y:S01]  /*1c460*/  STL [R1+0x1d8], R3 ;  /* 0x0001d80301007387 */ /* 0x0003e20000100800 */
[----:B------:R-:W-:Y:S02]  /*1c470*/  IMAD R4, R28, UR67, RZ ;  /* 0x000000431c047c24 */ /* 0x000fe4000f8e02ff */
[----:B--2---:R-:W-:Y:S02]  /*1c480*/  IMAD R7, R50, UR67, RZ ;  /* 0x0000004332077c24 */ /* 0x004fe4000f8e02ff */
[----:B---3--:R-:W-:-:S03]  /*1c490*/  IMAD R6, R36, UR67, RZ ;  /* 0x0000004324067c24 */ /* 0x008fc6000f8e02ff */
[----:B------:R2:W-:Y:S01]  /*1c4a0*/  STL [R1+0x1d4], R7 ;  /* 0x0001d40701007387 */ /* 0x0005e20000100800 */
[----:B-1----:R-:W-:-:S03]  /*1c4b0*/  IMAD R3, R43, UR67, RZ ;  /* 0x000000432b037c24 */ /* 0x002fc6000f8e02ff */
[----:B------:R-:W3:Y:S04]  /*1c4c0*/  LDL.LU R43, [R1+0x2d8] ;  /* 0x0002d800012b7983 */ /* 0x000ee80000300800 */
[----:B------:R1:W-:Y:S01]  /*1c4d0*/  STL [R1+0x1d0], R6 ;  /* 0x0001d00601007387 */ /* 0x0003e20000100800 */
[----:B--2---:R-:W-:-:S03]  /*1c4e0*/  IMAD R7, R49, UR67, RZ ;  /* 0x0000004331077c24 */ /* 0x004fc6000f8e02ff */
[----:B------:R2:W-:Y:S01]  /*1c4f0*/  STL [R1+0x1cc], R3 ;  /* 0x0001cc0301007387 */ /* 0x0005e20000100800 */
[----:B-1----:R-:W-:Y:S02]  /*1c500*/  IMAD R6, R34, UR67, RZ ;  /* 0x0000004322067c24 */ /* 0x002fe4000f8e02ff */
[----:B--2---:R-:W-:-:S03]  /*1c510*/  IMAD R3, R46, UR67, RZ ;  /* 0x000000432e037c24 */ /* 0x004fc6000f8e02ff */
[----:B------:R1:W-:Y:S04]  /*1c520*/  STL [R1+0x1c8], R6 ;  /* 0x0001c80601007387 */ /* 0x0003e80000100800 */
[----:B------:R-:W-:Y:S01]  /*1c530*/  STL [R1+0x1c4], R7 ;  /* 0x0001c40701007387 */ /* 0x000fe20000100800 */
[----:B-1----:R-:W-:-:S03]  /*1c540*/  IMAD R6, R39, UR67, RZ ;  /* 0x0000004327067c24 */ /* 0x002fc6000f8e02ff */
[----:B------:R-:W2:Y:S04]  /*1c550*/  LDL.LU R39, [R1+0x2e0] ;  /* 0x0002e00001277983 */ /* 0x000ea80000300800 */
[----:B------:R1:W-:Y:S04]  /*1c560*/  STL [R1+0x1c0], R3 ;  /* 0x0001c00301007387 */ /* 0x0003e80000100800 */
[----:B------:R-:W-:Y:S04]  /*1c570*/  STL [R1+0x1bc], R6 ;  /* 0x0001bc0601007387 */ /* 0x000fe80000100800 */
[----:B------:R-:W2:Y:S01]  /*1c580*/  LDL.LU R29, [R1+0x2e8] ;  /* 0x0002e800011d7983 */ /* 0x000ea20000300800 */
[----:B-1----:R-:W-:-:S03]  /*1c590*/  IMAD R3, R61, UR67, RZ ;  /* 0x000000433d037c24 */ /* 0x002fc6000f8e02ff */
[----:B------:R-:W2:Y:S04]  /*1c5a0*/  LDL.LU R18, [R1+0x2f0] ;  /* 0x0002f00001127983 */ /* 0x000ea80000300800 */
[----:B------:R-:W-:Y:S04]  /*1c5b0*/  STL [R1+0x1b8], R3 ;  /* 0x0001b80301007387 */ /* 0x000fe80000100800 */
[----:B------:R-:W2:Y:S04]  /*1c5c0*/  LDL.LU R13, [R1+0x2fc] ;  /* 0x0002fc00010d7983 */ /* 0x000ea80000300800 */
        /* <DEDUP_REMOVED lines=8> */
[----:B------:R-:W2:Y:S01]  /*1c650*/  LDL.LU R61, [R1+0x40c] ;  /* 0x00040c00013d7983 */ /* 0x000ea20000300800 */
[----:B----4-:R-:W-:-:S03]  /*1c660*/  IMAD R0, R0, UR67, RZ ;  /* 0x0000004300007c24 */ /* 0x010fc6000f8e02ff */
[----:B------:R-:W4:Y:S04]  /*1c670*/  LDL.LU R45, [R1+0x414] ;  /* 0x00041400012d7983 */ /* 0x000f280000300800 */
[----:B------:R-:W4:Y:S04]  /*1c680*/  LDL.LU R27, [R1+0x41c] ;  /* 0x00041c00011b7983 */ /* 0x000f280000300800 */
[----:B------:R1:W-:Y:S04]  /*1c690*/  STL [R1+0x1b4], R0 ;  /* 0x0001b40001007387 */ /* 0x0003e80000100800 */
[----:B------:R-:W4:Y:S04]  /*1c6a0*/  LDL.LU R50, [R1+0x49c] ;  /* 0x00049c0001327983 */ /* 0x000f280000300800 */
[----:B-1----:R-:W4:Y:S01]  /*1c6b0*/  LDL.LU R0, [R1+0x498] ;  /* 0x0004980001007983 */ /* 0x002f220000300800 */
[----:B-----5:R-:W-:-:S02]  /*1c6c0*/  IMAD R6, R40, UR67, RZ ;  /* 0x0000004328067c24 */ /* 0x020fc4000f8e02ff */
[----:B------:R-:W-:Y:S01]  /*1c6d0*/  IMAD R3, R37, UR67, RZ ;  /* 0x0000004325037c24 */ /* 0x000fe2000f8e02ff */
[----:B------:R-:W5:Y:S04]  /*1c6e0*/  LDL.LU R36, [R1+0x494] ;  /* 0x0004940001247983 */ /* 0x000f680000300800 */
[----:B------:R-:W-:Y:S04]  /*1c6f0*/  STL [R1+0x1b0], R6 ;  /* 0x0001b00601007387 */ /* 0x000fe80000100800 */
[----:B------:R-:W-:Y:S01]  /*1c700*/  STL [R1+0x1ac], R3 ;  /* 0x0001ac0301007387 */ /* 0x000fe20000100800 */
[----:B------:R-:W-:-:S03]  /*1c710*/  IMAD R2, R2, UR67, RZ ;  /* 0x0000004302027c24 */ /* 0x000fc6000f8e02ff */
[----:B------:R-:W5:Y:S04]  /*1c720*/  LDL.LU R34, [R1+0x490] ;  /* 0x0004900001227983 */ /* 0x000f680000300800 */
[----:B------:R-:W5:Y:S04]  /*1c730*/  LDL.LU R49, [R1+0x48c] ;  /* 0x00048c0001317983 */ /* 0x000f680000300800 */
[----:B------:R1:W-:Y:S04]  /*1c740*/  STL [R1+0x1a8], R2 ;  /* 0x0001a80201007387 */ /* 0x0003e80000100800 */
[----:B-1----:R-:W5:Y:S04]  /*1c750*/  LDL.LU R2, [R1+0x488] ;  /* 0x0004880001027983 */ /* 0x002f680000300800 */
[----:B------:R-:W5:Y:S04]  /*1c760*/  LDL.LU R46, [R1+0x484] ;  /* 0x00048400012e7983 */ /* 0x000f680000300800 */
[----:B------:R-:W5:Y:S01]  /*1c770*/  LDL.LU R40, [R1+0x480] ;  /* 0x0004800001287983 */ /* 0x000f620000300800 */
[----:B---3--:R-:W-:-:S05]  /*1c780*/  IMAD R3, R43, UR67, RZ ;  /* 0x000000432b037c24 */ /* 0x008fca000f8e02ff */
[----:B------:R2:W-:Y:S04]  /*1c790*/  STL [R1+0x1a4], R3 ;  /* 0x0001a40301007387 */ /* 0x0005e80000100800 */
[----:B------:R-:W3:Y:S04]  /*1c7a0*/  LDL.LU R37, [R1+0x47c] ;  /* 0x00047c0001257983 */ /* 0x000ee80000300800 */
[----:B------:R-:W3:Y:S01]  /*1c7b0*/  LDL.LU R43, [R1+0x478] ;  /* 0x00047800012b7983 */ /* 0x000ee20000300800 */
[----:B--2---:R-:W-:-:S03]  /*1c7c0*/  IMAD R3, R39, UR67, RZ ;  /* 0x0000004327037c24 */ /* 0x004fc6000f8e02ff */
[----:B------:R-:W2:Y:S04]  /*1c7d0*/  LDL.LU R39, [R1+0x474] ;  /* 0x0004740001277983 */ /* 0x000ea80000300800 */
[----:B------:R1:W-:Y:S01]  /*1c7e0*/  STL [R1+0x1a0], R3 ;  /* 0x0001a00301007387 */ /* 0x0003e20000100800 */
[----:B------:R-:W-:Y:S02]  /*1c7f0*/  IMAD R8, R29, UR67, RZ ;  /* 0x000000431d087c24 */ /* 0x000fe4000f8e02ff */
[----:B------:R-:W-:-:S03]  /*1c800*/  IMAD R6, R18, UR67, RZ ;  /* 0x0000004312067c24 */ /* 0x000fc6000f8e02ff */
[----:B------:R-:W-:Y:S01]  /*1c810*/  STL [R1+0x19c], R8 ;  /* 0x00019c0801007387 */ /* 0x000fe20000100800 */
[----:B-1----:R-:W-:-:S03]  /*1c820*/  IMAD R3, R13, UR67, RZ ;  /* 0x000000430d037c24 */ /* 0x002fc6000f8e02ff */
[----:B------:R1:W-:Y:S01]  /*1c830*/  STL [R1+0x198], R6 ;  /* 0x0001980601007387 */ /* 0x0003e20000100800 */
[----:B------:R-:W-:-:S03]  /*1c840*/  IMAD R7, R7, UR67, RZ ;  /* 0x0000004307077c24 */ /* 0x000fc6000f8e02ff */
[----:B------:R0:W-:Y:S04]  /*1c850*/  STL [R1+0x194], R3 ;  /* 0x0001940301007387 */ /* 0x0001e80000100800 */
[----:B------:R0:W-:Y:S01]  /*1c860*/  STL [R1+0x190], R7 ;  /* 0x0001900701007387 */ /* 0x0001e20000100800 */
[----:B-1----:R-:W-:Y:S02]  /*1c870*/  IMAD R6, R28, UR67, RZ ;  /* 0x000000431c067c24 */ /* 0x002fe4000f8e02ff */
[----:B0-----:R-:W-:-:S03]  /*1c880*/  IMAD R3, R23, UR67, RZ ;  /* 0x0000004317037c24 */ /* 0x001fc6000f8e02ff */
[----:B------:R0:W-:Y:S01]  /*1c890*/  STL [R1+0x18c], R6 ;  /* 0x00018c0601007387 */ /* 0x0001e20000100800 */
[----:B------:R-:W-:-:S03]  /*1c8a0*/  IMAD R7, R47, UR67, RZ ;  /* 0x000000432f077c24 */ /* 0x000fc6000f8e02ff */
[----:B------:R1:W-:Y:S04]  /*1c8b0*/  STL [R1+0x188], R3 ;  /* 0x0001880301007387 */ /* 0x0003e80000100800 */
[----:B------:R1:W-:Y:S01]  /*1c8c0*/  STL [R1+0x184], R7 ;  /* 0x0001840701007387 */ /* 0x0003e20000100800 */
[----:B0-----:R-:W-:Y:S02]  /*1c8d0*/  IMAD R6, R22, UR67, RZ ;  /* 0x0000004316067c24 */ /* 0x001fe4000f8e02ff */
[----:B-1----:R-:W-:-:S03]  /*1c8e0*/  IMAD R3, R48, UR67, RZ ;  /* 0x0000004330037c24 */ /* 0x002fc6000f8e02ff */
[----:B------:R-:W-:Y:S01]  /*1c8f0*/  STL [R1+0x180], R6 ;  /* 0x0001800601007387 */ /* 0x000fe20000100800 */
[----:B------:R-:W-:-:S03]  /*1c900*/  IMAD R7, R32, UR67, RZ ;  /* 0x0000004320077c24 */ /* 0x000fc6000f8e02ff */
[----:B------:R0:W-:Y:S04]  /*1c910*/  STL [R1+0x17c], R3 ;  /* 0x00017c0301007387 */ /* 0x0001e80000100800 */
[----:B------:R4:W-:Y:S01]  /*1c920*/  STL [R1+0x178], R7 ;  /* 0x0001780701007387 */ /* 0x0009e20000100800 */
[----:B0-----:R-:W-:-:S03]  /*1c930*/  IMAD R3, R61, UR67, RZ ;  /* 0x000000433d037c24 */ /* 0x001fc6000f8e02ff */
[----:B------:R-:W2:Y:S01]  /*1c940*/  LDL.LU R61, [R1+0x470] ;  /* 0x00047000013d7983 */ /* 0x000ea20000300800 */
[----:B------:R-:W-:-:S05]  /*1c950*/  IMAD R6, R38, UR67, RZ ;  /* 0x0000004326067c24 */ /* 0x000fca000f8e02ff */
[----:B------:R-:W-:Y:S04]  /*1c960*/  STL [R1+0x174], R6 ;  /* 0x0001740601007387 */ /* 0x000fe80000100800 */
[----:B------:R0:W-:Y:S01]  /*1c970*/  STL [R1+0x170], R3 ;  /* 0x0001700301007387 */ /* 0x0001e20000100800 */
[----:B----4-:R-:W-:Y:S02]  /*1c980*/  IMAD R7, R50, UR67, RZ ;  /* 0x0000004332077c24 */ /* 0x010fe4000f8e02ff */
[----:B------:R-:W-:Y:S02]  /*1c990*/  IMAD R60, R45, UR67, RZ ;  /* 0x000000432d3c7c24 */ /* 0x000fe4000f8e02ff */
[----:B0-----:R-:W-:Y:S02]  /*1c9a0*/  IMAD R3, R0, UR67, RZ ;  /* 0x0000004300037c24 */ /* 0x001fe4000f8e02ff */
[----:B------:R-:W4:Y:S01]  /*1c9b0*/  LDL.LU R0, [R1+0x46c] ;  /* 0x00046c0001007983 */ /* 0x000f220000300800 */
[----:B------:R-:W-:-:S03]  /*1c9c0*/  IMAD R6, R27, UR67, RZ ;  /* 0x000000431b067c24 */ /* 0x000fc6000f8e02ff */
[----:B------:R-:W-:Y:S04]  /*1c9d0*/  STL [R1+0x49c], R7 ;  /* 0x00049c0701007387 */ /* 0x000fe80000100800 */
[----:B------:R-:W-:Y:S01]  /*1c9e0*/  STL [R1+0x16c], R60 ;  /* 0x00016c3c01007387 */ /* 0x000fe20000100800 */
[----:B-----5:R-:W-:-:S03]  /*1c9f0*/  IMAD R8, R34, UR67, RZ ;  /* 0x0000004322087c24 */ /* 0x020fc6000f8e02ff */
[----:B------:R0:W-:Y:S04]  /*1ca00*/  STL [R1+0x498], R3 ;  /* 0x0004980301007387 */ /* 0x0001e80000100800 */
[----:B------:R-:W-:Y:S01]  /*1ca10*/  STL [R1+0x168], R6 ;  /* 0x0001680601007387 */ /* 0x000fe20000100800 */
[----:B0-----:R-:W-:-:S05]  /*1ca20*/  IMAD R3, R36, UR67, RZ ;  /* 0x0000004324037c24 */ /* 0x001fca000f8e02ff */
[----:B------:R0:W-:Y:S04]  /*1ca30*/  STL [R1+0x4a4], R3 ;  /* 0x0004a40301007387 */ /* 0x0001e80000100800 */
[----:B------:R1:W-:Y:S01]  /*1ca40*/  STL [R1+0x4b0], R8 ;  /* 0x0004b00801007387 */ /* 0x0003e20000100800 */
[----:B0-----:R-:W-:-:S03]  /*1ca50*/  IMAD R3, R2, UR67, RZ ;  /* 0x0000004302037c24 */ /* 0x001fc6000f8e02ff */
[----:B------:R-:W5:Y:S01]  /*1ca60*/  LDL.LU R2, [R1+0x468] ;  /* 0x0004680001027983 */ /* 0x000f620000300800 */
[----:B------:R-:W-:-:S05]  /*1ca70*/  IMAD R7, R49, UR67, RZ ;  /* 0x0000004331077c24 */ /* 0x000fca000f8e02ff */
[----:B------:R0:W-:Y:S01]  /*1ca80*/  STL [R1+0x4bc], R7 ;  /* 0x0004bc0701007387 */ /* 0x0001e20000100800 */
[----:B-1----:R-:W-:-:S03]  /*1ca90*/  IMAD R8, R40, UR67, RZ ;  /* 0x0000004328087c24 */ /* 0x002fc6000f8e02ff */
[----:B------:R3:W-:Y:S01]  /*1caa0*/  STL [R1+0x4c4], R3 ;  /* 0x0004c40301007387 */ /* 0x0007e20000100800 */
[----:B0-----:R-:W-:-:S05]  /*1cab0*/  IMAD R7, R46, UR67, RZ ;  /* 0x000000432e077c24 */ /* 0x001fca000f8e02ff */
[----:B------:R0:W-:Y:S04]  /*1cac0*/  STL [R1+0x4d0], R7 ;  /* 0x0004d00701007387 */ /* 0x0001e80000100800 */
[----:B------:R-:W-:Y:S01]  /*1cad0*/  STL [R1+0x4d8], R8 ;  /* 0x0004d80801007387 */ /* 0x000fe20000100800 */
[----:B---3--:R-:W-:Y:S02]  /*1cae0*/  IMAD R3, R37, UR67, RZ ;  /* 0x0000004325037c24 */ /* 0x008fe4000f8e02ff */
[----:B0-----:R-:W-:Y:S02]  /*1caf0*/  IMAD R7, R43, UR67, RZ ;  /* 0x000000432b077c24 */ /* 0x001fe4000f8e02ff */
[----:B------:R-:W3:Y:S04]  /*1cb00*/  LDL.LU R43, [R1+0x464] ;  /* 0x00046400012b7983 */ /* 0x000ee80000300800 */
[----:B------:R2:W-:Y:S04]  /*1cb10*/  STL [R1+0x4e4], R3 ;  /* 0x0004e40301007387 */ /* 0x0005e80000100800 */
[----:B------:R0:W-:Y:S04]  /*1cb20*/  STL [R1+0x4ec], R7 ;  /* 0x0004ec0701007387 */ /* 0x0001e80000100800 */
[----:B------:R-:W3:Y:S04]  /*1cb30*/  LDL.LU R35, [R1+0x460] ;  /* 0x0004600001237983 */ /* 0x000ee80000300800 */
[----:B------:R-:W3:Y:S01]  /*1cb40*/  LDL.LU R42, [R1+0x45c] ;  /* 0x00045c00012a7983 */ /* 0x000ee20000300800 */
[----:B--2---:R-:W-:-:S05]  /*1cb50*/  IMAD R3, R39, UR67, RZ ;  /* 0x0000004327037c24 */ /* 0x004fca000f8e02ff */
[----:B------:R1:W-:Y:S04]  /*1cb60*/  STL [R1+0x4f8], R3 ;  /* 0x0004f80301007387 */ /* 0x0003e80000100800 */
[----:B------:R-:W2:Y:S04]  /*1cb70*/  LDL.LU R29, [R1+0x458] ;  /* 0x00045800011d7983 */ /* 0x000ea80000300800 */
[----:B------:R-:W2:Y:S04]  /*1cb80*/  LDL.LU R18, [R1+0x454] ;  /* 0x0004540001127983 */ /* 0x000ea80000300800 */
[----:B------:R-:W2:Y:S04]  /*1cb90*/  LDL.LU R13, [R1+0x450] ;  /* 0x00045000010d7983 */ /* 0x000ea80000300800 */
[----:B0-----:R-:W2:Y:S04]  /*1cba0*/  LDL.LU R7, [R1+0x44c] ;  /* 0x00044c0001077983 */ /* 0x001ea80000300800 */
        /* <DEDUP_REMOVED lines=8> */
[----:B-1----:R-:W-:-:S05]  /*1cc30*/  IMAD R3, R61, UR67, RZ ;  /* 0x000000433d037c24 */ /* 0x002fca000f8e02ff */
[----:B------:R-:W-:Y:S04]  /*1cc40*/  STL [R1+0x504], R3 ;  /* 0x0005040301007387 */ /* 0x000fe80000100800 */
[----:B------:R-:W2:Y:S04]  /*1cc50*/  LDL.LU R45, [R1+0x428] ;  /* 0x00042800012d7983 */ /* 0x000ea80000300800 */
[----:B------:R-:W2:Y:S04]  /*1cc60*/  LDL.LU R27, [R1+0x424] ;  /* 0x00042400011b7983 */ /* 0x000ea80000300800 */
[----:B------:R-:W2:Y:S04]  /*1cc70*/  LDL.LU R61, [R1+0x420] ;  /* 0x00042000013d7983 */ /* 0x000ea80000300800 */
[----:B------:R-:W2:Y:S01]  /*1cc80*/  LDL.LU R50, [R1+0x418] ;  /* 0x0004180001327983 */ /* 0x000ea20000300800 */
[----:B----4-:R-:W-:-:S03]  /*1cc90*/  IMAD R0, R0, UR67, RZ ;  /* 0x0000004300007c24 */ /* 0x010fc6000f8e02ff */
[----:B------:R-:W4:Y:S04]  /*1cca0*/  LDL.LU R36, [R1+0x410] ;  /* 0x0004100001247983 */ /* 0x000f280000300800 */
[----:B------:R0:W-:Y:S04]  /*1ccb0*/  STL [R1+0x50c], R0 ;  /* 0x00050c0001007387 */ /* 0x0001e80000100800 */
[----:B------:R-:W4:Y:S04]  /*1ccc0*/  LDL.LU R34, [R1+0x408] ;  /* 0x0004080001227983 */ /* 0x000f280000300800 */
[----:B------:R-:W4:Y:S04]  /*1ccd0*/  LDL.LU R49, [R1+0x400] ;  /* 0x0004000001317983 */ /* 0x000f280000300800 */
[----:B0-----:R-:W4:Y:S04]  /*1cce0*/  LDL.LU R0, [R1+0x3f8] ;  /* 0x0003f80001007983 */ /* 0x001f280000300800 */
[----:B------:R-:W4:Y:S04]  /*1ccf0*/  LDL.LU R46, [R1+0x3f0] ;  /* 0x0003f000012e7983 */ /* 0x000f280000300800 */
[----:B------:R-:W4:Y:S01]  /*1cd00*/  LDL.LU R40, [R1+0x3e8] ;  /* 0x0003e80001287983 */ /* 0x000f220000300800 */
[----:B-----5:R-:W-:-:S05]  /*1cd10*/  IMAD R2, R2, UR67, RZ ;  /* 0x0000004302027c24 */ /* 0x020fca000f8e02ff */
[----:B------:R0:W-:Y:S04]  /*1cd20*/  STL [R1+0x518], R2 ;  /* 0x0005180201007387 */ /* 0x0001e80000100800 */
[----:B------:R-:W5:Y:S04]  /*1cd30*/  LDL.LU R37, [R1+0x3e0] ;  /* 0x0003e00001257983 */ /* 0x000f680000300800 */
[----:B0-----:R-:W5:Y:S01]  /*1cd40*/  LDL.LU R2, [R1+0x3dc] ;  /* 0x0003dc0001027983 */ /* 0x001f620000300800 */
[----:B---3--:R-:W-:-:S03]  /*1cd50*/  IMAD R3, R43, UR67, RZ ;  /* 0x000000432b037c24 */ /* 0x008fc6000f8e02ff */
[----:B------:R-:W3:Y:S04]  /*1cd60*/  LDL.LU R43, [R1+0x3d8] ;  /* 0x0003d800012b7983 */ /* 0x000ee80000300800 */
[----:B------:R0:W-:Y:S01]  /*1cd70*/  STL [R1+0x520], R3 ;  /* 0x0005200301007387 */ /* 0x0001e20000100800 */
[----:B------:R-:W-:Y:S02]  /*1cd80*/  IMAD R8, R35, UR67, RZ ;  /* 0x0000004323087c24 */ /* 0x000fe4000f8e02ff */
[----:B0-----:R-:W-:-:S03]  /*1cd90*/  IMAD R3, R42, UR67, RZ ;  /* 0x000000432a037c24 */ /* 0x001fc6000f8e02ff */
[----:B------:R0:W-:Y:S04]  /*1cda0*/  STL [R1+0x52c], R8 ;  /* 0x00052c0801007387 */ /* 0x0001e80000100800 */
[----:B------:R1:W-:Y:S01]  /*1cdb0*/  STL [R1+0x534], R3 ;  /* 0x0005340301007387 */ /* 0x0003e20000100800 */
[----:B--2---:R-:W-:Y:S02]  /*1cdc0*/  IMAD R9, R29, UR67, RZ ;  /* 0x000000431d097c24 */ /* 0x004fe4000f8e02ff */
[----:B0-----:R-:W-:-:S03]  /*1cdd0*/  IMAD R8, R18, UR67, RZ ;  /* 0x0000004312087c24 */ /* 0x001fc6000f8e02ff */
[----:B------:R-:W-:Y:S01]  /*1cde0*/  STL [R1+0x540], R9 ;  /* 0x0005400901007387 */ /* 0x000fe20000100800 */
[----:B-1----:R-:W-:-:S03]  /*1cdf0*/  IMAD R3, R13, UR67, RZ ;  /* 0x000000430d037c24 */ /* 0x002fc6000f8e02ff */
[----:B------:R0:W-:Y:S01]  /*1ce00*/  STL [R1+0x548], R8 ;  /* 0x0005480801007387 */ /* 0x0001e20000100800 */
[----:B------:R-:W-:-:S03]  /*1ce10*/  IMAD R7, R7, UR67, RZ ;  /* 0x0000004307077c24 */ /* 0x000fc6000f8e02ff */
[----:B------:R1:W-:Y:S01]  /*1ce20*/  STL [R1+0x554], R3 ;  /* 0x0005540301007387 */ /* 0x0003e20000100800 */
[----:B0-----:R-:W-:-:S03]  /*1ce30*/  IMAD R8, R28, UR67, RZ ;  /* 0x000000431c087c24 */ /* 0x001fc6000f8e02ff */
[----:B------:R0:W-:Y:S01]  /*1ce40*/  STL [R1+0x55c], R7 ;  /* 0x00055c0701007387 */ /* 0x0001e20000100800 */
[----:B-1----:R-:W-:-:S03]  /*1ce50*/  IMAD R3, R23, UR67, RZ ;  /* 0x0000004317037c24 */ /* 0x002fc6000f8e02ff */
[----:B------:R1:W-:Y:S01]  /*1ce60*/  STL [R1+0x568], R8 ;  /* 0x0005680801007387 */ /* 0x0003e20000100800 */
[----:B0-----:R-:W-:-:S03]  /*1ce70*/  IMAD R7, R47, UR67, RZ ;  /* 0x000000432f077c24 */ /* 0x001fc6000f8e02ff */
[----:B------:R0:W-:Y:S01]  /*1ce80*/  STL [R1+0x574], R3 ;  /* 0x0005740301007387 */ /* 0x0001e20000100800 */
[----:B-1----:R-:W-:-:S03]  /*1ce90*/  IMAD R8, R22, UR67, RZ ;  /* 0x0000004316087c24 */ /* 0x002fc6000f8e02ff */
[----:B------:R1:W-:Y:S04]  /*1cea0*/  STL [R1+0x57c], R7 ;  /* 0x00057c0701007387 */ /* 0x0003e80000100800 */
[----:B------:R-:W-:Y:S01]  /*1ceb0*/  STL [R1+0x588], R8 ;  /* 0x0005880801007387 */ /* 0x000fe20000100800 */
[----:B0-----:R-:W-:Y:S02]  /*1cec0*/  IMAD R3, R48, UR67, RZ ;  /* 0x0000004330037c24 */ /* 0x001fe4000f8e02ff */
[----:B-1----:R-:W-:Y:S02]  /*1ced0*/  IMAD R7, R39, UR67, RZ ;  /* 0x0000004327077c24 */ /* 0x002fe4000f8e02ff */
[----:B------:R-:W2:Y:S04]  /*1cee0*/  LDL.LU R39, [R1+0x3d4] ;  /* 0x0003d40001277983 */ /* 0x000ea80000300800 */
[----:B------:R0:W-:Y:S04]  /*1cef0*/  STL [R1+0x590], R3 ;  /* 0x0005900301007387 */ /* 0x0001e80000100800 */
[----:B------:R1:W-:Y:S01]  /*1cf00*/  STL [R1+0x59c], R7 ;  /* 0x00059c0701007387 */ /* 0x0003e20000100800 */
[----:B0-----:R-:W-:-:S02]  /*1cf10*/  IMAD R3, R32, UR67, RZ ;  /* 0x0000004320037c24 */ /* 0x001fc4000f8e02ff */
[----:B-1----:R-:W-:-:S03]  /*1cf20*/  IMAD R7, R38, UR67, RZ ;  /* 0x0000004326077c24 */ /* 0x002fc6000f8e02ff */
[----:B------:R0:W-:Y:S01]  /*1cf30*/  STL [R1+0x5a4], R3 ;  /* 0x0005a40301007387 */ /* 0x0001e20000100800 */
[----:B------:R-:W-:-:S03]  /*1cf40*/  IMAD R8, R45, UR67, RZ ;  /* 0x000000432d087c24 */ /* 0x000fc6000f8e02ff */
[----:B------:R1:W-:Y:S04]  /*1cf50*/  STL [R1+0x5b0], R7 ;  /* 0x0005b00701007387 */ /* 0x0003e80000100800 */
[----:B------:R4:W-:Y:S01]  /*1cf60*/  STL [R1+0x5bc], R8 ;  /* 0x0005bc0801007387 */ /* 0x0009e20000100800 */
[----:B0-----:R-:W-:Y:S02]  /*1cf70*/  IMAD R3, R27, UR67, RZ ;  /* 0x000000431b037c24 */ /* 0x001fe4000f8e02ff */
[----:B-1----:R-:W-:Y:S02]  /*1cf80*/  IMAD R7, R61, UR67, RZ ;  /* 0x000000433d077c24 */ /* 0x002fe4000f8e02ff */
[----:B------:R-:W2:Y:S04]  /*1cf90*/  LDL.LU R61, [R1+0x3d0] ;  /* 0x0003d000013d7983 */ /* 0x000ea80000300800 */
[----:B------:R0:W-:Y:S04]  /*1cfa0*/  STL [R1+0x5c4], R3 ;  /* 0x0005c40301007387 */ /* 0x0001e80000100800 */
[----:B------:R1:W-:Y:S01]  /*1cfb0*/  STL [R1+0x5d0], R7 ;  /* 0x0005d00701007387 */ /* 0x0003e20000100800 */
[----:B----4-:R-:W-:-:S02]  /*1cfc0*/  IMAD R8, R34, UR67, RZ ;  /* 0x0000004322087c24 */ /* 0x010fc4000f8e02ff */
[----:B0-----:R-:W-:Y:S02]  /*1cfd0*/  IMAD R3, R50, UR67, RZ ;  /* 0x0000004332037c24 */ /* 0x001fe4000f8e02ff */
[----:B-1----:R-:W-:-:S03]  /*1cfe0*/  IMAD R7, R36, UR67, RZ ;  /* 0x0000004324077c24 */ /* 0x002fc6000f8e02ff */
[----:B------:R0:W-:Y:S04]  /*1cff0*/  STL [R1+0x5d8], R3 ;  /* 0x0005d80301007387 */ /* 0x0001e80000100800 */
[----:B------:R1:W-:Y:S04]  /*1d000*/  STL [R1+0x5e4], R7 ;  /* 0x0005e40701007387 */ /* 0x0003e80000100800 */
[----:B------:R4:W-:Y:S01]  /*1d010*/  STL [R1+0x5ec], R8 ;  /* 0x0005ec0801007387 */ /* 0x0009e20000100800 */
[----:B0-----:R-:W-:Y:S02]  /*1d020*/  IMAD R3, R49, UR67, RZ ;  /* 0x0000004331037c24 */ /* 0x001fe4000f8e02ff */
[----:B-1----:R-:W-:-:S02]  /*1d030*/  IMAD R7, R0, UR67, RZ ;  /* 0x0000004300077c24 */ /* 0x002fc4000f8e02ff */
[----:B------:R-:W2:Y:S01]  /*1d040*/  LDL.LU R0, [R1+0x3cc] ;  /* 0x0003cc0001007983 */ /* 0x000ea20000300800 */
[----:B----4-:R-:W-:-:S03]  /*1d050*/  IMAD R8, R40, UR67, RZ ;  /* 0x0000004328087c24 */ /* 0x010fc6000f8e02ff */
[----:B------:R0:W-:Y:S04]  /*1d060*/  STL [R1+0x5f8], R3 ;  /* 0x0005f80301007387 */ /* 0x0001e80000100800 */
[----:B------:R-:W-:Y:S01]  /*1d070*/  STL [R1+0x604], R7 ;  /* 0x0006040701007387 */ /* 0x000fe20000100800 */
[----:B0-----:R-:W-:-:S05]  /*1d080*/  IMAD R3, R46, UR67, RZ ;  /* 0x000000432e037c24 */ /* 0x001fca000f8e02ff */
[----:B------:R5:W-:Y:S04]  /*1d090*/  STL [R1+0x60c], R3 ;  /* 0x00060c0301007387 */ /* 0x000be80000100800 */
[----:B------:R-:W-:Y:S01]  /*1d0a0*/  STL [R1+0x620], R8 ;  /* 0x0006200801007387 */ /* 0x000fe20000100800 */
[----:B-----5:R-:W-:-:S03]  /*1d0b0*/  IMAD R3, R2, UR67, RZ ;  /* 0x0000004302037c24 */ /* 0x020fc6000f8e02ff */
[----:B------:R-:W4:Y:S01]  /*1d0c0*/  LDL.LU R2, [R1+0x3c8] ;  /* 0x0003c80001027983 */ /* 0x000f220000300800 */
[----:B------:R-:W-:-:S05]  /*1d0d0*/  IMAD R7, R37, UR67, RZ ;  /* 0x0000004325077c24 */ /* 0x000fca000f8e02ff */
[----:B------:R0:W-:Y:S04]  /*1d0e0*/  STL [R1+0x164], R7 ;  /* 0x0001640701007387 */ /* 0x0001e80000100800 */
[----:B------:R2:W-:Y:S04]  /*1d0f0*/  STL [R1+0x160], R3 ;  /* 0x0001600301007387 */ /* 0x0005e80000100800 */
[----:B------:R-:W5:Y:S04]  /*1d100*/  LDL.LU R42, [R1+0x3c4] ;  /* 0x0003c400012a7983 */ /* 0x000f680000300800 */
[----:B------:R-:W5:Y:S04]  /*1d110*/  LDL.LU R29, [R1+0x3c0] ;  /* 0x0003c000011d7983 */ /* 0x000f680000300800 */
[----:B------:R-:W5:Y:S04]  /*1d120*/  LDL.LU R18, [R1+0x3bc] ;  /* 0x0003bc0001127983 */ /* 0x000f680000300800 */
[----:B------:R-:W5:Y:S04]  /*1d130*/  LDL.LU R13, [R1+0x3b8] ;  /* 0x0003b800010d7983 */ /* 0x000f680000300800 */
[----:B0-----:R-:W5:Y:S04]  /*1d140*/  LDL.LU R7, [R1+0x3b4] ;  /* 0x0003b40001077983 */ /* 0x001f680000300800 */
        /* <DEDUP_REMOVED lines=8> */
[----:B------:R-:W5:Y:S01]  /*1d1d0*/  LDL.LU R27, [R1+0x390] ;  /* 0x00039000011b7983 */ /* 0x000f620000300800 */
[----:B---3--:R-:W-:-:S02]  /*1d1e0*/  IMAD R10, R43, UR67, RZ ;  /* 0x000000432b0a7c24 */ /* 0x008fc4000f8e02ff */
[----:B--2---:R-:W-:-:S05]  /*1d1f0*/  IMAD R3, R39, UR67, RZ ;  /* 0x0000004327037c24 */ /* 0x004fca000f8e02ff */
[----:B------:R0:W-:Y:S04]  /*1d200*/  STL [R1+0x158], R3 ;  /* 0x0001580301007387 */ /* 0x0001e80000100800 */
[----:B------:R-:W2:Y:S04]  /*1d210*/  LDL.LU R50, [R1+0x38c] ;  /* 0x00038c0001327983 */ /* 0x000ea80000300800 */
[----:B------:R-:W3:Y:S04]  /*1d220*/  LDL.LU R36, [R1+0x388] ;  /* 0x0003880001247983 */ /* 0x000ee80000300800 */
[----:B------:R-:W3:Y:S04]  /*1d230*/  LDL.LU R34, [R1+0x384] ;  /* 0x0003840001227983 */ /* 0x000ee80000300800 */
[----:B------:R-:W3:Y:S04]  /*1d240*/  LDL.LU R49, [R1+0x380] ;  /* 0x0003800001317983 */ /* 0x000ee80000300800 */
[----:B------:R-:W3:Y:S01]  /*1d250*/  LDL.LU R46, [R1+0x37c] ;  /* 0x00037c00012e7983 */ /* 0x000ee20000300800 */
[----:B0-----:R-:W-:-:S05]  /*1d260*/  IMAD R3, R61, UR67, RZ ;  /* 0x000000433d037c24 */ /* 0x001fca000f8e02ff */
[----:B------:R-:W-:Y:S04]  /*1d270*/  STL [R1+0x154], R3 ;  /* 0x0001540301007387 */ /* 0x000fe80000100800 */
[----:B------:R-:W3:Y:S04]  /*1d280*/  LDL.LU R40, [R1+0x378] ;  /* 0x0003780001287983 */ /* 0x000ee80000300800 */
[----:B------:R-:W3:Y:S04]  /*1d290*/  LDL.LU R37, [R1+0x374] ;  /* 0x0003740001257983 */ /* 0x000ee80000300800 */
[----:B------:R-:W3:Y:S04]  /*1d2a0*/  LDL.LU R43, [R1+0x370] ;  /* 0x00037000012b7983 */ /* 0x000ee80000300800 */
[----:B------:R-:W3:Y:S04]  /*1d2b0*/  LDL.LU R39, [R1+0x36c] ;  /* 0x00036c0001277983 */ /* 0x000ee80000300800 */
[----:B------:R-:W3:Y:S01]  /*1d2c0*/  LDL.LU R61, [R1+0x368] ;  /* 0x00036800013d7983 */ /* 0x000ee20000300800 */
[----:B------:R-:W-:-:S05]  /*1d2d0*/  IMAD R0, R0, UR67, RZ ;  /* 0x0000004300007c24 */ /* 0x000fca000f8e02ff */
[----:B------:R0:W-:Y:S04]  /*1d2e0*/  STL [R1+0x150], R0 ;  /* 0x0001500001007387 */ /* 0x0001e80000100800 */
[----:B0-----:R-:W3:Y:S04]  /*1d2f0*/  LDL.LU R0, [R1+0x364] ;  /* 0x0003640001007983 */ /* 0x001ee80000300800 */
[----:B------:R-:W-:Y:S01]  /*1d300*/  STL [R1+0x15c], R10 ;  /* 0x00015c0a01007387 */ /* 0x000fe20000100800 */
[----:B----4-:R-:W-:-:S03]  /*1d310*/  IMAD R3, R2, UR67, RZ ;  /* 0x0000004302037c24 */ /* 0x010fc6000f8e02ff */
[----:B------:R-:W4:Y:S04]  /*1d320*/  LDL.LU R2, [R1+0x360] ;  /* 0x0003600001027983 */ /* 0x000f280000300800 */
[----:B------:R0:W-:Y:S01]  /*1d330*/  STL [R1+0x14c], R3 ;  /* 0x00014c0301007387 */ /* 0x0001e20000100800 */
[----:B-----5:R-:W-:Y:S02]  /*1d340*/  IMAD R9, R42, UR67, RZ ;  /* 0x000000432a097c24 */ /* 0x020fe4000f8e02ff */
[----:B0-----:R-:W-:-:S03]  /*1d350*/  IMAD R3, R29, UR67, RZ ;  /* 0x000000431d037c24 */ /* 0x001fc6000f8e02ff */
[----:B------:R0:W-:Y:S01]  /*1d360*/  STL [R1+0x148], R9 ;  /* 0x0001480901007387 */ /* 0x0001e20000100800 */
[----:B------:R-:W-:-:S03]  /*1d370*/  IMAD R8, R18, UR67, RZ ;  /* 0x0000004312087c24 */ /* 0x000fc6000f8e02ff */
[----:B------:R1:W-:Y:S01]  /*1d380*/  STL [R1+0x144], R3 ;  /* 0x0001440301007387 */ /* 0x0003e20000100800 */
[----:B0-----:R-:W-:-:S03]  /*1d390*/  IMAD R9, R13, UR67, RZ ;  /* 0x000000430d097c24 */ /* 0x001fc6000f8e02ff */
[----:B------:R0:W-:Y:S01]  /*1d3a0*/  STL [R1+0x140], R8 ;  /* 0x0001400801007387 */ /* 0x0001e20000100800 */
[----:B-1----:R-:W-:-:S03]  /*1d3b0*/  IMAD R3, R7, UR67, RZ ;  /* 0x0000004307037c24 */ /* 0x002fc6000f8e02ff */
[----:B------:R-:W-:Y:S01]  /*1d3c0*/  STL [R1+0x13c], R9 ;  /* 0x00013c0901007387 */ /* 0x000fe20000100800 */
[----:B------:R-:W-:-:S03]  /*1d3d0*/  IMAD R7, R23, UR67, RZ ;  /* 0x0000004317077c24 */ /* 0x000fc6000f8e02ff */
[----:B------:R1:W-:Y:S01]  /*1d3e0*/  STL [R1+0x138], R3 ;  /* 0x0001380301007387 */ /* 0x0003e20000100800 */
[----:B0-----:R-:W-:-:S05]  /*1d3f0*/  IMAD R8, R28, UR67, RZ ;  /* 0x000000431c087c24 */ /* 0x001fca000f8e02ff */
[----:B------:R0:W-:Y:S01]  /*1d400*/  STL [R1+0x134], R8 ;  /* 0x0001340801007387 */ /* 0x0001e20000100800 */
[----:B-1----:R-:W-:-:S03]  /*1d410*/  IMAD R3, R47, UR67, RZ ;  /* 0x000000432f037c24 */ /* 0x002fc6000f8e02ff */
[----:B------:R-:W-:Y:S01]  /*1d420*/  STL [R1+0x130], R7 ;  /* 0x0001300701007387 */ /* 0x000fe20000100800 */
[----:B------:R-:W-:-:S03]  /*1d430*/  IMAD R20, R22, UR67, RZ ;  /* 0x0000004316147c24 */ /* 0x000fc6000f8e02ff */
[----:B------:R1:W-:Y:S01]  /*1d440*/  STL [R1+0x12c], R3 ;  /* 0x00012c0301007387 */ /* 0x0003e20000100800 */
[----:B0-----:R-:W-:-:S05]  /*1d450*/  IMAD R8, R48, UR67, RZ ;  /* 0x0000004330087c24 */ /* 0x001fca000f8e02ff */
[----:B------:R-:W-:Y:S01]  /*1d460*/  STL [R1+0x124], R8 ;  /* 0x0001240801007387 */ /* 0x000fe20000100800 */
[----:B-1----:R-:W-:-:S03]  /*1d470*/  IMAD R3, R32, UR67, RZ ;  /* 0x0000004320037c24 */ /* 0x002fc6000f8e02ff */
[----:B------:R-:W-:Y:S01]  /*1d480*/  STL [R1+0x128], R20 ;  /* 0x0001281401007387 */ /* 0x000fe20000100800 */
[----:B------:R-:W-:-:S03]  /*1d490*/  IMAD R7, R38, UR67, RZ ;  /* 0x0000004326077c24 */ /* 0x000fc6000f8e02ff */
[----:B------:R0:W-:Y:S01]  /*1d4a0*/  STL [R1+0x120], R3 ;  /* 0x0001200301007387 */ /* 0x0001e20000100800 */
[----:B------:R-:W-:-:S03]  /*1d4b0*/  IMAD R25, R27, UR67, RZ ;  /* 0x000000431b197c24 */ /* 0x000fc6000f8e02ff */
[----:B------:R-:W-:Y:S01]  /*1d4c0*/  STL [R1+0x11c], R7 ;  /* 0x00011c0701007387 */ /* 0x000fe20000100800 */
[----:B0-----:R-:W-:-:S05]  /*1d4d0*/  IMAD R3, R45, UR67, RZ ;  /* 0x000000432d037c24 */ /* 0x001fca000f8e02ff */
[----:B------:R3:W-:Y:S01]  /*1d4e0*/  STL [R1+0x118], R3 ;  /* 0x0001180301007387 */ /* 0x0007e20000100800 */
[----:B--2---:R-:W-:Y:S02]  /*1d4f0*/  IMAD R8, R50, UR67, RZ ;  /* 0x0000004332087c24 */ /* 0x004fe4000f8e02ff */
[----:B---3--:R-:W-:-:S03]  /*1d500*/  IMAD R3, R36, UR67, RZ ;  /* 0x0000004324037c24 */ /* 0x008fc6000f8e02ff */
[----:B------:R-:W-:Y:S01]  /*1d510*/  STL [R1+0x110], R8 ;  /* 0x0001100801007387 */ /* 0x000fe20000100800 */
[----:B------:R-:W-:-:S03]  /*1d520*/  IMAD R7, R34, UR67, RZ ;  /* 0x0000004322077c24 */ /* 0x000fc6000f8e02ff */
[----:B------:R-:W-:Y:S04]  /*1d530*/  STL [R1+0x114], R25 ;  /* 0x0001141901007387 */ /* 0x000fe80000100800 */
[----:B------:R0:W-:Y:S01]  /*1d540*/  STL [R1+0x10c], R3 ;  /* 0x00010c0301007387 */ /* 0x0001e20000100800 */
[----:B------:R-:W-:-:S03]  /*1d550*/  IMAD R30, R46, UR67, RZ ;  /* 0x000000432e1e7c24 */ /* 0x000fc6000f8e02ff */
[----:B------:R-:W-:Y:S01]  /*1d560*/  STL [R1+0x108], R7 ;  /* 0x0001080701007387 */ /* 0x000fe20000100800 */
[----:B0-----:R-:W-:-:S05]  /*1d570*/  IMAD R3, R49, UR67, RZ ;  /* 0x0000004331037c24 */ /* 0x001fca000f8e02ff */
[----:B------:R0:W-:Y:S04]  /*1d580*/  STL [R1+0x104], R3 ;  /* 0x0001040301007387 */ /* 0x0001e80000100800 */
[----:B------:R-:W-:Y:S01]  /*1d590*/  STL [R1+0x100], R30 ;  /* 0x0001001e01007387 */ /* 0x000fe20000100800 */
[----:B0-----:R-:W-:Y:S02]  /*1d5a0*/  IMAD R3, R37, UR67, RZ ;  /* 0x0000004325037c24 */ /* 0x001fe4000f8e02ff */
[----:B------:R-:W-:-:S03]  /*1d5b0*/  IMAD R31, R40, UR67, RZ ;  /* 0x00000043281f7c24 */ /* 0x000fc6000f8e02ff */
[----:B------:R0:W-:Y:S01]  /*1d5c0*/  STL [R1+0xf8], R3 ;  /* 0x0000f80301007387 */ /* 0x0001e20000100800 */
[----:B------:R-:W-:-:S03]  /*1d5d0*/  IMAD R33, R43, UR67, RZ ;  /* 0x000000432b217c24 */ /* 0x000fc6000f8e02ff */
[----:B------:R-:W-:Y:S01]  /*1d5e0*/  STL [R1+0xfc], R31 ;  /* 0x0000fc1f01007387 */ /* 0x000fe20000100800 */
[----:B0-----:R-:W-:Y:S02]  /*1d5f0*/  IMAD R3, R39, UR67, RZ ;  /* 0x0000004327037c24 */ /* 0x001fe4000f8e02ff */
[----:B------:R-:W-:-:S03]  /*1d600*/  IMAD R7, R61, UR67, RZ ;  /* 0x000000433d077c24 */ /* 0x000fc6000f8e02ff */
[----:B------:R0:W-:Y:S04]  /*1d610*/  STL [R1+0xf0], R3 ;  /* 0x0000f00301007387 */ /* 0x0001e80000100800 */
[----:B------:R-:W-:Y:S04]  /*1d620*/  STL [R1+0xf4], R33 ;  /* 0x0000f42101007387 */ /* 0x000fe80000100800 */
[----:B------:R-:W-:Y:S01]  /*1d630*/  STL [R1+0xec], R7 ;  /* 0x0000ec0701007387 */ /* 0x000fe20000100800 */
[----:B0-----:R-:W-:-:S05]  /*1d640*/  IMAD R3, R0, UR67, RZ ;  /* 0x0000004300037c24 */ /* 0x001fca000f8e02ff */
[----:B------:R0:W-:Y:S04]  /*1d650*/  STL [R1+0xe8], R3 ;  /* 0x0000e80301007387 */ /* 0x0001e80000100800 */
[----:B0-----:R-:W2:Y:S01]  /*1d660*/  LDL.LU R3, [R1+0x35c] ;  /* 0x00035c0001037983 */ /* 0x001ea20000300800 */
[----:B----4-:R-:W-:-:S03]  /*1d670*/  IMAD R0, R2, UR67, RZ ;  /* 0x0000004302007c24 */ /* 0x010fc6000f8e02ff */
[----:B------:R-:W3:Y:S04]  /*1d680*/  LDL.LU R9, [R1+0x358] ;  /* 0x0003580001097983 */ /* 0x000ee80000300800 */
        /* <DEDUP_REMOVED lines=29> */
[----:B------:R-:W5:Y:S01]  /*1d860*/  LDL.LU R2, [R1+0x2b4] ;  /* 0x0002b40001027983 */ /* 0x000f620000300800 */
[----:B--2---:R-:W-:-:S05]  /*1d870*/  IMAD R3, R3, UR67, RZ ;  /* 0x0000004303037c24 */ /* 0x004fca000f8e02ff */
[----:B------:R3:W-:Y:S02]  /*1d880*/  STL [R1+0xe0], R3 ;  /* 0x0000e00301007387 */ /* 0x0007e40000100800 */
[----:B---3--:R-:W-:Y:S02]  /*1d890*/  IMAD R3, R9, UR67, RZ ;  /* 0x0000004309037c24 */ /* 0x008fe4000f8e02ff */
[----:B----4-:R-:W-:Y:S02]  /*1d8a0*/  IMAD R9, R8, UR67, RZ ;  /* 0x0000004308097c24 */ /* 0x010fe4000f8e02ff */
[----:B-----5:R-:W-:Y:S01]  /*1d8b0*/  IMAD R8, R41, UR67, RZ ;  /* 0x0000004329087c24 */ /* 0x020fe2000f8e02ff */
[----:B------:R0:W-:Y:S04]  /*1d8c0*/  STL [R1+0xdc], R3 ;  /* 0x0000dc0301007387 */ /* 0x0001e80000100800 */
        /* <DEDUP_REMOVED lines=9> */
[----:B------:R2:W-:Y:S01]  /*1d960*/  STL [R1+0xc4], R3 ;  /* 0x0000c40301007387 */ /* 0x0005e20000100800 */
[----:B0-----:R-:W-:Y:S02]  /*1d970*/  IMAD R9, R13, UR67, RZ ;  /* 0x000000430d097c24 */ /* 0x001fe4000f8e02ff */
[----:B-1----:R-:W-:-:S03]  /*1d980*/  IMAD R8, R7, UR67, RZ ;  /* 0x0000004307087c24 */ /* 0x002fc6000f8e02ff */
[----:B------:R-:W-:Y:S01]  /*1d990*/  STL [R1+0xc0], R9 ;  /* 0x0000c00901007387 */ /* 0x000fe20000100800 */
[----:B--2---:R-:W-:-:S03]  /*1d9a0*/  IMAD R3, R28, UR67, RZ ;  /* 0x000000431c037c24 */ /* 0x004fc6000f8e02ff */
[----:B------:R0:W-:Y:S01]  /*1d9b0*/  STL [R1+0xbc], R8 ;  /* 0x0000bc0801007387 */ /* 0x0001e20000100800 */
[----:B------:R-:W-:-:S03]  /*1d9c0*/  IMAD R7, R23, UR67, RZ ;  /* 0x0000004317077c24 */ /* 0x000fc6000f8e02ff */
        /* <DEDUP_REMOVED lines=8> */
[----:B------:R0:W-:Y:S01]  /*1da50*/  STL [R1+0xa8], R7 ;  /* 0x0000a80701007387 */ /* 0x0001e20000100800 */
[----:B--2---:R-:W-:-:S03]  /*1da60*/  IMAD R3, R38, UR67, RZ ;  /* 0x0000004326037c24 */ /* 0x004fc6000f8e02ff */
        /* <DEDUP_REMOVED lines=24> */
[----:B------:R-:W-:Y:S04]  /*1dbf0*/  STL [R1+0x280], R8 ;  /* 0x0002800801007387 */ /* 0x000fe80000100800 */
[----:B------:R1:W-:Y:S01]  /*1dc00*/  STL [R1+0x288], R3 ;  /* 0x0002880301007387 */ /* 0x0003e20000100800 */
[----:B0-----:R-:W-:Y:S02]  /*1dc10*/  IMAD R7, R0, UR67, RZ ;  /* 0x0000004300077c24 */ /* 0x001fe4000f8e02ff */
[----:B------:R-:W-:Y:S01]  /*1dc20*/  IMAD R0, R2, UR67, RZ ;  /* 0x0000004302007c24 */ /* 0x000fe2000f8e02ff */
[----:B-1----:R-:W2:Y:S04]  /*1dc30*/  LDL.LU R3, [R1+0x2ac] ;  /* 0x0002ac0001037983 */ /* 0x002ea80000300800 */
[----:B------:R0:W-:Y:S04]  /*1dc40*/  STL [R1+0x290], R7 ;  /* 0x0002900701007387 */ /* 0x0001e80000100800 */
        /* <DEDUP_REMOVED lines=29> */
[----:B-1----:R-:W5:Y:S04]  /*1de20*/  LDL.LU R0, [R1+0x8c] ;  /* 0x00008c0001007983 */ /* 0x002f680000300800 */
[----:B------:R-:W5:Y:S01]  /*1de30*/  LDL.LU R2, [R1+0x88] ;  /* 0x0000880001027983 */ /* 0x000f620000300800 */
[----:B--2---:R-:W-:-:S05]  /*1de40*/  IMAD R3, R3, UR67, RZ ;  /* 0x0000004303037c24 */ /* 0x004fca000f8e02ff */
[----:B------:R4:W-:Y:S01]  /*1de50*/  STL [R1+0x2a0], R3 ;  /* 0x0002a00301007387 */ /* 0x0009e20000100800 */
[----:B---3--:R-:W-:Y:S02]  /*1de60*/  IMAD R9, R9, UR67, RZ ;  /* 0x0000004309097c24 */ /* 0x008fe4000f8e02ff */
[----:B----4-:R-:W-:-:S03]  /*1de70*/  IMAD R3, R8, UR67, RZ ;  /* 0x0000004308037c24 */ /* 0x010fc6000f8e02ff */
[----:B------:R0:W-:Y:S01]  /*1de80*/  STL [R1+0x2a4], R9 ;  /* 0x0002a40901007387 */ /* 0x0001e20000100800 */
[----:B-----5:R-:W-:-:S03]  /*1de90*/  IMAD R8, R41, UR67, RZ ;  /* 0x0000004329087c24 */ /* 0x020fc6000f8e02ff */
        /* <DEDUP_REMOVED lines=13> */
[----:B------:R-:W-:-:S03]  /*1df70*/  IMAD R7, R28, UR67, RZ ;  /* 0x000000431c077c24 */ /* 0x000fc6000f8e02ff */
        /* <DEDUP_REMOVED lines=38> */
[----:B------:R1:W-:Y:S01]  /*1e1e0*/  STL [R1+0x318], R7 ;  /* 0x0003180701007387 */ /* 0x0003e20000100800 */
[----:B------:R-:W-:-:S03]  /*1e1f0*/  IMAD R0, R2, UR67, RZ ;  /* 0x0000004302007c24 */ /* 0x000fc6000f8e02ff */
[----:B------:R-:W2:Y:S04]  /*1e200*/  LDL.LU R9, [R1+0x84] ;  /* 0x0000840001097983 */ /* 0x000ea80000300800 */
[----:B------:R-:W-:Y:S04]  /*1e210*/  STL [R1+0x320], R3 ;  /* 0x0003200301007387 */ /* 0x000fe80000100800 */
        /* <DEDUP_REMOVED lines=8> */
[----:B-1----:R-:W5:Y:S04]  /*1e2a0*/  LDL.LU R7, [R1+0x64] ;  /* 0x0000640001077983 */ /* 0x002f680000300800 */
        /* <DEDUP_REMOVED lines=21> */
[----:B------:R-:W5:Y:S01]  /*1e400*/  LDL.LU R3, [R1+0x8] ;  /* 0x0000080001037983 */ /* 0x000f620000300800 */
[----:B--2---:R-:W-:-:S05]  /*1e410*/  IMAD R9, R9, UR67, RZ ;  /* 0x0000004309097c24 */ /* 0x004fca000f8e02ff */
[----:B------:R0:W-:Y:S01]  /*1e420*/  STL [R1+0x32c], R9 ;  /* 0x00032c0901007387 */ /* 0x0001e20000100800 */
[----:B---3--:R-:W-:-:S03]  /*1e430*/  IMAD R8, R8, UR67, RZ ;  /* 0x0000004308087c24 */ /* 0x008fc6000f8e02ff */
[----:B0-----:R-:W2:Y:S01]  /*1e440*/  LDL.LU R9, [R1+0x5a4c] ;  /* 0x005a4c0001097983 */ /* 0x001ea20000300800 */
[----:B----4-:R-:W-:-:S03]  /*1e450*/  IMAD R41, R41, UR67, RZ ;  /* 0x0000004329297c24 */ /* 0x010fc6000f8e02ff */
[----:B------:R0:W-:Y:S01]  /*1e460*/  STL [R1+0x334], R8 ;  /* 0x0003340801007387 */ /* 0x0001e20000100800 */
[----:B-----5:R-:W-:Y:S02]  /*1e470*/  IMAD R35, R35, UR67, RZ ;  /* 0x0000004323237c24 */ /* 0x020fe4000f8e02ff */
[----:B------:R-:W-:Y:S01]  /*1e480*/  IMAD R42, R42, UR67, RZ ;  /* 0x000000432a2a7c24 */ /* 0x000fe2000f8e02ff */
[----:B0-----:R-:W3:Y:S01]  /*1e490*/  LDL.LU R8, [R1+0x5a48] ;  /* 0x005a480001087983 */ /* 0x001ee20000300800 */
[----:B------:R-:W-:-:S03]  /*1e4a0*/  IMAD R29, R29, UR67, RZ ;  /* 0x000000431d1d7c24 */ /* 0x000fc6000f8e02ff */
[----:B------:R0:W-:Y:S01]  /*1e4b0*/  STL [R1+0x338], R41 ;  /* 0x0003382901007387 */ /* 0x0001e20000100800 */
[----:B------:R-:W-:Y:S02]  /*1e4c0*/  IMAD R18, R18, UR67, RZ ;  /* 0x0000004312127c24 */ /* 0x000fe4000f8e02ff */
[----:B------:R-:W-:Y:S01]  /*1e4d0*/  IMAD R13, R13, UR67, RZ ;  /* 0x000000430d0d7c24 */ /* 0x000fe2000f8e02ff */
[----:B0-----:R-:W4:Y:S04]  /*1e4e0*/  LDL.LU R41, [R1+0x5a44] ;  /* 0x005a440001297983 */ /* 0x001f280000300800 */
[----:B------:R0:W-:Y:S01]  /*1e4f0*/  STL [R1+0x340], R35 ;  /* 0x0003402301007387 */ /* 0x0001e20000100800 */
[----:B------:R-:W-:Y:S02]  /*1e500*/  IMAD R7, R7, UR67, RZ ;  /* 0x0000004307077c24 */ /* 0x000fe4000f8e02ff */
[----:B------:R-:W-:Y:S01]  /*1e510*/  IMAD R28, R28, UR67, RZ ;  /* 0x000000431c1c7c24 */ /* 0x000fe2000f8e02ff */
[----:B0-----:R-:W5:Y:S04]  /*1e520*/  LDL.LU R35, [R1+0x5a40] ;  /* 0x005a400001237983 */ /* 0x001f680000300800 */
[----:B------:R0:W-:Y:S01]  /*1e530*/  STL [R1+0x344], R42 ;  /* 0x0003442a01007387 */ /* 0x0001e20000100800 */
[----:B------:R-:W-:-:S03]  /*1e540*/  IMAD R23, R23, UR67, RZ ;  /* 0x0000004317177c24 */ /* 0x000fc6000f8e02ff */
[----:B0-----:R-:W2:Y:S04]  /*1e550*/  LDL.LU R42, [R1+0x5a3c] ;  /* 0x005a3c00012a7983 */ /* 0x001ea80000300800 */
        /* <DEDUP_REMOVED lines=68> */
[----:B0-----:R-:W4:Y:S01]  /*1e9a0*/  LDL.LU R2, [R1+0x59d8] ;  /* 0x0059d80001027983 */ /* 0x001f220000300800 */
[----:B------:R-:W-:-:S05]  /*1e9b0*/  IMAD R3, R3, UR67, RZ ;  /* 0x0000004303037c24 */ /* 0x000fca000f8e02ff */
[----:B------:R2:W-:Y:S02]  /*1e9c0*/  STL [R1+0x3ec], R3 ;  /* 0x0003ec0301007387 */ /* 0x0005e40000100800 */
[----:B--2---:R-:W-:Y:S02]  /*1e9d0*/  IMAD R3, R61, UR67, RZ ;  /* 0x000000433d037c24 */ /* 0x004fe4000f8e02ff */
[----:B---3--:R-:W-:Y:S02]  /*1e9e0*/  IMAD R0, R0, UR67, RZ ;  /* 0x0000004300007c24 */ /* 0x008fe4000f8e02ff */
[----:B----4-:R-:W-:-:S05]  /*1e9f0*/  IMAD R2, R2, UR67, RZ ;  /* 0x0000004302027c24 */ /* 0x010fca000f8e02ff */
[----:B------:R0:W-:Y:S04]  /*1ea00*/  STL [R1+0x3f0], R2 ;  /* 0x0003f00201007387 */ /* 0x0001e80000100800 */
        /* <DEDUP_REMOVED lines=47> */
[----:B-----5:R-:W-:-:S03]  /*1ed00*/  IMAD R3, R35, UR67, RZ ;  /* 0x0000004323037c24 */ /* 0x020fc6000f8e02ff */
        /* <DEDUP_REMOVED lines=13> */
[----:B------:R-:W-:Y:S01]  /*1ede0*/  STL [R1+0x5ac], R3 ;  /* 0x0005ac0301007387 */ /* 0x000fe20000100800 */
[----:B0-----:R-:W-:-:S03]  /*1edf0*/  IMAD R2, R15, UR67, RZ ;  /* 0x000000430f027c24 */ /* 0x001fc6000f8e02ff */
[----:B------:R-:W2:Y:S01]  /*1ee00*/  LDL R46, [R1+0x200] ;  /* 0x00020000012e7983 */ /* 0x000ea20000100800 */
[----:B-1----:R-:W-:-:S03]  /*1ee10*/  IMAD R0, R16, UR67, RZ ;  /* 0x0000004310007c24 */ /* 0x002fc6000f8e02ff */
[----:B------:R0:W-:Y:S04]  /*1ee20*/  STL [R1+0x5b4], R2 ;  /* 0x0005b40201007387 */ /* 0x0001e80000100800 */
[----:B------:R-:W3:Y:S04]  /*1ee30*/  LDL R40, [R1+0x1fc] ;  /* 0x0001fc0001287983 */ /* 0x000ee80000100800 */
[----:B------:R1:W-:Y:S04]  /*1ee40*/  STL [R1+0x5c0], R0 ;  /* 0x0005c00001007387 */ /* 0x0003e80000100800 */
[----:B------:R-:W4:Y:S04]  /*1ee50*/  LDL R37, [R1+0x1f8] ;  /* 0x0001f80001257983 */ /* 0x000f280000100800 */
[----:B------:R-:W5:Y:S04]  /*1ee60*/  LDL R43, [R1+0x1f4] ;  /* 0x0001f400012b7983 */ /* 0x000f680000100800 */
[----:B------:R-:W5:Y:S04]  /*1ee70*/  LDL R39, [R1+0x1f0] ;  /* 0x0001f00001277983 */ /* 0x000f680000100800 */
[----:B------:R-:W5:Y:S01]  /*1ee80*/  LDL R61, [R1+0x1ec] ;  /* 0x0001ec00013d7983 */ /* 0x000f620000100800 */
[----:B0-----:R-:W-:-:S02]  /*1ee90*/  IMAD R2, R17, UR67, RZ ;  /* 0x0000004311027c24 */ /* 0x001fc4000f8e02ff */
[----:B-1----:R-:W-:Y:S02]  /*1eea0*/  IMAD R0, R19, UR67, RZ ;  /* 0x0000004313007c24 */ /* 0x002fe4000f8e02ff */
[----:B------:R-:W-:Y:S01]  /*1eeb0*/  IMAD R3, R21, UR67, RZ ;  /* 0x0000004315037c24 */ /* 0x000fe2000f8e02ff */
[----:B------:R0:W-:Y:S04]  /*1eec0*/  STL [R1+0x5c8], R2 ;  /* 0x0005c80201007387 */ /* 0x0001e80000100800 */
        /* <DEDUP_REMOVED lines=9> */
[----:B------:R-:W-:-:S03]  /*1ef60*/  IMAD R0, R54, UR67, RZ ;  /* 0x0000004336007c24 */ /* 0x000fc6000f8e02ff */
[----:B------:R1:W-:Y:S01]  /*1ef70*/  STL [R1+0x608], R2 ;  /* 0x0006080201007387 */ /* 0x0003e20000100800 */
[----:B------:R-:W-:-:S03]  /*1ef80*/  IMAD R7, R51, UR67, RZ ;  /* 0x0000004333077c24 */ /* 0x000fc6000f8e02ff */
[----:B------:R1:W-:Y:S01]  /*1ef90*/  STL [R1+0x610], R0 ;  /* 0x0006100001007387 */ /* 0x0003e20000100800 */
[----:B0-----:R-:W-:Y:S02]  /*1efa0*/  IMAD R3, R58, UR67, RZ ;  /* 0x000000433a037c24 */ /* 0x001fe4000f8e02ff */
[----:B-1----:R-:W-:-:S03]  /*1efb0*/  IMAD R2, R59, UR67, RZ ;  /* 0x000000433b027c24 */ /* 0x002fc6000f8e02ff */
[----:B------:R-:W-:Y:S01]  /*1efc0*/  STL [R1+0x618], R3 ;  /* 0x0006180301007387 */ /* 0x000fe20000100800 */
[----:B------:R-:W-:-:S03]  /*1efd0*/  IMAD R0, R44, UR67, RZ ;  /* 0x000000432c007c24 */ /* 0x000fc6000f8e02ff */
[----:B------:R-:W-:Y:S04]  /*1efe0*/  STL [R1+0x628], R7 ;  /* 0x0006280701007387 */ /* 0x000fe80000100800 */
[----:B------:R-:W-:Y:S04]  /*1eff0*/  STL [R1+0x59c0], R3 ;  /* 0x0059c00301007387 */ /* 0x000fe80000100800 */
[----:B------:R0:W-:Y:S04]  /*1f000*/  STL [R1+0x62c], R0 ;  /* 0x00062c0001007387 */ /* 0x0001e80000100800 */
[----:B------:R-:W-:Y:S04]  /*1f010*/  STL [R1+0x61c], R2 ;  /* 0x00061c0201007387 */ /* 0x000fe80000100800 */
[----:B------:R1:W-:Y:S01]  /*1f020*/  STL [R1+0x59c4], R2 ;  /* 0x0059c40201007387 */ /* 0x0003e20000100800 */
[----:B0-----:R-:W-:Y:S01]  /*1f030*/  IMAD R0, R55, UR67, RZ ;  /* 0x0000004337007c24 */ /* 0x001fe2000f8e02ff */
[----:B------:R-:W-:-:S04]  /*1f040*/  SHF.R.S32.HI R3, RZ, 0x1f, R4 ;  /* 0x0000001fff037819 */ /* 0x000fc80000011404 */
[----:B------:R0:W-:Y:S01]  /*1f050*/  STL [R1+0x634], R0 ;  /* 0x0006340001007387 */ /* 0x0001e20000100800 */
[----:B-1----:R-:W-:-:S03]  /*1f060*/  IMAD R2, R57, UR67, RZ ;  /* 0x0000004339027c24 */ /* 0x002fc6000f8e02ff */
[----:B------:R-:W-:Y:S04]  /*1f070*/  STL [R1+0x59c8], R4 ;  /* 0x0059c80401007387 */ /* 0x000fe80000100800 */
[----:B------:R1:W-:Y:S01]  /*1f080*/  STL [R1+0x644], R2 ;  /* 0x0006440201007387 */ /* 0x0003e20000100800 */
[----:B0-----:R-:W-:-:S03]  /*1f090*/  IMAD R0, R56, UR67, RZ ;  /* 0x0000004338007c24 */ /* 0x001fc6000f8e02ff */
[----:B------:R2:W-:Y:S01]  /*1f0a0*/  STL [R1+0x9c], R3 ;  /* 0x00009c0301007387 */ /* 0x0005e20000100800 */
[----:B-1----:R-:W-:-:S03]  /*1f0b0*/  SHF.R.S32.HI R2, RZ, 0x1f, R5 ;  /* 0x0000001fff027819 */ /* 0x002fc60000011405 */
[----:B------:R-:W-:Y:S04]  /*1f0c0*/  STL [R1+0x59cc], R5 ;  /* 0x0059cc0501007387 */ /* 0x000fe80000100800 */
[----:B------:R-:W-:Y:S04]  /*1f0d0*/  STL [R1+0x63c], R0 ;  /* 0x00063c0001007387 */ /* 0x000fe80000100800 */
[----:B------:R3:W-:Y:S04]  /*1f0e0*/  STL [R1+0x98], R2 ;  /* 0x0000980201007387 */ /* 0x0007e80000100800 */
[----:B------:R4:W-:Y:S01]  /*1f0f0*/  STL [R1+0x59d0], R0 ;  /* 0x0059d00001007387 */ /* 0x0009e20000100800 */
[----:B--2---:R-:W-:-:S05]  /*1f100*/  SHF.R.S32.HI R3, RZ, 0x1f, R46 ;  /* 0x0000001fff037819 */ /* 0x004fca000001142e */
[----:B------:R5:W-:Y:S01]  /*1f110*/  STL [R1+0x94], R3 ;  /* 0x0000940301007387 */ /* 0x000be20000100800 */
[----:B---3--:R-:W-:-:S05]  /*1f120*/  SHF.R.S32.HI R2, RZ, 0x1f, R40 ;  /* 0x0000001fff027819 */ /* 0x008fca0000011428 */
[----:B------:R0:W-:Y:S01]  /*1f130*/  STL [R1+0x90], R2 ;  /* 0x0000900201007387 */ /* 0x0001e20000100800 */
[----:B----4-:R-:W-:Y:S02]  /*1f140*/  SHF.R.S32.HI R0, RZ, 0x1f, R37 ;  /* 0x0000001fff007819 */ /* 0x010fe40000011425 */
[----:B-----5:R-:W-:-:S03]  /*1f150*/  SHF.R.S32.HI R3, RZ, 0x1f, R43 ;  /* 0x0000001fff037819 */ /* 0x020fc6000001142b */
[----:B------:R1:W-:Y:S01]  /*1f160*/  STL [R1+0x8c], R0 ;  /* 0x00008c0001007387 */ /* 0x0003e20000100800 */
[----:B0-----:R-:W-:-:S03]  /*1f170*/  SHF.R.S32.HI R2, RZ, 0x1f, R39 ;  /* 0x0000001fff027819 */ /* 0x001fc60000011427 */
[----:B------:R-:W-:Y:S04]  /*1f180*/  STL [R1+0x88], R3 ;  /* 0x0000880301007387 */ /* 0x000fe80000100800 */
[----:B------:R-:W2:Y:S01]  /*1f190*/  LDL R14, [R1+0x1e8] ;  /* 0x0001e800010e7983 */ /* 0x000ea20000100800 */
[----:B-1----:R-:W-:-:S03]  /*1f1a0*/  SHF.R.S32.HI R0, RZ, 0x1f, R61 ;  /* 0x0000001fff007819 */ /* 0x002fc6000001143d */
[----:B------:R-:W-:Y:S04]  /*1f1b0*/  STL [R1+0x84], R2 ;  /* 0x0000840201007387 */ /* 0x000fe80000100800 */
[----:B------:R-:W3:Y:S04]  /*1f1c0*/  LDL R12, [R1+0x1e4] ;  /* 0x0001e400010c7983 */ /* 0x000ee80000100800 */
[----:B------:R2:W-:Y:S04]  /*1f1d0*/  STL [R1+0x80], R0 ;  /* 0x0000800001007387 */ /* 0x0005e80000100800 */
[----:B------:R-:W4:Y:S04]  /*1f1e0*/  LDL R11, [R1+0x1e0] ;  /* 0x0001e000010b7983 */ /* 0x000f280000100800 */
[----:B------:R-:W5:Y:S04]  /*1f1f0*/  LDL R9, [R1+0x1dc] ;  /* 0x0001dc0001097983 */ /* 0x000f680000100800 */
        /* <DEDUP_REMOVED lines=26> */
[----:B------:R-:W5:Y:S01]  /*1f3a0*/  LDL R61, [R1+0x170] ;  /* 0x00017000013d7983 */ /* 0x000f620000100800 */
[----:B--2---:R-:W-:-:S05]  /*1f3b0*/  SHF.R.S32.HI R0, RZ, 0x1f, R14 ;  /* 0x0000001fff007819 */ /* 0x004fca000001140e */
[----:B------:R5:W-:Y:S01]  /*1f3c0*/  STL [R1+0x7c], R0 ;  /* 0x00007c0001007387 */ /* 0x000be20000100800 */
[----:B---3--:R-:W-:Y:S02]  /*1f3d0*/  SHF.R.S32.HI R3, RZ, 0x1f, R12 ;  /* 0x0000001fff037819 */ /* 0x008fe4000001140c */
[----:B----4-:R-:W-:-:S03]  /*1f3e0*/  SHF.R.S32.HI R2, RZ, 0x1f, R11 ;  /* 0x0000001fff027819 */ /* 0x010fc6000001140b */
[----:B------:R0:W-:Y:S01]  /*1f3f0*/  STL [R1+0x78], R3 ;  /* 0x0000780301007387 */ /* 0x0001e20000100800 */
[----:B-----5:R-:W-:-:S03]  /*1f400*/  SHF.R.S32.HI R0, RZ, 0x1f, R9 ;  /* 0x0000001fff007819 */ /* 0x020fc60000011409 */
[----:B------:R1:W-:Y:S04]  /*1f410*/  STL [R1+0x74], R2 ;  /* 0x0000740201007387 */ /* 0x0003e80000100800 */
[----:B------:R2:W-:Y:S01]  /*1f420*/  STL [R1+0x70], R0 ;  /* 0x0000700001007387 */ /* 0x0005e20000100800 */
[----:B0-----:R-:W-:Y:S02]  /*1f430*/  SHF.R.S32.HI R3, RZ, 0x1f, R8 ;  /* 0x0000001fff037819 */ /* 0x001fe40000011408 */
[----:B-1----:R-:W-:-:S03]  /*1f440*/  SHF.R.S32.HI R2, RZ, 0x1f, R41 ;  /* 0x0000001fff027819 */ /* 0x002fc60000011429 */
[----:B------:R0:W-:Y:S01]  /*1f450*/  STL [R1+0x6c], R3 ;  /* 0x00006c0301007387 */ /* 0x0001e20000100800 */
[----:B--2---:R-:W-:-:S03]  /*1f460*/  SHF.R.S32.HI R0, RZ, 0x1f, R35 ;  /* 0x0000001fff007819 */ /* 0x004fc60000011423 */
        /* <DEDUP_REMOVED lines=45> */
[----:B-1----:R-:W-:Y:S02]  /*1f740*/  SHF.R.S32.HI R2, RZ, 0x1f, R39 ;  /* 0x0000001fff027819 */ /* 0x002fe40000011427 */
[----:B--2---:R-:W-:Y:S02]  /*1f750*/  SHF.R.S32.HI R0, RZ, 0x1f, R61 ;  /* 0x0000001fff007819 */ /* 0x004fe4000001143d */
[----:B------:R-:W-:Y:S01]  /*1f760*/  SHF.R.S32.HI R61, RZ, 0x1f, R60 ;  /* 0x0000001fff3d7819 */ /* 0x000fe2000001143c */
[----:B------:R-:W-:Y:S01]  /*1f770*/  STL [R1+0x8], R3 ;  /* 0x0000080301007387 */ /* 0x000fe20000100800 */
[----:B------:R-:W-:-:S03]  /*1f780*/  SHF.R.S32.HI R60, RZ, 0x1f, R6 ;  /* 0x0000001fff3c7819 */ /* 0x000fc60000011406 */
[----:B------:R-:W-:Y:S04]  /*1f790*/  STL [R1+0x4], R2 ;  /* 0x0000040201007387 */ /* 0x000fe80000100800 */
[----:B------:R-:W-:Y:S04]  /*1f7a0*/  STL [R1+0x596c], R61 ;  /* 0x00596c3d01007387 */ /* 0x000fe80000100800 */
[----:B------:R-:W-:Y:S04]  /*1f7b0*/  STL [R1], R0 ;  /* 0x0000000001007387 */ /* 0x000fe80000100800 */
[----:B------:R-:W2:Y:S04]  /*1f7c0*/  LDL R39, [R1+0x14c] ;  /* 0x00014c0001277983 */ /* 0x000ea80000100800 */
[----:B------:R0:W-:Y:S04]  /*1f7d0*/  STL [R1+0x5968], R60 ;  /* 0x0059683c01007387 */ /* 0x0001e80000100800 */
[----:B0-----:R-:W3:Y:S02]  /*1f7e0*/  LDL.LU R60, [R1+0x164] ;  /* 0x00016400013c7983 */ /* 0x001ee40000300800 */
[----:B---3--:R-:W-:-:S02]  /*1f7f0*/  SHF.R.S32.HI R59, RZ, 0x1f, R60 ;  /* 0x0000001fff3b7819 */ /* 0x008fc4000001143c */
[----:B------:R-:W-:Y:S04]  /*1f800*/  STL [R1+0x5974], R60 ;  /* 0x0059743c01007387 */ /* 0x000fe80000100800 */
[----:B------:R0:W-:Y:S04]  /*1f810*/  STL [R1+0x5964], R59 ;  /* 0x0059643b01007387 */ /* 0x0001e80000100800 */
[----:B0-----:R-:W3:Y:S01]  /*1f820*/  LDL.LU R59, [R1+0x160] ;  /* 0x00016000013b7983 */ /* 0x001ee20000300800 */
[----:B------:R-:W-:Y:S02]  /*1f830*/  SHF.R.S32.HI R7, RZ, 0x1f, R10 ;  /* 0x0000001fff077819 */ /* 0x000fe4000001140a */
[----:B---3--:R-:W-:-:S05]  /*1f840*/  SHF.R.S32.HI R6, RZ, 0x1f, R59 ;  /* 0x0000001fff067819 */ /* 0x008fca000001143b */
[----:B------:R-:W-:Y:S04]  /*1f850*/  STL [R1+0x5978], R6 ;  /* 0x0059780601007387 */ /* 0x000fe80000100800 */
[----:B------:R-:W-:Y:S04]  /*1f860*/  STL [R1+0x5970], R59 ;  /* 0x0059703b01007387 */ /* 0x000fe80000100800 */
[----:B------:R-:W3:Y:S04]  /*1f870*/  LDL R43, [R1+0x144] ;  /* 0x00014400012b7983 */ /* 0x000ee80000100800 */
[----:B------:R-:W4:Y:S04]  /*1f880*/  LDL R48, [R1+0x140] ;  /* 0x0001400001307983 */ /* 0x000f280000100800 */
[----:B------:R-:W5:Y:S04]  /*1f890*/  LDL R32, [R1+0x13c] ;  /* 0x00013c0001207983 */ /* 0x000f680000100800 */
[----:B------:R-:W2:Y:S04]  /*1f8a0*/  LDL R38, [R1+0x138] ;  /* 0x0001380001267983 */ /* 0x000ea80000100800 */
[----:B------:R-:W2:Y:S04]  /*1f8b0*/  LDL R45, [R1+0x134] ;  /* 0x00013400012d7983 */ /* 0x000ea80000100800 */
[----:B------:R-:W2:Y:S04]  /*1f8c0*/  LDL R27, [R1+0x130] ;  /* 0x00013000011b7983 */ /* 0x000ea80000100800 */
[----:B------:R-:W2:Y:S04]  /*1f8d0*/  LDL R50, [R1+0x12c] ;  /* 0x00012c0001327983 */ /* 0x000ea80000100800 */
[----:B------:R-:W2:Y:S04]  /*1f8e0*/  LDL R36, [R1+0x124] ;  /* 0x0001240001247983 */ /* 0x000ea80000100800 */
[----:B------:R-:W2:Y:S04]  /*1f8f0*/  LDL R34, [R1+0x120] ;  /* 0x0001200001227983 */ /* 0x000ea80000100800 */
[----:B------:R-:W2:Y:S04]  /*1f900*/  LDL R49, [R1+0x11c] ;  /* 0x00011c0001317983 */ /* 0x000ea80000100800 */
[----:B------:R0:W-:Y:S04]  /*1f910*/  STL [R1+0x5960], R7 ;  /* 0x0059600701007387 */ /* 0x0001e80000100800 */
[----:B0-----:R-:W2:Y:S02]  /*1f920*/  LDL.LU R7, [R1+0x158] ;  /* 0x0001580001077983 */ /* 0x001ea40000300800 */
[----:B--2---:R-:W-:-:S02]  /*1f930*/  SHF.R.S32.HI R8, RZ, 0x1f, R7 ;  /* 0x0000001fff087819 */ /* 0x004fc40000011407 */
[----:B------:R-:W-:Y:S04]  /*1f940*/  STL [R1+0x597c], R7 ;  /* 0x00597c0701007387 */ /* 0x000fe80000100800 */
[----:B------:R0:W-:Y:S04]  /*1f950*/  STL [R1+0x595c], R8 ;  /* 0x00595c0801007387 */ /* 0x0001e80000100800 */
[----:B0-----:R-:W2:Y:S02]  /*1f960*/  LDL.LU R8, [R1+0x154] ;  /* 0x0001540001087983 */ /* 0x001ea40000300800 */
[----:B--2---:R-:W-:-:S02]  /*1f970*/  SHF.R.S32.HI R9, RZ, 0x1f, R8 ;  /* 0x0000001fff097819 */ /* 0x004fc40000011408 */
[----:B------:R-:W-:Y:S04]  /*1f980*/  STL [R1+0x5980], R8 ;  /* 0x0059800801007387 */ /* 0x000fe80000100800 */
[----:B------:R0:W-:Y:S04]  /*1f990*/  STL [R1+0x5958], R9 ;  /* 0x0059580901007387 */ /* 0x0001e80000100800 */
[----:B0-----:R-:W2:Y:S01]  /*1f9a0*/  LDL.LU R9, [R1+0x150] ;  /* 0x0001500001097983 */ /* 0x001ea20000300800 */
[----:B------:R-:W-:Y:S02]  /*1f9b0*/  SHF.R.S32.HI R11, RZ, 0x1f, R39 ;  /* 0x0000001fff0b7819 */ /* 0x000fe40000011427 */
[----:B--2---:R-:W-:-:S05]  /*1f9c0*/  SHF.R.S32.HI R10, RZ, 0x1f, R9 ;  /* 0x0000001fff0a7819 */ /* 0x004fca0000011409 */
[----:B------:R-:W-:Y:S04]  /*1f9d0*/  STL [R1+0x5988], R10 ;  /* 0x0059880a01007387 */ /* 0x000fe80000100800 */
[----:B------:R-:W-:Y:S04]  /*1f9e0*/  STL [R1+0x5984], R9 ;  /* 0x0059840901007387 */ /* 0x000fe80000100800 */
[----:B------:R-:W2:Y:S04]  /*1f9f0*/  LDL R46, [R1+0x118] ;  /* 0x00011800012e7983 */ /* 0x000ea80000100800 */
[----:B------:R-:W2:Y:S04]  /*1fa00*/  LDL R37, [R1+0x110] ;  /* 0x0001100001257983 */ /* 0x000ea80000100800 */
[----:B------:R-:W2:Y:S04]  /*1fa10*/  LDL R40, [R1+0x10c] ;  /* 0x00010c0001287983 */ /* 0x000ea80000100800 */
[----:B------:R-:W2:Y:S04]  /*1fa20*/  LDL R39, [R1+0x108] ;  /* 0x0001080001277983 */ /* 0x000ea80000100800 */
[----:B------:R0:W-:Y:S04]  /*1fa30*/  STL [R1+0x5954], R11 ;  /* 0x0059540b01007387 */ /* 0x0001e80000100800 */
[----:B0-----:R-:W2:Y:S01]  /*1fa40*/  LDL.LU R11, [R1+0x148] ;  /* 0x00014800010b7983 */ /* 0x001ea20000300800 */
[----:B---3--:R-:W-:-:S02]  /*1fa50*/  SHF.R.S32.HI R13, RZ, 0x1f, R43 ;  /* 0x0000001fff0d7819 */ /* 0x008fc4000001142b */
[----:B----4-:R-:W-:Y:S02]  /*1fa60*/  SHF.R.S32.HI R14, RZ, 0x1f, R48 ;  /* 0x0000001fff0e7819 */ /* 0x010fe40000011430 */
[----:B-----5:R-:W-:Y:S02]  /*1fa70*/  SHF.R.S32.HI R15, RZ, 0x1f, R32 ;  /* 0x0000001fff0f7819 */ /* 0x020fe40000011420 */
[----:B------:R-:W-:Y:S02]  /*1fa80*/  SHF.R.S32.HI R16, RZ, 0x1f, R38 ;  /* 0x0000001fff107819 */ /* 0x000fe40000011426 */
[----:B------:R-:W-:Y:S02]  /*1fa90*/  SHF.R.S32.HI R17, RZ, 0x1f, R45 ;  /* 0x0000001fff117819 */ /* 0x000fe4000001142d */
[----:B------:R-:W-:Y:S02]  /*1faa0*/  SHF.R.S32.HI R18, RZ, 0x1f, R27 ;  /* 0x0000001fff127819 */ /* 0x000fe4000001141b */
[----:B------:R-:W-:-:S02]  /*1fab0*/  SHF.R.S32.HI R19, RZ, 0x1f, R50 ;  /* 0x0000001fff137819 */ /* 0x000fc40000011432 */
[----:B------:R-:W-:Y:S02]  /*1fac0*/  SHF.R.S32.HI R20, RZ, 0x1f, R20 ;  /* 0x0000001fff147819 */ /* 0x000fe40000011414 */
[----:B--2---:R-:W-:-:S05]  /*1fad0*/  SHF.R.S32.HI R12, RZ, 0x1f, R11 ;  /* 0x0000001fff0c7819 */ /* 0x004fca000001140b */
[----:B------:R-:W-:Y:S04]  /*1fae0*/  STL [R1+0x5990], R12 ;  /* 0x0059900c01007387 */ /* 0x000fe80000100800 */
[----:B------:R-:W-:Y:S04]  /*1faf0*/  STL [R1+0x598c], R11 ;  /* 0x00598c0b01007387 */ /* 0x000fe80000100800 */
[----:B------:R-:W2:Y:S04]  /*1fb00*/  LDL R43, [R1+0x104] ;  /* 0x00010400012b7983 */ /* 0x000ea80000100800 */
[----:B------:R-:W-:Y:S04]  /*1fb10*/  STL [R1+0x5994], R13 ;  /* 0x0059940d01007387 */ /* 0x000fe80000100800 */
[----:B------:R-:W-:Y:S04]  /*1fb20*/  STL [R1+0x5998], R14 ;  /* 0x0059980e01007387 */ /* 0x000fe80000100800 */
[----:B------:R-:W-:Y:S04]  /*1fb30*/  STL [R1+0x599c], R15 ;  /* 0x00599c0f01007387 */ /* 0x000fe80000100800 */
[----:B------:R-:W-:Y:S04]  /*1fb40*/  STL [R1+0x59a0], R16 ;  /* 0x0059a01001007387 */ /* 0x000fe80000100800 */
[----:B------:R-:W-:Y:S04]  /*1fb50*/  STL [R1+0x59a4], R17 ;  /* 0x0059a41101007387 */ /* 0x000fe80000100800 */
[----:B------:R-:W-:Y:S04]  /*1fb60*/  STL [R1+0x59a8], R18 ;  /* 0x0059a81201007387 */ /* 0x000fe80000100800 */
[----:B------:R-:W3:Y:S04]  /*1fb70*/  LDL R32, [R1+0xf8] ;  /* 0x0000f80001207983 */ /* 0x000ee80000100800 */
[----:B------:R-:W-:Y:S04]  /*1fb80*/  STL [R1+0x59ac], R19 ;  /* 0x0059ac1301007387 */ /* 0x000fe80000100800 */
[----:B------:R0:W-:Y:S04]  /*1fb90*/  STL [R1+0x59d4], R20 ;  /* 0x0059d41401007387 */ /* 0x0001e80000100800 */
[----:B------:R-:W4:Y:S04]  /*1fba0*/  LDL R60, [R1+0x250] ;  /* 0x00025000013c7983 */ /* 0x000f280000100800 */
[----:B------:R-:W5:Y:S04]  /*1fbb0*/  LDL R0, [R1+0x258] ;  /* 0x0002580001007983 */ /* 0x000f680000100800 */
[----:B------:R-:W3:Y:S04]  /*1fbc0*/  LDL R5, [R1+0x260] ;  /* 0x0002600001057983 */ /* 0x000ee80000100800 */
[----:B------:R-:W3:Y:S04]  /*1fbd0*/  LDL R4, [R1+0x268] ;  /* 0x0002680001047983 */ /* 0x000ee80000100800 */
[----:B------:R-:W3:Y:S04]  /*1fbe0*/  LDL R2, [R1+0x270] ;  /* 0x0002700001027983 */ /* 0x000ee80000100800 */
[----:B------:R-:W3:Y:S04]  /*1fbf0*/  LDL R3, [R1+0x278] ;  /* 0x0002780001037983 */ /* 0x000ee80000100800 */
[----:B------:R-:W3:Y:S04]  /*1fc00*/  LDL R6, [R1+0x280] ;  /* 0x0002800001067983 */ /* 0x000ee80000100800 */
[----:B0-----:R-:W3:Y:S04]  /*1fc10*/  LDL R20, [R1+0x288] ;  /* 0x0002880001147983 */ /* 0x001ee80000100800 */
[----:B------:R-:W3:Y:S04]  /*1fc20*/  LDL R19, [R1+0x290] ;  /* 0x0002900001137983 */ /* 0x000ee80000100800 */
[----:B------:R-:W3:Y:S04]  /*1fc30*/  LDL R7, [R1+0x298] ;  /* 0x0002980001077983 */ /* 0x000ee80000100800 */
[----:B------:R-:W3:Y:S01]  /*1fc40*/  LDL R61, [R1+0x2a0] ;  /* 0x0002a000013d7983 */ /* 0x000ee20000100800 */
[----:B------:R-:W-:-:S02]  /*1fc50*/  SHF.R.S32.HI R21, RZ, 0x1f, R36 ;  /* 0x0000001fff157819 */ /* 0x000fc40000011424 */
[----:B------:R-:W-:Y:S01]  /*1fc60*/  SHF.R.S32.HI R22, RZ, 0x1f, R34 ;  /* 0x0000001fff167819 */ /* 0x000fe20000011422 */
[----:B------:R-:W3:Y:S01]  /*1fc70*/  LDL R35, [R1+0xec] ;  /* 0x0000ec0001237983 */ /* 0x000ee20000100800 */
[----:B------:R-:W-:Y:S02]  /*1fc80*/  SHF.R.S32.HI R23, RZ, 0x1f, R49 ;  /* 0x0000001fff177819 */ /* 0x000fe40000011431 */
[----:B------:R-:W-:Y:S01]  /*1fc90*/  SHF.R.S32.HI R24, RZ, 0x1f, R46 ;  /* 0x0000001fff187819 */ /* 0x000fe2000001142e */
[----:B------:R-:W3:Y:S01]  /*1fca0*/  LDL R34, [R1+0xf0] ;  /* 0x0000f00001227983 */ /* 0x000ee20000100800 */
[----:B------:R-:W-:Y:S02]  /*1fcb0*/  SHF.R.S32.HI R26, RZ, 0x1f, R37 ;  /* 0x0000001fff1a7819 */ /* 0x000fe40000011425 */
[----:B------:R-:W-:Y:S01]  /*1fcc0*/  SHF.R.S32.HI R27, RZ, 0x1f, R40 ;  /* 0x0000001fff1b7819 */ /* 0x000fe20000011428 */
[----:B------:R-:W3:Y:S01]  /*1fcd0*/  LDL R36, [R1+0xe8] ;  /* 0x0000e80001247983 */ /* 0x000ee20000100800 */
[----:B------:R-:W-:-:S03]  /*1fce0*/  SHF.R.S32.HI R28, RZ, 0x1f, R39 ;  /* 0x0000001fff1c7819 */ /* 0x000fc60000011427 */
[----:B------:R-:W3:Y:S04]  /*1fcf0*/  LDL R37, [R1+0xe4] ;  /* 0x0000e40001257983 */ /* 0x000ee80000100800 */
        /* <DEDUP_REMOVED lines=19> */
[----:B------:R-:W3:Y:S01]  /*1fe30*/  LDL R58, [R1+0x248] ;  /* 0x00024800013a7983 */ /* 0x000ee20000100800 */
[----:B--2---:R-:W-:-:S03]  /*1fe40*/  SHF.R.S32.HI R29, RZ, 0x1f, R43 ;  /* 0x0000001fff1d7819 */ /* 0x004fc6000001142b */
[----:B------:R-:W2:Y:S01]  /*1fe50*/  LDL R43, [R1+0xcc] ;  /* 0x0000cc00012b7983 */ /* 0x000ea20000100800 */
[----:B----4-:R-:W-:-:S03]  /*1fe60*/  SHF.R.S32.HI R8, RZ, 0x1f, R60 ;  /* 0x0000001fff087819 */ /* 0x010fc6000001143c */
[----:B------:R-:W4:Y:S01]  /*1fe70*/  LDL R60, [R1+0x2a4] ;  /* 0x0002a400013c7983 */ /* 0x000f220000100800 */
[----:B-----5:R-:W-:-:S03]  /*1fe80*/  SHF.R.S32.HI R0, RZ, 0x1f, R0 ;  /* 0x0000001fff007819 */ /* 0x020fc60000011400 */
[----:B------:R3:W-:Y:S04]  /*1fe90*/  STL [R1+0x20c], R8 ;  /* 0x00020c0801007387 */ /* 0x0007e80000100800 */
[----:B------:R-:W5:Y:S04]  /*1fea0*/  LDL R18, [R1+0x29c] ;  /* 0x00029c0001127983 */ /* 0x000f680000100800 */
[----:B------:R-:W2:Y:S04]  /*1feb0*/  LDL R17, [R1+0x294] ;  /* 0x0002940001117983 */ /* 0x000ea80000100800 */
[----:B------:R0:W-:Y:S04]  /*1fec0*/  STL [R1+0x210], R0 ;  /* 0x0002100001007387 */ /* 0x0001e80000100800 */
[----:B------:R-:W2:Y:S04]  /*1fed0*/  LDL R16, [R1+0x28c] ;  /* 0x00028c0001107983 */ /* 0x000ea80000100800 */
[----:B------:R-:W2:Y:S04]  /*1fee0*/  LDL R15, [R1+0x284] ;  /* 0x00028400010f7983 */ /* 0x000ea80000100800 */
[----:B------:R-:W2:Y:S04]  /*1fef0*/  LDL R14, [R1+0x27c] ;  /* 0x00027c00010e7983 */ /* 0x000ea80000100800 */
[----:B------:R-:W2:Y:S04]  /*1ff00*/  LDL R13, [R1+0x274] ;  /* 0x00027400010d7983 */ /* 0x000ea80000100800 */
[----:B------:R-:W2:Y:S01]  /*1ff10*/  LDL R11, [R1+0x26c] ;  /* 0x00026c00010b7983 */ /* 0x000ea20000100800 */
[----:B---3--:R-:W-:-:S03]  /*1ff20*/  SHF.R.S32.HI R8, RZ, 0x1f, R5 ;  /* 0x0000001fff087819 */ /* 0x008fc60000011405 */
[----:B0-----:R-:W3:Y:S04]  /*1ff30*/  LDL R0, [R1+0x264] ;  /* 0x0002640001007983 */ /* 0x001ee80000100800 */
[----:B------:R-:W3:Y:S04]  /*1ff40*/  LDL R12, [R1+0x2a8] ;  /* 0x0002a800010c7983 */ /* 0x000ee80000100800 */
[----:B------:R-:W3:Y:S04]  /*1ff50*/  LDL R5, [R1+0x2ac] ;  /* 0x0002ac0001057983 */ /* 0x000ee80000100800 */
[----:B------:R0:W-:Y:S01]  /*1ff60*/  STL [R1+0x214], R8 ;  /* 0x0002140801007387 */ /* 0x0001e20000100800 */
[----:B------:R-:W-:-:S02]  /*1ff70*/  SHF.R.S32.HI R2, RZ, 0x1f, R2 ;  /* 0x0000001fff027819 */ /* 0x000fc40000011402 */
[----:B0-----:R-:W-:Y:S02]  /*1ff80*/  SHF.R.S32.HI R8, RZ, 0x1f, R4 ;  /* 0x0000001fff087819 */ /* 0x001fe40000011404 */
[----:B------:R-:W3:Y:S04]  /*1ff90*/  LDL R4, [R1+0x2b4] ;  /* 0x0002b40001047983 */ /* 0x000ee80000100800 */
[----:B------:R0:W-:Y:S04]  /*1ffa0*/  STL [R1+0x218], R8 ;  /* 0x0002180801007387 */ /* 0x0001e80000100800 */
[----:B------:R-:W3:Y:S04]  /*1ffb0*/  LDL R9, [R1+0x2bc] ;  /* 0x0002bc0001097983 */ /* 0x000ee80000100800 */
[----:B------:R-:W3:Y:S04]  /*1ffc0*/  LDL R10, [R1+0x2c0] ;  /* 0x0002c000010a7983 */ /* 0x000ee80000100800 */
[----:B------:R1:W-:Y:S01]  /*1ffd0*/  STL [R1+0x21c], R2 ;  /* 0x00021c0201007387 */ /* 0x0003e20000100800 */
[----:B0-----:R-:W-:-:S03]  /*1ffe0*/  SHF.R.S32.HI R8, RZ, 0x1f, R3 ;  /* 0x0000001fff087819 */ /* 0x001fc60000011403 */
[----:B------:R-:W3:Y:S04]  /*1fff0*/  LDL R3, [R1+0x2cc] ;  /* 0x0002cc0001037983 */ /* 0x000ee80000100800 */
[----:B-1----:R-:W3:Y:S01]  /*20000*/  LDL R2, [R1+0x2c8] ;  /* 0x0002c80001027983 */ /* 0x002ee20000100800 */
[----:B------:R-:W-:-:S03]  /*20010*/  SHF.R.S32.HI R6, RZ, 0x1f, R6 ;  /* 0x0000001fff067819 */ /* 0x000fc60000011406 */
[----:B------:R0:W-:Y:S01]  /*20020*/  STL [R1+0x220], R8 ;  /* 0x0002200801007387 */ /* 0x0001e20000100800 */
[----:B------:R-:W-:-:S03]  /*20030*/  SHF.R.S32.HI R20, RZ, 0x1f, R20 ;  /* 0x0000001fff147819 */ /* 0x000fc60000011414 */
[----:B------:R-:W3:Y:S01]  /*20040*/  LDL R59, [R1+0x2d8] ;  /* 0x0002d800013b7983 */ /* 0x000ee20000100800 */
[----:B------:R-:W-:-:S03]  /*20050*/  SHF.R.S32.HI R19, RZ, 0x1f, R19 ;  /* 0x0000001fff137819 */ /* 0x000fc60000011413 */
[----:B0-----:R-:W3:Y:S04]  /*20060*/  LDL R8, [R1+0x2d4] ;  /* 0x0002d40001087983 */ /* 0x001ee80000100800 */
[----:B------:R0:W-:Y:S04]  /*20070*/  STL [R1+0x224], R6 ;  /* 0x0002240601007387 */ /* 0x0001e80000100800 */
[----:B0-----:R-:W3:Y:S04]  /*20080*/  LDL R6, [R1+0x2e0] ;  /* 0x0002e00001067983 */ /* 0x001ee80000100800 */
[----:B------:R0:W-:Y:S04]  /*20090*/  STL [R1+0x228], R20 ;  /* 0x0002281401007387 */ /* 0x0001e80000100800 */
[----:B------:R1:W-:Y:S01]  /*200a0*/  STL [R1+0x22c], R19 ;  /* 0x00022c1301007387 */ /* 0x0003e20000100800 */
[----:B0-----:R-:W-:-:S03]  /*200b0*/  SHF.R.S32.HI R20, RZ, 0x1f, R7 ;  /* 0x0000001fff147819 */ /* 0x001fc60000011407 */
[----:B------:R-:W3:Y:S01]  /*200c0*/  LDL R7, [R1+0x2e8] ;  /* 0x0002e80001077983 */ /* 0x000ee20000100800 */
[----:B-1----:R-:W-:-:S03]  /*200d0*/  SHF.R.S32.HI R19, RZ, 0x1f, R61 ;  /* 0x0000001fff137819 */ /* 0x002fc6000001143d */
[----:B------:R4:W-:Y:S04]  /*200e0*/  STL [R1+0x234], R20 ;  /* 0x0002341401007387 */ /* 0x0009e80000100800 */
[----:B------:R-:W3:Y:S04]  /*200f0*/  LDL R61, [R1+0x2ec] ;  /* 0x0002ec00013d7983 */ /* 0x000ee80000100800 */
[----:B------:R5:W-:Y:S01]  /*20100*/  STL [R1+0x23c], R19 ;  /* 0x00023c1301007387 */ /* 0x000be20000100800 */
[----:B----4-:R-:W-:-:S03]  /*20110*/  SHF.R.S32.HI R20, RZ, 0x1f, R60 ;  /* 0x0000001fff147819 */ /* 0x010fc6000001143c */
[----:B------:R-:W4:Y:S01]  /*20120*/  LDL R60, [R1+0x2f4] ;  /* 0x0002f400013c7983 */ /* 0x000f220000100800 */
[----:B-----5:R-:W-:-:S03]  /*20130*/  SHF.R.S32.HI R19, RZ, 0x1f, R18 ;  /* 0x0000001fff137819 */ /* 0x020fc60000011412 */
[----:B------:R-:W-:Y:S01]  /*20140*/  STL [R1+0x244], R20 ;  /* 0x0002441401007387 */ /* 0x000fe20000100800 */
[----:B--2---:R-:W-:-:S03]  /*20150*/  SHF.R.S32.HI R18, RZ, 0x1f, R17 ;  /* 0x0000001fff127819 */ /* 0x004fc60000011411 */
[----:B------:R-:W-:Y:S01]  /*20160*/  STL [R1+0x24c], R19 ;  /* 0x00024c1301007387 */ /* 0x000fe20000100800 */
[----:B------:R-:W-:-:S03]  /*20170*/  SHF.R.S32.HI R17, RZ, 0x1f, R16 ;  /* 0x0000001fff117819 */ /* 0x000fc60000011410 */
        /* <DEDUP_REMOVED lines=9> */
[----:B---3--:R-:W-:-:S03]  /*20210*/  SHF.R.S32.HI R11, RZ, 0x1f, R0 ;  /* 0x0000001fff0b7819 */ /* 0x008fc60000011400 */
[----:B------:R-:W2:Y:S01]  /*20220*/  LDL R0, [R1+0x2f8] ;  /* 0x0002f80001007983 */ /* 0x000ea20000100800 */
[----:B------:R-:W-:-:S03]  /*20230*/  SHF.R.S32.HI R12, RZ, 0x1f, R12 ;  /* 0x0000001fff0c7819 */ /* 0x000fc6000001140c */
[----:B------:R-:W-:Y:S04]  /*20240*/  STL [R1+0x2d0], R13 ;  /* 0x0002d00d01007387 */ /* 0x000fe80000100800 */
[----:B------:R0:W-:Y:S02]  /*20250*/  STL [R1+0x2dc], R11 ;  /* 0x0002dc0b01007387 */ /* 0x0001e40000100800 */
[----:B0-----:R-:W-:Y:S02]  /*20260*/  SHF.R.S32.HI R11, RZ, 0x1f, R5 ;  /* 0x0000001fff0b7819 */ /* 0x001fe40000011405 */
[----:B------:R-:W3:Y:S04]  /*20270*/  LDL R5, [R1+0x300] ;  /* 0x0003000001057983 */ /* 0x000ee80000100800 */
[----:B------:R0:W-:Y:S04]  /*20280*/  STL [R1+0x2e4], R12 ;  /* 0x0002e40c01007387 */ /* 0x0001e80000100800 */
[----:B------:R1:W-:Y:S01]  /*20290*/  STL [R1+0x2f0], R11 ;  /* 0x0002f00b01007387 */ /* 0x0003e20000100800 */
[----:B0-----:R-:W-:-:S03]  /*202a0*/  SHF.R.S32.HI R12, RZ, 0x1f, R4 ;  /* 0x0000001fff0c7819 */ /* 0x001fc60000011404 */
[----:B------:R-:W5:Y:S01]  /*202b0*/  LDL R4, [R1+0x304] ;  /* 0x0003040001047983 */ /* 0x000f620000100800 */
[----:B-1----:R-:W-:-:S03]  /*202c0*/  SHF.R.S32.HI R11, RZ, 0x1f, R9 ;  /* 0x0000001fff0b7819 */ /* 0x002fc60000011409 */
[----:B------:R-:W-:Y:S01]  /*202d0*/  STL [R1+0x2fc], R12 ;  /* 0x0002fc0c01007387 */ /* 0x000fe20000100800 */
[----:B------:R-:W-:-:S03]  /*202e0*/  SHF.R.S32.HI R10, RZ, 0x1f, R10 ;  /* 0x0000001fff0a7819 */ /* 0x000fc6000001140a */
[----:B------:R-:W-:Y:S01]  /*202f0*/  STL [R1+0x308], R11 ;  /* 0x0003080b01007387 */ /* 0x000fe20000100800 */
[----:B------:R-:W-:-:S03]  /*20300*/  SHF.R.S32.HI R9, RZ, 0x1f, R2 ;  /* 0x0000001fff097819 */ /* 0x000fc60000011402 */
[----:B------:R-:W5:Y:S04]  /*20310*/  LDL R2, [R1+0x30c] ;  /* 0x00030c0001027983 */ /* 0x000f680000100800 */
[----:B------:R0:W-:Y:S04]  /*20320*/  STL [R1+0x310], R10 ;  /* 0x0003100a01007387 */ /* 0x0001e80000100800 */
[----:B------:R1:W-:Y:S01]  /*20330*/  STL [R1+0x31c], R9 ;  /* 0x00031c0901007387 */ /* 0x0003e20000100800 */
[----:B0-----:R-:W-:-:S03]  /*20340*/  SHF.R.S32.HI R10, RZ, 0x1f, R3 ;  /* 0x0000001fff0a7819 */ /* 0x001fc60000011403 */
[----:B------:R-:W5:Y:S01]  /*20350*/  LDL R3, [R1+0x314] ;  /* 0x0003140001037983 */ /* 0x000f620000100800 */
[----:B-1----:R-:W-:Y:S02]  /*20360*/  SHF.R.S32.HI R9, RZ, 0x1f, R8 ;  /* 0x0000001fff097819 */ /* 0x002fe40000011408 */
[----:B------:R-:W-:Y:S01]  /*20370*/  SHF.R.S32.HI R8, RZ, 0x1f, R59 ;  /* 0x0000001fff087819 */ /* 0x000fe2000001143b */
[----:B------:R-:W-:Y:S04]  /*20380*/  STL [R1+0x328], R10 ;  /* 0x0003280a01007387 */ /* 0x000fe80000100800 */
[----:B------:R-:W-:Y:S01]  /*20390*/  STL [R1+0x330], R9 ;  /* 0x0003300901007387 */ /* 0x000fe20000100800 */
[----:B------:R-:W-:-:S03]  /*203a0*/  SHF.R.S32.HI R6, RZ, 0x1f, R6 ;  /* 0x0000001fff067819 */ /* 0x000fc60000011406 */
[----:B------:R-:W5:Y:S04]  /*203b0*/  LDL R20, [R1+0x318] ;  /* 0x0003180001147983 */ /* 0x000f680000100800 */
[----:B------:R0:W-:Y:S04]  /*203c0*/  STL [R1+0x33c], R8 ;  /* 0x00033c0801007387 */ /* 0x0001e80000100800 */
[----:B------:R-:W5:Y:S04]  /*203d0*/  LDL R19, [R1+0x320] ;  /* 0x0003200001137983 */ /* 0x000f680000100800 */
[----:B------:R1:W-:Y:S01]  /*203e0*/  STL [R1+0x348], R6 ;  /* 0x0003480601007387 */ /* 0x0003e20000100800 */
[----:B------:R-:W-:-:S03]  /*203f0*/  SHF.R.S32.HI R7, RZ, 0x1f, R7 ;  /* 0x0000001fff077819 */ /* 0x000fc60000011407 */
[----:B------:R-:W5:Y:S01]  /*20400*/  LDL R59, [R1+0x324] ;  /* 0x00032400013b7983 */ /* 0x000f620000100800 */
[----:B0-----:R-:W-:-:S03]  /*20410*/  SHF.R.S32.HI R8, RZ, 0x1f, R61 ;  /* 0x0000001fff087819 */ /* 0x001fc6000001143d */
[----:B-1----:R-:W5:Y:S04]  /*20420*/  LDL R6, [R1+0x32c] ;  /* 0x00032c0001067983 */ /* 0x002f680000100800 */
[----:B------:R-:W5:Y:S04]  /*20430*/  LDL R61, [R1+0x334] ;  /* 0x00033400013d7983 */ /* 0x000f680000100800 */
[----:B------:R4:W-:Y:S04]  /*20440*/  STL [R1+0x350], R7 ;  /* 0x0003500701007387 */ /* 0x0009e80000100800 */
[----:B------:R-:W-:Y:S04]  /*20450*/  STL [R1+0x35c], R8 ;  /* 0x00035c0801007387 */ /* 0x000fe80000100800 */
[----:B------:R-:W5:Y:S04]  /*20460*/  LDL R18, [R1+0x338] ;  /* 0x0003380001127983 */ /* 0x000f680000100800 */
[----:B------:R-:W5:Y:S01]  /*20470*/  LDL R17, [R1+0x340] ;  /* 0x0003400001117983 */ /* 0x000f620000100800 */
[----:B----4-:R-:W-:-:S05]  /*20480*/  SHF.R.S32.HI R7, RZ, 0x1f, R60 ;  /* 0x0000001fff077819 */ /* 0x010fca000001143c */
[----:B------:R2:W-:Y:S04]  /*20490*/  STL [R1+0x368], R7 ;  /* 0x0003680701007387 */ /* 0x0005e80000100800 */
[----:B------:R-:W4:Y:S04]  /*204a0*/  LDL R16, [R1+0x344] ;  /* 0x0003440001107983 */ /* 0x000f280000100800 */
[----:B------:R-:W4:Y:S04]  /*204b0*/  LDL R15, [R1+0x34c] ;  /* 0x00034c00010f7983 */ /* 0x000f280000100800 */
[----:B------:R-:W4:Y:S04]  /*204c0*/  LDL R14, [R1+0x354] ;  /* 0x00035400010e7983 */ /* 0x000f280000100800 */
[----:B------:R-:W4:Y:S04]  /*204d0*/  LDL R13, [R1+0x358] ;  /* 0x00035800010d7983 */ /* 0x000f280000100800 */
[----:B------:R-:W4:Y:S04]  /*204e0*/  LDL R11, [R1+0x360] ;  /* 0x00036000010b7983 */ /* 0x000f280000100800 */
[----:B------:R-:W4:Y:S04]  /*204f0*/  LDL R60, [R1+0x364] ;  /* 0x00036400013c7983 */ /* 0x000f280000100800 */
[----:B------:R-:W4:Y:S01]  /*20500*/  LDL R12, [R1+0x36c] ;  /* 0x00036c00010c7983 */ /* 0x000f220000100800 */
[----:B--2---:R-:W-:-:S03]  /*20510*/  SHF.R.S32.HI R7, RZ, 0x1f, R0 ;  /* 0x0000001fff077819 */ /* 0x004fc60000011400 */
[----:B------:R-:W2:Y:S04]  /*20520*/  LDL R0, [R1+0x374] ;  /* 0x0003740001007983 */ /* 0x000ea80000100800 */
[----:B------:R3:W-:Y:S02]  /*20530*/  STL [R1+0x370], R7 ;  /* 0x0003700701007387 */ /* 0x0007e40000100800 */
[----:B---3--:R-:W-:Y:S02]  /*20540*/  SHF.R.S32.HI R7, RZ, 0x1f, R5 ;  /* 0x0000001fff077819 */ /* 0x008fe40000011405 */
[----:B------:R-:W3:Y:S04]  /*20550*/  LDL R5, [R1+0x378] ;  /* 0x0003780001057983 */ /* 0x000ee80000100800 */
[----:B------:R-:W-:Y:S04]  /*20560*/  STL [R1+0x37c], R7 ;  /* 0x00037c0701007387 */ /* 0x000fe80000100800 */
[----:B------:R-:W3:Y:S04]  /*20570*/  LDL R9, [R1+0x380] ;  /* 0x0003800001097983 */ /* 0x000ee80000100800 */
[----:B------:R-:W3:Y:S01]  /*20580*/  LDL R10, [R1+0x384] ;  /* 0x00038400010a7983 */ /* 0x000ee20000100800 */
[----:B-----5:R-:W-:-:S05]  /*20590*/  SHF.R.S32.HI R4, RZ, 0x1f, R4 ;  /* 0x0000001fff047819 */ /* 0x020fca0000011404 */
[----:B------:R0:W-:Y:S04]  /*205a0*/  STL [R1+0x388], R4 ;  /* 0x0003880401007387 */ /* 0x0001e80000100800 */
[----:B0-----:R-:W5:Y:S01]  /*205b0*/  LDL R4, [R1+0x38c] ;  /* 0x00038c0001047983 */ /* 0x001f620000100800 */
[----:B------:R-:W-:-:S03]  /*205c0*/  SHF.R.S32.HI R7, RZ, 0x1f, R2 ;  /* 0x0000001fff077819 */ /* 0x000fc60000011402 */
[----:B------:R-:W5:Y:S04]  /*205d0*/  LDL R2, [R1+0x394] ;  /* 0x0003940001027983 */ /* 0x000f680000100800 */
[----:B------:R0:W-:Y:S04]  /*205e0*/  STL [R1+0x390], R7 ;  /* 0x0003900701007387 */ /* 0x0001e80000100800 */
[----:B------:R-:W5:Y:S01]  /*205f0*/  LDL R8, [R1+0x398] ;  /* 0x0003980001087983 */ /* 0x000f620000100800 */
[----:B------:R-:W-:-:S03]  /*20600*/  SHF.R.S32.HI R3, RZ, 0x1f, R3 ;  /* 0x0000001fff037819 */ /* 0x000fc60000011403 */
[----:B0-----:R-:W5:Y:S04]  /*20610*/  LDL R7, [R1+0x3a0] ;  /* 0x0003a00001077983 */ /* 0x001f680000100800 */
[----:B------:R0:W-:Y:S04]  /*20620*/  STL [R1+0x39c], R3 ;  /* 0x00039c0301007387 */ /* 0x0001e80000100800 */
[----:B0-----:R-:W5:Y:S01]  /*20630*/  LDL R3, [R1+0x3a4] ;  /* 0x0003a40001037983 */ /* 0x001f620000100800 */
[----:B------:R-:W-:Y:S02]  /*20640*/  SHF.R.S32.HI R20, RZ, 0x1f, R20 ;  /* 0x0000001fff147819 */ /* 0x000fe40000011414 */
[----:B------:R-:W-:-:S03]  /*20650*/  SHF.R.S32.HI R19, RZ, 0x1f, R19 ;  /* 0x0000001fff137819 */ /* 0x000fc60000011413 */
[----:B------:R0:W-:Y:S04]  /*20660*/  STL [R1+0x3a8], R20 ;  /* 0x0003a81401007387 */ /* 0x0001e80000100800 */
[----:B------:R1:W-:Y:S01]  /*20670*/  STL [R1+0x3b4], R19 ;  /* 0x0003b41301007387 */ /* 0x0003e20000100800 */
[----:B0-----:R-:W-:-:S03]  /*20680*/  SHF.R.S32.HI R20, RZ, 0x1f, R59 ;  /* 0x0000001fff147819 */ /* 0x001fc6000001143b */
[----:B------:R-:W5:Y:S01]  /*20690*/  LDL R59, [R1+0x3ac] ;  /* 0x0003ac00013b7983 */ /* 0x000f620000100800 */
[----:B-1----:R-:W-:-:S03]  /*206a0*/  SHF.R.S32.HI R19, RZ, 0x1f, R6 ;  /* 0x0000001fff137819 */ /* 0x002fc60000011406 */
[----:B------:R0:W-:Y:S04]  /*206b0*/  STL [R1+0x3bc], R20 ;  /* 0x0003bc1401007387 */ /* 0x0001e80000100800 */
[----:B------:R-:W5:Y:S04]  /*206c0*/  LDL R6, [R1+0x3b0] ;  /* 0x0003b00001067983 */ /* 0x000f680000100800 */
[----:B------:R1:W-:Y:S01]  /*206d0*/  STL [R1+0x3c8], R19 ;  /* 0x0003c81301007387 */ /* 0x0003e20000100800 */
[----:B0-----:R-:W-:-:S03]  /*206e0*/  SHF.R.S32.HI R20, RZ, 0x1f, R61 ;  /* 0x0000001fff147819 */ /* 0x001fc6000001143d */
[----:B------:R-:W5:Y:S01]  /*206f0*/  LDL R61, [R1+0x3b8] ;  /* 0x0003b800013d7983 */ /* 0x000f620000100800 */
[----:B-1----:R-:W-:Y:S02]  /*20700*/  SHF.R.S32.HI R19, RZ, 0x1f, R18 ;  /* 0x0000001fff137819 */ /* 0x002fe40000011412 */
[----:B------:R-:W-:Y:S01]  /*20710*/  SHF.R.S32.HI R18, RZ, 0x1f, R17 ;  /* 0x0000001fff127819 */ /* 0x000fe20000011411 */
[----:B------:R-:W-:Y:S04]  /*20720*/  STL [R1+0x3d0], R20 ;  /* 0x0003d01401007387 */ /* 0x000fe80000100800 */
[----:B------:R-:W-:Y:S04]  /*20730*/  STL [R1+0x3dc], R19 ;  /* 0x0003dc1301007387 */ /* 0x000fe80000100800 */
[----:B------:R-:W-:Y:S01]  /*20740*/  STL [R1+0x3e8], R18 ;  /* 0x0003e81201007387 */ /* 0x000fe20000100800 */
[----:B----4-:R-:W-:-:S02]  /*20750*/  SHF.R.S32.HI R17, RZ, 0x1f, R16 ;  /* 0x0000001fff117819 */ /* 0x010fc40000011410 */
        /* <DEDUP_REMOVED lines=9> */
[----:B------:R-:W4:Y:S01]  /*207f0*/  LDL R60, [R1+0x3c0] ;  /* 0x0003c000013c7983 */ /* 0x000f220000100800 */
[----:B------:R-:W-:-:S03]  /*20800*/  SHF.R.S32.HI R12, RZ, 0x1f, R12 ;  /* 0x0000001fff0c7819 */ /* 0x000fc6000001140c */
[----:B------:R-:W-:Y:S04]  /*20810*/  STL [R1+0x404], R13 ;  /* 0x0004040d01007387 */ /* 0x000fe80000100800 */
[----:B------:R2:W-:Y:S02]  /*20820*/  STL [R1+0x408], R11 ;  /* 0x0004080b01007387 */ /* 0x0005e40000100800 */
[----:B--2---:R-:W-:Y:S02]  /*20830*/  SHF.R.S32.HI R11, RZ, 0x1f, R0 ;  /* 0x0000001fff0b7819 */ /* 0x004fe40000011400 */
[----:B------:R-:W2:Y:S04]  /*20840*/  LDL R0, [R1+0x3c4] ;  /* 0x0003c40001007983 */ /* 0x000ea80000100800 */
[----:B------:R3:W-:Y:S04]  /*20850*/  STL [R1+0x40c], R12 ;  /* 0x00040c0c01007387 */ /* 0x0007e80000100800 */
[----:B------:R0:W-:Y:S01]  /*20860*/  STL [R1+0x410], R11 ;  /* 0x0004100b01007387 */ /* 0x0001e20000100800 */
[----:B---3--:R-:W-:-:S03]  /*20870*/  SHF.R.S32.HI R12, RZ, 0x1f, R5 ;  /* 0x0000001fff0c7819 */ /* 0x008fc60000011405 */
[----:B------:R-:W3:Y:S01]  /*20880*/  LDL R5, [R1+0x3cc] ;  /* 0x0003cc0001057983 */ /* 0x000ee20000100800 */
[----:B0-----:R-:W-:-:S03]  /*20890*/  SHF.R.S32.HI R11, RZ, 0x1f, R9 ;  /* 0x0000001fff0b7819 */ /* 0x001fc60000011409 */
[----:B------:R-:W-:Y:S01]  /*208a0*/  STL [R1+0x414], R12 ;  /* 0x0004140c01007387 */ /* 0x000fe20000100800 */
[----:B------:R-:W-:-:S03]  /*208b0*/  SHF.R.S32.HI R9, RZ, 0x1f, R10 ;  /* 0x0000001fff097819 */ /* 0x000fc6000001140a */
[----:B------:R-:W-:Y:S01]  /*208c0*/  STL [R1+0x418], R11 ;  /* 0x0004180b01007387 */ /* 0x000fe20000100800 */
[----:B-----5:R-:W-:-:S03]  /*208d0*/  SHF.R.S32.HI R10, RZ, 0x1f, R4 ;  /* 0x0000001fff0a7819 */ /* 0x020fc60000011404 */
[----:B------:R-:W5:Y:S04]  /*208e0*/  LDL R4, [R1+0x3d4] ;  /* 0x0003d40001047983 */ /* 0x000f680000100800 */
[----:B------:R0:W-:Y:S04]  /*208f0*/  STL [R1+0x41c], R9 ;  /* 0x00041c0901007387 */ /* 0x0001e80000100800 */
[----:B------:R-:W-:Y:S01]  /*20900*/  STL [R1+0x420], R10 ;  /* 0x0004200a01007387 */ /* 0x000fe20000100800 */
[----:B------:R-:W-:Y:S02]  /*20910*/  SHF.R.S32.HI R8, RZ, 0x1f, R8 ;  /* 0x0000001fff087819 */ /* 0x000fe40000011408 */
[----:B0-----:R-:W-:-:S02]  /*20920*/  SHF.R.S32.HI R9, RZ, 0x1f, R2 ;  /* 0x0000001fff097819 */ /* 0x001fc40000011402 */
[----:B------:R-:W5:Y:S01]  /*20930*/  LDL R2, [R1+0x3d8] ;  /* 0x0003d80001027983 */ /* 0x000f620000100800 */
[----:B------:R-:W-:-:S03]  /*20940*/  SHF.R.S32.HI R7, RZ, 0x1f, R7 ;  /* 0x0000001fff077819 */ /* 0x000fc60000011407 */
[----:B------:R-:W-:Y:S04]  /*20950*/  STL [R1+0x424], R9 ;  /* 0x0004240901007387 */ /* 0x000fe80000100800 */
[----:B------:R-:W-:Y:S04]  /*20960*/  STL [R1+0x428], R8 ;  /* 0x0004280801007387 */ /* 0x000fe80000100800 */
[----:B------:R-:W5:Y:S01]  /*20970*/  LDL R20, [R1+0x3e0] ;  /* 0x0003e00001147983 */ /* 0x000f620000100800 */
[----:B------:R-:W-:-:S03]  /*20980*/  SHF.R.S32.HI R3, RZ, 0x1f, R3 ;  /* 0x0000001fff037819 */ /* 0x000fc60000011403 */
[----:B------:R0:W-:Y:S04]  /*20990*/  STL [R1+0x42c], R7 ;  /* 0x00042c0701007387 */ /* 0x0001e80000100800 */
[----:B------:R-:W5:Y:S04]  /*209a0*/  LDL R19, [R1+0x3e4] ;  /* 0x0003e40001137983 */ /* 0x000f680000100800 */
[----:B------:R1:W-:Y:S04]  /*209b0*/  STL [R1+0x430], R3 ;  /* 0x0004300301007387 */ /* 0x0003e80000100800 */
[----:B0-----:R-:W5:Y:S04]  /*209c0*/  LDL R7, [R1+0x3ec] ;  /* 0x0003ec0001077983 */ /* 0x001f680000100800 */
[----:B-1----:R-:W5:Y:S01]  /*209d0*/  LDL R3, [R1+0x3f0] ;  /* 0x0003f00001037983 */ /* 0x002f620000100800 */
[----:B------:R-:W-:-:S03]  /*209e0*/  SHF.R.S32.HI R9, RZ, 0x1f, R59 ;  /* 0x0000001fff097819 */ /* 0x000fc6000001143b */
[----:B------:R-:W5:Y:S01]  /*209f0*/  LDL R59, [R1+0x49c] ;  /* 0x00049c00013b7983 */ /* 0x000f620000100800 */
[----:B------:R-:W-:-:S03]  /*20a00*/  SHF.R.S32.HI R8, RZ, 0x1f, R6 ;  /* 0x0000001fff087819 */ /* 0x000fc60000011406 */
[----:B------:R-:W-:Y:S01]  /*20a10*/  STL [R1+0x434], R9 ;  /* 0x0004340901007387 */ /* 0x000fe20000100800 */
[----:B------:R-:W-:-:S03]  /*20a20*/  SHF.R.S32.HI R6, RZ, 0x1f, R61 ;  /* 0x0000001fff067819 */ /* 0x000fc6000001143d */
[----:B------:R-:W-:Y:S04]  /*20a30*/  STL [R1+0x438], R8 ;  /* 0x0004380801007387 */ /* 0x000fe80000100800 */
[----:B------:R-:W5:Y:S04]  /*20a40*/  LDL R18, [R1+0x498] ;  /* 0x0004980001127983 */ /* 0x000f680000100800 */
[----:B------:R-:W5:Y:S04]  /*20a50*/  LDL R17, [R1+0x4a4] ;  /* 0x0004a40001117983 */ /* 0x000f680000100800 */
[----:B------:R0:W-:Y:S04]  /*20a60*/  STL [R1+0x43c], R6 ;  /* 0x00043c0601007387 */ /* 0x0001e80000100800 */
[----:B------:R-:W5:Y:S04]  /*20a70*/  LDL R16, [R1+0x4b0] ;  /* 0x0004b00001107983 */ /* 0x000f680000100800 */
[----:B------:R-:W5:Y:S04]  /*20a80*/  LDL R15, [R1+0x4bc] ;  /* 0x0004bc00010f7983 */ /* 0x000f680000100800 */
[----:B------:R-:W5:Y:S04]  /*20a90*/  LDL R14, [R1+0x4c4] ;  /* 0x0004c400010e7983 */ /* 0x000f680000100800 */
[----:B------:R-:W5:Y:S04]  /*20aa0*/  LDL R13, [R1+0x4d0] ;  /* 0x0004d000010d7983 */ /* 0x000f680000100800 */
[----:B------:R-:W5:Y:S04]  /*20ab0*/  LDL R11, [R1+0x4d8] ;  /* 0x0004d800010b7983 */ /* 0x000f680000100800 */
[----:B------:R-:W5:Y:S04]  /*20ac0*/  LDL R61, [R1+0x4e4] ;  /* 0x0004e400013d7983 */ /* 0x000f680000100800 */
[----:B------:R-:W5:Y:S04]  /*20ad0*/  LDL R12, [R1+0x4ec] ;  /* 0x0004ec00010c7983 */ /* 0x000f680000100800 */
[----:B0-----:R-:W5:Y:S01]  /*20ae0*/  LDL R6, [R1+0x4f8] ;  /* 0x0004f80001067983 */ /* 0x001f620000100800 */
[----:B----4-:R-:W-:-:S05]  /*20af0*/  SHF.R.S32.HI R8, RZ, 0x1f, R60 ;  /* 0x0000001fff087819 */ /* 0x010fca000001143c */
[----:B------:R2:W-:Y:S04]  /*20b00*/  STL [R1+0x440], R8 ;  /* 0x0004400801007387 */ /* 0x0005e80000100800 */
[----:B------:R-:W4:Y:S01]  /*20b10*/  LDL R60, [R1+0x504] ;  /* 0x00050400013c7983 */ /* 0x000f220000100800 */
[----:B--2---:R-:W-:-:S05]  /*20b20*/  SHF.R.S32.HI R8, RZ, 0x1f, R0 ;  /* 0x0000001fff087819 */ /* 0x004fca0000011400 */
[----:B------:R-:W-:Y:S04]  /*20b30*/  STL [R1+0x444], R8 ;  /* 0x0004440801007387 */ /* 0x000fe80000100800 */
[----:B------:R-:W2:Y:S04]  /*20b40*/  LDL R9, [R1+0x50c] ;  /* 0x00050c0001097983 */ /* 0x000ea80000100800 */
[----:B------:R-:W2:Y:S01]  /*20b50*/  LDL R10, [R1+0x518] ;  /* 0x00051800010a7983 */ /* 0x000ea20000100800 */
[----:B---3--:R-:W-:-:S05]  /*20b60*/  SHF.R.S32.HI R0, RZ, 0x1f, R5 ;  /* 0x0000001fff007819 */ /* 0x008fca0000011405 */
[----:B------:R0:W-:Y:S04]  /*20b70*/  STL [R1+0x448], R0 ;  /* 0x0004480001007387 */ /* 0x0001e80000100800 */
[----:B------:R-:W3:Y:S04]  /*20b80*/  LDL R5, [R1+0x52c] ;  /* 0x00052c0001057983 */ /* 0x000ee80000100800 */
[----:B0-----:R-:W3:Y:S01]  /*20b90*/  LDL R0, [R1+0x520] ;  /* 0x0005200001007983 */ /* 0x001ee20000100800 */
[----:B-----5:R-:W-:-:S05]  /*20ba0*/  SHF.R.S32.HI R4, RZ, 0x1f, R4 ;  /* 0x0000001fff047819 */ /* 0x020fca0000011404 */
[----:B------:R0:W-:Y:S04]  /*20bb0*/  STL [R1+0x44c], R4 ;  /* 0x00044c0401007387 */ /* 0x0001e80000100800 */
[----:B------:R-:W5:Y:S04]  /*20bc0*/  LDL R8, [R1+0x534] ;  /* 0x0005340001087983 */ /* 0x000f680000100800 */
[----:B0-----:R-:W5:Y:S01]  /*20bd0*/  LDL R4, [R1+0x540] ;  /* 0x0005400001047983 */ /* 0x001f620000100800 */
[----:B------:R-:W-:-:S05]  /*20be0*/  SHF.R.S32.HI R2, RZ, 0x1f, R2 ;  /* 0x0000001fff027819 */ /* 0x000fca0000011402 */
[----:B------:R0:W-:Y:S01]  /*20bf0*/  STL [R1+0x450], R2 ;  /* 0x0004500201007387 */ /* 0x0001e20000100800 */
[----:B------:R-:W-:-:S03]  /*20c00*/  SHF.R.S32.HI R20, RZ, 0x1f, R20 ;  /* 0x0000001fff147819 */ /* 0x000fc60000011414 */
[----:B0-----:R-:W5:Y:S04]  /*20c10*/  LDL R2, [R1+0x548] ;  /* 0x0005480001027983 */ /* 0x001f680000100800 */
[----:B------:R0:W-:Y:S01]  /*20c20*/  STL [R1+0x454], R20 ;  /* 0x0004541401007387 */ /* 0x0001e20000100800 */
[----:B------:R-:W-:-:S05]  /*20c30*/  SHF.R.S32.HI R19, RZ, 0x1f, R19 ;  /* 0x0000001fff137819 */ /* 0x000fca0000011413 */
        /* <DEDUP_REMOVED lines=24> */
[----:B------:R-:W5:Y:S01]  /*20dc0*/  LDL R61, [R1+0x574] ;  /* 0x00057400013d7983 */ /* 0x000f620000100800 */
[----:B------:R-:W-:-:S03]  /*20dd0*/  SHF.R.S32.HI R12, RZ, 0x1f, R12 ;  /* 0x0000001fff0c7819 */ /* 0x000fc6000001140c */
[----:B------:R-:W-:Y:S04]  /*20de0*/  STL [R1+0x490], R13 ;  /* 0x0004900d01007387 */ /* 0x000fe80000100800 */
[----:B------:R0:W-:Y:S02]  /*20df0*/  STL [R1+0x4a8], R11 ;  /* 0x0004a80b01007387 */ /* 0x0001e40000100800 */
[----:B0-----:R-:W-:Y:S02]  /*20e00*/  SHF.R.S32.HI R11, RZ, 0x1f, R6 ;  /* 0x0000001fff0b7819 */ /* 0x001fe40000011406 */
[----:B------:R-:W5:Y:S04]  /*20e10*/  LDL R6, [R1+0x57c] ;  /* 0x00057c0001067983 */ /* 0x000f680000100800 */
[----:B------:R4:W-:Y:S04]  /*20e20*/  STL [R1+0x4b8], R12 ;  /* 0x0004b80c01007387 */ /* 0x0009e80000100800 */
[----:B------:R2:W-:Y:S01]  /*20e30*/  STL [R1+0x4cc], R11 ;  /* 0x0004cc0b01007387 */ /* 0x0005e20000100800 */
[----:B----4-:R-:W-:-:S03]  /*20e40*/  SHF.R.S32.HI R12, RZ, 0x1f, R60 ;  /* 0x0000001fff0c7819 */ /* 0x010fc6000001143c */
[----:B------:R-:W4:Y:S04]  /*20e50*/  LDL R60, [R1+0x588] ;  /* 0x00058800013c7983 */ /* 0x000f280000100800 */
[----:B------:R-:W-:Y:S01]  /*20e60*/  STL [R1+0x4e0], R12 ;  /* 0x0004e00c01007387 */ /* 0x000fe20000100800 */
[----:B--2---:R-:W-:Y:S02]  /*20e70*/  SHF.R.S32.HI R11, RZ, 0x1f, R9 ;  /* 0x0000001fff0b7819 */ /* 0x004fe40000011409 */
[----:B------:R-:W-:-:S03]  /*20e80*/  SHF.R.S32.HI R9, RZ, 0x1f, R10 ;  /* 0x0000001fff097819 */ /* 0x000fc6000001140a */
[----:B------:R-:W-:Y:S01]  /*20e90*/  STL [R1+0x4f0], R11 ;  /* 0x0004f00b01007387 */ /* 0x000fe20000100800 */
[----:B---3--:R-:W-:-:S03]  /*20ea0*/  SHF.R.S32.HI R10, RZ, 0x1f, R0 ;  /* 0x0000001fff0a7819 */ /* 0x008fc60000011400 */
[----:B------:R-:W2:Y:S04]  /*20eb0*/  LDL R0, [R1+0x590] ;  /* 0x0005900001007983 */ /* 0x000ea80000100800 */
[----:B------:R0:W-:Y:S04]  /*20ec0*/  STL [R1+0x500], R9 ;  /* 0x0005000901007387 */ /* 0x0001e80000100800 */
[----:B------:R-:W-:Y:S01]  /*20ed0*/  STL [R1+0x514], R10 ;  /* 0x0005140a01007387 */ /* 0x000fe20000100800 */
[----:B0-----:R-:W-:-:S03]  /*20ee0*/  SHF.R.S32.HI R9, RZ, 0x1f, R5 ;  /* 0x0000001fff097819 */ /* 0x001fc60000011405 */
[----:B------:R-:W3:Y:S01]  /*20ef0*/  LDL R5, [R1+0x59c] ;  /* 0x00059c0001057983 */ /* 0x000ee20000100800 */
[----:B-----5:R-:W-:-:S03]  /*20f00*/  SHF.R.S32.HI R8, RZ, 0x1f, R8 ;  /* 0x0000001fff087819 */ /* 0x020fc60000011408 */
[----:B------:R-:W-:Y:S01]  /*20f10*/  STL [R1+0x528], R9 ;  /* 0x0005280901007387 */ /* 0x000fe20000100800 */
[----:B------:R-:W-:-:S03]  /*20f20*/  SHF.R.S32.HI R4, RZ, 0x1f, R4 ;  /* 0x0000001fff047819 */ /* 0x000fc60000011404 */
[----:B------:R-:W-:Y:S04]  /*20f30*/  STL [R1+0x53c], R8 ;  /* 0x00053c0801007387 */ /* 0x000fe80000100800 */
[----:B------:R-:W5:Y:S04]  /*20f40*/  LDL R20, [R1+0x5a4] ;  /* 0x0005a40001147983 */ /* 0x000f680000100800 */
[----:B------:R0:W-:Y:S04]  /*20f50*/  STL [R1+0x54c], R4 ;  /* 0x00054c0401007387 */ /* 0x0001e80000100800 */
[----:B------:R-:W5:Y:S01]  /*20f60*/  LDL R19, [R1+0x5b0] ;  /* 0x0005b00001137983 */ /* 0x000f620000100800 */
[----:B------:R-:W-:-:S05]  /*20f70*/  SHF.R.S32.HI R2, RZ, 0x1f, R2 ;  /* 0x0000001fff027819 */ /* 0x000fca0000011402 */
[----:B------:R1:W-:Y:S04]  /*20f80*/  STL [R1+0x560], R2 ;  /* 0x0005600201007387 */ /* 0x0003e80000100800 */
[----:B0-----:R-:W5:Y:S04]  /*20f90*/  LDL R4, [R1+0x5bc] ;  /* 0x0005bc0001047983 */ /* 0x001f680000100800 */
[----:B-1----:R-:W5:Y:S01]  /*20fa0*/  LDL R2, [R1+0x5c4] ;  /* 0x0005c40001027983 */ /* 0x002f620000100800 */
[----:B------:R-:W-:-:S03]  /*20fb0*/  SHF.R.S32.HI R8, RZ, 0x1f, R3 ;  /* 0x0000001fff087819 */ /* 0x000fc60000011403 */
[----:B------:R-:W5:Y:S01]  /*20fc0*/  LDL R3, [R1+0x5d0] ;  /* 0x0005d00001037983 */ /* 0x000f620000100800 */
[----:B------:R-:W-:-:S05]  /*20fd0*/  SHF.R.S32.HI R7, RZ, 0x1f, R7 ;  /* 0x0000001fff077819 */ /* 0x000fca0000011407 */
[----:B------:R0:W-:Y:S04]  /*20fe0*/  STL [R1+0x570], R7 ;  /* 0x0005700701007387 */ /* 0x0001e80000100800 */
[----:B------:R-:W-:Y:S04]  /*20ff0*/  STL [R1+0x584], R8 ;  /* 0x0005840801007387 */ /* 0x000fe80000100800 */
[----:B------:R-:W5:Y:S01]  /*21000*/  LDL R18, [R1+0x5d8] ;  /* 0x0005d80001127983 */ /* 0x000f620000100800 */
[----:B0-----:R-:W-:-:S03]  /*21010*/  SHF.R.S32.HI R7, RZ, 0x1f, R59 ;  /* 0x0000001fff077819 */ /* 0x001fc6000001143b */
[----:B------:R-:W5:Y:S04]  /*21020*/  LDL R17, [R1+0x5e4] ;  /* 0x0005e40001117983 */ /* 0x000f680000100800 */
[----:B------:R0:W-:Y:S04]  /*21030*/  STL [R1+0x598], R7 ;  /* 0x0005980701007387 */ /* 0x0001e80000100800 */
[----:B------:R-:W5:Y:S04]  /*21040*/  LDL R16, [R1+0x5ec] ;  /* 0x0005ec0001107983 */ /* 0x000f680000100800 */
[----:B------:R-:W5:Y:S04]  /*21050*/  LDL R15, [R1+0x5f8] ;  /* 0x0005f800010f7983 */ /* 0x000f680000100800 */
[----:B------:R-:W5:Y:S04]  /*21060*/  LDL R14, [R1+0x604] ;  /* 0x00060400010e7983 */ /* 0x000f680000100800 */
[----:B------:R-:W5:Y:S04]  /*21070*/  LDL R13, [R1+0x60c] ;  /* 0x00060c00010d7983 */ /* 0x000f680000100800 */
[----:B------:R-:W5:Y:S01]  /*21080*/  LDL R11, [R1+0x620] ;  /* 0x00062000010b7983 */ /* 0x000f620000100800 */
[----:B0-----:R-:W-:-:S03]  /*21090*/  SHF.R.S32.HI R7, RZ, 0x1f, R61 ;  /* 0x0000001fff077819 */ /* 0x001fc6000001143d */
[----:B------:R-:W5:Y:S04]  /*210a0*/  LDL R12, [R1+0x478] ;  /* 0x00047800010c7983 */ /* 0x000f680000100800 */
[----:B------:R-:W5:Y:S04]  /*210b0*/  LDL R9, [R1+0x480] ;  /* 0x0004800001097983 */ /* 0x000f680000100800 */
[----:B------:R-:W5:Y:S04]  /*210c0*/  LDL R61, [R1+0x484] ;  /* 0x00048400013d7983 */ /* 0x000f680000100800 */
[----:B------:R0:W-:Y:S04]  /*210d0*/  STL [R1+0x5a8], R7 ;  /* 0x0005a80701007387 */ /* 0x0001e80000100800 */
[----:B------:R-:W5:Y:S01]  /*210e0*/  LDL R10, [R1+0x48c] ;  /* 0x00048c00010a7983 */ /* 0x000f620000100800 */
[----:B0-----:R-:W-:-:S05]  /*210f0*/  SHF.R.S32.HI R7, RZ, 0x1f, R6 ;  /* 0x0000001fff077819 */ /* 0x001fca0000011406 */
[----:B------:R0:W-:Y:S04]  /*21100*/  STL [R1+0x5b8], R7 ;  /* 0x0005b80701007387 */ /* 0x0001e80000100800 */
[----:B------:R-:W5:Y:S04]  /*21110*/  LDL R8, [R1+0x494] ;  /* 0x0004940001087983 */ /* 0x000f680000100800 */
[----:B0-----:R-:W5:Y:S01]  /*21120*/  LDL R7, [R1+0x4a0] ;  /* 0x0004a00001077983 */ /* 0x001f620000100800 */
[----:B----4-:R-:W-:-:S05]  /*21130*/  SHF.R.S32.HI R6, RZ, 0x1f, R60 ;  /* 0x0000001fff067819 */ /* 0x010fca000001143c */
[----:B------:R0:W-:Y:S04]  /*21140*/  STL [R1+0x5cc], R6 ;  /* 0x0005cc0601007387 */ /* 0x0001e80000100800 */
[----:B------:R-:W4:Y:S04]  /*21150*/  LDL R59, [R1+0x4ac] ;  /* 0x0004ac00013b7983 */ /* 0x000f280000100800 */
[----:B0-----:R-:W4:Y:S01]  /*21160*/  LDL R6, [R1+0x4b4] ;  /* 0x0004b40001067983 */ /* 0x001f220000100800 */
[----:B--2---:R-:W-:-:S05]  /*21170*/  SHF.R.S32.HI R0, RZ, 0x1f, R0 ;  /* 0x0000001fff007819 */ /* 0x004fca0000011400 */
[----:B------:R0:W-:Y:S04]  /*21180*/  STL [R1+0x5e0], R0 ;  /* 0x0005e00001007387 */ /* 0x0001e80000100800 */
[----:B------:R-:W2:Y:S04]  /*21190*/  LDL R60, [R1+0x4c0] ;  /* 0x0004c000013c7983 */ /* 0x000ea80000100800 */
[----:B0-----:R-:W2:Y:S01]  /*211a0*/  LDL R0, [R1+0x4c8] ;  /* 0x0004c80001007983 */ /* 0x001ea20000100800 */
[----:B---3--:R-:W-:-:S05]  /*211b0*/  SHF.R.S32.HI R5, RZ, 0x1f, R5 ;  /* 0x0000001fff057819 */ /* 0x008fca0000011405 */
[----:B------:R0:W-:Y:S01]  /*211c0*/  STL [R1+0x5f4], R5 ;  /* 0x0005f40501007387 */ /* 0x0001e20000100800 */
[----:B-----5:R-:W-:-:S03]  /*211d0*/  SHF.R.S32.HI R20, RZ, 0x1f, R20 ;  /* 0x0000001fff147819 */ /* 0x020fc60000011414 */
[----:B0-----:R-:W3:Y:S04]  /*211e0*/  LDL R5, [R1+0x4d4] ;  /* 0x0004d40001057983 */ /* 0x001ee80000100800 */
        /* <DEDUP_REMOVED lines=10> */
[----:B------:R-:W5:Y:S04]  /*21290*/  LDL R3, [R1+0x4f4] ;  /* 0x0004f40001037983 */ /* 0x000f680000100800 */
[----:B------:R-:W-:Y:S01]  /*212a0*/  STL [R1+0x638], R20 ;  /* 0x0006381401007387 */ /* 0x000fe20000100800 */
[----:B-1----:R-:W-:Y:S02]  /*212b0*/  SHF.R.S32.HI R19, RZ, 0x1f, R18 ;  /* 0x0000001fff137819 */ /* 0x002fe40000011412 */
        /* <DEDUP_REMOVED lines=13> */
[----:B------:R-:W5:Y:S04]  /*21390*/  LDL R12, [R1+0x4fc] ;  /* 0x0004fc00010c7983 */ /* 0x000f680000100800 */
[----:B------:R0:W-:Y:S04]  /*213a0*/  STL [R1+0x660], R11 ;  /* 0x0006600b01007387 */ /* 0x0001e80000100800 */
[----:B------:R-:W-:Y:S01]  /*213b0*/  STL [R1+0x65c], R13 ;  /* 0x00065c0d01007387 */ /* 0x000fe20000100800 */
[----:B0-----:R-:W-:Y:S02]  /*213c0*/  SHF.R.S32.HI R11, RZ, 0x1f, R9 ;  /* 0x0000001fff0b7819 */ /* 0x001fe40000011409 */
[----:B------:R-:W-:-:S02]  /*213d0*/  SHF.R.S32.HI R9, RZ, 0x1f, R61 ;  /* 0x0000001fff097819 */ /* 0x000fc4000001143d */
[----:B------:R-:W5:Y:S04]  /*213e0*/  LDL R61, [R1+0x508] ;  /* 0x00050800013d7983 */ /* 0x000f680000100800 */
[----:B------:R0:W-:Y:S04]  /*213f0*/  STL [R1+0x664], R11 ;  /* 0x0006640b01007387 */ /* 0x0001e80000100800 */
[----:B------:R1:W-:Y:S01]  /*21400*/  STL [R1+0x668], R9 ;  /* 0x0006680901007387 */ /* 0x0003e20000100800 */
[----:B0-----:R-:W-:Y:S02]  /*21410*/  SHF.R.S32.HI R11, RZ, 0x1f, R10 ;  /* 0x0000001fff0b7819 */ /* 0x001fe4000001140a */
[----:B------:R-:W-:-:S02]  /*21420*/  SHF.R.S32.HI R10, RZ, 0x1f, R8 ;  /* 0x0000001fff0a7819 */ /* 0x000fc40000011408 */
[----:B------:R-:W-:Y:S01]  /*21430*/  SHF.R.S32.HI R7, RZ, 0x1f, R7 ;  /* 0x0000001fff077819 */ /* 0x000fe20000011407 */
[----:B-1----:R-:W5:Y:S04]  /*21440*/  LDL R9, [R1+0x510] ;  /* 0x0005100001097983 */ /* 0x002f680000100800 */
[----:B------:R-:W-:Y:S04]  /*21450*/  STL [R1+0x66c], R11 ;  /* 0x00066c0b01007387 */ /* 0x000fe80000100800 */
[----:B------:R0:W-:Y:S04]  /*21460*/  STL [R1+0x670], R10 ;  /* 0x0006700a01007387 */ /* 0x0001e80000100800 */
[----:B0-----:R-:W5:Y:S04]  /*21470*/  LDL R10, [R1+0x51c] ;  /* 0x00051c00010a7983 */ /* 0x001f680000100800 */
[----:B------:R0:W-:Y:S01]  /*21480*/  STL [R1+0x674], R7 ;  /* 0x0006740701007387 */ /* 0x0001e20000100800 */
[----:B----4-:R-:W-:-:S02]  /*21490*/  SHF.R.S32.HI R8, RZ, 0x1f, R59 ;  /* 0x0000001fff087819 */ /* 0x010fc4000001143b */
[----:B0-----:R-:W-:-:S03]  /*214a0*/  SHF.R.S32.HI R7, RZ, 0x1f, R6 ;  /* 0x0000001fff077819 */ /* 0x001fc60000011406 */
[----:B------:R0:W-:Y:S04]  /*214b0*/  STL [R1+0x678], R8 ;  /* 0x0006780801007387 */ /* 0x0001e80000100800 */
[----:B0-----:R-:W4:Y:S04]  /*214c0*/  LDL R8, [R1+0x524] ;  /* 0x0005240001087983 */ /* 0x001f280000100800 */
[----:B------:R-:W-:Y:S01]  /*214d0*/  STL [R1+0x67c], R7 ;  /* 0x00067c0701007387 */ /* 0x000fe20000100800 */
[----:B--2---:R-:W-:Y:S02]  /*214e0*/  SHF.R.S32.HI R6, RZ, 0x1f, R60 ;  /* 0x0000001fff067819 */ /* 0x004fe4000001143c */
[----:B------:R-:W-:-:S03]  /*214f0*/  SHF.R.S32.HI R0, RZ, 0x1f, R0 ;  /* 0x0000001fff007819 */ /* 0x000fc60000011400 */
[----:B------:R-:W-:Y:S04]  /*21500*/  STL [R1+0x680], R6 ;  /* 0x0006800601007387 */ /* 0x000fe80000100800 */
[----:B------:R-:W2:Y:S04]  /*21510*/  LDL R20, [R1+0x530] ;  /* 0x0005300001147983 */ /* 0x000ea80000100800 */
[----:B------:R0:W-:Y:S01]  /*21520*/  STL [R1+0x684], R0 ;  /* 0x0006840001007387 */ /* 0x0001e20000100800 */
[----:B---3--:R-:W-:-:S03]  /*21530*/  SHF.R.S32.HI R5, RZ, 0x1f, R5 ;  /* 0x0000001fff057819 */ /* 0x008fc60000011405 */
[----:B0-----:R-:W3:Y:S04]  /*21540*/  LDL R0, [R1+0x538] ;  /* 0x0005380001007983 */ /* 0x001ee80000100800 */
[----:B------:R5:W-:Y:S04]  /*21550*/  STL [R1+0x688], R5 ;  /* 0x0006880501007387 */ /* 0x000be80000100800 */
[----:B------:R-:W3:Y:S04]  /*21560*/  LDL R7, [R1+0x544] ;  /* 0x0005440001077983 */ /* 0x000ee80000100800 */
[----:B------:R-:W3:Y:S04]  /*21570*/  LDL R59, [R1+0x550] ;  /* 0x00055000013b7983 */ /* 0x000ee80000100800 */
[----:B------:R-:W3:Y:S01]  /*21580*/  LDL R6, [R1+0x558] ;  /* 0x0005580001067983 */ /* 0x000ee20000100800 */
[----:B-----5:R-:W-:-:S05]  /*21590*/  SHF.R.S32.HI R5, RZ, 0x1f, R4 ;  /* 0x0000001fff057819 */ /* 0x020fca0000011404 */
[----:B------:R0:W-:Y:S01]  /*215a0*/  STL [R1+0x68c], R5 ;  /* 0x00068c0501007387 */ /* 0x0001e20000100800 */
[----:B------:R-:W-:-:S05]  /*215b0*/  SHF.R.S32.HI R4, RZ, 0x1f, R2 ;  /* 0x0000001fff047819 */ /* 0x000fca0000011402 */
[----:B------:R1:W-:Y:S01]  /*215c0*/  STL [R1+0x690], R4 ;  /* 0x0006900401007387 */ /* 0x0003e20000100800 */
[----:B------:R-:W-:-:S03]  /*215d0*/  SHF.R.S32.HI R2, RZ, 0x1f, R3 ;  /* 0x0000001fff027819 */ /* 0x000fc60000011403 */
[----:B0-----:R-:W5:Y:S04]  /*215e0*/  LDL R5, [R1+0x564] ;  /* 0x0005640001057983 */ /* 0x001f680000100800 */
[----:B-1----:R-:W5:Y:S04]  /*215f0*/  LDL R4, [R1+0x56c] ;  /* 0x00056c0001047983 */ /* 0x002f680000100800 */
[----:B------:R0:W-:Y:S04]  /*21600*/  STL [R1+0x694], R2 ;  /* 0x0006940201007387 */ /* 0x0001e80000100800 */
[----:B------:R-:W5:Y:S04]  /*21610*/  LDL R3, [R1+0x580] ;  /* 0x0005800001037983 */ /* 0x000f680000100800 */
[----:B------:R-:W5:Y:S04]  /*21620*/  LDL R19, [R1+0x58c] ;  /* 0x00058c0001137983 */ /* 0x000f680000100800 */
[----:B0-----:R-:W5:Y:S04]  /*21630*/  LDL R2, [R1+0x578] ;  /* 0x0005780001027983 */ /* 0x001f680000100800 */
[----:B------:R-:W5:Y:S04]  /*21640*/  LDL R18, [R1+0x594] ;  /* 0x0005940001127983 */ /* 0x000f680000100800 */
[----:B------:R-:W5:Y:S04]  /*21650*/  LDL R17, [R1+0x5a0] ;  /* 0x0005a00001117983 */ /* 0x000f680000100800 */
[----:B------:R-:W5:Y:S04]  /*21660*/  LDL R60, [R1+0x5ac] ;  /* 0x0005ac00013c7983 */ /* 0x000f680000100800 */
[----:B------:R-:W5:Y:S04]  /*21670*/  LDL R16, [R1+0x5b4] ;  /* 0x0005b40001107983 */ /* 0x000f680000100800 */
[----:B------:R-:W5:Y:S01]  /*21680*/  LDL R11, [R1+0x5c0] ;  /* 0x0005c000010b7983 */ /* 0x000f620000100800 */
[----:B------:R-:W-:-:S05]  /*21690*/  SHF.R.S32.HI R12, RZ, 0x1f, R12 ;  /* 0x0000001fff0c7819 */ /* 0x000fca000001140c */
[----:B------:R0:W-:Y:S02]  /*216a0*/  STL [R1+0x698], R12 ;  /* 0x0006980c01007387 */ /* 0x0001e40000100800 */
[----:B0-----:R-:W-:Y:S02]  /*216b0*/  SHF.R.S32.HI R12, RZ, 0x1f, R61 ;  /* 0x0000001fff0c7819 */ /* 0x001fe4000001143d */
[----:B------:R-:W5:Y:S04]  /*216c0*/  LDL R61, [R1+0x5c8] ;  /* 0x0005c800013d7983 */ /* 0x000f680000100800 */
[----:B------:R0:W-:Y:S04]  /*216d0*/  STL [R1+0x69c], R12 ;  /* 0x00069c0c01007387 */ /* 0x0001e80000100800 */
[----:B------:R-:W5:Y:S04]  /*216e0*/  LDL R15, [R1+0x5d4] ;  /* 0x0005d400010f7983 */ /* 0x000f680000100800 */
[----:B------:R-:W5:Y:S01]  /*216f0*/  LDL R14, [R1+0x5dc] ;  /* 0x0005dc00010e7983 */ /* 0x000f620000100800 */
[----:B------:R-:W-:-:S05]  /*21700*/  SHF.R.S32.HI R9, RZ, 0x1f, R9 ;  /* 0x0000001fff097819 */ /* 0x000fca0000011409 */
[----:B------:R1:W-:Y:S04]  /*21710*/  STL [R1+0x6a0], R9 ;  /* 0x0006a00901007387 */ /* 0x0003e80000100800 */
[----:B0-----:R-:W5:Y:S04]  /*21720*/  LDL R12, [R1+0x5e8] ;  /* 0x0005e800010c7983 */ /* 0x001f680000100800 */
[----:B-1----:R-:W5:Y:S01]  /*21730*/  LDL R9, [R1+0x5f0] ;  /* 0x0005f00001097983 */ /* 0x002f620000100800 */
[----:B------:R-:W-:-:S05]  /*21740*/  SHF.R.S32.HI R10, RZ, 0x1f, R10 ;  /* 0x0000001fff0a7819 */ /* 0x000fca000001140a */
[----:B------:R0:W-:Y:S04]  /*21750*/  STL [R1+0x6a4], R10 ;  /* 0x0006a40a01007387 */ /* 0x0001e80000100800 */
[----:B------:R-:W5:Y:S04]  /*21760*/  LDL R13, [R1+0x5fc] ;  /* 0x0005fc00010d7983 */ /* 0x000f680000100800 */
[----:B0-----:R-:W5:Y:S01]  /*21770*/  LDL R10, [R1+0x608] ;  /* 0x00060800010a7983 */ /* 0x001f620000100800 */
[----:B----4-:R-:W-:-:S05]  /*21780*/  SHF.R.S32.HI R8, RZ, 0x1f, R8 ;  /* 0x0000001fff087819 */ /* 0x010fca0000011408 */
[----:B------:R0:W-:Y:S04]  /*21790*/  STL [R1+0x6a8], R8 ;  /* 0x0006a80801007387 */ /* 0x0001e80000100800 */
[----:B0-----:R-:W4:Y:S01]  /*217a0*/  LDL R8, [R1+0x610] ;  /* 0x0006100001087983 */ /* 0x001f220000100800 */
[----:B--2---:R-:W-:-:S05]  /*217b0*/  SHF.R.S32.HI R20, RZ, 0x1f, R20 ;  /* 0x0000001fff147819 */ /* 0x004fca0000011414 */
[----:B------:R0:W-:Y:S01]  /*217c0*/  STL [R1+0x6ac], R20 ;  /* 0x0006ac1401007387 */ /* 0x0001e20000100800 */
[----:B---3--:R-:W-:-:S03]  /*217d0*/  SHF.R.S32.HI R0, RZ, 0x1f, R0 ;  /* 0x0000001fff007819 */ /* 0x008fc60000011400 */
[----:B0-----:R-:W2:Y:S04]  /*217e0*/  LDL.LU R20, [R1+0x59d4] ;  /* 0x0059d40001147983 */ /* 0x001ea80000300800 */
[----:B------:R0:W-:Y:S01]  /*217f0*/  STL [R1+0x6b0], R0 ;  /* 0x0006b00001007387 */ /* 0x0001e20000100800 */
[----:B------:R-:W-:Y:S02]  /*21800*/  SHF.R.S32.HI R7, RZ, 0x1f, R7 ;  /* 0x0000001fff077819 */ /* 0x000fe40000011407 */
[----:B------:R-:W-:Y:S01]  /*21810*/  SHF.R.S32.HI R59, RZ, 0x1f, R59 ;  /* 0x0000001fff3b7819 */ /* 0x000fe2000001143b */
[----:B0-----:R-:W3:Y:S01]  /*21820*/  LDL.LU R0, [R1+0x59d0] ;  /* 0x0059d00001007983 */ /* 0x001ee20000300800 */
[----:B------:R-:W-:-:S03]  /*21830*/  SHF.R.S32.HI R6, RZ, 0x1f, R6 ;  /* 0x0000001fff067819 */ /* 0x000fc60000011406 */
[----:B------:R0:W-:Y:S04]  /*21840*/  STL [R1+0x6b4], R7 ;  /* 0x0006b40701007387 */ /* 0x0001e80000100800 */
[----:B0-----:R-:W2:Y:S04]  /*21850*/  LDL R7, [R1+0x628] ;  /* 0x0006280001077983 */ /* 0x001ea80000100800 */
[----:B------:R0:W-:Y:S01]  /*21860*/  STL [R1+0x6b8], R59 ;  /* 0x0006b83b01007387 */ /* 0x0001e20000100800 */
[----:B-----5:R-:W-:Y:S02]  /*21870*/  SHF.R.S32.HI R5, RZ, 0x1f, R5 ;  /* 0x0000001fff057819 */ /* 0x020fe40000011405 */
[----:B------:R-:W-:Y:S01]  /*21880*/  SHF.R.S32.HI R4, RZ, 0x1f, R4 ;  /* 0x0000001fff047819 */ /* 0x000fe20000011404 */
[----:B0-----:R-:W5:Y:S04]  /*21890*/  LDL R59, [R1+0x62c] ;  /* 0x00062c00013b7983 */ /* 0x001f680000100800 */
[----:B------:R0:W-:Y:S01]  /*218a0*/  STL [R1+0x6bc], R6 ;  /* 0x0006bc0601007387 */ /* 0x0001e20000100800 */
[----:B------:R-:W-:-:S03]  /*218b0*/  SHF.R.S32.HI R3, RZ, 0x1f, R3 ;  /* 0x0000001fff037819 */ /* 0x000fc60000011403 */
[----:B0-----:R-:W2:Y:S01]  /*218c0*/  LDL R6, [R1+0x634] ;  /* 0x0006340001067983 */ /* 0x001ea20000100800 */
[----:B------:R-:W-:-:S03]  /*218d0*/  SHF.R.S32.HI R2, RZ, 0x1f, R2 ;  /* 0x0000001fff027819 */ /* 0x000fc60000011402 */
[----:B------:R0:W-:Y:S04]  /*218e0*/  STL [R1+0x6c0], R5 ;  /* 0x0006c00501007387 */ /* 0x0001e80000100800 */
[----:B0-----:R-:W2:Y:S04]  /*218f0*/  LDL.LU R5, [R1+0x59cc] ;  /* 0x0059cc0001057983 */ /* 0x001ea80000300800 */
[----:B------:R0:W-:Y:S04]  /*21900*/  STL [R1+0x6c4], R4 ;  /* 0x0006c40401007387 */ /* 0x0001e80000100800 */
[----:B0-----:R-:W2:Y:S04]  /*21910*/  LDL.LU R4, [R1+0x59c8] ;  /* 0x0059c80001047983 */ /* 0x001ea80000300800 */
[----:B------:R0:W-:Y:S04]  /*21920*/  STL [R1+0x6c8], R2 ;  /* 0x0006c80201007387 */ /* 0x0001e80000100800 */
[----:B0-----:R-:W2:Y:S04]  /*21930*/  LDL.LU R2, [R1+0x59c4] ;  /* 0x0059c40001027983 */ /* 0x001ea80000300800 */
[----:B------:R0:W-:Y:S04]  /*21940*/  STL [R1+0x6cc], R3 ;  /* 0x0006cc0301007387 */ /* 0x0001e80000100800 */
[----:B0-----:R-:W3:Y:S01]  /*21950*/  LDL.LU R3, [R1+0x59c0] ;  /* 0x0059c00001037983 */ /* 0x001ee20000300800 */
[----:B------:R-:W-:-:S02]  /*21960*/  SHF.R.S32.HI R19, RZ, 0x1f, R19 ;  /* 0x0000001fff137819 */ /* 0x000fc40000011413 */
[----:B------:R-:W-:-:S03]  /*21970*/  SHF.R.S32.HI R17, RZ, 0x1f, R17 ;  /* 0x0000001fff117819 */ /* 0x000fc60000011411 */
[----:B------:R0:W-:Y:S02]  /*21980*/  STL [R1+0x6d0], R19 ;  /* 0x0006d01301007387 */ /* 0x0001e40000100800 */
[----:B0-----:R-:W-:Y:S02]  /*21990*/  SHF.R.S32.HI R19, RZ, 0x1f, R18 ;  /* 0x0000001fff137819 */ /* 0x001fe40000011412 */
[----:B------:R-:W-:-:S03]  /*219a0*/  SHF.R.S32.HI R18, RZ, 0x1f, R60 ;  /* 0x0000001fff127819 */ /* 0x000fc6000001143c */
[----:B------:R-:W-:Y:S04]  /*219b0*/  STL [R1+0x6d4], R19 ;  /* 0x0006d41301007387 */ /* 0x000fe80000100800 */
[----:B------:R-:W5:Y:S04]  /*219c0*/  LDL.LU R60, [R1+0x200] ;  /* 0x00020000013c7983 */ /* 0x000f680000300800 */
[----:B------:R0:W-:Y:S04]  /*219d0*/  STL [R1+0x6d8], R17 ;  /* 0x0006d81101007387 */ /* 0x0001e80000100800 */
[----:B------:R-:W-:Y:S01]  /*219e0*/  STL [R1+0x6dc], R18 ;  /* 0x0006dc1201007387 */ /* 0x000fe20000100800 */
[----:B0-----:R-:W-:-:S02]  /*219f0*/  SHF.R.S32.HI R17, RZ, 0x1f, R16 ;  /* 0x0000001fff117819 */ /* 0x001fc40000011410 */
[----:B------:R-:W-:Y:S02]  /*21a00*/  SHF.R.S32.HI R16, RZ, 0x1f, R11 ;  /* 0x0000001fff107819 */ /* 0x000fe4000001140b */
[----:B------:R-:W5:Y:S04]  /*21a10*/  LDL.LU R11, [R1+0x9c] ;  /* 0x00009c00010b7983 */ /* 0x000f680000300800 */
[----:B------:R0:W-:Y:S04]  /*21a20*/  STL [R1+0x6e0], R17 ;  /* 0x0006e01101007387 */ /* 0x0001e80000100800 */
[----:B------:R1:W-:Y:S01]  /*21a30*/  STL [R1+0x6e4], R16 ;  /* 0x0006e41001007387 */ /* 0x0003e20000100800 */
[----:B0-----:R-:W-:-:S03]  /*21a40*/  SHF.R.S32.HI R17, RZ, 0x1f, R61 ;  /* 0x0000001fff117819 */ /* 0x001fc6000001143d */
[----:B------:R-:W5:Y:S01]  /*21a50*/  LDL.LU R61, [R1+0x1fc] ;  /* 0x0001fc00013d7983 */ /* 0x000f620000300800 */
[----:B-1----:R-:W-:Y:S02]  /*21a60*/  SHF.R.S32.HI R16, RZ, 0x1f, R15 ;  /* 0x0000001fff107819 */ /* 0x002fe4000001140f */
[----:B------:R-:W-:Y:S01]  /*21a70*/  SHF.R.S32.HI R15, RZ, 0x1f, R14 ;  /* 0x0000001fff0f7819 */ /* 0x000fe2000001140e */
[----:B------:R-:W-:Y:S01]  /*21a80*/  STL [R1+0x6e8], R17 ;  /* 0x0006e81101007387 */ /* 0x000fe20000100800 */
[----:B------:R-:W-:-:S03]  /*21a90*/  SHF.R.S32.HI R14, RZ, 0x1f, R12 ;  /* 0x0000001fff0e7819 */ /* 0x000fc6000001140c */
[----:B------:R-:W-:Y:S04]  /*21aa0*/  STL [R1+0x6ec], R16 ;  /* 0x0006ec1001007387 */ /* 0x000fe80000100800 */
[----:B------:R-:W5:Y:S04]  /*21ab0*/  LDL.LU R12, [R1+0x98] ;  /* 0x00009800010c7983 */ /* 0x000f680000300800 */
[----:B------:R0:W-:Y:S04]  /*21ac0*/  STL [R1+0x6f0], R15 ;  /* 0x0006f00f01007387 */ /* 0x0001e80000100800 */
[----:B------:R1:W-:Y:S01]  /*21ad0*/  STL [R1+0x6f4], R14 ;  /* 0x0006f40e01007387 */ /* 0x0003e20000100800 */
[----:B0-----:R-:W-:-:S03]  /*21ae0*/  SHF.R.S32.HI R15, RZ, 0x1f, R9 ;  /* 0x0000001fff0f7819 */ /* 0x001fc60000011409 */
[----:B------:R-:W5:Y:S01]  /*21af0*/  LDL.LU R9, [R1+0x1f8] ;  /* 0x0001f80001097983 */ /* 0x000f620000300800 */
[----:B-1----:R-:W-:Y:S02]  /*21b00*/  SHF.R.S32.HI R14, RZ, 0x1f, R13 ;  /* 0x0000001fff0e7819 */ /* 0x002fe4000001140d */
[----:B------:R-:W-:Y:S01]  /*21b10*/  SHF.R.S32.HI R13, RZ, 0x1f, R10 ;  /* 0x0000001fff0d7819 */ /* 0x000fe2000001140a */
[----:B------:R-:W-:Y:S04]  /*21b20*/  STL [R1+0x6f8], R15 ;  /* 0x0006f80f01007387 */ /* 0x000fe80000100800 */
[----:B------:R2:W-:Y:S04]  /*21b30*/  STL [R1+0x6fc], R14 ;  /* 0x0006fc0e01007387 */ /* 0x0005e80000100800 */
[----:B------:R-:W5:Y:S04]  /*21b40*/  LDL.LU R10, [R1+0x94] ;  /* 0x00009400010a7983 */ /* 0x000f680000300800 */
[----:B------:R3:W-:Y:S01]  /*21b50*/  STL [R1+0x700], R13 ;  /* 0x0007000d01007387 */ /* 0x0007e20000100800 */
[----:B----4-:R-:W-:-:S05]  /*21b60*/  SHF.R.S32.HI R8, RZ, 0x1f, R8 ;  /* 0x0000001fff087819 */ /* 0x010fca0000011408 */
[----:B------:R0:W-:Y:S01]  /*21b70*/  STL [R1+0x704], R8 ;  /* 0x0007040801007387 */ /* 0x0001e20000100800 */
[----:B--2---:R-:W-:Y:S02]  /*21b80*/  SHF.R.S32.HI R14, RZ, 0x1f, R2 ;  /* 0x0000001fff0e7819 */ /* 0x004fe40000011402 */
[----:B---3--:R-:W-:Y:S02]  /*21b90*/  SHF.R.S32.HI R13, RZ, 0x1f, R3 ;  /* 0x0000001fff0d7819 */ /* 0x008fe40000011403 */
[----:B------:R-:W2:Y:S04]  /*21ba0*/  LDL.LU R3, [R1+0x59bc] ;  /* 0x0059bc0001037983 */ /* 0x000ea80000300800 */
[----:B0-----:R-:W3:Y:S04]  /*21bb0*/  LDL.LU R8, [R1+0x1f4] ;  /* 0x0001f40001087983 */ /* 0x001ee80000300800 */
[----:B------:R0:W-:Y:S04]  /*21bc0*/  STL [R1+0x708], R13 ;  /* 0x0007080d01007387 */ /* 0x0001e80000100800 */
[----:B------:R-:W4:Y:S01]  /*21bd0*/  LDL.LU R2, [R1+0x59b8] ;  /* 0x0059b80001027983 */ /* 0x000f220000300800 */
[----:B------:R-:W-:-:S02]  /*21be0*/  SHF.R.S32.HI R6, RZ, 0x1f, R6 ;  /* 0x0000001fff067819 */ /* 0x000fc40000011406 */
[----:B0-----:R-:W-:Y:S02]  /*21bf0*/  SHF.R.S32.HI R13, RZ, 0x1f, R7 ;  /* 0x0000001fff0d7819 */ /* 0x001fe40000011407 */
[----:B-----5:R-:W-:Y:S01]  /*21c00*/  SHF.R.S32.HI R7, RZ, 0x1f, R59 ;  /* 0x0000001fff077819 */ /* 0x020fe2000001143b */
[----:B------:R0:W-:Y:S04]  /*21c10*/  STL [R1+0x70c], R14 ;  /* 0x00070c0e01007387 */ /* 0x0001e80000100800 */
[----:B0-----:R-:W5:Y:S04]  /*21c20*/  LDL.LU R14, [R1+0x90] ;  /* 0x00009000010e7983 */ /* 0x001f680000300800 */
[----:B------:R-:W-:Y:S04]  /*21c30*/  STL [R1+0x710], R13 ;  /* 0x0007100d01007387 */ /* 0x000fe80000100800 */
[----:B------:R0:W-:Y:S04]  /*21c40*/  STL [R1+0x714], R7 ;  /* 0x0007140701007387 */ /* 0x0001e80000100800 */
[----:B0-----:R-:W3:Y:S04]  /*21c50*/  LDL.LU R7, [R1+0x1f0] ;  /* 0x0001f00001077983 */ /* 0x001ee80000300800 */
[----:B------:R4:W-:Y:S01]  /*21c60*/  STL [R1+0x718], R6 ;  /* 0x0007180601007387 */ /* 0x0009e20000100800 */
[----:B--2---:R-:W-:-:S02]  /*21c70*/  IADD3 R13, P2, PT, R4, R3, RZ ;  /* 0x00000003040d7210 */ /* 0x004fc40007f5e0ff */
[-C--:B----4-:R-:W-:Y:S02]  /*21c80*/  IADD3 R6, P6, PT, R4, R2.reuse, RZ ;  /* 0x0000000204067210 */ /* 0x090fe40007fde0ff */
[----:B------:R-:W2:Y:S04]  /*21c90*/  LDL.LU R4, [R1+0x59b4] ;  /* 0x0059b40001047983 */ /* 0x000ea80000300800 */
[----:B------:R0:W-:Y:S01]  /*21ca0*/  STL [R1+0x5350], R13 ;  /* 0x0053500d01007387 */ /* 0x0001e20000100800 */
[----:B------:R-:W-:-:S03]  /*21cb0*/  IADD3 R16, P0, PT, R5, R2, RZ ;  /* 0x0000000205107210 */ /* 0x000fc60007f1e0ff */
[----:B------:R-:W4:Y:S01]  /*21cc0*/  LDL.LU R59, [R1+0x8c] ;  /* 0x00008c00013b7983 */ /* 0x000f220000300800 */
[----:B0-----:R-:W-:-:S03]  /*21cd0*/  IADD3 R13, P1, PT, R5, R3, RZ ;  /* 0x00000003050d7210 */ /* 0x001fc60007f3e0ff */
[----:B------:R0:W-:Y:S04]  /*21ce0*/  STL [R1+0x5348], R6 ;  /* 0x0053480601007387 */ /* 0x0001e80000100800 */
[----:B0-----:R-:W3:Y:S04]  /*21cf0*/  LDL.LU R6, [R1+0x1ec] ;  /* 0x0001ec0001067983 */ /* 0x001ee80000300800 */
[----:B------:R0:W-:Y:S04]  /*21d00*/  STL [R1+0x534c], R13 ;  /* 0x00534c0d01007387 */ /* 0x0001e80000100800 */
[----:B------:R-:W3:Y:S01]  /*21d10*/  LDL.LU R5, [R1+0x59b0] ;  /* 0x0059b00001057983 */ /* 0x000ee20000300800 */
[----:B------:R-:W-:-:S03]  /*21d20*/  IADD3 R15, P4, PT, R60, R3, RZ ;  /* 0x000000033c0f7210 */ /* 0x000fc60007f9e0ff */
[----:B0-----:R-:W4:Y:S04]  /*21d30*/  LDL.LU R13, [R1+0x88] ;  /* 0x00008800010d7983 */ /* 0x001f280000300800 */
[----:B------:R0:W-:Y:S04]  /*21d40*/  STL [R1+0x5340], R16 ;  /* 0x0053401001007387 */ /* 0x0001e80000100800 */
[----:B------:R2:W-:Y:S01]  /*21d50*/  STL [R1+0x5344], R15 ;  /* 0x0053440f01007387 */ /* 0x0005e20000100800 */
[----:B------:R-:W-:Y:S02]  /*21d60*/  IADD3 R17, P3, PT, R61, R3, RZ ;  /* 0x000000033d117210 */ /* 0x000fe40007f7e0ff */
[----:B0-----:R-:W-:-:S02]  /*21d70*/  IADD3 R16, P5, PT, R60, R2, RZ ;  /* 0x000000023c107210 */ /* 0x001fc40007fbe0ff */
[----:B------:R-:W4:Y:S04]  /*21d80*/  LDL.LU R60, [R1+0x1e8] ;  /* 0x0001e800013c7983 */ /* 0x000f280000300800 */
[----:B------:R0:W-:Y:S01]  /*21d90*/  STL [R1+0x5338], R16 ;  /* 0x0053381001007387 */ /* 0x0001e20000100800 */
[----:B--2---:R-:W-:Y:S01]  /*21da0*/  IMAD.X R15, R11, 0x1, R4, P2 ;  /* 0x000000010b0f7824 */ /* 0x004fe200010e0604 */
[----:B0-----:R-:W-:-:S04]  /*21db0*/  IADD3 R16, P2, PT, R61, R2, RZ ;  /* 0x000000023d107210 */ /* 0x001fc80007f5e0ff */
[----:B------:R3:W-:Y:S04]  /*21dc0*/  STL [R1+0x5334], R15 ;  /* 0x0053340f01007387 */ /* 0x0007e80000100800 */
[----:B------:R-:W-:Y:S01]  /*21dd0*/  STL [R1+0x533c], R17 ;  /* 0x00533c1101007387 */ /* 0x000fe20000100800 */
[----:B---3--:R-:W-:-:S03]  /*21de0*/  IMAD.X R15, R11, 0x1, R5, P6 ;  /* 0x000000010b0f7824 */ /* 0x008fc600030e0605 */
[----:B------:R-:W2:Y:S04]  /*21df0*/  LDL.LU R11, [R1+0x84] ;  /* 0x00008400010b7983 */ /* 0x000ea80000300800 */
[----:B------:R0:W-:Y:S04]  /*21e00*/  STL [R1+0x5330], R15 ;  /* 0x0053300f01007387 */ /* 0x0001e80000100800 */
[----:B------:R1:W-:Y:S04]  /*21e10*/  STL [R1+0x5328], R16 ;  /* 0x0053281001007387 */ /* 0x0003e80000100800 */
[----:B------:R-:W3:Y:S01]  /*21e20*/  LDL.LU R61, [R1+0x1e4] ;  /* 0x0001e400013d7983 */ /* 0x000ee20000300800 */
[----:B0-----:R-:W-:Y:S01]  /*21e30*/  IMAD.X R15, R12, 0x1, R4, P1 ;  /* 0x000000010c0f7824 */ /* 0x001fe200008e0604 */
[----:B-1----:R-:W-:-:S04]  /*21e40*/  IADD3 R16, P1, PT, R9, R3, RZ ;  /* 0x0000000309107210 */ /* 0x002fc80007f3e0ff */
[----:B------:R0:W-:Y:S04]  /*21e50*/  STL [R1+0x5324], R15 ;  /* 0x0053240f01007387 */ /* 0x0001e80000100800 */
[----:B------:R-:W-:Y:S01]  /*21e60*/  STL [R1+0x532c], R16 ;  /* 0x00532c1001007387 */ /* 0x000fe20000100800 */
[----:B0-----:R-:W-:Y:S01]  /*21e70*/  IMAD.X R15, R12, 0x1, R5, P0 ;  /* 0x000000010c0f7824 */ /* 0x001fe200000e0605 */
[----:B------:R-:W-:Y:S02]  /*21e80*/  IADD3 R9, P0, PT, R9, R2, RZ ;  /* 0x0000000209097210 */ /* 0x000fe40007f1e0ff */
[----:B------:R-:W3:Y:S04]  /*21e90*/  LDL.LU R12, [R1+0x80] ;  /* 0x00008000010c7983 */ /* 0x000ee80000300800 */
[----:B------:R-:W-:Y:S04]  /*21ea0*/  STL [R1+0x5320], R15 ;  /* 0x0053200f01007387 */ /* 0x000fe80000100800 */
[----:B------:R0:W-:Y:S04]  /*21eb0*/  STL [R1+0x5318], R9 ;  /* 0x0053180901007387 */ /* 0x0001e80000100800 */
[----:B0-----:R-:W3:Y:S01]  /*21ec0*/  LDL.LU R9, [R1+0x1e0] ;  /* 0x0001e00001097983 */ /* 0x001ee20000300800 */
[----:B------:R-:W-:Y:S01]  /*21ed0*/  IMAD.X R15, R10, 0x1, R4, P4 ;  /* 0x000000010a0f7824 */ /* 0x000fe200020e0604 */
[----:B------:R-:W-:-:S04]  /*21ee0*/  IADD3 R16, P4, PT, R8, R3, RZ ;  /* 0x0000000308107210 */ /* 0x000fc80007f9e0ff */
        /* <DEDUP_REMOVED lines=8> */
[----:B-----5:R-:W-:Y:S01]  /*21f70*/  IMAD.X R15, R14, 0x1, R4, P3 ;  /* 0x000000010e0f7824 */ /* 0x020fe200018e0604 */
[----:B------:R-:W-:-:S04]  /*21f80*/  IADD3 R16, P3, PT, R7, R3, RZ ;  /* 0x0000000307107210 */ /* 0x000fc80007f7e0ff */
[----:B------:R0:W-:Y:S04]  /*21f90*/  STL [R1+0x5304], R15 ;  /* 0x0053040f01007387 */ /* 0x0001e80000100800 */
[----:B------:R-:W-:Y:S01]  /*21fa0*/  STL [R1+0x530c], R16 ;  /* 0x00530c1001007387 */ /* 0x000fe20000100800 */
[----:B0-----:R-:W-:Y:S01]  /*21fb0*/  IMAD.X R15, R14, 0x1, R5, P2 ;  /* 0x000000010e0f7824 */ /* 0x001fe200010e0605 */
[----:B------:R-:W-:Y:S02]  /*21fc0*/  IADD3 R7, P2, PT, R7, R2, RZ ;  /* 0x0000000207077210 */ /* 0x000fe40007f5e0ff */
[----:B------:R-:W5:Y:S04]  /*21fd0*/  LDL.LU R14, [R1+0x78] ;  /* 0x00007800010e7983 */ /* 0x000f680000300800 */
[----:B------:R-:W-:Y:S04]  /*21fe0*/  STL [R1+0x5300], R15 ;  /* 0x0053000f01007387 */ /* 0x000fe80000100800 */
[----:B------:R0:W-:Y:S04]  /*21ff0*/  STL [R1+0x52f8], R7 ;  /* 0x0052f80701007387 */ /* 0x0001e80000100800 */
[----:B0-----:R-:W5:Y:S01]  /*22000*/  LDL.LU R7, [R1+0x1d8] ;  /* 0x0001d80001077983 */ /* 0x001f620000300800 */
[----:B----4-:R-:W-:Y:S01]  /*22010*/  IMAD.X R16, R59, 0x1, R4, P1 ;  /* 0x000000013b107824 */ /* 0x010fe200008e0604 */
[----:B------:R-:W-:-:S04]  /*22020*/  IADD3 R15, P1, PT, R6, R3, RZ ;  /* 0x00000003060f7210 */ /* 0x000fc80007f3e0ff */
[----:B------:R0:W-:Y:S04]  /*22030*/  STL [R1+0x52f4], R16 ;  /* 0x0052f41001007387 */ /* 0x0001e80000100800 */
[----:B------:R-:W-:Y:S01]  /*22040*/  STL [R1+0x52fc], R15 ;  /* 0x0052fc0f01007387 */ /* 0x000fe20000100800 */
[----:B0-----:R-:W-:Y:S01]  /*22050*/  IMAD.X R16, R59, 0x1, R5, P0 ;  /* 0x000000013b107824 */ /* 0x001fe200000e0605 */
[----:B------:R-:W-:-:S04]  /*22060*/  IADD3 R6, P0, PT, R6, R2, RZ ;  /* 0x0000000206067210 */ /* 0x000fc80007f1e0ff */
[----:B------:R-:W-:Y:S04]  /*22070*/  STL [R1+0x52f0], R16 ;  /* 0x0052f01001007387 */ /* 0x000fe80000100800 */
[----:B------:R-:W4:Y:S04]  /*22080*/  LDL.LU R59, [R1+0x74] ;  /* 0x00007400013b7983 */ /* 0x000f280000300800 */
[----:B------:R0:W-:Y:S04]  /*22090*/  STL [R1+0x52e8], R6 ;  /* 0x0052e80601007387 */ /* 0x0001e80000100800 */
[----:B0-----:R-:W4:Y:S01]  /*220a0*/  LDL.LU R6, [R1+0x1d4] ;  /* 0x0001d40001067983 */ /* 0x001f220000300800 */
[----:B------:R-:W-:Y:S01]  /*220b0*/  IMAD.X R15, R13, 0x1, R4, P4 ;  /* 0x000000010d0f7824 */ /* 0x000fe200020e0604 */
[----:B------:R-:W-:-:S04]  /*220c0*/  IADD3 R17, P4, PT, R60, R3, RZ ;  /* 0x000000033c117210 */ /* 0x000fc80007f9e0ff */
[----:B------:R0:W-:Y:S04]  /*220d0*/  STL [R1+0x52e4], R15 ;  /* 0x0052e40f01007387 */ /* 0x0001e80000100800 */
[----:B------:R-:W-:Y:S01]  /*220e0*/  STL [R1+0x52ec], R17 ;  /* 0x0052ec1101007387 */ /* 0x000fe20000100800 */
[----:B0-----:R-:W-:Y:S01]  /*220f0*/  IMAD.X R15, R13, 0x1, R5, P5 ;  /* 0x000000010d0f7824 */ /* 0x001fe200028e0605 */
[----:B------:R-:W-:Y:S02]  /*22100*/  IADD3 R16, P5, PT, R60, R2, RZ ;  /* 0x000000023c107210 */ /* 0x000fe40007fbe0ff */
[----:B------:R-:W4:Y:S04]  /*22110*/  LDL.LU R13, [R1+0x70] ;  /* 0x00007000010d7983 */ /* 0x000f280000300800 */
[----:B------:R2:W-:Y:S04]  /*22120*/  STL [R1+0x52e0], R15 ;  /* 0x0052e00f01007387 */ /* 0x0005e80000100800 */
[----:B------:R-:W-:Y:S04]  /*22130*/  STL [R1+0x52d8], R16 ;  /* 0x0052d81001007387 */ /* 0x000fe80000100800 */
[----:B------:R-:W4:Y:S01]  /*22140*/  LDL.LU R60, [R1+0x1d0] ;  /* 0x0001d000013c7983 */ /* 0x000f220000300800 */
[----:B--2---:R-:W-:-:S05]  /*22150*/  IMAD.X R15, R11, 0x1, R4, P3 ;  /* 0x000000010b0f7824 */ /* 0x004fca00018e0604 */
[----:B------:R0:W-:Y:S01]  /*22160*/  STL [R1+0x52d4], R15 ;  /* 0x0052d40f01007387 */ /* 0x0001e20000100800 */
[----:B---3--:R-:W-:Y:S01]  /*22170*/  IADD3 R17, P3, PT, R61, R3, RZ ;  /* 0x000000033d117210 */ /* 0x008fe20007f7e0ff */
[----:B0-----:R-:W-:Y:S01]  /*22180*/  IMAD.X R15, R11, 0x1, R5, P2 ;  /* 0x000000010b0f7824 */ /* 0x001fe200010e0605 */
[----:B------:R-:W-:-:S03]  /*22190*/  IADD3 R16, P2, PT, R61, R2, RZ ;  /* 0x000000023d107210 */ /* 0x000fc60007f5e0ff */
[----:B------:R-:W-:Y:S04]  /*221a0*/  STL [R1+0x52dc], R17 ;  /* 0x0052dc1101007387 */ /* 0x000fe80000100800 */
[----:B------:R-:W2:Y:S04]  /*221b0*/  LDL.LU R11, [R1+0x6c] ;  /* 0x00006c00010b7983 */ /* 0x000ea80000300800 */
[----:B------:R0:W-:Y:S04]  /*221c0*/  STL [R1+0x52d0], R15 ;  /* 0x0052d00f01007387 */ /* 0x0001e80000100800 */
[----:B------:R1:W-:Y:S04]  /*221d0*/  STL [R1+0x52c8], R16 ;  /* 0x0052c81001007387 */ /* 0x0003e80000100800 */
[----:B------:R-:W3:Y:S01]  /*221e0*/  LDL.LU R61, [R1+0x1cc] ;  /* 0x0001cc00013d7983 */ /* 0x000ee20000300800 */
[----:B0-----:R-:W-:-:S05]  /*221f0*/  IMAD.X R15, R12, 0x1, R4, P1 ;  /* 0x000000010c0f7824 */ /* 0x001fca00008e0604 */
[----:B------:R0:W-:Y:S01]  /*22200*/  STL [R1+0x52c4], R15 ;  /* 0x0052c40f01007387 */ /* 0x0001e20000100800 */
[C---:B-1----:R-:W-:Y:S01]  /*22210*/  IADD3 R16, P1, PT, R9.reuse, R3, RZ ;  /* 0x0000000309107210 */ /* 0x042fe20007f3e0ff */
[----:B0-----:R-:W-:Y:S01]  /*22220*/  IMAD.X R15, R12, 0x1, R5, P0 ;  /* 0x000000010c0f7824 */ /* 0x001fe200000e0605 */
[----:B------:R-:W-:-:S03]  /*22230*/  IADD3 R9, P0, PT, R9, R2, RZ ;  /* 0x0000000209097210 */ /* 0x000fc60007f1e0ff */
[----:B------:R0:W-:Y:S04]  /*22240*/  STL [R1+0x52cc], R16 ;  /* 0x0052cc1001007387 */ /* 0x0001e80000100800 */
[----:B------:R-:W3:Y:S04]  /*22250*/  LDL.LU R12, [R1+0x68] ;  /* 0x00006800010c7983 */ /* 0x000ee80000300800 */
[----:B------:R-:W-:Y:S04]  /*22260*/  STL [R1+0x52c0], R15 ;  /* 0x0052c00f01007387 */ /* 0x000fe80000100800 */
[----:B------:R1:W-:Y:S01]  /*22270*/  STL [R1+0x52b8], R9 ;  /* 0x0052b80901007387 */ /* 0x0003e20000100800 */
[----:B0-----:R-:W-:-:S03]  /*22280*/  IMAD.X R16, R10, 0x1, R4, P4 ;  /* 0x000000010a107824 */ /* 0x001fc600020e0604 */
[----:B-1----:R-:W3:Y:S04]  /*22290*/  LDL.LU R9, [R1+0x1c8] ;  /* 0x0001c80001097983 */ /* 0x002ee80000300800 */
[----:B------:R0:W-:Y:S01]  /*222a0*/  STL [R1+0x52b4], R16 ;  /* 0x0052b41001007387 */ /* 0x0001e20000100800 */
[----:B------:R-:W-:Y:S01]  /*222b0*/  IADD3 R15, P4, PT, R8, R3, RZ ;  /* 0x00000003080f7210 */ /* 0x000fe20007f9e0ff */
[----:B0-----:R-:W-:Y:S02]  /*222c0*/  IMAD.X R16, R10, 0x1, R5, P5 ;  /* 0x000000010a107824 */ /* 0x001fe400028e0605 */
[----:B------:R-:W3:Y:S04]  /*222d0*/  LDL.LU R10, [R1+0x64] ;  /* 0x00006400010a7983 */ /* 0x000ee80000300800 */
[----:B------:R0:W-:Y:S04]  /*222e0*/  STL [R1+0x52bc], R15 ;  /* 0x0052bc0f01007387 */ /* 0x0001e80000100800 */
[----:B------:R5:W-:Y:S01]  /*222f0*/  STL [R1+0x52b0], R16 ;  /* 0x0052b01001007387 */ /* 0x000be20000100800 */
[----:B0-----:R-:W-:-:S03]  /*22300*/  IADD3 R15, P5, PT, R8, R2, RZ ;  /* 0x00000002080f7210 */ /* 0x001fc60007fbe0ff */
[----:B------:R-:W3:Y:S01]  /*22310*/  LDL.LU R8, [R1+0x1c4] ;  /* 0x0001c40001087983 */ /* 0x000ee20000300800 */
[----:B-----5:R-:W-:-:S03]  /*22320*/  IMAD.X R16, R14, 0x1, R4, P3 ;  /* 0x000000010e107824 */ /* 0x020fc600018e0604 */
[----:B------:R0:W-:Y:S04]  /*22330*/  STL [R1+0x52a8], R15 ;  /* 0x0052a80f01007387 */ /* 0x0001e80000100800 */
[----:B------:R1:W-:Y:S01]  /*22340*/  STL [R1+0x52a4], R16 ;  /* 0x0052a41001007387 */ /* 0x0003e20000100800 */
[C---:B0-----:R-:W-:Y:S01]  /*22350*/  IADD3 R15, P3, PT, R7.reuse, R3, RZ ;  /* 0x00000003070f7210 */ /* 0x041fe20007f7e0ff */
[----:B-1----:R-:W-:Y:S02]  /*22360*/  IMAD.X R16, R14, 0x1, R5, P2 ;  /* 0x000000010e107824 */ /* 0x002fe400010e0605 */
[----:B------:R-:W5:Y:S04]  /*22370*/  LDL.LU R14, [R1+0x60] ;  /* 0x00006000010e7983 */ /* 0x000f680000300800 */
[----:B------:R0:W-:Y:S04]  /*22380*/  STL [R1+0x52ac], R15 ;  /* 0x0052ac0f01007387 */ /* 0x0001e80000100800 */
[----:B------:R-:W-:Y:S01]  /*22390*/  STL [R1+0x52a0], R16 ;  /* 0x0052a01001007387 */ /* 0x000fe20000100800 */
[----:B0-----:R-:W-:-:S03]  /*223a0*/  IADD3 R15, P2, PT, R7, R2, RZ ;  /* 0x00000002070f7210 */ /* 0x001fc60007f5e0ff */
[----:B------:R-:W5:Y:S01]  /*223b0*/  LDL.LU R7, [R1+0x1c0] ;  /* 0x0001c00001077983 */ /* 0x000f620000300800 */
[----:B----4-:R-:W-:-:S03]  /*223c0*/  IMAD.X R17, R59, 0x1, R4, P1 ;  /* 0x000000013b117824 */ /* 0x010fc600008e0604 */
[----:B------:R0:W-:Y:S04]  /*223d0*/  STL [R1+0x5298], R15 ;  /* 0x0052980f01007387 */ /* 0x0001e80000100800 */
[----:B------:R-:W-:Y:S01]  /*223e0*/  STL [R1+0x5294], R17 ;  /* 0x0052941101007387 */ /* 0x000fe20000100800 */
[----:B0-----:R-:W-:Y:S01]  /*223f0*/  IMAD.X R15, R59, 0x1, R5, P0 ;  /* 0x000000013b0f7824 */ /* 0x001fe200000e0605 */
[C---:B------:R-:W-:Y:S02]  /*22400*/  IADD3 R16, P1, PT, R6.reuse, R3, RZ ;  /* 0x0000000306107210 */ /* 0x040fe40007f3e0ff */
[----:B------:R-:W4:Y:S04]  /*22410*/  LDL.LU R59, [R1+0x5c] ;  /* 0x00005c00013b7983 */ /* 0x000f280000300800 */
[----:B------:R0:W-:Y:S04]  /*22420*/  STL [R1+0x529c], R16 ;  /* 0x00529c1001007387 */ /* 0x0001e80000100800 */
[----:B------:R1:W-:Y:S01]  /*22430*/  STL [R1+0x5290], R15 ;  /* 0x0052900f01007387 */ /* 0x0003e20000100800 */
[----:B0-----:R-:W-:-:S03]  /*22440*/  IADD3 R16, P0, PT, R6, R2, RZ ;  /* 0x0000000206107210 */ /* 0x001fc60007f1e0ff */
[----:B------:R-:W4:Y:S01]  /*22450*/  LDL.LU R6, [R1+0x1bc] ;  /* 0x0001bc0001067983 */ /* 0x000f220000300800 */
[----:B-1----:R-:W-:-:S03]  /*22460*/  IMAD.X R15, R13, 0x1, R4, P4 ;  /* 0x000000010d0f7824 */ /* 0x002fc600020e0604 */
[----:B------:R0:W-:Y:S04]  /*22470*/  STL [R1+0x5288], R16 ;  /* 0x0052881001007387 */ /* 0x0001e80000100800 */
[----:B------:R1:W-:Y:S01]  /*22480*/  STL [R1+0x5284], R15 ;  /* 0x0052840f01007387 */ /* 0x0003e20000100800 */
[C---:B0-----:R-:W-:Y:S01]  /*22490*/  IADD3 R16, P4, PT, R60.reuse, R3, RZ ;  /* 0x000000033c107210 */ /* 0x041fe20007f9e0ff */
[----:B-1----:R-:W-:Y:S02]  /*224a0*/  IMAD.X R15, R13, 0x1, R5, P5 ;  /* 0x000000010d0f7824 */ /* 0x002fe400028e0605 */
[----:B------:R-:W4:Y:S04]  /*224b0*/  LDL.LU R13, [R1+0x58] ;  /* 0x00005800010d7983 */ /* 0x000f280000300800 */
[----:B------:R0:W-:Y:S04]  /*224c0*/  STL [R1+0x528c], R16 ;  /* 0x00528c1001007387 */ /* 0x0001e80000100800 */
[----:B------:R2:W-:Y:S01]  /*224d0*/  STL [R1+0x5280], R15 ;  /* 0x0052800f01007387 */ /* 0x0005e20000100800 */
[----:B0-----:R-:W-:-:S03]  /*224e0*/  IADD3 R16, P5, PT, R60, R2, RZ ;  /* 0x000000023c107210 */ /* 0x001fc60007fbe0ff */
[----:B------:R-:W4:Y:S04]  /*224f0*/  LDL.LU R60, [R1+0x1b8] ;  /* 0x0001b800013c7983 */ /* 0x000f280000300800 */
[----:B------:R3:W-:Y:S01]  /*22500*/  STL [R1+0x5278], R16 ;  /* 0x0052781001007387 */ /* 0x0007e20000100800 */
[----:B--2---:R-:W-:-:S05]  /*22510*/  IMAD.X R15, R11, 0x1, R4, P3 ;  /* 0x000000010b0f7824 */ /* 0x004fca00018e0604 */
[----:B------:R0:W-:Y:S01]  /*22520*/  STL [R1+0x5274], R15 ;  /* 0x0052740f01007387 */ /* 0x0001e20000100800 */
[----:B---3--:R-:W-:Y:S01]  /*22530*/  IADD3 R16, P3, PT, R61, R3, RZ ;  /* 0x000000033d107210 */ /* 0x008fe20007f7e0ff */
[----:B0-----:R-:W-:Y:S01]  /*22540*/  IMAD.X R15, R11, 0x1, R5, P2 ;  /* 0x000000010b0f7824 */ /* 0x001fe200010e0605 */
[----:B------:R-:W-:-:S03]  /*22550*/  IADD3 R11, P2, PT, R61, R2, RZ ;  /* 0x000000023d0b7210 */ /* 0x000fc60007f5e0ff */
[----:B------:R-:W-:Y:S04]  /*22560*/  STL [R1+0x527c], R16 ;  /* 0x00527c1001007387 */ /* 0x000fe80000100800 */
[----:B------:R-:W2:Y:S04]  /*22570*/  LDL.LU R61, [R1+0x54] ;  /* 0x00005400013d7983 */ /* 0x000ea80000300800 */
[----:B------:R-:W-:Y:S04]  /*22580*/  STL [R1+0x5270], R15 ;  /* 0x0052700f01007387 */ /* 0x000fe80000100800 */
[----:B------:R0:W-:Y:S04]  /*22590*/  STL [R1+0x5268], R11 ;  /* 0x0052680b01007387 */ /* 0x0001e80000100800 */
[----:B0-----:R-:W3:Y:S01]  /*225a0*/  LDL.LU R11, [R1+0x1b4] ;  /* 0x0001b400010b7983 */ /* 0x001ee20000300800 */
[----:B------:R-:W-:-:S02]  /*225b0*/  IMAD.X R16, R12, 0x1, R4, P1 ;  /* 0x000000010c107824 */ /* 0x000fc400008e0604 */
[----:B------:R-:W-:-:S03]  /*225c0*/  IMAD.X R12, R12, 0x1, R5, P0 ;  /* 0x000000010c0c7824 */ /* 0x000fc600000e0605 */
[----:B------:R-:W-:Y:S01]  /*225d0*/  STL [R1+0x5264], R16 ;  /* 0x0052641001007387 */ /* 0x000fe20000100800 */
[C---:B------:R-:W-:Y:S02]  /*225e0*/  IADD3 R15, P1, PT, R9.reuse, R3, RZ ;  /* 0x00000003090f7210 */ /* 0x040fe40007f3e0ff */
[----:B------:R-:W-:-:S03]  /*225f0*/  IADD3 R9, P0, PT, R9, R2, RZ ;  /* 0x0000000209097210 */ /* 0x000fc60007f1e0ff */
[----:B------:R-:W-:Y:S04]  /*22600*/  STL [R1+0x526c], R15 ;  /* 0x00526c0f01007387 */ /* 0x000fe80000100800 */
[----:B------:R0:W-:Y:S04]  /*22610*/  STL [R1+0x5260], R12 ;  /* 0x0052600c01007387 */ /* 0x0001e80000100800 */
[----:B0-----:R-:W3:Y:S04]  /*22620*/  LDL.LU R12, [R1+0x50] ;  /* 0x00005000010c7983 */ /* 0x001ee80000300800 */
[----:B------:R0:W-:Y:S01]  /*22630*/  STL [R1+0x5258], R9 ;  /* 0x0052580901007387 */ /* 0x0001e20000100800 */
[----:B------:R-:W-:-:S03]  /*22640*/  IMAD.X R15, R10, 0x1, R4, P4 ;  /* 0x000000010a0f7824 */ /* 0x000fc600020e0604 */
[----:B0-----:R-:W3:Y:S01]  /*22650*/  LDL.LU R9, [R1+0x1b0] ;  /* 0x0001b00001097983 */ /* 0x001ee20000300800 */
[----:B------:R-:W-:Y:S01]  /*22660*/  IADD3 R16, P4, PT, R8, R3, RZ ;  /* 0x0000000308107210 */ /* 0x000fe20007f9e0ff */
[----:B------:R-:W-:Y:S02]  /*22670*/  IMAD.X R10, R10, 0x1, R5, P5 ;  /* 0x000000010a0a7824 */ /* 0x000fe400028e0605 */
[----:B------:R-:W-:Y:S04]  /*22680*/  STL [R1+0x5254], R15 ;  /* 0x0052540f01007387 */ /* 0x000fe80000100800 */
[----:B------:R-:W-:Y:S04]  /*22690*/  STL [R1+0x525c], R16 ;  /* 0x00525c1001007387 */ /* 0x000fe80000100800 */
[----:B------:R0:W-:Y:S04]  /*226a0*/  STL [R1+0x5250], R10 ;  /* 0x0052500a01007387 */ /* 0x0001e80000100800 */
[----:B0-----:R-:W3:Y:S01]  /*226b0*/  LDL.LU R10, [R1+0x4c] ;  /* 0x00004c00010a7983 */ /* 0x001ee20000300800 */
[----:B------:R-:W-:Y:S01]  /*226c0*/  IADD3 R15, P5, PT, R8, R2, RZ ;  /* 0x00000002080f7210 */ /* 0x000fe20007fbe0ff */
[----:B-----5:R-:W-:-:S04]  /*226d0*/  IMAD.X R8, R14, 0x1, R4, P3 ;  /* 0x000000010e087824 */ /* 0x020fc800018e0604 */
[----:B------:R0:W-:Y:S01]  /*226e0*/  STL [R1+0x5248], R15 ;  /* 0x0052480f01007387 */ /* 0x0001e20000100800 */
[----:B------:R-:W-:-:S03]  /*226f0*/  IMAD.X R16, R14, 0x1, R5, P2 ;  /* 0x000000010e107824 */ /* 0x000fc600010e0605 */
[----:B------:R1:W-:Y:S01]  /*22700*/  STL [R1+0x5244], R8 ;  /* 0x0052440801007387 */ /* 0x0003e20000100800 */
[----:B0-----:R-:W-:-:S03]  /*22710*/  IADD3 R15, P3, PT, R7, R3, RZ ;  /* 0x00000003070f7210 */ /* 0x001fc60007f7e0ff */
[----:B-1----:R-:W5:Y:S04]  /*22720*/  LDL.LU R8, [R1+0x1ac] ;  /* 0x0001ac0001087983 */ /* 0x002f680000300800 */
[----:B------:R0:W-:Y:S04]  /*22730*/  STL [R1+0x524c], R15 ;  /* 0x00524c0f01007387 */ /* 0x0001e80000100800 */
[----:B------:R-:W-:Y:S01]  /*22740*/  STL [R1+0x5240], R16 ;  /* 0x0052401001007387 */ /* 0x000fe20000100800 */
[----:B0-----:R-:W-:-:S03]  /*22750*/  IADD3 R15, P2, PT, R7, R2, RZ ;  /* 0x00000002070f7210 */ /* 0x001fc60007f5e0ff */
[----:B------:R-:W5:Y:S04]  /*22760*/  LDL.LU R7, [R1+0x48] ;  /* 0x0000480001077983 */ /* 0x000f680000300800 */
[----:B------:R0:W-:Y:S01]  /*22770*/  STL [R1+0x5238], R15 ;  /* 0x0052380f01007387 */ /* 0x0001e20000100800 */
[----:B----4-:R-:W-:-:S03]  /*22780*/  IMAD.X R14, R59, 0x1, R4, P1 ;  /* 0x000000013b0e7824 */ /* 0x010fc600008e0604 */
[----:B0-----:R-:W4:Y:S01]  /*22790*/  LDL.LU R15, [R1+0x1a8] ;  /* 0x0001a800010f7983 */ /* 0x001f220000300800 */
[----:B------:R-:W-:-:S03]  /*227a0*/  IMAD.X R16, R59, 0x1, R5, P0 ;  /* 0x000000013b107824 */ /* 0x000fc600000e0605 */
[----:B------:R0:W-:Y:S02]  /*227b0*/  STL [R1+0x5234], R14 ;  /* 0x0052340e01007387 */ /* 0x0001e40000100800 */
[C---:B0-----:R-:W-:Y:S02]  /*227c0*/  IADD3 R14, P1, PT, R6.reuse, R3, RZ ;  /* 0x00000003060e7210 */ /* 0x041fe40007f3e0ff */
[----:B------:R-:W-:-:S03]  /*227d0*/  IADD3 R6, P0, PT, R6, R2, RZ ;  /* 0x0000000206067210 */ /* 0x000fc60007f1e0ff */
[----:B------:R-:W-:Y:S04]  /*227e0*/  STL [R1+0x523c], R14 ;  /* 0x00523c0e01007387 */ /* 0x000fe80000100800 */
[----:B------:R-:W-:Y:S04]  /*227f0*/  STL [R1+0x5230], R16 ;  /* 0x0052301001007387 */ /* 0x000fe80000100800 */
[----:B------:R-:W4:Y:S04]  /*22800*/  LDL.LU R59, [R1+0x44] ;  /* 0x00004400013b7983 */ /* 0x000f280000300800 */
[----:B------:R0:W-:Y:S04]  /*22810*/  STL [R1+0x5228], R6 ;  /* 0x0052280601007387 */ /* 0x0001e80000100800 */
[----:B0-----:R-:W4:Y:S01]  /*22820*/  LDL.LU R6, [R1+0x1a4] ;  /* 0x0001a40001067983 */ /* 0x001f220000300800 */
[C---:B------:R-:W-:Y:S01]  /*22830*/  IMAD.X R14, R13.reuse, 0x1, R4, P4 ;  /* 0x000000010d0e7824 */ /* 0x040fe200020e0604 */
[----:B------:R-:W-:Y:S01]  /*22840*/  IADD3 R17, P4, PT, R60, R3, RZ ;  /* 0x000000033c117210 */ /* 0x000fe20007f9e0ff */
[----:B------:R-:W-:-:S03]  /*22850*/  IMAD.X R16, R13, 0x1, R5, P5 ;  /* 0x000000010d107824 */ /* 0x000fc600028e0605 */
[----:B------:R0:W-:Y:S01]  /*22860*/  STL [R1+0x5224], R14 ;  /* 0x0052240e01007387 */ /* 0x0001e20000100800 */
[----:B------:R-:W-:-:S03]  /*22870*/  IADD3 R13, P5, PT, R60, R2, RZ ;  /* 0x000000023c0d7210 */ /* 0x000fc60007fbe0ff */
[----:B0-----:R-:W4:Y:S04]  /*22880*/  LDL.LU R14, [R1+0x40] ;  /* 0x00004000010e7983 */ /* 0x001f280000300800 */
[----:B------:R-:W-:Y:S04]  /*22890*/  STL [R1+0x522c], R17 ;  /* 0x00522c1101007387 */ /* 0x000fe80000100800 */
[----:B------:R2:W-:Y:S04]  /*228a0*/  STL [R1+0x5220], R16 ;  /* 0x0052201001007387 */ /* 0x0005e80000100800 */
[----:B------:R-:W4:Y:S04]  /*228b0*/  LDL.LU R60, [R1+0x1a0] ;  /* 0x0001a000013c7983 */ /* 0x000f280000300800 */
[----:B------:R-:W-:Y:S01]  /*228c0*/  STL [R1+0x5218], R13 ;  /* 0x0052180d01007387 */ /* 0x000fe20000100800 */
[----:B--2---:R-:W-:-:S05]  /*228d0*/  IMAD.X R16, R61, 0x1, R4, P3 ;  /* 0x000000013d107824 */ /* 0x004fca00018e0604 */
[----:B------:R0:W-:Y:S02]  /*228e0*/  STL [R1+0x5214], R16 ;  /* 0x0052141001007387 */ /* 0x0001e40000100800 */
[----:B0-----:R-:W-:Y:S02]  /*228f0*/  IMAD.X R16, R61, 0x1, R5, P2 ;  /* 0x000000013d107824 */ /* 0x001fe400010e0605 */
[----:B------:R-:W2:Y:S01]  /*22900*/  LDL.LU R61, [R1+0x3c] ;  /* 0x00003c00013d7983 */ /* 0x000ea20000300800 */
[----:B---3--:R-:W-:-:S05]  /*22910*/  IADD3 R13, P3, PT, R11, R3, RZ ;  /* 0x000000030b0d7210 */ /* 0x008fca0007f7e0ff */
[----:B------:R0:W-:Y:S04]  /*22920*/  STL [R1+0x521c], R13 ;  /* 0x00521c0d01007387 */ /* 0x0001e80000100800 */
[----:B0-----:R-:W3:Y:S04]  /*22930*/  LDL.LU R13, [R1+0x19c] ;  /* 0x00019c00010d7983 */ /* 0x001ee80000300800 */
[----:B------:R0:W-:Y:S02]  /*22940*/  STL [R1+0x5210], R16 ;  /* 0x0052101001007387 */ /* 0x0001e40000100800 */
[----:B0-----:R-:W-:Y:S01]  /*22950*/  IADD3 R16, P2, PT, R11, R2, RZ ;  /* 0x000000020b107210 */ /* 0x001fe20007f5e0ff */
[----:B------:R-:W-:-:S04]  /*22960*/  IMAD.X R11, R12, 0x1, R4, P1 ;  /* 0x000000010c0b7824 */ /* 0x000fc800008e0604 */
[----:B------:R-:W-:Y:S04]  /*22970*/  STL [R1+0x5208], R16 ;  /* 0x0052081001007387 */ /* 0x000fe80000100800 */
[----:B------:R0:W-:Y:S01]  /*22980*/  STL [R1+0x5204], R11 ;  /* 0x0052040b01007387 */ /* 0x0001e20000100800 */
[----:B------:R-:W-:-:S03]  /*22990*/  IADD3 R17, P1, PT, R9, R3, RZ ;  /* 0x0000000309117210 */ /* 0x000fc60007f3e0ff */
[----:B0-----:R-:W3:Y:S01]  /*229a0*/  LDL.LU R11, [R1+0x38] ;  /* 0x00003800010b7983 */ /* 0x001ee20000300800 */
[----:B------:R-:W-:-:S03]  /*229b0*/  IMAD.X R16, R12, 0x1, R5, P0 ;  /* 0x000000010c107824 */ /* 0x000fc600000e0605 */
[----:B------:R0:W-:Y:S04]  /*229c0*/  STL [R1+0x520c], R17 ;  /* 0x00520c1101007387 */ /* 0x0001e80000100800 */
[----:B------:R-:W3:Y:S04]  /*229d0*/  LDL.LU R12, [R1+0x198] ;  /* 0x00019800010c7983 */ /* 0x000ee80000300800 */
[----:B------:R1:W-:Y:S01]  /*229e0*/  STL [R1+0x5200], R16 ;  /* 0x0052001001007387 */ /* 0x0003e20000100800 */
[----:B0-----:R-:W-:Y:S01]  /*229f0*/  IMAD.X R17, R10, 0x1, R4, P4 ;  /* 0x000000010a117824 */ /* 0x001fe200020e0604 */
[----:B-1----:R-:W-:-:S02]  /*22a00*/  IADD3 R16, P0, PT, R9, R2, RZ ;  /* 0x0000000209107210 */ /* 0x002fc40007f1e0ff */
[----:B------:R-:W3:Y:S04]  /*22a10*/  LDL.LU R9, [R1+0x34] ;  /* 0x0000340001097983 */ /* 0x000ee80000300800 */
[----:B------:R-:W-:Y:S04]  /*22a20*/  STL [R1+0x51f8], R16 ;  /* 0x0051f81001007387 */ /* 0x000fe80000100800 */
[----:B------:R0:W-:Y:S02]  /*22a30*/  STL [R1+0x51f4], R17 ;  /* 0x0051f41101007387 */ /* 0x0001e40000100800 */
[----:B0-----:R-:W-:-:S02]  /*22a40*/  IMAD.X R17, R10, 0x1, R5, P5 ;  /* 0x000000010a117824 */ /* 0x001fc400028e0605 */
[----:B------:R-:W3:Y:S01]  /*22a50*/  LDL.LU R10, [R1+0x194] ;  /* 0x00019400010a7983 */ /* 0x000ee20000300800 */
[----:B-----5:R-:W-:-:S05]  /*22a60*/  IADD3 R16, P4, PT, R8, R3, RZ ;  /* 0x0000000308107210 */ /* 0x020fca0007f9e0ff */
[----:B------:R0:W-:Y:S04]  /*22a70*/  STL [R1+0x51fc], R16 ;  /* 0x0051fc1001007387 */ /* 0x0001e80000100800 */
[----:B------:R4:W-:Y:S01]  /*22a80*/  STL [R1+0x51f0], R17 ;  /* 0x0051f01101007387 */ /* 0x0009e20000100800 */
[----:B0-----:R-:W-:Y:S01]  /*22a90*/  IADD3 R16, P5, PT, R8, R2, RZ ;  /* 0x0000000208107210 */ /* 0x001fe20007fbe0ff */
[----:B------:R-:W-:-:S04]  /*22aa0*/  IMAD.X R8, R7, 0x1, R4, P3 ;  /* 0x0000000107087824 */ /* 0x000fc800018e0604 */
[----:B------:R-:W-:Y:S04]  /*22ab0*/  STL [R1+0x51e8], R16 ;  /* 0x0051e81001007387 */ /* 0x000fe80000100800 */
[----:B------:R0:W-:Y:S01]  /*22ac0*/  STL [R1+0x51e4], R8 ;  /* 0x0051e40801007387 */ /* 0x0001e20000100800 */
[----:B----4-:R-:W-:-:S03]  /*22ad0*/  IADD3 R17, P3, PT, R15, R3, RZ ;  /* 0x000000030f117210 */ /* 0x010fc60007f7e0ff */
[----:B0-----:R-:W4:Y:S01]  /*22ae0*/  LDL.LU R8, [R1+0x30] ;  /* 0x0000300001087983 */ /* 0x001f220000300800 */
[----:B------:R-:W-:-:S03]  /*22af0*/  IMAD.X R16, R7, 0x1, R5, P2 ;  /* 0x0000000107107824 */ /* 0x000fc600010e0605 */
[----:B------:R-:W-:Y:S04]  /*22b00*/  STL [R1+0x51ec], R17 ;  /* 0x0051ec1101007387 */ /* 0x000fe80000100800 */
[----:B------:R-:W5:Y:S04]  /*22b10*/  LDL.LU R7, [R1+0x190] ;  /* 0x0001900001077983 */ /* 0x000f680000300800 */
[----:B------:R0:W-:Y:S02]  /*22b20*/  STL [R1+0x51e0], R16 ;  /* 0x0051e01001007387 */ /* 0x0001e40000100800 */
[----:B0-----:R-:W-:Y:S01]  /*22b30*/  IADD3 R16, P2, PT, R15, R2, RZ ;  /* 0x000000020f107210 */ /* 0x001fe20007f5e0ff */
[----:B------:R-:W-:-:S04]  /*22b40*/  IMAD.X R17, R59, 0x1, R4, P1 ;  /* 0x000000013b117824 */ /* 0x000fc800008e0604 */
[----:B------:R0:W-:Y:S01]  /*22b50*/  STL [R1+0x51d8], R16 ;  /* 0x0051d81001007387 */ /* 0x0001e20000100800 */
[----:B------:R-:W-:-:S03]  /*22b60*/  IADD3 R15, P1, PT, R6, R3, RZ ;  /* 0x00000003060f7210 */ /* 0x000fc60007f3e0ff */
[----:B------:R-:W-:Y:S01]  /*22b70*/  STL [R1+0x51d4], R17 ;  /* 0x0051d41101007387 */ /* 0x000fe20000100800 */
[----:B0-----:R-:W-:-:S03]  /*22b80*/  IMAD.X R16, R59, 0x1, R5, P0 ;  /* 0x000000013b107824 */ /* 0x001fc600000e0605 */
[----:B------:R0:W-:Y:S04]  /*22b90*/  STL [R1+0x51dc], R15 ;  /* 0x0051dc0f01007387 */ /* 0x0001e80000100800 */
[----:B------:R-:W-:Y:S04]  /*22ba0*/  STL [R1+0x51d0], R16 ;  /* 0x0051d01001007387 */ /* 0x000fe80000100800 */
[----:B------:R-:W5:Y:S01]  /*22bb0*/  LDL.LU R59, [R1+0x28] ;  /* 0x00002800013b7983 */ /* 0x000f620000300800 */
[----:B------:R-:W-:-:S05]  /*22bc0*/  IADD3 R6, P0, PT, R6, R2, RZ ;  /* 0x0000000206067210 */ /* 0x000fca0007f1e0ff */
[----:B------:R1:W-:Y:S01]  /*22bd0*/  STL [R1+0x51c8], R6 ;  /* 0x0051c80601007387 */ /* 0x0003e20000100800 */
[----:B0-----:R-:W-:-:S03]  /*22be0*/  IMAD.X R15, R14, 0x1, R4, P4 ;  /* 0x000000010e0f7824 */ /* 0x001fc600020e0604 */
[----:B-1----:R-:W5:Y:S01]  /*22bf0*/  LDL.LU R6, [R1+0x18c] ;  /* 0x00018c0001067983 */ /* 0x002f620000300800 */
[----:B------:R-:W-:-:S03]  /*22c00*/  IADD3 R16, P4, PT, R60, R3, RZ ;  /* 0x000000033c107210 */ /* 0x000fc60007f9e0ff */
[----:B------:R0:W-:Y:S04]  /*22c10*/  STL [R1+0x51c4], R15 ;  /* 0x0051c40f01007387 */ /* 0x0001e80000100800 */
[----:B------:R2:W-:Y:S01]  /*22c20*/  STL [R1+0x51cc], R16 ;  /* 0x0051cc1001007387 */ /* 0x0005e20000100800 */
[----:B0-----:R-:W-:Y:S01]  /*22c30*/  IMAD.X R15, R14, 0x1, R5, P5 ;  /* 0x000000010e0f7824 */ /* 0x001fe200028e0605 */
[----:B------:R-:W-:-:S04]  /*22c40*/  IADD3 R14, P5, PT, R60, R2, RZ ;  /* 0x000000023c0e7210 */ /* 0x000fc80007fbe0ff */
[----:B------:R-:W-:Y:S04]  /*22c50*/  STL [R1+0x51c0], R15 ;  /* 0x0051c00f01007387 */ /* 0x000fe80000100800 */
[----:B------:R0:W-:Y:S01]  /*22c60*/  STL [R1+0x51b8], R14 ;  /* 0x0051b80e01007387 */ /* 0x0001e20000100800 */
[----:B--2---:R-:W-:-:S05]  /*22c70*/  IMAD.X R16, R61, 0x1, R4, P3 ;  /* 0x000000013d107824 */ /* 0x004fca00018e0604 */
[----:B------:R-:W-:Y:S04]  /*22c80*/  STL [R1+0x51b4], R16 ;  /* 0x0051b41001007387 */ /* 0x000fe80000100800 */
[----:B------:R-:W2:Y:S01]  /*22c90*/  LDL.LU R60, [R1+0x24] ;  /* 0x00002400013c7983 */ /* 0x000ea20000300800 */
[----:B0-----:R-:W-:Y:S01]  /*22ca0*/  IMAD.X R14, R61, 0x1, R5, P2 ;  /* 0x000000013d0e7824 */ /* 0x001fe200010e0605 */
[----:B---3--:R-:W-:-:S05]  /*22cb0*/  IADD3 R15, P3, PT, R13, R3, RZ ;  /* 0x000000030d0f7210 */ /* 0x008fca0007f7e0ff */
[----:B------:R0:W-:Y:S04]  /*22cc0*/  STL [R1+0x51bc], R15 ;  /* 0x0051bc0f01007387 */ /* 0x0001e80000100800 */
[----:B------:R-:W3:Y:S01]  /*22cd0*/  LDL.LU R61, [R1+0x188] ;  /* 0x00018800013d7983 */ /* 0x000ee20000300800 */
[----:B------:R-:W-:-:S03]  /*22ce0*/  IADD3 R13, P2, PT, R13, R2, RZ ;  /* 0x000000020d0d7210 */ /* 0x000fc60007f5e0ff */
[----:B------:R-:W-:Y:S04]  /*22cf0*/  STL [R1+0x51b0], R14 ;  /* 0x0051b00e01007387 */ /* 0x000fe80000100800 */
[----:B------:R1:W-:Y:S01]  /*22d00*/  STL [R1+0x51a8], R13 ;  /* 0x0051a80d01007387 */ /* 0x0003e20000100800 */
[C---:B0-----:R-:W-:Y:S02]  /*22d10*/  IMAD.X R15, R11.reuse, 0x1, R4, P1 ;  /* 0x000000010b0f7824 */ /* 0x041fe400008e0604 */
[----:B-1----:R-:W-:Y:S01]  /*22d20*/  IMAD.X R13, R11, 0x1, R5, P0 ;  /* 0x000000010b0d7824 */ /* 0x002fe200000e0605 */
[C---:B------:R-:W-:Y:S02]  /*22d30*/  IADD3 R14, P1, PT, R12.reuse, R3, RZ ;  /* 0x000000030c0e7210 */ /* 0x040fe40007f3e0ff */
[----:B------:R-:W-:Y:S01]  /*22d40*/  STL [R1+0x51a4], R15 ;  /* 0x0051a40f01007387 */ /* 0x000fe20000100800 */
[----:B------:R-:W-:-:S03]  /*22d50*/  IADD3 R12, P0, PT, R12, R2, RZ ;  /* 0x000000020c0c7210 */ /* 0x000fc60007f1e0ff */
[----:B------:R-:W-:Y:S04]  /*22d60*/  STL [R1+0x51ac], R14 ;  /* 0x0051ac0e01007387 */ /* 0x000fe80000100800 */
[----:B------:R-:W-:Y:S04]  /*22d70*/  STL [R1+0x51a0], R13 ;  /* 0x0051a00d01007387 */ /* 0x000fe80000100800 */
[----:B------:R-:W3:Y:S04]  /*22d80*/  LDL.LU R19, [R1+0x20] ;  /* 0x0000200001137983 */ /* 0x000ee80000300800 */
[----:B------:R0:W-:Y:S01]  /*22d90*/  STL [R1+0x5198], R12 ;  /* 0x0051980c01007387 */ /* 0x0001e20000100800 */
[----:B------:R-:W-:-:S03]  /*22da0*/  IMAD.X R11, R9, 0x1, R4, P4 ;  /* 0x00000001090b7824 */ /* 0x000fc600020e0604 */
[----:B------:R-:W3:Y:S04]  /*22db0*/  LDL.LU R18, [R1+0x184] ;  /* 0x0001840001127983 */ /* 0x000ee80000300800 */
[----:B------:R1:W-:Y:S01]  /*22dc0*/  STL [R1+0x5194], R11 ;  /* 0x0051940b01007387 */ /* 0x0003e20000100800 */
[----:B0-----:R-:W-:Y:S01]  /*22dd0*/  IADD3 R12, P4, PT, R10, R3, RZ ;  /* 0x000000030a0c7210 */ /* 0x001fe20007f9e0ff */
[----:B-1----:R-:W-:-:S04]  /*22de0*/  IMAD.X R11, R9, 0x1, R5, P5 ;  /* 0x00000001090b7824 */ /* 0x002fc800028e0605 */
[----:B------:R-:W-:Y:S04]  /*22df0*/  STL [R1+0x519c], R12 ;  /* 0x00519c0c01007387 */ /* 0x000fe80000100800 */
[----:B------:R-:W3:Y:S04]  /*22e00*/  LDL.LU R17, [R1+0x1c] ;  /* 0x00001c0001117983 */ /* 0x000ee80000300800 */
[----:B------:R-:W-:Y:S04]  /*22e10*/  STL [R1+0x5190], R11 ;  /* 0x0051900b01007387 */ /* 0x000fe80000100800 */
[----:B------:R-:W3:Y:S01]  /*22e20*/  LDL.LU R16, [R1+0x180] ;  /* 0x0001800001107983 */ /* 0x000ee20000300800 */
[----:B------:R-:W-:-:S05]  /*22e30*/  IADD3 R9, P5, PT, R10, R2, RZ ;  /* 0x000000020a097210 */ /* 0x000fca0007fbe0ff */
[----:B------:R5:W-:Y:S04]  /*22e40*/  STL [R1+0x5188], R9 ;  /* 0x0051880901007387 */ /* 0x000be80000100800 */
[----:B------:R-:W3:Y:S01]  /*22e50*/  LDL.LU R15, [R1+0x18] ;  /* 0x00001800010f7983 */ /* 0x000ee20000300800 */
[----:B----4-:R-:W-:-:S05]  /*22e60*/  IMAD.X R10, R8, 0x1, R4, P3 ;  /* 0x00000001080a7824 */ /* 0x010fca00018e0604 */
[----:B------:R-:W-:Y:S04]  /*22e70*/  STL [R1+0x5184], R10 ;  /* 0x0051840a01007387 */ /* 0x000fe80000100800 */
[----:B------:R-:W4:Y:S01]  /*22e80*/  LDL.LU R14, [R1+0x17c] ;  /* 0x00017c00010e7983 */ /* 0x000f220000300800 */
[----:B-----5:R-:W-:Y:S01]  /*22e90*/  IADD3 R9, P3, PT, R7, R3, RZ ;  /* 0x0000000307097210 */ /* 0x020fe20007f7e0ff */
[----:B------:R-:W-:-:S04]  /*22ea0*/  IMAD.X R8, R8, 0x1, R5, P2 ;  /* 0x0000000108087824 */ /* 0x000fc800010e0605 */
[----:B------:R-:W-:Y:S04]  /*22eb0*/  STL [R1+0x518c], R9 ;  /* 0x00518c0901007387 */ /* 0x000fe80000100800 */
[----:B------:R-:W5:Y:S04]  /*22ec0*/  LDL.LU R13, [R1+0x14] ;  /* 0x00001400010d7983 */ /* 0x000f680000300800 */
[----:B------:R0:W-:Y:S04]  /*22ed0*/  STL [R1+0x5180], R8 ;  /* 0x0051800801007387 */ /* 0x0001e80000100800 */
[----:B------:R-:W4:Y:S01]  /*22ee0*/  LDL.LU R12, [R1+0x178] ;  /* 0x00017800010c7983 */ /* 0x000f220000300800 */
[----:B------:R-:W-:-:S05]  /*22ef0*/  IADD3 R7, P2, PT, R7, R2, RZ ;  /* 0x0000000207077210 */ /* 0x000fca0007f5e0ff */
[----:B------:R1:W-:Y:S04]  /*22f00*/  STL [R1+0x5178], R7 ;  /* 0x0051780701007387 */ /* 0x0003e80000100800 */
[----:B------:R-:W4:Y:S01]  /*22f10*/  LDL.LU R11, [R1+0x10] ;  /* 0x00001000010b7983 */ /* 0x000f220000300800 */
[----:B0-----:R-:W-:-:S05]  /*22f20*/  IMAD.X R8, R59, 0x1, R4, P1 ;  /* 0x000000013b087824 */ /* 0x001fca00008e0604 */
[----:B------:R-:W-:Y:S04]  /*22f30*/  STL [R1+0x5174], R8 ;  /* 0x0051740801007387 */ /* 0x000fe80000100800 */
[----:B------:R-:W4:Y:S01]  /*22f40*/  LDL.LU R10, [R1+0x174] ;  /* 0x00017400010a7983 */ /* 0x000f220000300800 */
[----:B-1----:R-:W-:-:S05]  /*22f50*/  IADD3 R7, P1, PT, R6, R3, RZ ;  /* 0x0000000306077210 */ /* 0x002fca0007f3e0ff */
[----:B------:R0:W-:Y:S04]  /*22f60*/  STL [R1+0x517c], R7 ;  /* 0x00517c0701007387 */ /* 0x0001e80000100800 */
[----:B------:R-:W4:Y:S01]  /*22f70*/  LDL.LU R9, [R1+0xc] ;  /* 0x00000c0001097983 */ /* 0x000f220000300800 */
[----:B0-----:R-:W-:-:S05]  /*22f80*/  IMAD.X R7, R59, 0x1, R5, P0 ;  /* 0x000000013b077824 */ /* 0x001fca00000e0605 */
[----:B------:R0:W-:Y:S04]  /*22f90*/  STL [R1+0x5170], R7 ;  /* 0x0051700701007387 */ /* 0x0001e80000100800 */
[----:B------:R-:W5:Y:S01]  /*22fa0*/  LDL.LU R8, [R1+0x170] ;  /* 0x0001700001087983 */ /* 0x000f620000300800 */
[----:B------:R-:W-:-:S05]  /*22fb0*/  IADD3 R6, P0, PT, R6, R2, RZ ;  /* 0x0000000206067210 */ /* 0x000fca0007f1e0ff */
[----:B------:R2:W-:Y:S04]  /*22fc0*/  STL [R1+0x5168], R6 ;  /* 0x0051680601007387 */ /* 0x0005e80000100800 */
[----:B0-----:R-:W5:Y:S01]  /*22fd0*/  LDL.LU R7, [R1+0x8] ;  /* 0x0000080001077983 */ /* 0x001f620000300800 */
[----:B--2---:R-:W-:-:S05]  /*22fe0*/  IMAD.X R6, R60, 0x1, R4, P4 ;  /* 0x000000013c067824 */ /* 0x004fca00020e0604 */
[----:B------:R0:W-:Y:S04]  /*22ff0*/  STL [R1+0x5164], R6 ;  /* 0x0051640601007387 */ /* 0x0001e80000100800 */
[----:B0-----:R-:W2:Y:S01]  /*23000*/  LDL.LU R6, [R1+0x16c] ;  /* 0x00016c0001067983 */ /* 0x001ea20000300800 */
[----:B---3--:R-:W-:-:S05]  /*23010*/  IADD3 R59, P4, PT, R61, R3, RZ ;  /* 0x000000033d3b7210 */ /* 0x008fca0007f9e0ff */
[----:B------:R0:W-:Y:S02]  /*23020*/  STL [R1+0x516c], R59 ;  /* 0x00516c3b01007387 */ /* 0x0001e40000100800 */
[----:B0-----:R-:W-:Y:S02]  /*23030*/  IMAD.X R59, R60, 0x1, R5, P5 ;  /* 0x000000013c3b7824 */ /* 0x001fe400028e0605 */
[----:B------:R-:W3:Y:S04]  /*23040*/  LDL.LU R60, [R1+0x4] ;  /* 0x00000400013c7983 */ /* 0x000ee80000300800 */
[----:B------:R0:W-:Y:S04]  /*23050*/  STL [R1+0x5160], R59 ;  /* 0x0051603b01007387 */ /* 0x0001e80000100800 */
[----:B0-----:R-:W2:Y:S01]  /*23060*/  LDL.LU R59, [R1+0x168] ;  /* 0x00016800013b7983 */ /* 0x001ea20000300800 */
[----:B------:R-:W-:-:S05]  /*23070*/  IADD3 R61, P5, PT, R61, R2, RZ ;  /* 0x000000023d3d7210 */ /* 0x000fca0007fbe0ff */
[----:B------:R0:W-:Y:S02]  /*23080*/  STL [R1+0x5158], R61 ;  /* 0x0051583d01007387 */ /* 0x0001e40000100800 */
[C---:B0-----:R-:W-:Y:S02]  /*23090*/  IMAD.X R61, R19.reuse, 0x1, R4, P3 ;  /* 0x00000001133d7824 */ /* 0x041fe400018e0604 */
[----:B------:R-:W-:-:S03]  /*230a0*/  IMAD.X R19, R19, 0x1, R5, P2 ;  /* 0x0000000113137824 */ /* 0x000fc600010e0605 */
[----:B------:R0:W-:Y:S02]  /*230b0*/  STL [R1+0x5154], R61 ;  /* 0x0051543d01007387 */ /* 0x0001e40000100800 */
[C---:B0-----:R-:W-:Y:S02]  /*230c0*/  IADD3 R61, P3, PT, R18.reuse, R3, RZ ;  /* 0x00000003123d7210 */ /* 0x041fe40007f7e0ff */
[----:B------:R-:W-:-:S03]  /*230d0*/  IADD3 R18, P2, PT, R18, R2, RZ ;  /* 0x0000000212127210 */ /* 0x000fc60007f5e0ff */
[----:B------:R0:W-:Y:S04]  /*230e0*/  STL [R1+0x515c], R61 ;  /* 0x00515c3d01007387 */ /* 0x0001e80000100800 */
[----:B0-----:R-:W2:Y:S04]  /*230f0*/  LDL.LU R61, [R1] ;  /* 0x00000000013d7983 */ /* 0x001ea80000300800 */
[----:B------:R0:W-:Y:S04]  /*23100*/  STL [R1+0x5150], R19 ;  /* 0x0051501301007387 */ /* 0x0001e80000100800 */
[----:B0-----:R-:W2:Y:S04]  /*23110*/  LDL.LU R19, [R1+0x59ac] ;  /* 0x0059ac0001137983 */ /* 0x001ea80000300800 */
[----:B------:R0:W-:Y:S02]  /*23120*/  STL [R1+0x5148], R18 ;  /* 0x0051481201007387 */ /* 0x0001e40000100800 */
[----:B0-----:R-:W-:-:S02]  /*23130*/  IMAD.X R18, R17, 0x1, R4, P1 ;  /* 0x0000000111127824 */ /* 0x001fc400008e0604 */
[----:B------:R-:W-:-:S03]  /*23140*/  IMAD.X R17, R17, 0x1, R5, P0 ;  /* 0x0000000111117824 */ /* 0x000fc600000e0605 */
[----:B------:R0:W-:Y:S02]  /*23150*/  STL [R1+0x5144], R18 ;  /* 0x0051441201007387 */ /* 0x0001e40000100800 */
[C---:B0-----:R-:W-:Y:S02]  /*23160*/  IADD3 R18, P1, PT, R16.reuse, R3, RZ ;  /* 0x0000000310127210 */ /* 0x041fe40007f3e0ff */
[----:B------:R-:W-:-:S03]  /*23170*/  IADD3 R16, P0, PT, R16, R2, RZ ;  /* 0x0000000210107210 */ /* 0x000fc60007f1e0ff */
[----:B------:R0:W-:Y:S04]  /*23180*/  STL [R1+0x514c], R18 ;  /* 0x00514c1201007387 */ /* 0x0001e80000100800 */
[----:B0-----:R-:W3:Y:S04]  /*23190*/  LDL.LU R18, [R1+0x59a8] ;  /* 0x0059a80001127983 */ /* 0x001ee80000300800 */
[----:B------:R0:W-:Y:S04]  /*231a0*/  STL [R1+0x5140], R17 ;  /* 0x0051401101007387 */ /* 0x0001e80000100800 */
[----:B0-----:R-:W3:Y:S04]  /*231b0*/  LDL.LU R17, [R1+0x59a4] ;  /* 0x0059a40001117983 */ /* 0x001ee80000300800 */
[----:B------:R0:W-:Y:S02]  /*231c0*/  STL [R1+0x5138], R16 ;  /* 0x0051381001007387 */ /* 0x0001e40000100800 */
[----:B0-----:R-:W-:-:S02]  /*231d0*/  IMAD.X R16, R15, 0x1, R4, P4 ;  /* 0x000000010f107824 */ /* 0x001fc400020e0604 */
[----:B------:R-:W-:-:S03]  /*231e0*/  IMAD.X R15, R15, 0x1, R5, P5 ;  /* 0x000000010f0f7824 */ /* 0x000fc600028e0605 */
[----:B------:R4:W-:Y:S02]  /*231f0*/  STL [R1+0x5134], R16 ;  /* 0x0051341001007387 */ /* 0x0009e40000100800 */
[C---:B----4-:R-:W-:Y:S02]  /*23200*/  IADD3 R16, P4, PT, R14.reuse, R3, RZ ;  /* 0x000000030e107210 */ /* 0x050fe40007f9e0ff */
[----:B------:R-:W-:-:S03]  /*23210*/  IADD3 R14, P5, PT, R14, R2, RZ ;  /* 0x000000020e0e7210 */ /* 0x000fc60007fbe0ff */
[----:B------:R0:W-:Y:S04]  /*23220*/  STL [R1+0x513c], R16 ;  /* 0x00513c1001007387 */ /* 0x0001e80000100800 */
[----:B0-----:R-:W4:Y:S04]  /*23230*/  LDL.LU R16, [R1+0x59a0] ;  /* 0x0059a00001107983 */ /* 0x001f280000300800 */
[----:B------:R0:W-:Y:S04]  /*23240*/  STL [R1+0x5130], R15 ;  /* 0x0051300f01007387 */ /* 0x0001e80000100800 */
[----:B0-----:R-:W4:Y:S04]  /*23250*/  LDL.LU R15, [R1+0x599c] ;  /* 0x00599c00010f7983 */ /* 0x001f280000300800 */
[----:B------:R5:W-:Y:S02]  /*23260*/  STL [R1+0x5128], R14 ;  /* 0x0051280e01007387 */ /* 0x000be40000100800 */
[----:B-----5:R-:W-:-:S02]  /*23270*/  IMAD.X R14, R13, 0x1, R4, P3 ;  /* 0x000000010d0e7824 */ /* 0x020fc400018e0604 */
[----:B------:R-:W-:-:S03]  /*23280*/  IMAD.X R13, R13, 0x1, R5, P2 ;  /* 0x000000010d0d7824 */ /* 0x000fc600010e0605 */
[----:B------:R0:W-:Y:S02]  /*23290*/  STL [R1+0x5124], R14 ;  /* 0x0051240e01007387 */ /* 0x0001e40000100800 */
[C---:B0-----:R-:W-:Y:S02]  /*232a0*/  IADD3 R14, P3, PT, R12.reuse, R3, RZ ;  /* 0x000000030c0e7210 */ /* 0x041fe40007f7e0ff */
[----:B------:R-:W-:-:S03]  /*232b0*/  IADD3 R12, P2, PT, R12, R2, RZ ;  /* 0x000000020c0c7210 */ /* 0x000fc60007f5e0ff */
[----:B------:R0:W-:Y:S04]  /*232c0*/  STL [R1+0x512c], R14 ;  /* 0x00512c0e01007387 */ /* 0x0001e80000100800 */
[----:B0-----:R-:W5:Y:S04]  /*232d0*/  LDL.LU R14, [R1+0x5998] ;  /* 0x00599800010e7983 */ /* 0x001f680000300800 */
[----:B------:R0:W-:Y:S04]  /*232e0*/  STL [R1+0x5120], R13 ;  /* 0x0051200d01007387 */ /* 0x0001e80000100800 */
[----:B0-----:R-:W4:Y:S04]  /*232f0*/  LDL.LU R13, [R1+0x5994] ;  /* 0x00599400010d7983 */ /* 0x001f280000300800 */
[----:B------:R0:W-:Y:S02]  /*23300*/  STL [R1+0x5118], R12 ;  /* 0x0051180c01007387 */ /* 0x0001e40000100800 */
[----:B0-----:R-:W-:-:S02]  /*23310*/  IMAD.X R12, R11, 0x1, R4, P1 ;  /* 0x000000010b0c7824 */ /* 0x001fc400008e0604 */
[----:B------:R-:W-:-:S03]  /*23320*/  IMAD.X R11, R11, 0x1, R5, P0 ;  /* 0x000000010b0b7824 */ /* 0x000fc600000e0605 */
[----:B------:R0:W-:Y:S02]  /*23330*/  STL [R1+0x5114], R12 ;  /* 0x0051140c01007387 */ /* 0x0001e40000100800 */
[C---:B0-----:R-:W-:Y:S02]  /*23340*/  IADD3 R12, P1, PT, R10.reuse, R3, RZ ;  /* 0x000000030a0c7210 */ /* 0x041fe40007f3e0ff */
[----:B------:R-:W-:-:S03]  /*23350*/  IADD3 R10, P0, PT, R10, R2, RZ ;  /* 0x000000020a0a7210 */ /* 0x000fc60007f1e0ff */
[----:B------:R0:W-:Y:S04]  /*23360*/  STL [R1+0x511c], R12 ;  /* 0x00511c0c01007387 */ /* 0x0001e80000100800 */
[----:B0-----:R-:W4:Y:S04]  /*23370*/  LDL.LU R12, [R1+0x5990] ;  /* 0x00599000010c7983 */ /* 0x001f280000300800 */
        /* <DEDUP_REMOVED lines=16> */
[C---:B--2---:R-:W-:Y:S02]  /*23480*/  IADD3 R8, P3, PT, R6.reuse, R3, RZ ;  /* 0x0000000306087210 */ /* 0x044fe40007f7e0ff */
[----:B------:R-:W-:-:S03]  /*23490*/  IADD3 R6, P2, PT, R6, R2, RZ ;  /* 0x0000000206067210 */ /* 0x000fc60007f5e0ff */
[----:B------:R0:W-:Y:S04]  /*234a0*/  STL [R1+0x50fc], R8 ;  /* 0x0050fc0801007387 */ /* 0x0001e80000100800 */
[----:B0-----:R-:W2:Y:S04]  /*234b0*/  LDL.LU R8, [R1+0x5980] ;  /* 0x0059800001087983 */ /* 0x001ea80000300800 */
[----:B------:R0:W-:Y:S04]  /*234c0*/  STL [R1+0x50f0], R7 ;  /* 0x0050f00701007387 */ /* 0x0001e80000100800 */
[----:B0-----:R-:W2:Y:S04]  /*234d0*/  LDL.LU R7, [R1+0x597c] ;  /* 0x00597c0001077983 */ /* 0x001ea80000300800 */
[----:B------:R3:W-:Y:S02]  /*234e0*/  STL [R1+0x50e8], R6 ;  /* 0x0050e80601007387 */ /* 0x0007e40000100800 */
[----:B---3--:R-:W-:-:S02]  /*234f0*/  IMAD.X R6, R60, 0x1, R4, P1 ;  /* 0x000000013c067824 */ /* 0x008fc400008e0604 */
[----:B------:R-:W-:-:S03]  /*23500*/  IMAD.X R60, R60, 0x1, R5, P0 ;  /* 0x000000013c3c7824 */ /* 0x000fc600000e0605 */
[----:B------:R0:W-:Y:S02]  /*23510*/  STL [R1+0x50e4], R6 ;  /* 0x0050e40601007387 */ /* 0x0001e40000100800 */
[----:B0-----:R-:W-:-:S05]  /*23520*/  IADD3 R6, P1, PT, R59, R3, RZ ;  /* 0x000000033b067210 */ /* 0x001fca0007f3e0ff */
[----:B------:R0:W-:Y:S04]  /*23530*/  STL [R1+0x50ec], R6 ;  /* 0x0050ec0601007387 */ /* 0x0001e80000100800 */
[----:B0-----:R-:W3:Y:S04]  /*23540*/  LDL.LU R6, [R1+0x5978] ;  /* 0x0059780001067983 */ /* 0x001ee80000300800 */
[----:B------:R0:W-:Y:S04]  /*23550*/  STL [R1+0x50e0], R60 ;  /* 0x0050e03c01007387 */ /* 0x0001e80000100800 */
[----:B0-----:R-:W2:Y:S01]  /*23560*/  LDL.LU R60, [R1+0x5974] ;  /* 0x00597400013c7983 */ /* 0x001ea20000300800 */
[----:B------:R-:W-:-:S05]  /*23570*/  IADD3 R59, P0, PT, R59, R2, RZ ;  /* 0x000000023b3b7210 */ /* 0x000fca0007f1e0ff */
[----:B------:R0:W-:Y:S02]  /*23580*/  STL [R1+0x50d8], R59 ;  /* 0x0050d83b01007387 */ /* 0x0001e40000100800 */
[C---:B0-----:R-:W-:Y:S02]  /*23590*/  IMAD.X R59, R61.reuse, 0x1, R4, P4 ;  /* 0x000000013d3b7824 */ /* 0x041fe400020e0604 */
[----:B------:R-:W-:-:S03]  /*235a0*/  IMAD.X R61, R61, 0x1, R5, P5 ;  /* 0x000000013d3d7824 */ /* 0x000fc600028e0605 */
[----:B------:R2:W-:Y:S02]  /*235b0*/  STL [R1+0x50d4], R59 ;  /* 0x0050d43b01007387 */ /* 0x0005e40000100800 */
[----:B--2---:R-:W-:-:S05]  /*235c0*/  IADD3 R59, P4, PT, R60, R3, RZ ;  /* 0x000000033c3b7210 */ /* 0x004fca0007f9e0ff */
[----:B------:R0:W-:Y:S04]  /*235d0*/  STL [R1+0x50dc], R59 ;  /* 0x0050dc3b01007387 */ /* 0x0001e80000100800 */
[----:B0-----:R-:W2:Y:S04]  /*235e0*/  LDL.LU R59, [R1+0x5970] ;  /* 0x00597000013b7983 */ /* 0x001ea80000300800 */
[----:B------:R0:W-:Y:S04]  /*235f0*/  STL [R1+0x50d0], R61 ;  /* 0x0050d03d01007387 */ /* 0x0001e80000100800 */
[----:B0-----:R-:W2:Y:S01]  /*23600*/  LDL.LU R61, [R1+0x596c] ;  /* 0x00596c00013d7983 */ /* 0x001ea20000300800 */
[----:B------:R-:W-:-:S05]  /*23610*/  IADD3 R60, P5, PT, R60, R2, RZ ;  /* 0x000000023c3c7210 */ /* 0x000fca0007fbe0ff */
[----:B------:R2:W-:Y:S02]  /*23620*/  STL [R1+0x50c8], R60 ;  /* 0x0050c83c01007387 */ /* 0x0005e40000100800 */
[----:B--2---:R-:W-:-:S05]  /*23630*/  IMAD.X R60, R61, 0x1, R4, P3 ;  /* 0x000000013d3c7824 */ /* 0x004fca00018e0604 */
[----:B------:R0:W-:Y:S01]  /*23640*/  STL [R1+0x50c4], R60 ;  /* 0x0050c43c01007387 */ /* 0x0001e20000100800 */
[----:B------:R-:W-:Y:S01]  /*23650*/  IMAD.X R61, R61, 0x1, R5, P2 ;  /* 0x000000013d3d7824 */ /* 0x000fe200010e0605 */
[----:B0-----:R-:W-:-:S05]  /*23660*/  IADD3 R60, P3, PT, R59, R3, RZ ;  /* 0x000000033b3c7210 */ /* 0x001fca0007f7e0ff */
[----:B------:R0:W-:Y:S04]  /*23670*/  STL [R1+0x50cc], R60 ;  /* 0x0050cc3c01007387 */ /* 0x0001e80000100800 */
[----:B0-----:R-:W2:Y:S04]  /*23680*/  LDL.LU R60, [R1+0x5968] ;  /* 0x00596800013c7983 */ /* 0x001ea80000300800 */
[----:B------:R0:W-:Y:S04]  /*23690*/  STL [R1+0x50c0], R61 ;  /* 0x0050c03d01007387 */ /* 0x0001e80000100800 */
[----:B0-----:R-:W3:Y:S01]  /*236a0*/  LDL.LU R61, [R1+0x15c] ;  /* 0x00015c00013d7983 */ /* 0x001ee20000300800 */
[----:B------:R-:W-:-:S05]  /*236b0*/  IADD3 R59, P2, PT, R59, R2, RZ ;  /* 0x000000023b3b7210 */ /* 0x000fca0007f5e0ff */
[----:B------:R2:W-:Y:S02]  /*236c0*/  STL [R1+0x50b8], R59 ;  /* 0x0050b83b01007387 */ /* 0x0005e40000100800 */
[----:B--2---:R-:W-:-:S05]  /*236d0*/  IMAD.X R59, R60, 0x1, R4, P1 ;  /* 0x000000013c3b7824 */ /* 0x004fca00008e0604 */
[----:B------:R3:W-:Y:S02]  /*236e0*/  STL [R1+0x50b4], R59 ;  /* 0x0050b43b01007387 */ /* 0x0007e40000100800 */
[----:B---3--:R-:W-:-:S05]  /*236f0*/  IADD3 R59, P1, PT, R61, R3, RZ ;  /* 0x000000033d3b7210 */ /* 0x008fca0007f3e0ff */
[----:B------:R0:W-:Y:S04]  /*23700*/  STL [R1+0x50bc], R59 ;  /* 0x0050bc3b01007387 */ /* 0x0001e80000100800 */
[----:B0-----:R-:W2:Y:S01]  /*23710*/  LDL.LU R59, [R1+0x5964] ;  /* 0x00596400013b7983 */ /* 0x001ea20000300800 */
[----:B------:R-:W-:-:S05]  /*23720*/  IMAD.X R60, R60, 0x1, R5, P0 ;  /* 0x000000013c3c7824 */ /* 0x000fca00000e0605 */
[----:B------:R0:W-:Y:S02]  /*23730*/  STL [R1+0x50b0], R60 ;  /* 0x0050b03c01007387 */ /* 0x0001e40000100800 */
[----:B0-----:R-:W-:-:S05]  /*23740*/  IADD3 R60, P0, PT, R61, R2, RZ ;  /* 0x000000023d3c7210 */ /* 0x001fca0007f1e0ff */
[----:B------:R0:W-:Y:S04]  /*23750*/  STL [R1+0x50a8], R60 ;  /* 0x0050a83c01007387 */ /* 0x0001e80000100800 */
[----:B0-----:R-:W3:Y:S01]  /*23760*/  LDL.LU R60, [R1+0x140] ;  /* 0x00014000013c7983 */ /* 0x001ee20000300800 */
[----:B--2---:R-:W-:-:S05]  /*23770*/  IMAD.X R61, R59, 0x1, R4, P4 ;  /* 0x000000013b3d7824 */ /* 0x004fca00020e0604 */
[----:B------:R0:W-:Y:S02]  /*23780*/  STL [R1+0x50a4], R61 ;  /* 0x0050a43d01007387 */ /* 0x0001e40000100800 */
[----:B0-----:R-:W-:-:S05]  /*23790*/  IADD3 R61, P4, PT, R7, R3, RZ ;  /* 0x00000003073d7210 */ /* 0x001fca0007f9e0ff */
[----:B------:R0:W-:Y:S02]  /*237a0*/  STL [R1+0x50ac], R61 ;  /* 0x0050ac3d01007387 */ /* 0x0001e40000100800 */
[----:B0-----:R-:W-:Y:S02]  /*237b0*/  IMAD.X R61, R59, 0x1, R5, P5 ;  /* 0x000000013b3d7824 */ /* 0x001fe400028e0605 */
[----:B------:R-:W2:Y:S04]  /*237c0*/  LDL.LU R59, [R1+0x144] ;  /* 0x00014400013b7983 */ /* 0x000ea80000300800 */
[----:B------:R0:W-:Y:S02]  /*237d0*/  STL [R1+0x50a0], R61 ;  /* 0x0050a03d01007387 */ /* 0x0001e40000100800 */
[----:B0-----:R-:W-:Y:S01]  /*237e0*/  IADD3 R61, P5, PT, R7, R2, RZ ;  /* 0x00000002073d7210 */ /* 0x001fe20007fbe0ff */
[----:B------:R-:W-:-:S04]  /*237f0*/  IMAD.X R7, R6, 0x1, R4, P3 ;  /* 0x0000000106077824 */ /* 0x000fc800018e0604 */
[----:B------:R0:W-:Y:S04]  /*23800*/  STL [R1+0x5098], R61 ;  /* 0x0050983d01007387 */ /* 0x0001e80000100800 */
[----:B0-----:R-:W2:Y:S04]  /*23810*/  LDL.LU R61, [R1+0x13c] ;  /* 0x00013c00013d7983 */ /* 0x001ea80000300800 */
[----:B------:R0:W-:Y:S02]  /*23820*/  STL [R1+0x5094], R7 ;  /* 0x0050940701007387 */ /* 0x0001e40000100800 */
[----:B0-----:R-:W-:-:S05]  /*23830*/  IADD3 R7, P3, PT, R8, R3, RZ ;  /* 0x0000000308077210 */ /* 0x001fca0007f7e0ff */
[----:B------:R0:W-:Y:S04]  /*23840*/  STL [R1+0x509c], R7 ;  /* 0x00509c0701007387 */ /* 0x0001e80000100800 */
[----:B0-----:R-:W2:Y:S01]  /*23850*/  LDL.LU R7, [R1+0x5960] ;  /* 0x0059600001077983 */ /* 0x001ea20000300800 */
[----:B------:R-:W-:Y:S01]  /*23860*/  IMAD.X R6, R6, 0x1, R5, P2 ;  /* 0x0000000106067824 */ /* 0x000fe200010e0605 */
[----:B------:R-:W-:-:S04]  /*23870*/  IADD3 R8, P2, PT, R8, R2, RZ ;  /* 0x0000000208087210 */ /* 0x000fc80007f5e0ff */
[----:B------:R0:W-:Y:S04]  /*23880*/  STL [R1+0x5090], R6 ;  /* 0x0050900601007387 */ /* 0x0001e80000100800 */
[----:B0-----:R-:W3:Y:S04]  /*23890*/  LDL.LU R6, [R1+0x14c] ;  /* 0x00014c0001067983 */ /* 0x001ee80000300800 */
[----:B------:R2:W-:Y:S02]  /*238a0*/  STL [R1+0x5088], R8 ;  /* 0x0050880801007387 */ /* 0x0005e40000100800 */
[----:B--2---:R-:W-:-:S05]  /*238b0*/  IMAD.X R8, R7, 0x1, R4, P1 ;  /* 0x0000000107087824 */ /* 0x004fca00008e0604 */
[----:B------:R4:W-:Y:S02]  /*238c0*/  STL [R1+0x5084], R8 ;  /* 0x0050840801007387 */ /* 0x0009e40000100800 */
[----:B----4-:R-:W-:-:S05]  /*238d0*/  IADD3 R8, P1, PT, R9, R3, RZ ;  /* 0x0000000309087210 */ /* 0x010fca0007f3e0ff */
[----:B------:R0:W-:Y:S04]  /*238e0*/  STL [R1+0x508c], R8 ;  /* 0x00508c0801007387 */ /* 0x0001e80000100800 */
[----:B0-----:R-:W2:Y:S01]  /*238f0*/  LDL.LU R8, [R1+0x595c] ;  /* 0x00595c0001087983 */ /* 0x001ea20000300800 */
[----:B------:R-:W-:-:S05]  /*23900*/  IMAD.X R7, R7, 0x1, R5, P0 ;  /* 0x0000000107077824 */ /* 0x000fca00000e0605 */
[----:B------:R0:W-:Y:S02]  /*23910*/  STL [R1+0x5080], R7 ;  /* 0x0050800701007387 */ /* 0x0001e40000100800 */
[----:B0-----:R-:W-:-:S05]  /*23920*/  IADD3 R7, P0, PT, R9, R2, RZ ;  /* 0x0000000209077210 */ /* 0x001fca0007f1e0ff */
[----:B------:R0:W-:Y:S04]  /*23930*/  STL [R1+0x5078], R7 ;  /* 0x0050780701007387 */ /* 0x0001e80000100800 */
[----:B0-----:R-:W4:Y:S01]  /*23940*/  LDL.LU R7, [R1+0x134] ;  /* 0x0001340001077983 */ /* 0x001f220000300800 */
[----:B--2---:R-:W-:-:S05]  /*23950*/  IMAD.X R9, R8, 0x1, R4, P4 ;  /* 0x0000000108097824 */ /* 0x004fca00020e0604 */
[----:B------:R3:W-:Y:S02]  /*23960*/  STL [R1+0x5074], R9 ;  /* 0x0050740901007387 */ /* 0x0007e40000100800 */
[----:B---3--:R-:W-:-:S05]  /*23970*/  IADD3 R9, P4, PT, R6, R3, RZ ;  /* 0x0000000306097210 */ /* 0x008fca0007f9e0ff */
        /* <DEDUP_REMOVED lines=24> */
[----:B------:R-:W-:Y:S04]  /*23b00*/  STL [R1+0x5050], R10 ;  /* 0x0050500a01007387 */ /* 0x000fe80000100800 */
[----:B------:R0:W-:Y:S04]  /*23b10*/  STL [R1+0x5048], R59 ;  /* 0x0050483b01007387 */ /* 0x0001e80000100800 */
[----:B0-----:R-:W3:Y:S01]  /*23b20*/  LDL.LU R59, [R1+0x128] ;  /* 0x00012800013b7983 */ /* 0x001ee20000300800 */
[----:B--2---:R-:W-:-:S05]  /*23b30*/  IMAD.X R10, R11, 0x1, R4, P4 ;  /* 0x000000010b0a7824 */ /* 0x004fca00020e0604 */
[----:B------:R0:W-:Y:S02]  /*23b40*/  STL [R1+0x5044], R10 ;  /* 0x0050440a01007387 */ /* 0x0001e40000100800 */
[----:B0-----:R-:W-:-:S05]  /*23b50*/  IADD3 R10, P4, PT, R60, R3, RZ ;  /* 0x000000033c0a7210 */ /* 0x001fca0007f9e0ff */
[----:B------:R0:W-:Y:S02]  /*23b60*/  STL [R1+0x504c], R10 ;  /* 0x00504c0a01007387 */ /* 0x0001e40000100800 */
[----:B0-----:R-:W-:Y:S01]  /*23b70*/  IMAD.X R10, R11, 0x1, R5, P5 ;  /* 0x000000010b0a7824 */ /* 0x001fe200028e0605 */
[----:B------:R-:W-:-:S04]  /*23b80*/  IADD3 R11, P5, PT, R60, R2, RZ ;  /* 0x000000023c0b7210 */ /* 0x000fc80007fbe0ff */
[----:B------:R0:W-:Y:S04]  /*23b90*/  STL [R1+0x5040], R10 ;  /* 0x0050400a01007387 */ /* 0x0001e80000100800 */
[----:B------:R-:W2:Y:S04]  /*23ba0*/  LDL.LU R60, [R1+0x124] ;  /* 0x00012400013c7983 */ /* 0x000ea80000300800 */
[----:B------:R1:W-:Y:S01]  /*23bb0*/  STL [R1+0x5038], R11 ;  /* 0x0050380b01007387 */ /* 0x0003e20000100800 */
[C---:B0-----:R-:W-:Y:S02]  /*23bc0*/  IMAD.X R10, R12.reuse, 0x1, R4, P3 ;  /* 0x000000010c0a7824 */ /* 0x041fe400018e0604 */
[----:B------:R-:W-:Y:S01]  /*23bd0*/  IMAD.X R12, R12, 0x1, R5, P2 ;  /* 0x000000010c0c7824 */ /* 0x000fe200010e0605 */
[----:B-1----:R-:W-:-:S02]  /*23be0*/  IADD3 R11, P3, PT, R61, R3, RZ ;  /* 0x000000033d0b7210 */ /* 0x002fc40007f7e0ff */
[----:B------:R0:W-:Y:S04]  /*23bf0*/  STL [R1+0x5034], R10 ;  /* 0x0050340a01007387 */ /* 0x0001e80000100800 */
[----:B------:R1:W-:Y:S04]  /*23c00*/  STL [R1+0x503c], R11 ;  /* 0x00503c0b01007387 */ /* 0x0003e80000100800 */
[----:B------:R3:W-:Y:S01]  /*23c10*/  STL [R1+0x5030], R12 ;  /* 0x0050300c01007387 */ /* 0x0007e20000100800 */
[----:B0-----:R-:W-:-:S03]  /*23c20*/  IADD3 R10, P2, PT, R61, R2, RZ ;  /* 0x000000023d0a7210 */ /* 0x001fc60007f5e0ff */
[----:B------:R-:W2:Y:S01]  /*23c30*/  LDL.LU R61, [R1+0x120] ;  /* 0x00012000013d7983 */ /* 0x000ea20000300800 */
[----:B-1----:R-:W-:-:S03]  /*23c40*/  IMAD.X R11, R13, 0x1, R4, P1 ;  /* 0x000000010d0b7824 */ /* 0x002fc600008e0604 */
[----:B------:R0:W-:Y:S01]  /*23c50*/  STL [R1+0x5028], R10 ;  /* 0x0050280a01007387 */ /* 0x0001e20000100800 */
[----:B---3--:R-:W-:-:S03]  /*23c60*/  IMAD.X R12, R13, 0x1, R5, P0 ;  /* 0x000000010d0c7824 */ /* 0x008fc600000e0605 */
[----:B------:R1:W-:Y:S01]  /*23c70*/  STL [R1+0x5024], R11 ;  /* 0x0050240b01007387 */ /* 0x0003e20000100800 */
[C---:B0-----:R-:W-:Y:S02]  /*23c80*/  IADD3 R10, P1, PT, R8.reuse, R3, RZ ;  /* 0x00000003080a7210 */ /* 0x041fe40007f3e0ff */
[----:B-1----:R-:W-:-:S03]  /*23c90*/  IADD3 R11, P0, PT, R8, R2, RZ ;  /* 0x00000002080b7210 */ /* 0x002fc60007f1e0ff */
[----:B------:R5:W-:Y:S04]  /*23ca0*/  STL [R1+0x502c], R10 ;  /* 0x00502c0a01007387 */ /* 0x000be80000100800 */
[----:B------:R0:W-:Y:S04]  /*23cb0*/  STL [R1+0x5020], R12 ;  /* 0x0050200c01007387 */ /* 0x0001e80000100800 */
[----:B------:R-:W3:Y:S01]  /*23cc0*/  LDL.LU R8, [R1+0x11c] ;  /* 0x00011c0001087983 */ /* 0x000ee20000300800 */
[----:B-----5:R-:W-:-:S03]  /*23cd0*/  IMAD.X R10, R14, 0x1, R4, P4 ;  /* 0x000000010e0a7824 */ /* 0x020fc600020e0604 */
[----:B------:R4:W-:Y:S01]  /*23ce0*/  STL [R1+0x5018], R11 ;  /* 0x0050180b01007387 */ /* 0x0009e20000100800 */
[----:B0-----:R-:W-:-:S03]  /*23cf0*/  IMAD.X R12, R14, 0x1, R5, P5 ;  /* 0x000000010e0c7824 */ /* 0x001fc600028e0605 */
[----:B------:R0:W-:Y:S01]  /*23d00*/  STL [R1+0x5014], R10 ;  /* 0x0050140a01007387 */ /* 0x0001e20000100800 */
[C---:B----4-:R-:W-:Y:S02]  /*23d10*/  IADD3 R11, P4, PT, R7.reuse, R3, RZ ;  /* 0x00000003070b7210 */ /* 0x050fe40007f9e0ff */
[----:B0-----:R-:W-:-:S03]  /*23d20*/  IADD3 R10, P5, PT, R7, R2, RZ ;  /* 0x00000002070a7210 */ /* 0x001fc60007fbe0ff */
[----:B------:R0:W-:Y:S04]  /*23d30*/  STL [R1+0x501c], R11 ;  /* 0x00501c0b01007387 */ /* 0x0001e80000100800 */
[----:B------:R1:W-:Y:S04]  /*23d40*/  STL [R1+0x5010], R12 ;  /* 0x0050100c01007387 */ /* 0x0003e80000100800 */
[----:B------:R-:W4:Y:S01]  /*23d50*/  LDL.LU R7, [R1+0x118] ;  /* 0x0001180001077983 */ /* 0x000f220000300800 */
[----:B0-----:R-:W-:-:S03]  /*23d60*/  IMAD.X R11, R15, 0x1, R4, P3 ;  /* 0x000000010f0b7824 */ /* 0x001fc600018e0604 */
[----:B------:R0:W-:Y:S01]  /*23d70*/  STL [R1+0x5008], R10 ;  /* 0x0050080a01007387 */ /* 0x0001e20000100800 */
[----:B-1----:R-:W-:-:S03]  /*23d80*/  IMAD.X R12, R15, 0x1, R5, P2 ;  /* 0x000000010f0c7824 */ /* 0x002fc600010e0605 */
[----:B------:R1:W-:Y:S01]  /*23d90*/  STL [R1+0x5004], R11 ;  /* 0x0050040b01007387 */ /* 0x0003e20000100800 */
[C---:B0-----:R-:W-:Y:S02]  /*23da0*/  IADD3 R10, P3, PT, R9.reuse, R3, RZ ;  /* 0x00000003090a7210 */ /* 0x041fe40007f7e0ff */
[----:B-1----:R-:W-:-:S03]  /*23db0*/  IADD3 R11, P2, PT, R9, R2, RZ ;  /* 0x00000002090b7210 */ /* 0x002fc60007f5e0ff */
[----:B------:R0:W-:Y:S04]  /*23dc0*/  STL [R1+0x500c], R10 ;  /* 0x00500c0a01007387 */ /* 0x0001e80000100800 */
[----:B------:R1:W-:Y:S04]  /*23dd0*/  STL [R1+0x5000], R12 ;  /* 0x0050000c01007387 */ /* 0x0003e80000100800 */
[----:B------:R-:W5:Y:S01]  /*23de0*/  LDL.LU R9, [R1+0x114] ;  /* 0x0001140001097983 */ /* 0x000f620000300800 */
        /* <DEDUP_REMOVED lines=22> */
[C---:B--2---:R-:W-:Y:S02]  /*23f50*/  IADD3 R11, P3, PT, R60.reuse, R3, RZ ;  /* 0x000000033c0b7210 */ /* 0x044fe40007f7e0ff */
[----:B0-----:R-:W-:-:S03]  /*23f60*/  IADD3 R10, P2, PT, R60, R2, RZ ;  /* 0x000000023c0a7210 */ /* 0x001fc60007f5e0ff */
[----:B------:R0:W-:Y:S04]  /*23f70*/  STL [R1+0x4fdc], R11 ;  /* 0x004fdc0b01007387 */ /* 0x0001e80000100800 */
[----:B------:R1:W-:Y:S04]  /*23f80*/  STL [R1+0x4fd0], R12 ;  /* 0x004fd00c01007387 */ /* 0x0003e80000100800 */
[----:B------:R-:W2:Y:S01]  /*23f90*/  LDL.LU R60, [R1+0x108] ;  /* 0x00010800013c7983 */ /* 0x000ea20000300800 */
        /* <DEDUP_REMOVED lines=8> */
[----:B------:R-:W2:Y:S01]  /*24020*/  LDL.LU R61, [R1+0x104] ;  /* 0x00010400013d7983 */ /* 0x000ea20000300800 */
[----:B0-----:R-:W-:-:S03]  /*24030*/  IMAD.X R10, R20, 0x1, R4, P4 ;  /* 0x00000001140a7824 */ /* 0x001fc600020e0604 */
[----:B------:R3:W-:Y:S01]  /*24040*/  STL [R1+0x4fb8], R11 ;  /* 0x004fb80b01007387 */ /* 0x0007e20000100800 */
[----:B-1----:R-:W-:-:S03]  /*24050*/  IMAD.X R12, R20, 0x1, R5, P5 ;  /* 0x00000001140c7824 */ /* 0x002fc600028e0605 */
[----:B------:R0:W-:Y:S01]  /*24060*/  STL [R1+0x4fb4], R10 ;  /* 0x004fb40a01007387 */ /* 0x0001e20000100800 */
[C---:B---3--:R-:W-:Y:S02]  /*24070*/  IADD3 R11, P4, PT, R8.reuse, R3, RZ ;  /* 0x00000003080b7210 */ /* 0x048fe40007f9e0ff */
[----:B0-----:R-:W-:-:S03]  /*24080*/  IADD3 R10, P5, PT, R8, R2, RZ ;  /* 0x00000002080a7210 */ /* 0x001fc60007fbe0ff */
[----:B------:R0:W-:Y:S04]  /*24090*/  STL [R1+0x4fbc], R11 ;  /* 0x004fbc0b01007387 */ /* 0x0001e80000100800 */
[----:B------:R1:W-:Y:S04]  /*240a0*/  STL [R1+0x4fb0], R12 ;  /* 0x004fb00c01007387 */ /* 0x0003e80000100800 */
[----:B------:R-:W3:Y:S01]  /*240b0*/  LDL.LU R8, [R1+0x100] ;  /* 0x0001000001087983 */ /* 0x000ee20000300800 */
[----:B0-----:R-:W-:-:S03]  /*240c0*/  IMAD.X R11, R21, 0x1, R4, P3 ;  /* 0x00000001150b7824 */ /* 0x001fc600018e0604 */
[----:B------:R4:W-:Y:S01]  /*240d0*/  STL [R1+0x4fa8], R10 ;  /* 0x004fa80a01007387 */ /* 0x0009e20000100800 */
[----:B-1----:R-:W-:-:S03]  /*240e0*/  IMAD.X R12, R21, 0x1, R5, P2 ;  /* 0x00000001150c7824 */ /* 0x002fc600010e0605 */
        /* <DEDUP_REMOVED lines=10> */
[C---:B-----5:R-:W-:Y:S02]  /*24190*/  IADD3 R11, P1, PT, R9.reuse, R3, RZ ;  /* 0x00000003090b7210 */ /* 0x060fe40007f3e0ff */
[----:B0-----:R-:W-:-:S03]  /*241a0*/  IADD3 R10, P0, PT, R9, R2, RZ ;  /* 0x00000002090a7210 */ /* 0x001fc60007f1e0ff */
        /* <DEDUP_REMOVED lines=14> */
[----:B-1----:R-:W-:Y:S01]  /*24290*/  IMAD.X R12, R24, 0x1, R5, P2 ;  /* 0x00000001180c7824 */ /* 0x002fe200010e0605 */
[----:B------:R-:W-:Y:S02]  /*242a0*/  SHF.R.S32.HI R25, RZ, 0x1f, R25 ;  /* 0x0000001fff197819 */ /* 0x000fe40000011419 */
        /* <DEDUP_REMOVED lines=44> */
[----:B-1----:R-:W-:Y:S01]  /*24570*/  IMAD.X R12, R29, 0x1, R5, P5 ;  /* 0x000000011d0c7824 */ /* 0x002fe200028e0605 */
[----:B------:R-:W-:Y:S02]  /*24580*/  SHF.R.S32.HI R30, RZ, 0x1f, R30 ;  /* 0x0000001fff1e7819 */ /* 0x000fe4000001141e */
        /* <DEDUP_REMOVED lines=45> */
[----:B------:R-:W-:-:S03]  /*24860*/  SHF.R.S32.HI R34, RZ, 0x1f, R34 ;  /* 0x0000001fff227819 */ /* 0x000fc60000011422 */
[----:B------:R3:W-:Y:S02]  /*24870*/  STL [R1+0x4ed8], R11 ;  /* 0x004ed80b01007387 */ /* 0x0007e40000100800 */
[C---:B0-----:R-:W-:Y:S01]  /*24880*/  IMAD.X R10, R34.reuse, 0x1, R4, P1 ;  /* 0x00000001220a7824 */ /* 0x041fe200008e0604 */
[----:B------:R-:W-:Y:S01]  /*24890*/  SHF.R.S32.HI R35, RZ, 0x1f, R35 ;  /* 0x0000001fff237819 */ /* 0x000fe20000011423 */
[----:B-1----:R-:W-:-:S03]  /*248a0*/  IMAD.X R12, R34, 0x1, R5, P0 ;  /* 0x00000001220c7824 */ /* 0x002fc600000e0605 */
[----:B------:R0:W-:Y:S01]  /*248b0*/  STL [R1+0x4ed4], R10 ;  /* 0x004ed40a01007387 */ /* 0x0001e20000100800 */
[----:B---3--:R-:W-:-:S05]  /*248c0*/  IADD3 R11, P1, PT, R8, R3, RZ ;  /* 0x00000003080b7210 */ /* 0x008fca0007f3e0ff */
[----:B------:R1:W-:Y:S01]  /*248d0*/  STL [R1+0x4edc], R11 ;  /* 0x004edc0b01007387 */ /* 0x0003e20000100800 */
[----:B0-----:R-:W-:-:S03]  /*248e0*/  IADD3 R10, P0, PT, R8, R2, RZ ;  /* 0x00000002080a7210 */ /* 0x001fc60007f1e0ff */
[----:B------:R0:W-:Y:S04]  /*248f0*/  STL [R1+0x4ed0], R12 ;  /* 0x004ed00c01007387 */ /* 0x0001e80000100800 */
[----:B------:R-:W3:Y:S01]  /*24900*/  LDL.LU R8, [R1+0xc8] ;  /* 0x0000c80001087983 */ /* 0x000ee20000300800 */
[----:B-1----:R-:W-:-:S03]  /*24910*/  IMAD.X R11, R35, 0x1, R4, P4 ;  /* 0x00000001230b7824 */ /* 0x002fc600020e0604 */
[----:B------:R4:W-:Y:S01]  /*24920*/  STL [R1+0x4ec8], R10 ;  /* 0x004ec80a01007387 */ /* 0x0009e20000100800 */
[----:B------:R-:W-:Y:S01]  /*24930*/  SHF.R.S32.HI R36, RZ, 0x1f, R36 ;  /* 0x0000001fff247819 */ /* 0x000fe20000011424 */
[----:B0-----:R-:W-:Y:S02]  /*24940*/  IMAD.X R12, R35, 0x1, R5, P5 ;  /* 0x00000001230c7824 */ /* 0x001fe400028e0605 */
        /* <DEDUP_REMOVED lines=59> */
[----:B-1----:R-:W-:Y:S01]  /*24d00*/  IMAD.X R12, R41, 0x1, R5, P5 ;  /* 0x00000001290c7824 */ /* 0x002fe200028e0605 */
[C---:B---3--:R-:W-:Y:S02]  /*24d10*/  IADD3 R10, P4, PT, R8.reuse, R3, RZ ;  /* 0x00000003080a7210 */ /* 0x048fe40007f9e0ff */
[----:B------:R0:W-:Y:S04]  /*24d20*/  STL [R1+0x4e64], R11 ;  /* 0x004e640b01007387 */ /* 0x0001e80000100800 */
[----:B------:R1:W-:Y:S04]  /*24d30*/  STL [R1+0x4e6c], R10 ;  /* 0x004e6c0a01007387 */ /* 0x0003e80000100800 */
[----:B------:R4:W-:Y:S01]  /*24d40*/  STL [R1+0x4e60], R12 ;  /* 0x004e600c01007387 */ /* 0x0009e20000100800 */
[----:B0-----:R-:W-:-:S03]  /*24d50*/  IADD3 R11, P5, PT, R8, R2, RZ ;  /* 0x00000002080b7210 */ /* 0x001fc60007fbe0ff */
[----:B------:R-:W3:Y:S01]  /*24d60*/  LDL.LU R8, [R1+0xac] ;  /* 0x0000ac0001087983 */ /* 0x000ee20000300800 */
[----:B-1----:R-:W-:-:S03]  /*24d70*/  IMAD.X R10, R42, 0x1, R4, P3 ;  /* 0x000000012a0a7824 */ /* 0x002fc600018e0604 */
[----:B------:R-:W-:Y:S01]  /*24d80*/  STL [R1+0x4e58], R11 ;  /* 0x004e580b01007387 */ /* 0x000fe20000100800 */
[----:B------:R-:W-:-:S03]  /*24d90*/  SHF.R.S32.HI R43, RZ, 0x1f, R43 ;  /* 0x0000001fff2b7819 */ /* 0x000fc6000001142b */
[----:B------:R0:W-:Y:S01]  /*24da0*/  STL [R1+0x4e54], R10 ;  /* 0x004e540a01007387 */ /* 0x0001e20000100800 */
[C---:B----4-:R-:W-:Y:S01]  /*24db0*/  IADD3 R12, P3, PT, R7.reuse, R3, RZ ;  /* 0x00000003070c7210 */ /* 0x050fe20007f7e0ff */
[----:B0-----:R-:W-:Y:S01]  /*24dc0*/  IMAD.X R10, R42, 0x1, R5, P2 ;  /* 0x000000012a0a7824 */ /* 0x001fe200010e0605 */
[----:B------:R-:W-:-:S03]  /*24dd0*/  IADD3 R11, P2, PT, R7, R2, RZ ;  /* 0x00000002070b7210 */ /* 0x000fc60007f5e0ff */
[----:B------:R-:W-:Y:S04]  /*24de0*/  STL [R1+0x4e5c], R12 ;  /* 0x004e5c0c01007387 */ /* 0x000fe80000100800 */
[----:B------:R-:W4:Y:S04]  /*24df0*/  LDL.LU R7, [R1+0xa8] ;  /* 0x0000a80001077983 */ /* 0x000f280000300800 */
[----:B------:R0:W-:Y:S01]  /*24e00*/  STL [R1+0x4e50], R10 ;  /* 0x004e500a01007387 */ /* 0x0001e20000100800 */
[----:B------:R-:W-:-:S03]  /*24e10*/  SHF.R.S32.HI R44, RZ, 0x1f, R44 ;  /* 0x0000001fff2c7819 */ /* 0x000fc6000001142c */
[----:B------:R1:W-:Y:S01]  /*24e20*/  STL [R1+0x4e48], R11 ;  /* 0x004e480b01007387 */ /* 0x0003e20000100800 */
[----:B0-----:R-:W-:Y:S01]  /*24e30*/  IMAD.X R10, R43, 0x1, R4, P1 ;  /* 0x000000012b0a7824 */ /* 0x001fe200008e0604 */
[----:B-----5:R-:W-:Y:S01]  /*24e40*/  IADD3 R12, P1, PT, R9, R3, RZ ;  /* 0x00000003090c7210 */ /* 0x020fe20007f3e0ff */
[----:B-1----:R-:W-:-:S03]  /*24e50*/  IMAD.X R11, R43, 0x1, R5, P0 ;  /* 0x000000012b0b7824 */ /* 0x002fc600000e0605 */
[----:B------:R0:W-:Y:S04]  /*24e60*/  STL [R1+0x4e44], R10 ;  /* 0x004e440a01007387 */ /* 0x0001e80000100800 */
[----:B------:R-:W-:Y:S01]  /*24e70*/  STL [R1+0x4e4c], R12 ;  /* 0x004e4c0c01007387 */ /* 0x000fe20000100800 */
[----:B0-----:R-:W-:-:S03]  /*24e80*/  IADD3 R10, P0, PT, R9, R2, RZ ;  /* 0x00000002090a7210 */ /* 0x001fc60007f1e0ff */
[----:B------:R-:W5:Y:S04]  /*24e90*/  LDL.LU R9, [R1+0xa4] ;  /* 0x0000a40001097983 */ /* 0x000f680000300800 */
[----:B------:R0:W-:Y:S01]  /*24ea0*/  STL [R1+0x4e40], R11 ;  /* 0x004e400b01007387 */ /* 0x0001e20000100800 */
[----:B------:R-:W-:-:S03]  /*24eb0*/  SHF.R.S32.HI R45, RZ, 0x1f, R45 ;  /* 0x0000001fff2d7819 */ /* 0x000fc6000001142d */
[----:B------:R1:W-:Y:S01]  /*24ec0*/  STL [R1+0x4e38], R10 ;  /* 0x004e380a01007387 */ /* 0x0003e20000100800 */
[----:B0-----:R-:W-:Y:S01]  /*24ed0*/  IMAD.X R11, R44, 0x1, R4, P4 ;  /* 0x000000012c0b7824 */ /* 0x001fe200020e0604 */
[----:B------:R-:W-:Y:S01]  /*24ee0*/  IADD3 R12, P4, PT, R6, R3, RZ ;  /* 0x00000003060c7210 */ /* 0x000fe20007f9e0ff */
        /* <DEDUP_REMOVED lines=18> */
[C---:B0-----:R-:W-:Y:S02]  /*25010*/  IMAD.X R11, R46.reuse, 0x1, R4, P1 ;  /* 0x000000012e0b7824 */ /* 0x041fe400008e0604 */
[----:B-1----:R-:W-:-:S03]  /*25020*/  IMAD.X R10, R46, 0x1, R5, P0 ;  /* 0x000000012e0a7824 */ /* 0x002fc600000e0605 */
[----:B------:R0:W-:Y:S01]  /*25030*/  STL [R1+0x4e14], R11 ;  /* 0x004e140b01007387 */ /* 0x0001e20000100800 */
[C---:B--2---:R-:W-:Y:S02]  /*25040*/  IADD3 R12, P1, PT, R60.reuse, R3, RZ ;  /* 0x000000033c0c7210 */ /* 0x044fe40007f3e0ff */
[----:B0-----:R-:W-:-:S03]  /*25050*/  IADD3 R11, P0, PT, R60, R2, RZ ;  /* 0x000000023c0b7210 */ /* 0x001fc60007f1e0ff */
[----:B------:R0:W-:Y:S04]  /*25060*/  STL [R1+0x4e1c], R12 ;  /* 0x004e1c0c01007387 */ /* 0x0001e80000100800 */
[----:B------:R-:W2:Y:S04]  /*25070*/  LDL.LU R60, [R1+0x238] ;  /* 0x00023800013c7983 */ /* 0x000ea80000300800 */
[----:B------:R1:W-:Y:S01]  /*25080*/  STL [R1+0x4e10], R10 ;  /* 0x004e100a01007387 */ /* 0x0003e20000100800 */
[----:B0-----:R-:W-:-:S03]  /*25090*/  IMAD.X R12, R47, 0x1, R5, P5 ;  /* 0x000000012f0c7824 */ /* 0x001fc600028e0605 */
[----:B------:R0:W-:Y:S01]  /*250a0*/  STL [R1+0x4e08], R11 ;  /* 0x004e080b01007387 */ /* 0x0001e20000100800 */
[----:B-1----:R-:W-:Y:S01]  /*250b0*/  IMAD.X R10, R47, 0x1, R4, P4 ;  /* 0x000000012f0a7824 */ /* 0x002fe200020e0604 */
[----:B0-----:R-:W-:-:S04]  /*250c0*/  IADD3 R11, P4, PT, R61, R3, RZ ;  /* 0x000000033d0b7210 */ /* 0x001fc80007f9e0ff */
[----:B------:R0:W-:Y:S04]  /*250d0*/  STL [R1+0x4e04], R10 ;  /* 0x004e040a01007387 */ /* 0x0001e80000100800 */
[----:B------:R1:W-:Y:S04]  /*250e0*/  STL [R1+0x4e0c], R11 ;  /* 0x004e0c0b01007387 */ /* 0x0003e80000100800 */
[----:B------:R-:W-:Y:S01]  /*250f0*/  STL [R1+0x4e00], R12 ;  /* 0x004e000c01007387 */ /* 0x000fe20000100800 */
[----:B0-----:R-:W-:-:S03]  /*25100*/  IADD3 R10, P5, PT, R61, R2, RZ ;  /* 0x000000023d0a7210 */ /* 0x001fc60007fbe0ff */
[----:B------:R-:W2:Y:S01]  /*25110*/  LDL.LU R61, [R1+0x240] ;  /* 0x00024000013d7983 */ /* 0x000ea20000300800 */
[----:B------:R-:W-:-:S05]  /*25120*/  SHF.R.S32.HI R48, RZ, 0x1f, R48 ;  /* 0x0000001fff307819 */ /* 0x000fca0000011430 */
[----:B-1----:R-:W-:Y:S01]  /*25130*/  IMAD.X R11, R48, 0x1, R4, P3 ;  /* 0x00000001300b7824 */ /* 0x002fe200018e0604 */
[----:B------:R3:W-:Y:S01]  /*25140*/  STL [R1+0x4df8], R10 ;  /* 0x004df80a01007387 */ /* 0x0007e20000100800 */
[----:B------:R-:W-:-:S03]  /*25150*/  SHF.R.S32.HI R49, RZ, 0x1f, R49 ;  /* 0x0000001fff317819 */ /* 0x000fc60000011431 */
[----:B------:R0:W-:Y:S01]  /*25160*/  STL [R1+0x4df4], R11 ;  /* 0x004df40b01007387 */ /* 0x0001e20000100800 */
[----:B---3--:R-:W-:Y:S01]  /*25170*/  IADD3 R10, P3, PT, R8, R3, RZ ;  /* 0x00000003080a7210 */ /* 0x008fe20007f7e0ff */
[----:B0-----:R-:W-:Y:S01]  /*25180*/  IMAD.X R11, R48, 0x1, R5, P2 ;  /* 0x00000001300b7824 */ /* 0x001fe200010e0605 */
[----:B------:R-:W-:-:S03]  /*25190*/  IADD3 R8, P2, PT, R8, R2, RZ ;  /* 0x0000000208087210 */ /* 0x000fc60007f5e0ff */
[----:B------:R0:W-:Y:S01]  /*251a0*/  STL [R1+0x4dfc], R10 ;  /* 0x004dfc0a01007387 */ /* 0x0001e20000100800 */
[----:B------:R-:W-:-:S03]  /*251b0*/  SHF.R.S32.HI R50, RZ, 0x1f, R50 ;  /* 0x0000001fff327819 */ /* 0x000fc60000011432 */
[----:B------:R4:W-:Y:S04]  /*251c0*/  STL [R1+0x4df0], R11 ;  /* 0x004df00b01007387 */ /* 0x0009e80000100800 */
[----:B------:R1:W-:Y:S01]  /*251d0*/  STL [R1+0x4de8], R8 ;  /* 0x004de80801007387 */ /* 0x0003e20000100800 */
[--C-:B0-----:R-:W-:Y:S01]  /*251e0*/  IMAD.X R10, R49, 0x1, R4.reuse, P1 ;  /* 0x00000001310a7824 */ /* 0x101fe200008e0604 */
[----:B----4-:R-:W-:Y:S02]  /*251f0*/  IADD3 R11, P1, PT, R7, R3, RZ ;  /* 0x00000003070b7210 */ /* 0x010fe40007f3e0ff */
[----:B-1----:R-:W3:Y:S04]  /*25200*/  LDL.LU R8, [R1+0x248] ;  /* 0x0002480001087983 */ /* 0x002ee80000300800 */
[----:B------:R0:W-:Y:S04]  /*25210*/  STL [R1+0x4de4], R10 ;  /* 0x004de40a01007387 */ /* 0x0001e80000100800 */
[----:B------:R1:W-:Y:S01]  /*25220*/  STL [R1+0x4dec], R11 ;  /* 0x004dec0b01007387 */ /* 0x0003e20000100800 */
[----:B0-----:R-:W-:Y:S01]  /*25230*/  IMAD.X R10, R49, 0x1, R5, P0 ;  /* 0x00000001310a7824 */ /* 0x001fe200000e0605 */
[----:B-1----:R-:W-:Y:S01]  /*25240*/  IADD3 R11, P0, PT, R7, R2, RZ ;  /* 0x00000002070b7210 */ /* 0x002fe20007f1e0ff */
[----:B------:R-:W-:-:S03]  /*25250*/  IMAD.X R7, R50, 0x1, R4, P4 ;  /* 0x0000000132077824 */ /* 0x000fc600020e0604 */
[----:B------:R5:W-:Y:S01]  /*25260*/  STL [R1+0x4de0], R10 ;  /* 0x004de00a01007387 */ /* 0x000be20000100800 */
[----:B------:R-:W-:-:S03]  /*25270*/  SHF.R.S32.HI R51, RZ, 0x1f, R51 ;  /* 0x0000001fff337819 */ /* 0x000fc60000011433 */
[----:B------:R0:W-:Y:S04]  /*25280*/  STL [R1+0x4dd8], R11 ;  /* 0x004dd80b01007387 */ /* 0x0001e80000100800 */
[----:B------:R1:W-:Y:S01]  /*25290*/  STL [R1+0x4dd4], R7 ;  /* 0x004dd40701007387 */ /* 0x0003e20000100800 */
[C---:B-----5:R-:W-:Y:S01]  /*252a0*/  IADD3 R10, P4, PT, R9.reuse, R3, RZ ;  /* 0x00000003090a7210 */ /* 0x060fe20007f9e0ff */
[----:B0-----:R-:W-:Y:S02]  /*252b0*/  IMAD.X R11, R50, 0x1, R5, P5 ;  /* 0x00000001320b7824 */ /* 0x001fe400028e0605 */
[----:B-1----:R-:W4:Y:S04]  /*252c0*/  LDL.LU R7, [R1+0x250] ;  /* 0x0002500001077983 */ /* 0x002f280000300800 */
[----:B------:R0:W-:Y:S04]  /*252d0*/  STL [R1+0x4ddc], R10 ;  /* 0x004ddc0a01007387 */ /* 0x0001e80000100800 */
[----:B------:R1:W-:Y:S01]  /*252e0*/  STL [R1+0x4dd0], R11 ;  /* 0x004dd00b01007387 */ /* 0x0003e20000100800 */
[----:B0-----:R-:W-:Y:S01]  /*252f0*/  IADD3 R10, P5, PT, R9, R2, RZ ;  /* 0x00000002090a7210 */ /* 0x001fe20007fbe0ff */
[----:B------:R-:W-:Y:S01]  /*25300*/  IMAD.X R9, R51, 0x1, R4, P3 ;  /* 0x0000000133097824 */ /* 0x000fe200018e0604 */
[----:B------:R-:W-:-:S02]  /*25310*/  SHF.R.S32.HI R52, RZ, 0x1f, R52 ;  /* 0x0000001fff347819 */ /* 0x000fc40000011434 */
[C---:B-1----:R-:W-:Y:S01]  /*25320*/  IADD3 R11, P3, PT, R6.reuse, R3, RZ ;  /* 0x00000003060b7210 */ /* 0x042fe20007f7e0ff */
[----:B------:R0:W-:Y:S04]  /*25330*/  STL [R1+0x4dc8], R10 ;  /* 0x004dc80a01007387 */ /* 0x0001e80000100800 */
[----:B------:R1:W-:Y:S04]  /*25340*/  STL [R1+0x4dc4], R9 ;  /* 0x004dc40901007387 */ /* 0x0003e80000100800 */
[----:B------:R5:W-:Y:S01]  /*25350*/  STL [R1+0x4dcc], R11 ;  /* 0x004dcc0b01007387 */ /* 0x000be20000100800 */
[----:B0-----:R-:W-:Y:S01]  /*25360*/  IMAD.X R10, R51, 0x1, R5, P2 ;  /* 0x00000001330a7824 */ /* 0x001fe200010e0605 */
[----:B-1----:R-:W-:-:S02]  /*25370*/  IADD3 R9, P2, PT, R6, R2, RZ ;  /* 0x0000000206097210 */ /* 0x002fc40007f5e0ff */
[----:B------:R-:W4:Y:S01]  /*25380*/  LDL.LU R6, [R1+0x258] ;  /* 0x0002580001067983 */ /* 0x000f220000300800 */
[----:B------:R-:W-:-:S03]  /*25390*/  SHF.R.S32.HI R53, RZ, 0x1f, R53 ;  /* 0x0000001fff357819 */ /* 0x000fc60000011435 */
[----:B------:R0:W-:Y:S01]  /*253a0*/  STL [R1+0x4dc0], R10 ;  /* 0x004dc00a01007387 */ /* 0x0001e20000100800 */
[----:B-----5:R-:W-:-:S03]  /*253b0*/  IMAD.X R11, R52, 0x1, R5, P0 ;  /* 0x00000001340b7824 */ /* 0x020fc600000e0605 */
[----:B------:R1:W-:Y:S01]  /*253c0*/  STL [R1+0x4db8], R9 ;  /* 0x004db80901007387 */ /* 0x0003e20000100800 */
[----:B0-----:R-:W-:Y:S01]  /*253d0*/  IMAD.X R10, R52, 0x1, R4, P1 ;  /* 0x00000001340a7824 */ /* 0x001fe200008e0604 */
[----:B-1----:R-:W-:-:S04]  /*253e0*/  IADD3 R9, P1, PT, R59, R3, RZ ;  /* 0x000000033b097210 */ /* 0x002fc80007f3e0ff */
[----:B------:R0:W-:Y:S04]  /*253f0*/  STL [R1+0x4db4], R10 ;  /* 0x004db40a01007387 */ /* 0x0001e80000100800 */
[----:B------:R1:W-:Y:S04]  /*25400*/  STL [R1+0x4dbc], R9 ;  /* 0x004dbc0901007387 */ /* 0x0003e80000100800 */
[----:B------:R-:W-:Y:S01]  /*25410*/  STL [R1+0x4da4], R11 ;  /* 0x004da40b01007387 */ /* 0x000fe20000100800 */
[----:B0-----:R-:W-:-:S03]  /*25420*/  IADD3 R10, P0, PT, R59, R2, RZ ;  /* 0x000000023b0a7210 */ /* 0x001fc60007f1e0ff */
[----:B------:R-:W5:Y:S01]  /*25430*/  LDL.LU R59, [R1+0x260] ;  /* 0x00026000013b7983 */ /* 0x000f620000300800 */
[----:B-1----:R-:W-:-:S03]  /*25440*/  IMAD.X R9, R53, 0x1, R4, P4 ;  /* 0x0000000135097824 */ /* 0x002fc600020e0604 */
[----:B------:R-:W-:Y:S01]  /*25450*/  STL [R1+0x4dac], R10 ;  /* 0x004dac0a01007387 */ /* 0x000fe20000100800 */
[----:B------:R-:W-:-:S03]  /*25460*/  SHF.R.S32.HI R54, RZ, 0x1f, R54 ;  /* 0x0000001fff367819 */ /* 0x000fc60000011436 */
[----:B------:R0:W-:Y:S02]  /*25470*/  STL [R1+0x4da8], R9 ;  /* 0x004da80901007387 */ /* 0x0001e40000100800 */
[----:B0-----:R-:W-:Y:S01]  /*25480*/  IMAD.X R9, R53, 0x1, R5, P5 ;  /* 0x0000000135097824 */ /* 0x001fe200028e0605 */
[C---:B--2---:R-:W-:Y:S02]  /*25490*/  IADD3 R11, P4, PT, R60.reuse, R3, RZ ;  /* 0x000000033c0b7210 */ /* 0x044fe40007f9e0ff */
[----:B------:R-:W-:-:S03]  /*254a0*/  IADD3 R10, P5, PT, R60, R2, RZ ;  /* 0x000000023c0a7210 */ /* 0x000fc60007fbe0ff */
[----:B------:R-:W-:Y:S04]  /*254b0*/  STL [R1+0x4db0], R11 ;  /* 0x004db00b01007387 */ /* 0x000fe80000100800 */
[----:B------:R-:W2:Y:S04]  /*254c0*/  LDL.LU R12, [R1+0x20c] ;  /* 0x00020c00010c7983 */ /* 0x000ea80000300800 */
[----:B------:R0:W-:Y:S04]  /*254d0*/  STL [R1+0x4d94], R9 ;  /* 0x004d940901007387 */ /* 0x0001e80000100800 */
[----:B------:R-:W-:Y:S04]  /*254e0*/  STL [R1+0x4d9c], R10 ;  /* 0x004d9c0a01007387 */ /* 0x000fe80000100800 */
[----:B------:R-:W2:Y:S01]  /*254f0*/  LDL.LU R60, [R1+0x268] ;  /* 0x00026800013c7983 */ /* 0x000ea20000300800 */
[----:B0-----:R-:W-:-:S05]  /*25500*/  IMAD.X R9, R54, 0x1, R4, P3 ;  /* 0x0000000136097824 */ /* 0x001fca00018e0604 */
[----:B------:R0:W-:Y:S01]  /*25510*/  STL [R1+0x4d98], R9 ;  /* 0x004d980901007387 */ /* 0x0001e20000100800 */
[----:B------:R-:W-:-:S05]  /*25520*/  IADD3 R11, P3, PT, R61, R3, RZ ;  /* 0x000000033d0b7210 */ /* 0x000fca0007f7e0ff */
[----:B------:R1:W-:Y:S01]  /*25530*/  STL [R1+0x4da0], R11 ;  /* 0x004da00b01007387 */ /* 0x0003e20000100800 */
[----:B0-----:R-:W-:Y:S01]  /*25540*/  IMAD.X R9, R54, 0x1, R5, P2 ;  /* 0x0000000136097824 */ /* 0x001fe200010e0605 */
[----:B------:R-:W-:Y:S02]  /*25550*/  IADD3 R10, P2, PT, R61, R2, RZ ;  /* 0x000000023d0a7210 */ /* 0x000fe40007f5e0ff */
[----:B-1----:R-:W2:Y:S04]  /*25560*/  LDL.LU R11, [R1+0x210] ;  /* 0x00021000010b7983 */ /* 0x002ea80000300800 */
[----:B------:R0:W-:Y:S04]  /*25570*/  STL [R1+0x4d84], R9 ;  /* 0x004d840901007387 */ /* 0x0001e80000100800 */
[----:B------:R3:W-:Y:S04]  /*25580*/  STL [R1+0x4d8c], R10 ;  /* 0x004d8c0a01007387 */ /* 0x0007e80000100800 */
[----:B------:R-:W2:Y:S01]  /*25590*/  LDL.LU R61, [R1+0x270] ;  /* 0x00027000013d7983 */ /* 0x000ea20000300800 */
[----:B------:R-:W-:-:S05]  /*255a0*/  SHF.R.S32.HI R55, RZ, 0x1f, R55 ;  /* 0x0000001fff377819 */ /* 0x000fca0000011437 */
[C---:B0-----:R-:W-:Y:S01]  /*255b0*/  IMAD.X R9, R55.reuse, 0x1, R4, P1 ;  /* 0x0000000137097824 */ /* 0x041fe200008e0604 */
[----:B------:R-:W-:Y:S01]  /*255c0*/  SHF.R.S32.HI R56, RZ, 0x1f, R56 ;  /* 0x0000001fff387819 */ /* 0x000fe20000011438 */
[----:B------:R-:W-:-:S03]  /*255d0*/  IMAD.X R13, R55, 0x1, R5, P0 ;  /* 0x00000001370d7824 */ /* 0x000fc600000e0605 */
[----:B------:R0:W-:Y:S01]  /*255e0*/  STL [R1+0x4d88], R9 ;  /* 0x004d880901007387 */ /* 0x0001e20000100800 */
[----:B---3--:R-:W-:-:S05]  /*255f0*/  IADD3 R10, P1, PT, R8, R3, RZ ;  /* 0x00000003080a7210 */ /* 0x008fca0007f3e0ff */
[----:B------:R1:W-:Y:S01]  /*25600*/  STL [R1+0x4d90], R10 ;  /* 0x004d900a01007387 */ /* 0x0003e20000100800 */
[----:B0-----:R-:W-:Y:S01]  /*25610*/  IADD3 R9, P0, PT, R8, R2, RZ ;  /* 0x0000000208097210 */ /* 0x001fe20007f1e0ff */
[----:B------:R-:W-:Y:S02]  /*25620*/  IMAD.X R8, R56, 0x1, R4, P4 ;  /* 0x0000000138087824 */ /* 0x000fe400020e0604 */
[----:B-1----:R-:W3:Y:S04]  /*25630*/  LDL.LU R10, [R1+0x214] ;  /* 0x00021400010a7983 */ /* 0x002ee80000300800 */
[----:B------:R-:W-:Y:S04]  /*25640*/  STL [R1+0x4d74], R13 ;  /* 0x004d740d01007387 */ /* 0x000fe80000100800 */
[----:B------:R0:W-:Y:S01]  /*25650*/  STL [R1+0x4d7c], R9 ;  /* 0x004d7c0901007387 */ /* 0x0001e20000100800 */
[----:B------:R-:W-:-:S03]  /*25660*/  SHF.R.S32.HI R57, RZ, 0x1f, R57 ;  /* 0x0000001fff397819 */ /* 0x000fc60000011439 */
[----:B0-----:R-:W3:Y:S04]  /*25670*/  LDL.LU R9, [R1+0x278] ;  /* 0x0002780001097983 */ /* 0x001ee80000300800 */
[----:B------:R0:W-:Y:S01]  /*25680*/  STL [R1+0x4d78], R8 ;  /* 0x004d780801007387 */ /* 0x0001e20000100800 */
[----:B----4-:R-:W-:-:S05]  /*25690*/  IADD3 R13, P4, PT, R7, R3, RZ ;  /* 0x00000003070d7210 */ /* 0x010fca0007f9e0ff */
[----:B------:R1:W-:Y:S01]  /*256a0*/  STL [R1+0x4d80], R13 ;  /* 0x004d800d01007387 */ /* 0x0003e20000100800 */
[----:B0-----:R-:W-:Y:S01]  /*256b0*/  IMAD.X R8, R56, 0x1, R5, P5 ;  /* 0x0000000138087824 */ /* 0x001fe200028e0605 */
[----:B------:R-:W-:Y:S02]  /*256c0*/  IADD3 R7, P5, PT, R7, R2, RZ ;  /* 0x0000000207077210 */ /* 0x000fe40007fbe0ff */
[----:B------:R-:W4:Y:S04]  /*256d0*/  LDL.LU R14, [R1+0x218] ;  /* 0x00021800010e7983 */ /* 0x000f280000300800 */
[----:B------:R0:W-:Y:S01]  /*256e0*/  STL [R1+0x4d64], R8 ;  /* 0x004d640801007387 */ /* 0x0001e20000100800 */
[----:B-1----:R-:W-:-:S03]  /*256f0*/  IMAD.X R13, R57, 0x1, R4, P3 ;  /* 0x00000001390d7824 */ /* 0x002fc600018e0604 */
[----:B------:R1:W-:Y:S04]  /*25700*/  STL [R1+0x4d6c], R7 ;  /* 0x004d6c0701007387 */ /* 0x0003e80000100800 */
[----:B0-----:R-:W4:Y:S01]  /*25710*/  LDL.LU R8, [R1+0x280] ;  /* 0x0002800001087983 */ /* 0x001f220000300800 */
[----:B------:R-:W-:-:S03]  /*25720*/  SHF.R.S32.HI R58, RZ, 0x1f, R58 ;  /* 0x0000001fff3a7819 */ /* 0x000fc6000001143a */
[----:B------:R0:W-:Y:S01]  /*25730*/  STL [R1+0x4d68], R13 ;  /* 0x004d680d01007387 */ /* 0x0001e20000100800 */
[C---:B-1----:R-:W-:Y:S01]  /*25740*/  IADD3 R7, P3, PT, R6.reuse, R3, RZ ;  /* 0x0000000306077210 */ /* 0x042fe20007f7e0ff */
[----:B0-----:R-:W-:Y:S01]  /*25750*/  IMAD.X R13, R57, 0x1, R5, P2 ;  /* 0x00000001390d7824 */ /* 0x001fe200010e0605 */
[----:B------:R-:W-:-:S03]  /*25760*/  IADD3 R6, P2, PT, R6, R2, RZ ;  /* 0x0000000206067210 */ /* 0x000fc60007f5e0ff */
[----:B------:R0:W-:Y:S01]  /*25770*/  STL [R1+0x4d70], R7 ;  /* 0x004d700701007387 */ /* 0x0001e20000100800 */
[----:B------:R-:W-:-:S03]  /*25780*/  IMAD.X R15, R58, 0x1, R4, P1 ;  /* 0x000000013a0f7824 */ /* 0x000fc600008e0604 */
[----:B0-----:R-:W4:Y:S04]  /*25790*/  LDL.LU R7, [R1+0x21c] ;  /* 0x00021c0001077983 */ /* 0x001f280000300800 */
[----:B------:R-:W-:Y:S04]  /*257a0*/  STL [R1+0x4d54], R13 ;  /* 0x004d540d01007387 */ /* 0x000fe80000100800 */
[----:B------:R0:W-:Y:S04]  /*257b0*/  STL [R1+0x4d5c], R6 ;  /* 0x004d5c0601007387 */ /* 0x0001e80000100800 */
[----:B0-----:R-:W4:Y:S01]  /*257c0*/  LDL.LU R6, [R1+0x288] ;  /* 0x0002880001067983 */ /* 0x001f220000300800 */
[----:B-----5:R-:W-:-:S03]  /*257d0*/  IADD3 R13, P1, PT, R59, R3, RZ ;  /* 0x000000033b0d7210 */ /* 0x020fc60007f3e0ff */
[----:B------:R0:W-:Y:S04]  /*257e0*/  STL [R1+0x4d58], R15 ;  /* 0x004d580f01007387 */ /* 0x0001e80000100800 */
[----:B------:R1:W-:Y:S01]  /*257f0*/  STL [R1+0x4d60], R13 ;  /* 0x004d600d01007387 */ /* 0x0003e20000100800 */
[----:B0-----:R-:W-:Y:S01]  /*25800*/  IMAD.X R15, R58, 0x1, R5, P0 ;  /* 0x000000013a0f7824 */ /* 0x001fe200000e0605 */
[----:B------:R-:W-:Y:S02]  /*25810*/  IADD3 R16, P0, PT, R59, R2, RZ ;  /* 0x000000023b107210 */ /* 0x000fe40007f1e0ff */
[----:B-1----:R-:W5:Y:S04]  /*25820*/  LDL.LU R13, [R1+0x220] ;  /* 0x00022000010d7983 */ /* 0x002f680000300800 */
[----:B------:R2:W-:Y:S04]  /*25830*/  STL [R1+0x437c], R15 ;  /* 0x00437c0f01007387 */ /* 0x0005e80000100800 */
[----:B------:R-:W-:Y:S04]  /*25840*/  STL [R1+0x4398], R16 ;  /* 0x0043981001007387 */ /* 0x000fe80000100800 */
[----:B------:R-:W5:Y:S01]  /*25850*/  LDL.LU R59, [R1+0x290] ;  /* 0x00029000013b7983 */ /* 0x000f620000300800 */
[----:B--2---:R-:W-:-:S05]  /*25860*/  IMAD.X R15, R12, 0x1, R4, P4 ;  /* 0x000000010c0f7824 */ /* 0x004fca00020e0604 */
[----:B------:R0:W-:Y:S01]  /*25870*/  STL [R1+0x4380], R15 ;  /* 0x0043800f01007387 */ /* 0x0001e20000100800 */
[----:B------:R-:W-:Y:S01]  /*25880*/  IADD3 R17, P4, PT, R60, R3, RZ ;  /* 0x000000033c117210 */ /* 0x000fe20007f9e0ff */
[----:B0-----:R-:W-:Y:S01]  /*25890*/  IMAD.X R15, R12, 0x1, R5, P5 ;  /* 0x000000010c0f7824 */ /* 0x001fe200028e0605 */
        /* <DEDUP_REMOVED lines=16> */
[----:B---3--:R-:W-:-:S05]  /*259a0*/  IMAD.X R15, R10, 0x1, R4, P1 ;  /* 0x000000010a0f7824 */ /* 0x008fca00008e0604 */
[----:B------:R0:W-:Y:S02]  /*259b0*/  STL [R1+0x4390], R15 ;  /* 0x0043900f01007387 */ /* 0x0001e40000100800 */
[----:B0-----:R-:W-:Y:S01]  /*259c0*/  IMAD.X R15, R10, 0x1, R5, P0 ;  /* 0x000000010a0f7824 */ /* 0x001fe200000e0605 */
[C---:B------:R-:W-:Y:S02]  /*259d0*/  IADD3 R16, P1, PT, R9.reuse, R3, RZ ;  /* 0x0000000309107210 */ /* 0x040fe40007f3e0ff */
[----:B------:R-:W-:-:S03]  /*259e0*/  IADD3 R9, P0, PT, R9, R2, RZ ;  /* 0x0000000209097210 */ /* 0x000fc60007f1e0ff */
[----:B------:R-:W-:Y:S04]  /*259f0*/  STL [R1+0x43c0], R16 ;  /* 0x0043c01001007387 */ /* 0x000fe80000100800 */
[----:B------:R-:W3:Y:S04]  /*25a00*/  LDL.LU R10, [R1+0x22c] ;  /* 0x00022c00010a7983 */ /* 0x000ee80000300800 */
[----:B------:R4:W-:Y:S04]  /*25a10*/  STL [R1+0x4394], R15 ;  /* 0x0043940f01007387 */ /* 0x0009e80000100800 */
[----:B------:R0:W-:Y:S01]  /*25a20*/  STL [R1+0x43c8], R9 ;  /* 0x0043c80901007387 */ /* 0x0001e20000100800 */
[----:B----4-:R-:W-:-:S03]  /*25a30*/  IMAD.X R15, R14, 0x1, R4, P4 ;  /* 0x000000010e0f7824 */ /* 0x010fc600020e0604 */
[----:B0-----:R-:W4:Y:S01]  /*25a40*/  LDL.LU R9, [R1+0x2a4] ;  /* 0x0002a40001097983 */ /* 0x001f220000300800 */
[----:B------:R-:W-:-:S03]  /*25a50*/  IADD3 R16, P4, PT, R8, R3, RZ ;  /* 0x0000000308107210 */ /* 0x000fc60007f9e0ff */
[----:B------:R0:W-:Y:S04]  /*25a60*/  STL [R1+0x439c], R15 ;  /* 0x00439c0f01007387 */ /* 0x0001e80000100800 */
[----:B------:R-:W-:Y:S01]  /*25a70*/  STL [R1+0x43d0], R16 ;  /* 0x0043d01001007387 */ /* 0x000fe20000100800 */
[----:B0-----:R-:W-:Y:S01]  /*25a80*/  IMAD.X R15, R14, 0x1, R5, P5 ;  /* 0x000000010e0f7824 */ /* 0x001fe200028e0605 */
[----:B------:R-:W-:Y:S02]  /*25a90*/  IADD3 R8, P5, PT, R8, R2, RZ ;  /* 0x0000000208087210 */ /* 0x000fe40007fbe0ff */
[----:B------:R-:W4:Y:S04]  /*25aa0*/  LDL.LU R14, [R1+0x234] ;  /* 0x00023400010e7983 */ /* 0x000f280000300800 */
[----:B------:R0:W-:Y:S04]  /*25ab0*/  STL [R1+0x43a4], R15 ;  /* 0x0043a40f01007387 */ /* 0x0001e80000100800 */
[----:B------:R1:W-:Y:S01]  /*25ac0*/  STL [R1+0x43d8], R8 ;  /* 0x0043d80801007387 */ /* 0x0003e20000100800 */
[----:B0-----:R-:W-:-:S03]  /*25ad0*/  IMAD.X R15, R7, 0x1, R4, P3 ;  /* 0x00000001070f7824 */ /* 0x001fc600018e0604 */
[----:B-1----:R-:W4:Y:S04]  /*25ae0*/  LDL.LU R8, [R1+0x29c] ;  /* 0x00029c0001087983 */ /* 0x002f280000300800 */
[----:B------:R0:W-:Y:S01]  /*25af0*/  STL [R1+0x43ac], R15 ;  /* 0x0043ac0f01007387 */ /* 0x0001e20000100800 */
[C---:B------:R-:W-:Y:S01]  /*25b00*/  IADD3 R16, P3, PT, R6.reuse, R3, RZ ;  /* 0x0000000306107210 */ /* 0x040fe20007f7e0ff */
[----:B0-----:R-:W-:Y:S01]  /*25b10*/  IMAD.X R15, R7, 0x1, R5, P2 ;  /* 0x00000001070f7824 */ /* 0x001fe200010e0605 */
[----:B------:R-:W-:-:S03]  /*25b20*/  IADD3 R6, P2, PT, R6, R2, RZ ;  /* 0x0000000206067210 */ /* 0x000fc60007f5e0ff */
[----:B------:R-:W-:Y:S04]  /*25b30*/  STL [R1+0x43e0], R16 ;  /* 0x0043e01001007387 */ /* 0x000fe80000100800 */
[----:B------:R-:W4:Y:S04]  /*25b40*/  LDL.LU R7, [R1+0x23c] ;  /* 0x00023c0001077983 */ /* 0x000f280000300800 */
[----:B------:R5:W-:Y:S04]  /*25b50*/  STL [R1+0x43b4], R15 ;  /* 0x0043b40f01007387 */ /* 0x000be80000100800 */
[----:B------:R0:W-:Y:S01]  /*25b60*/  STL [R1+0x43e8], R6 ;  /* 0x0043e80601007387 */ /* 0x0001e20000100800 */
[----:B-----5:R-:W-:-:S03]  /*25b70*/  IMAD.X R15, R13, 0x1, R4, P1 ;  /* 0x000000010d0f7824 */ /* 0x020fc600008e0604 */
[----:B0-----:R-:W5:Y:S01]  /*25b80*/  LDL.LU R6, [R1+0x294] ;  /* 0x0002940001067983 */ /* 0x001f620000300800 */
[----:B------:R-:W-:-:S03]  /*25b90*/  IADD3 R17, P1, PT, R59, R3, RZ ;  /* 0x000000033b117210 */ /* 0x000fc60007f3e0ff */
[----:B------:R0:W-:Y:S04]  /*25ba0*/  STL [R1+0x43bc], R15 ;  /* 0x0043bc0f01007387 */ /* 0x0001e80000100800 */
[----:B------:R-:W-:Y:S01]  /*25bb0*/  STL [R1+0x43f0], R17 ;  /* 0x0043f01101007387 */ /* 0x000fe20000100800 */
[----:B0-----:R-:W-:Y:S01]  /*25bc0*/  IMAD.X R15, R13, 0x1, R5, P0 ;  /* 0x000000010d0f7824 */ /* 0x001fe200000e0605 */
[----:B------:R-:W-:Y:S02]  /*25bd0*/  IADD3 R16, P0, PT, R59, R2, RZ ;  /* 0x000000023b107210 */ /* 0x000fe40007f1e0ff */
[----:B------:R-:W5:Y:S04]  /*25be0*/  LDL.LU R13, [R1+0x244] ;  /* 0x00024400010d7983 */ /* 0x000f680000300800 */
        /* <DEDUP_REMOVED lines=26> */
[C---:B----4-:R-:W-:Y:S02]  /*25d90*/  IADD3 R16, P1, PT, R9.reuse, R3, RZ ;  /* 0x0000000309107210 */ /* 0x050fe40007f3e0ff */
[----:B------:R-:W-:-:S03]  /*25da0*/  IADD3 R9, P0, PT, R9, R2, RZ ;  /* 0x0000000209097210 */ /* 0x000fc60007f1e0ff */
[----:B------:R-:W-:Y:S04]  /*25db0*/  STL [R1+0x4420], R16 ;  /* 0x0044201001007387 */ /* 0x000fe80000100800 */
[----:B------:R-:W3:Y:S04]  /*25dc0*/  LDL.LU R10, [R1+0x25c] ;  /* 0x00025c00010a7983 */ /* 0x000ee80000300800 */
[----:B------:R0:W-:Y:S04]  /*25dd0*/  STL [R1+0x43f4], R15 ;  /* 0x0043f40f01007387 */ /* 0x0001e80000100800 */
[----:B------:R1:W-:Y:S01]  /*25de0*/  STL [R1+0x4428], R9 ;  /* 0x0044280901007387 */ /* 0x0003e20000100800 */
[----:B0-----:R-:W-:-:S03]  /*25df0*/  IMAD.X R15, R14, 0x1, R4, P4 ;  /* 0x000000010e0f7824 */ /* 0x001fc600020e0604 */
[----:B-1----:R-:W4:Y:S04]  /*25e00*/  LDL.LU R9, [R1+0x274] ;  /* 0x0002740001097983 */ /* 0x002f280000300800 */
[----:B------:R0:W-:Y:S01]  /*25e10*/  STL [R1+0x43fc], R15 ;  /* 0x0043fc0f01007387 */ /* 0x0001e20000100800 */
[----:B------:R-:W-:Y:S01]  /*25e20*/  IADD3 R16, P4, PT, R8, R3, RZ ;  /* 0x0000000308107210 */ /* 0x000fe20007f9e0ff */
[----:B0-----:R-:W-:Y:S01]  /*25e30*/  IMAD.X R15, R14, 0x1, R5, P5 ;  /* 0x000000010e0f7824 */ /* 0x001fe200028e0605 */
[----:B------:R-:W-:-:S03]  /*25e40*/  IADD3 R8, P5, PT, R8, R2, RZ ;  /* 0x0000000208087210 */ /* 0x000fc60007fbe0ff */
[----:B------:R-:W-:Y:S04]  /*25e50*/  STL [R1+0x4430], R16 ;  /* 0x0044301001007387 */ /* 0x000fe80000100800 */
[----:B------:R-:W4:Y:S04]  /*25e60*/  LDL.LU R14, [R1+0x2b0] ;  /* 0x0002b000010e7983 */ /* 0x000f280000300800 */
[----:B------:R0:W-:Y:S04]  /*25e70*/  STL [R1+0x4404], R15 ;  /* 0x0044040f01007387 */ /* 0x0001e80000100800 */
[----:B------:R1:W-:Y:S01]  /*25e80*/  STL [R1+0x4438], R8 ;  /* 0x0044380801007387 */ /* 0x0003e20000100800 */
[----:B0-----:R-:W-:-:S03]  /*25e90*/  IMAD.X R15, R7, 0x1, R4, P3 ;  /* 0x00000001070f7824 */ /* 0x001fc600018e0604 */
[----:B-1----:R-:W4:Y:S04]  /*25ea0*/  LDL.LU R8, [R1+0x26c] ;  /* 0x00026c0001087983 */ /* 0x002f280000300800 */
[----:B------:R0:W-:Y:S01]  /*25eb0*/  STL [R1+0x440c], R15 ;  /* 0x00440c0f01007387 */ /* 0x0001e20000100800 */
[C---:B-----5:R-:W-:Y:S01]  /*25ec0*/  IADD3 R16, P3, PT, R6.reuse, R3, RZ ;  /* 0x0000000306107210 */ /* 0x060fe20007f7e0ff */
[----:B0-----:R-:W-:Y:S01]  /*25ed0*/  IMAD.X R15, R7, 0x1, R5, P2 ;  /* 0x00000001070f7824 */ /* 0x001fe200010e0605 */
[----:B------:R-:W-:-:S03]  /*25ee0*/  IADD3 R6, P2, PT, R6, R2, RZ ;  /* 0x0000000206067210 */ /* 0x000fc60007f5e0ff */
[----:B------:R-:W-:Y:S04]  /*25ef0*/  STL [R1+0x4440], R16 ;  /* 0x0044401001007387 */ /* 0x000fe80000100800 */
[----:B------:R-:W5:Y:S04]  /*25f00*/  LDL.LU R7, [R1+0x2b8] ;  /* 0x0002b80001077983 */ /* 0x000f680000300800 */
[----:B------:R0:W-:Y:S04]  /*25f10*/  STL [R1+0x4414], R15 ;  /* 0x0044140f01007387 */ /* 0x0001e80000100800 */
[----:B------:R1:W-:Y:S01]  /*25f20*/  STL [R1+0x4448], R6 ;  /* 0x0044480601007387 */ /* 0x0003e20000100800 */
[----:B0-----:R-:W-:-:S03]  /*25f30*/  IMAD.X R15, R13, 0x1, R4, P1 ;  /* 0x000000010d0f7824 */ /* 0x001fc600008e0604 */
[----:B-1----:R-:W5:Y:S01]  /*25f40*/  LDL.LU R6, [R1+0x264] ;  /* 0x0002640001067983 */ /* 0x002f620000300800 */
        /* <DEDUP_REMOVED lines=48> */
[----:B-----5:R-:W-:-:S03]  /*26250*/  IMAD.X R15, R7, 0x1, R4, P3 ;  /* 0x00000001070f7824 */ /* 0x020fc600018e0604 */
[----:B0-----:R-:W5:Y:S04]  /*26260*/  LDL.LU R8, [R1+0x2c0] ;  /* 0x0002c00001087983 */ /* 0x001f680000300800 */
[----:B------:R0:W-:Y:S01]  /*26270*/  STL [R1+0x446c], R15 ;  /* 0x00446c0f01007387 */ /* 0x0001e20000100800 */
[C---:B------:R-:W-:Y:S01]  /*26280*/  IADD3 R16, P3, PT, R6.reuse, R3, RZ ;  /* 0x0000000306107210 */ /* 0x040fe20007f7e0ff */
        /* <DEDUP_REMOVED lines=49> */
[----:B-----5:R-:W-:Y:S01]  /*265a0*/  IADD3 R16, P4, PT, R8, R3, RZ ;  /* 0x0000000308107210 */ /* 0x020fe20007f9e0ff */
[----:B0-----:R-:W-:Y:S01]  /*265b0*/  IMAD.X R15, R14, 0x1, R5, P5 ;  /* 0x000000010e0f7824 */ /* 0x001fe200028e0605 */
[----:B------:R-:W-:-:S03]  /*265c0*/  IADD3 R8, P5, PT, R8, R2, RZ ;  /* 0x0000000208087210 */ /* 0x000fc60007fbe0ff */
[----:B------:R-:W-:Y:S04]  /*265d0*/  STL [R1+0x44f0], R16 ;  /* 0x0044f01001007387 */ /* 0x000fe80000100800 */
[----:B------:R-:W5:Y:S04]  /*265e0*/  LDL.LU R14, [R1+0x330] ;  /* 0x00033000010e7983 */ /* 0x000f680000300800 */
[----:B------:R0:W-:Y:S04]  /*265f0*/  STL [R1+0x44c4], R15 ;  /* 0x0044c40f01007387 */ /* 0x0001e80000100800 */
[----:B------:R1:W-:Y:S01]  /*26600*/  STL [R1+0x44f8], R8 ;  /* 0x0044f80801007387 */ /* 0x0003e20000100800 */
[----:B0-----:R-:W-:-:S03]  /*26610*/  IMAD.X R15, R7, 0x1, R4, P3 ;  /* 0x00000001070f7824 */ /* 0x001fc600018e0604 */
[----:B-1----:R-:W5:Y:S04]  /*26620*/  LDL.LU R8, [R1+0x2e8] ;  /* 0x0002e80001087983 */ /* 0x002f680000300800 */
        /* <DEDUP_REMOVED lines=48> */
[----:B-----5:R-:W-:-:S03]  /*26930*/  IMAD.X R15, R14, 0x1, R4, P4 ;  /* 0x000000010e0f7824 */ /* 0x020fc600020e0604 */
[----:B0-----:R-:W4:Y:S04]  /*26940*/  LDL.LU R9, [R1+0x304] ;  /* 0x0003040001097983 */ /* 0x001f280000300800 */
[----:B------:R0:W-:Y:S01]  /*26950*/  STL [R1+0x451c], R15 ;  /* 0x00451c0f01007387 */ /* 0x0001e20000100800 */
[----:B------:R-:W-:Y:S01]  /*26960*/  IADD3 R16, P4, PT, R8, R3, RZ ;  /* 0x0000000308107210 */ /* 0x000fe20007f9e0ff */
        /* <DEDUP_REMOVED lines=749> */
[----:B------:R-:W-:-:S05]  /*29840*/  IADD3 R17, P4, PT, R60, R3, RZ ;  /* 0x000000033c117210 */ /* 0x000fca0007f9e0ff */
[----:B------:R-:W-:Y:S01]  /*29850*/  STL [R1+0x4a00], R17 ;  /* 0x004a001101007387 */ /* 0x000fe20000100800 */
[----:B0-----:R-:W-:Y:S01]  /*29860*/  IMAD.X R15, R12, 0x1, R5, P5 ;  /* 0x000000010c0f7824 */ /* 0x001fe200028e0605 */
[----:B------:R-:W-:Y:S02]  /*29870*/  IADD3 R16, P5, PT, R60, R2, RZ ;  /* 0x000000023c107210 */ /* 0x000fe40007fbe0ff */
        /* <DEDUP_REMOVED lines=54> */
[----:B--2---:R-:W-:Y:S01]  /*29be0*/  IMAD.X R15, R12, 0x1, R4, P4 ;  /* 0x000000010c0f7824 */ /* 0x004fe200020e0604 */
[----:B------:R-:W-:-:S04]  /*29bf0*/  IADD3 R17, P4, PT, R60, R3, RZ ;  /* 0x000000033c117210 */ /* 0x000fc80007f9e0ff */
[----:B------:R0:W-:Y:S04]  /*29c00*/  STL [R1+0x4a2c], R15 ;  /* 0x004a2c0f01007387 */ /* 0x0001e80000100800 */
        /* <DEDUP_REMOVED lines=26> */
[----:B-----5:R-:W-:-:S03]  /*29db0*/  IADD3 R15, P0, PT, R14, R3, RZ ;  /* 0x000000030e0f7210 */ /* 0x020fc60007f1e0ff */
[----:B0-----:R-:W4:Y:S04]  /*29dc0*/  LDL.LU R9, [R1+0x670] ;  /* 0x0006700001097983 */ /* 0x001f280000300800 */
[----:B------:R0:W-:Y:S01]  /*29dd0*/  STL [R1+0x4a80], R15 ;  /* 0x004a800f01007387 */ /* 0x0001e20000100800 */
[C---:B------:R-:W-:Y:S02]  /*29de0*/  IMAD.X R16, R8.reuse, 0x1, R4, P4 ;  /* 0x0000000108107824 */ /* 0x040fe400020e0604 */
[----:B------:R-:W-:Y:S01]  /*29df0*/  IMAD.X R8, R8, 0x1, R5, P5 ;  /* 0x0000000108087824 */ /* 0x000fe200028e0605 */
[----:B0-----:R-:W-:Y:S02]  /*29e00*/  IADD3 R15, P4, PT, R14, R2, RZ ;  /* 0x000000020e0f7210 */ /* 0x001fe40007f9e0ff */
[----:B------:R-:W-:Y:S04]  /*29e10*/  STL [R1+0x4d44], R16 ;  /* 0x004d441001007387 */ /* 0x000fe80000100800 */
[----:B------:R-:W5:Y:S04]  /*29e20*/  LDL.LU R14, [R1+0x4c0] ;  /* 0x0004c000010e7983 */ /* 0x000f680000300800 */
[----:B------:R0:W-:Y:S04]  /*29e30*/  STL [R1+0x4a88], R15 ;  /* 0x004a880f01007387 */ /* 0x0001e80000100800 */
[----:B------:R1:W-:Y:S01]  /*29e40*/  STL [R1+0x4d4c], R8 ;  /* 0x004d4c0801007387 */ /* 0x0003e20000100800 */
[----:B0-----:R-:W-:-:S03]  /*29e50*/  IADD3 R15, P5, PT, R7, R3, RZ ;  /* 0x00000003070f7210 */ /* 0x001fc60007fbe0ff */
[----:B-1----:R-:W5:Y:S04]  /*29e60*/  LDL.LU R8, [R1+0x674] ;  /* 0x0006740001087983 */ /* 0x002f680000300800 */
        /* <DEDUP_REMOVED lines=9> */
[----:B-1----:R-:W5:Y:S01]  /*29f00*/  LDL.LU R6, [R1+0x678] ;  /* 0x0006780001067983 */ /* 0x002f620000300800 */
[----:B------:R-:W-:-:S03]  /*29f10*/  IMAD.X R17, R59, 0x1, R4, P1 ;  /* 0x000000013b117824 */ /* 0x000fc600008e0604 */
[----:B------:R0:W-:Y:S01]  /*29f20*/  STL [R1+0x4aa0], R15 ;  /* 0x004aa00f01007387 */ /* 0x0001e20000100800 */
[----:B------:R-:W-:-:S03]  /*29f30*/  IMAD.X R16, R59, 0x1, R5, P6 ;  /* 0x000000013b107824 */ /* 0x000fc600030e0605 */
[----:B------:R-:W-:Y:S01]  /*29f40*/  STL [R1+0x4a6c], R17 ;  /* 0x004a6c1101007387 */ /* 0x000fe20000100800 */
[----:B0-----:R-:W-:-:S03]  /*29f50*/  IADD3 R15, P1, PT, R13, R2, RZ ;  /* 0x000000020d0f7210 */ /* 0x001fc60007f3e0ff */
[----:B------:R-:W5:Y:S04]  /*29f60*/  LDL.LU R13, [R1+0x4d4] ;  /* 0x0004d400010d7983 */ /* 0x000f680000300800 */
[----:B------:R2:W-:Y:S04]  /*29f70*/  STL [R1+0x4aa8], R15 ;  /* 0x004aa80f01007387 */ /* 0x0005e80000100800 */
[----:B------:R0:W-:Y:S04]  /*29f80*/  STL [R1+0x4a74], R16 ;  /* 0x004a741001007387 */ /* 0x0001e80000100800 */
[----:B------:R-:W5:Y:S01]  /*29f90*/  LDL.LU R59, [R1+0x67c] ;  /* 0x00067c00013b7983 */ /* 0x000f620000300800 */
[----:B--2---:R-:W-:Y:S01]  /*29fa0*/  IADD3 R15, P6, PT, R12, R3, RZ ;  /* 0x000000030c0f7210 */ /* 0x004fe20007fde0ff */
[----:B------:R-:W-:-:S04]  /*29fb0*/  IMAD.X R17, R60, 0x1, R4, P0 ;  /* 0x000000013c117824 */ /* 0x000fc800000e0604 */
[----:B------:R1:W-:Y:S01]  /*29fc0*/  STL [R1+0x4ab0], R15 ;  /* 0x004ab00f01007387 */ /* 0x0003e20000100800 */
[----:B0-----:R-:W-:-:S03]  /*29fd0*/  IMAD.X R16, R60, 0x1, R5, P4 ;  /* 0x000000013c107824 */ /* 0x001fc600020e0605 */
[----:B------:R-:W-:Y:S01]  /*29fe0*/  STL [R1+0x4a7c], R17 ;  /* 0x004a7c1101007387 */ /* 0x000fe20000100800 */
[----:B-1----:R-:W-:-:S03]  /*29ff0*/  IADD3 R15, P0, PT, R12, R2, RZ ;  /* 0x000000020c0f7210 */ /* 0x002fc60007f1e0ff */
[----:B------:R-:W2:Y:S04]  /*2a000*/  LDL.LU R12, [R1+0x4dc] ;  /* 0x0004dc00010c7983 */ /* 0x000ea80000300800 */
[----:B------:R0:W-:Y:S04]  /*2a010*/  STL [R1+0x4ab8], R15 ;  /* 0x004ab80f01007387 */ /* 0x0001e80000100800 */
[----:B------:R1:W-:Y:S04]  /*2a020*/  STL [R1+0x4a84], R16 ;  /* 0x004a841001007387 */ /* 0x0003e80000100800 */
[----:B------:R-:W2:Y:S01]  /*2a030*/  LDL.LU R60, [R1+0x680] ;  /* 0x00068000013c7983 */ /* 0x000ea20000300800 */
[----:B0-----:R-:W-:Y:S01]  /*2a040*/  IADD3 R15, P4, PT, R11, R3, RZ ;  /* 0x000000030b0f7210 */ /* 0x001fe20007f9e0ff */
[----:B------:R-:W-:-:S04]  /*2a050*/  IMAD.X R17, R61, 0x1, R4, P5 ;  /* 0x000000013d117824 */ /* 0x000fc800028e0604 */
[----:B------:R0:W-:Y:S01]  /*2a060*/  STL [R1+0x4ac0], R15 ;  /* 0x004ac00f01007387 */ /* 0x0001e20000100800 */
[----:B-1----:R-:W-:-:S03]  /*2a070*/  IMAD.X R16, R61, 0x1, R5, P3 ;  /* 0x000000013d107824 */ /* 0x002fc600018e0605 */
[----:B------:R-:W-:Y:S01]  /*2a080*/  STL [R1+0x4a8c], R17 ;  /* 0x004a8c1101007387 */ /* 0x000fe20000100800 */
[----:B0-----:R-:W-:-:S03]  /*2a090*/  IADD3 R15, P5, PT, R11, R2, RZ ;  /* 0x000000020b0f7210 */ /* 0x001fc60007fbe0ff */
[----:B------:R-:W2:Y:S04]  /*2a0a0*/  LDL.LU R11, [R1+0x4e8] ;  /* 0x0004e800010b7983 */ /* 0x000ea80000300800 */
[----:B------:R3:W-:Y:S04]  /*2a0b0*/  STL [R1+0x4ac8], R15 ;  /* 0x004ac80f01007387 */ /* 0x0007e80000100800 */
[----:B------:R4:W-:Y:S04]  /*2a0c0*/  STL [R1+0x4a94], R16 ;  /* 0x004a941001007387 */ /* 0x0009e80000100800 */
[----:B------:R-:W2:Y:S01]  /*2a0d0*/  LDL.LU R61, [R1+0x684] ;  /* 0x00068400013d7983 */ /* 0x000ea20000300800 */
[----:B---3--:R-:W-:-:S05]  /*2a0e0*/  IADD3 R15, P3, PT, R10, R3, RZ ;  /* 0x000000030a0f7210 */ /* 0x008fca0007f7e0ff */
[----:B------:R0:W-:Y:S01]  /*2a0f0*/  STL [R1+0x4ad0], R15 ;  /* 0x004ad00f01007387 */ /* 0x0001e20000100800 */
[C---:B----4-:R-:W-:Y:S01]  /*2a100*/  IMAD.X R16, R9.reuse, 0x1, R4, P2 ;  /* 0x0000000109107824 */ /* 0x050fe200010e0604 */
[----:B0-----:R-:W-:Y:S01]  /*2a110*/  IADD3 R15, P2, PT, R10, R2, RZ ;  /* 0x000000020a0f7210 */ /* 0x001fe20007f5e0ff */
[----:B------:R-:W-:-:S03]  /*2a120*/  IMAD.X R9, R9, 0x1, R5, P1 ;  /* 0x0000000109097824 */ /* 0x000fc600008e0605 */
[----:B------:R-:W-:Y:S04]  /*2a130*/  STL [R1+0x4a9c], R16 ;  /* 0x004a9c1001007387 */ /* 0x000fe80000100800 */
[----:B------:R-:W3:Y:S04]  /*2a140*/  LDL.LU R10, [R1+0x4f4] ;  /* 0x0004f400010a7983 */ /* 0x000ee80000300800 */
[----:B------:R5:W-:Y:S04]  /*2a150*/  STL [R1+0x4ad8], R15 ;  /* 0x004ad80f01007387 */ /* 0x000be80000100800 */
[----:B------:R0:W-:Y:S01]  /*2a160*/  STL [R1+0x4aa4], R9 ;  /* 0x004aa40901007387 */ /* 0x0001e20000100800 */
[----:B-----5:R-:W-:-:S03]  /*2a170*/  IADD3 R15, P1, PT, R14, R3, RZ ;  /* 0x000000030e0f7210 */ /* 0x020fc60007f3e0ff */
[----:B0-----:R-:W4:Y:S04]  /*2a180*/  LDL.LU R9, [R1+0x688] ;  /* 0x0006880001097983 */ /* 0x001f280000300800 */
[----:B------:R0:W-:Y:S01]  /*2a190*/  STL [R1+0x4ae0], R15 ;  /* 0x004ae00f01007387 */ /* 0x0001e20000100800 */
[----:B------:R-:W-:Y:S01]  /*2a1a0*/  IMAD.X R16, R8, 0x1, R4, P6 ;  /* 0x0000000108107824 */ /* 0x000fe200030e0604 */
[----:B0-----:R-:W-:Y:S01]  /*2a1b0*/  IADD3 R15, P6, PT, R14, R2, RZ ;  /* 0x000000020e0f7210 */ /* 0x001fe20007fde0ff */
[----:B------:R-:W-:-:S03]  /*2a1c0*/  IMAD.X R8, R8, 0x1, R5, P0 ;  /* 0x0000000108087824 */ /* 0x000fc600000e0605 */
[----:B------:R-:W-:Y:S04]  /*2a1d0*/  STL [R1+0x4aac], R16 ;  /* 0x004aac1001007387 */ /* 0x000fe80000100800 */
[----:B------:R-:W5:Y:S04]  /*2a1e0*/  LDL.LU R14, [R1+0x4fc] ;  /* 0x0004fc00010e7983 */ /* 0x000f680000300800 */
[----:B------:R0:W-:Y:S04]  /*2a1f0*/  STL [R1+0x4ae8], R15 ;  /* 0x004ae80f01007387 */ /* 0x0001e80000100800 */
[----:B------:R1:W-:Y:S01]  /*2a200*/  STL [R1+0x4ab4], R8 ;  /* 0x004ab40801007387 */ /* 0x0003e20000100800 */
[----:B0-----:R-:W-:-:S03]  /*2a210*/  IADD3 R15, P0, PT, R7, R3, RZ ;  /* 0x00000003070f7210 */ /* 0x001fc60007f1e0ff */
[----:B-1----:R-:W5:Y:S04]  /*2a220*/  LDL.LU R8, [R1+0x68c] ;  /* 0x00068c0001087983 */ /* 0x002f680000300800 */
[----:B------:R0:W-:Y:S01]  /*2a230*/  STL [R1+0x4af0], R15 ;  /* 0x004af00f01007387 */ /* 0x0001e20000100800 */
[C---:B------:R-:W-:Y:S01]  /*2a240*/  IMAD.X R16, R6.reuse, 0x1, R4, P4 ;  /* 0x0000000106107824 */ /* 0x040fe200020e0604 */
[----:B0-----:R-:W-:Y:S01]  /*2a250*/  IADD3 R15, P4, PT, R7, R2, RZ ;  /* 0x00000002070f7210 */ /* 0x001fe20007f9e0ff */
[----:B------:R-:W-:-:S03]  /*2a260*/  IMAD.X R6, R6, 0x1, R5, P5 ;  /* 0x0000000106067824 */ /* 0x000fc600028e0605 */
[----:B------:R-:W-:Y:S04]  /*2a270*/  STL [R1+0x4abc], R16 ;  /* 0x004abc1001007387 */ /* 0x000fe80000100800 */
[----:B------:R-:W5:Y:S04]  /*2a280*/  LDL.LU R7, [R1+0x508] ;  /* 0x0005080001077983 */ /* 0x000f680000300800 */
[----:B------:R0:W-:Y:S04]  /*2a290*/  STL [R1+0x4af8], R15 ;  /* 0x004af80f01007387 */ /* 0x0001e80000100800 */
[----:B------:R1:W-:Y:S01]  /*2a2a0*/  STL [R1+0x4ac4], R6 ;  /* 0x004ac40601007387 */ /* 0x0003e20000100800 */
[----:B0-----:R-:W-:-:S03]  /*2a2b0*/  IADD3 R15, P5, PT, R13, R3, RZ ;  /* 0x000000030d0f7210 */ /* 0x001fc60007fbe0ff */
[----:B-1----:R-:W5:Y:S01]  /*2a2c0*/  LDL.LU R6, [R1+0x690] ;  /* 0x0006900001067983 */ /* 0x002f620000300800 */
[----:B------:R-:W-:-:S03]  /*2a2d0*/  IMAD.X R16, R59, 0x1, R4, P3 ;  /* 0x000000013b107824 */ /* 0x000fc600018e0604 */
[----:B------:R0:W-:Y:S02]  /*2a2e0*/  STL [R1+0x4b00], R15 ;  /* 0x004b000f01007387 */ /* 0x0001e40000100800 */
[----:B0-----:R-:W-:Y:S02]  /*2a2f0*/  IADD3 R15, P3, PT, R13, R2, RZ ;  /* 0x000000020d0f7210 */ /* 0x001fe40007f7e0ff */
[----:B------:R-:W5:Y:S04]  /*2a300*/  LDL.LU R13, [R1+0x510] ;  /* 0x00051000010d7983 */ /* 0x000f680000300800 */
[----:B------:R0:W-:Y:S04]  /*2a310*/  STL [R1+0x4acc], R16 ;  /* 0x004acc1001007387 */ /* 0x0001e80000100800 */
[----:B------:R2:W-:Y:S01]  /*2a320*/  STL [R1+0x4b08], R15 ;  /* 0x004b080f01007387 */ /* 0x0005e20000100800 */
[----:B0-----:R-:W-:-:S03]  /*2a330*/  IMAD.X R16, R59, 0x1, R5, P2 ;  /* 0x000000013b107824 */ /* 0x001fc600010e0605 */
[----:B------:R-:W5:Y:S01]  /*2a340*/  LDL.LU R59, [R1+0x694] ;  /* 0x00069400013b7983 */ /* 0x000f620000300800 */
[----:B--2---:R-:W-:Y:S01]  /*2a350*/  IADD3 R15, P2, PT, R12, R3, RZ ;  /* 0x000000030c0f7210 */ /* 0x004fe20007f5e0ff */
[C---:B------:R-:W-:Y:S02]  /*2a360*/  IMAD.X R17, R60.reuse, 0x1, R4, P1 ;  /* 0x000000013c117824 */ /* 0x040fe400008e0604 */
[----:B------:R0:W-:Y:S04]  /*2a370*/  STL [R1+0x4ad4], R16 ;  /* 0x004ad41001007387 */ /* 0x0001e80000100800 */
[----:B------:R1:W-:Y:S04]  /*2a380*/  STL [R1+0x4b10], R15 ;  /* 0x004b100f01007387 */ /* 0x0003e80000100800 */
[----:B------:R-:W-:Y:S01]  /*2a390*/  STL [R1+0x4adc], R17 ;  /* 0x004adc1101007387 */ /* 0x000fe20000100800 */
[----:B0-----:R-:W-:Y:S01]  /*2a3a0*/  IMAD.X R16, R60, 0x1, R5, P6 ;  /* 0x000000013c107824 */ /* 0x001fe200030e0605 */
[----:B-1----:R-:W-:-:S02]  /*2a3b0*/  IADD3 R15, P1, PT, R12, R2, RZ ;  /* 0x000000020c0f7210 */ /* 0x002fc40007f3e0ff */
        /* <DEDUP_REMOVED lines=29> */
[----:B------:R0:W-:Y:S04]  /*2a590*/  STL [R1+0x4b0c], R16 ;  /* 0x004b0c1001007387 */ /* 0x0001e80000100800 */
[----:B------:R-:W5:Y:S04]  /*2a5a0*/  LDL.LU R14, [R1+0x538] ;  /* 0x00053800010e7983 */ /* 0x000f680000300800 */
[----:B------:R-:W-:Y:S04]  /*2a5b0*/  STL [R1+0x4b48], R15 ;  /* 0x004b480f01007387 */ /* 0x000fe80000100800 */
[----:B------:R1:W-:Y:S01]  /*2a5c0*/  STL [R1+0x4b14], R8 ;  /* 0x004b140801007387 */ /* 0x0003e20000100800 */
[----:B0-----:R-:W-:-:S03]  /*2a5d0*/  IADD3 R16, P1, PT, R7, R3, RZ ;  /* 0x0000000307107210 */ /* 0x001fc60007f3e0ff */
[----:B-1----:R-:W5:Y:S04]  /*2a5e0*/  LDL.LU R8, [R1+0x6a4] ;  /* 0x0006a40001087983 */ /* 0x002f680000300800 */
[----:B------:R-:W-:Y:S01]  /*2a5f0*/  STL [R1+0x4b50], R16 ;  /* 0x004b501001007387 */ /* 0x000fe20000100800 */
[C---:B------:R-:W-:Y:S01]  /*2a600*/  IMAD.X R15, R6.reuse, 0x1, R4, P6 ;  /* 0x00000001060f7824 */ /* 0x040fe200030e0604 */
[----:B------:R-:W-:Y:S01]  /*2a610*/  IADD3 R7, P6, PT, R7, R2, RZ ;  /* 0x0000000207077210 */ /* 0x000fe20007fde0ff */
[----:B------:R-:W-:-:S03]  /*2a620*/  IMAD.X R6, R6, 0x1, R5, P0 ;  /* 0x0000000106067824 */ /* 0x000fc600000e0605 */
[----:B------:R0:W-:Y:S04]  /*2a630*/  STL [R1+0x4b1c], R15 ;  /* 0x004b1c0f01007387 */ /* 0x0001e80000100800 */
[----:B------:R1:W-:Y:S01]  /*2a640*/  STL [R1+0x4b58], R7 ;  /* 0x004b580701007387 */ /* 0x0003e20000100800 */
[----:B0-----:R-:W-:-:S03]  /*2a650*/  IADD3 R15, P0, PT, R13, R3, RZ ;  /* 0x000000030d0f7210 */ /* 0x001fc60007f1e0ff */
[----:B-1----:R-:W5:Y:S04]  /*2a660*/  LDL.LU R7, [R1+0x544] ;  /* 0x0005440001077983 */ /* 0x002f680000300800 */
[----:B------:R0:W-:Y:S04]  /*2a670*/  STL [R1+0x4b24], R6 ;  /* 0x004b240601007387 */ /* 0x0001e80000100800 */
[----:B0-----:R-:W5:Y:S01]  /*2a680*/  LDL.LU R6, [R1+0x6a8] ;  /* 0x0006a80001067983 */ /* 0x001f620000300800 */
        /* <DEDUP_REMOVED lines=20> */
[----:B------:R-:W-:Y:S01]  /*2a7d0*/  IMAD.X R17, R61, 0x1, R4, P1 ;  /* 0x000000013d117824 */ /* 0x000fe200008e0604 */
[----:B-1----:R-:W-:-:S03]  /*2a7e0*/  IADD3 R16, P1, PT, R11, R2, RZ ;  /* 0x000000020b107210 */ /* 0x002fc60007f3e0ff */
[----:B------:R0:W-:Y:S04]  /*2a7f0*/  STL [R1+0x4b80], R15 ;  /* 0x004b800f01007387 */ /* 0x0001e80000100800 */
[----:B------:R-:W-:Y:S04]  /*2a800*/  STL [R1+0x4b4c], R17 ;  /* 0x004b4c1101007387 */ /* 0x000fe80000100800 */
[----:B------:R-:W2:Y:S01]  /*2a810*/  LDL.LU R11, [R1+0x564] ;  /* 0x00056400010b7983 */ /* 0x000ea20000300800 */
[----:B0-----:R-:W-:-:S03]  /*2a820*/  IMAD.X R15, R61, 0x1, R5, P6 ;  /* 0x000000013d0f7824 */ /* 0x001fc600030e0605 */
[----:B------:R3:W-:Y:S04]  /*2a830*/  STL [R1+0x4b88], R16 ;  /* 0x004b881001007387 */ /* 0x0007e80000100800 */
[----:B------:R4:W-:Y:S04]  /*2a840*/  STL [R1+0x4b54], R15 ;  /* 0x004b540f01007387 */ /* 0x0009e80000100800 */
[----:B------:R-:W2:Y:S01]  /*2a850*/  LDL.LU R61, [R1+0x6b4] ;  /* 0x0006b400013d7983 */ /* 0x000ea20000300800 */
[----:B---3--:R-:W-:-:S05]  /*2a860*/  IADD3 R16, P6, PT, R10, R3, RZ ;  /* 0x000000030a107210 */ /* 0x008fca0007fde0ff */
[----:B------:R0:W-:Y:S01]  /*2a870*/  STL [R1+0x4b90], R16 ;  /* 0x004b901001007387 */ /* 0x0001e20000100800 */
[C---:B----4-:R-:W-:Y:S01]  /*2a880*/  IMAD.X R15, R9.reuse, 0x1, R4, P0 ;  /* 0x00000001090f7824 */ /* 0x050fe200000e0604 */
[----:B0-----:R-:W-:Y:S02]  /*2a890*/  IADD3 R16, P0, PT, R10, R2, RZ ;  /* 0x000000020a107210 */ /* 0x001fe40007f1e0ff */
[----:B------:R-:W3:Y:S04]  /*2a8a0*/  LDL.LU R10, [R1+0x56c] ;  /* 0x00056c00010a7983 */ /* 0x000ee80000300800 */
[----:B------:R0:W-:Y:S04]  /*2a8b0*/  STL [R1+0x4b5c], R15 ;  /* 0x004b5c0f01007387 */ /* 0x0001e80000100800 */
[----:B------:R5:W-:Y:S01]  /*2a8c0*/  STL [R1+0x4b98], R16 ;  /* 0x004b981001007387 */ /* 0x000be20000100800 */
[----:B0-----:R-:W-:-:S03]  /*2a8d0*/  IMAD.X R15, R9, 0x1, R5, P4 ;  /* 0x00000001090f7824 */ /* 0x001fc600020e0605 */
[----:B------:R-:W4:Y:S01]  /*2a8e0*/  LDL.LU R9, [R1+0x6b8] ;  /* 0x0006b80001097983 */ /* 0x000f220000300800 */
[----:B-----5:R-:W-:-:S03]  /*2a8f0*/  IADD3 R16, P4, PT, R14, R3, RZ ;  /* 0x000000030e107210 */ /* 0x020fc60007f9e0ff */
[----:B------:R0:W-:Y:S04]  /*2a900*/  STL [R1+0x4b64], R15 ;  /* 0x004b640f01007387 */ /* 0x0001e80000100800 */
[----:B------:R1:W-:Y:S01]  /*2a910*/  STL [R1+0x4ba0], R16 ;  /* 0x004ba01001007387 */ /* 0x0003e20000100800 */
[----:B0-----:R-:W-:Y:S01]  /*2a920*/  IMAD.X R15, R8, 0x1, R4, P5 ;  /* 0x00000001080f7824 */ /* 0x001fe200028e0604 */
[----:B-1----:R-:W-:Y:S02]  /*2a930*/  IADD3 R16, P5, PT, R14, R2, RZ ;  /* 0x000000020e107210 */ /* 0x002fe40007fbe0ff */
[----:B------:R-:W5:Y:S04]  /*2a940*/  LDL.LU R14, [R1+0x578] ;  /* 0x00057800010e7983 */ /* 0x000f680000300800 */
[----:B------:R0:W-:Y:S04]  /*2a950*/  STL [R1+0x4b6c], R15 ;  /* 0x004b6c0f01007387 */ /* 0x0001e80000100800 */
[----:B------:R1:W-:Y:S01]  /*2a960*/  STL [R1+0x4ba8], R16 ;  /* 0x004ba81001007387 */ /* 0x0003e20000100800 */
[----:B0-----:R-:W-:-:S03]  /*2a970*/  IMAD.X R15, R8, 0x1, R5, P3 ;  /* 0x00000001080f7824 */ /* 0x001fc600018e0605 */
[----:B------:R-:W5:Y:S04]  /*2a980*/  LDL.LU R8, [R1+0x6bc] ;  /* 0x0006bc0001087983 */ /* 0x000f680000300800 */
[----:B------:R0:W-:Y:S01]  /*2a990*/  STL [R1+0x4b74], R15 ;  /* 0x004b740f01007387 */ /* 0x0001e20000100800 */
[----:B------:R-:W-:-:S05]  /*2a9a0*/  IADD3 R17, P3, PT, R7, R3, RZ ;  /* 0x0000000307117210 */ /* 0x000fca0007f7e0ff */
[----:B------:R-:W-:Y:S01]  /*2a9b0*/  STL [R1+0x4bb0], R17 ;  /* 0x004bb01101007387 */ /* 0x000fe20000100800 */
[C---:B-1----:R-:W-:Y:S01]  /*2a9c0*/  IMAD.X R16, R6.reuse, 0x1, R4, P2 ;  /* 0x0000000106107824 */ /* 0x042fe200010e0604 */
[----:B0-----:R-:W-:Y:S02]  /*2a9d0*/  IADD3 R15, P2, PT, R7, R2, RZ ;  /* 0x00000002070f7210 */ /* 0x001fe40007f5e0ff */
[----:B------:R-:W5:Y:S04]  /*2a9e0*/  LDL.LU R7, [R1+0x580] ;  /* 0x0005800001077983 */ /* 0x000f680000300800 */
[----:B------:R0:W-:Y:S04]  /*2a9f0*/  STL [R1+0x4b7c], R16 ;  /* 0x004b7c1001007387 */ /* 0x0001e80000100800 */
[----:B------:R1:W-:Y:S01]  /*2aa00*/  STL [R1+0x4bb8], R15 ;  /* 0x004bb80f01007387 */ /* 0x0003e20000100800 */
[----:B0-----:R-:W-:-:S03]  /*2aa10*/  IMAD.X R16, R6, 0x1, R5, P1 ;  /* 0x0000000106107824 */ /* 0x001fc600008e0605 */
[----:B------:R-:W5:Y:S01]  /*2aa20*/  LDL.LU R6, [R1+0x6c0] ;  /* 0x0006c00001067983 */ /* 0x000f620000300800 */
[----:B-1----:R-:W-:-:S03]  /*2aa30*/  IADD3 R15, P1, PT, R13, R3, RZ ;  /* 0x000000030d0f7210 */ /* 0x002fc60007f3e0ff */
        /* <DEDUP_REMOVED lines=8> */
[----:B------:R-:W5:Y:S01]  /*2aac0*/  LDL.LU R59, [R1+0x6c4] ;  /* 0x0006c400013b7983 */ /* 0x000f620000300800 */
[----:B--2---:R-:W-:-:S03]  /*2aad0*/  IADD3 R15, P0, PT, R12, R3, RZ ;  /* 0x000000030c0f7210 */ /* 0x004fc60007f1e0ff */
[----:B------:R0:W-:Y:S04]  /*2aae0*/  STL [R1+0x4b94], R16 ;  /* 0x004b941001007387 */ /* 0x0001e80000100800 */
[----:B------:R1:W-:Y:S01]  /*2aaf0*/  STL [R1+0x4bd0], R15 ;  /* 0x004bd00f01007387 */ /* 0x0003e20000100800 */
[----:B0-----:R-:W-:Y:S01]  /*2ab00*/  IMAD.X R16, R60, 0x1, R4, P4 ;  /* 0x000000013c107824 */ /* 0x001fe200020e0604 */
[----:B-1----:R-:W-:Y:S01]  /*2ab10*/  IADD3 R15, P4, PT, R12, R2, RZ ;  /* 0x000000020c0f7210 */ /* 0x002fe20007f9e0ff */
[----:B------:R-:W-:-:S03]  /*2ab20*/  IMAD.X R12, R60, 0x1, R5, P5 ;  /* 0x000000013c0c7824 */ /* 0x000fc600028e0605 */
[----:B------:R0:W-:Y:S04]  /*2ab30*/  STL [R1+0x4b9c], R16 ;  /* 0x004b9c1001007387 */ /* 0x0001e80000100800 */
[----:B------:R-:W2:Y:S04]  /*2ab40*/  LDL.LU R60, [R1+0x594] ;  /* 0x00059400013c7983 */ /* 0x000ea80000300800 */
[----:B------:R1:W-:Y:S01]  /*2ab50*/  STL [R1+0x4bd8], R15 ;  /* 0x004bd80f01007387 */ /* 0x0003e20000100800 */
[----:B0-----:R-:W-:-:S03]  /*2ab60*/  IADD3 R16, P5, PT, R11, R3, RZ ;  /* 0x000000030b107210 */ /* 0x001fc60007fbe0ff */
[----:B------:R0:W-:Y:S01]  /*2ab70*/  STL [R1+0x4ba4], R12 ;  /* 0x004ba40c01007387 */ /* 0x0001e20000100800 */
[----:B-1----:R-:W-:-:S03]  /*2ab80*/  IMAD.X R15, R61, 0x1, R4, P3 ;  /* 0x000000013d0f7824 */ /* 0x002fc600018e0604 */
[----:B0-----:R-:W2:Y:S04]  /*2ab90*/  LDL.LU R12, [R1+0x6c8] ;  /* 0x0006c800010c7983 */ /* 0x001ea80000300800 */
[----:B------:R0:W-:Y:S04]  /*2aba0*/  STL [R1+0x4be0], R16 ;  /* 0x004be01001007387 */ /* 0x0001e80000100800 */
[----:B------:R-:W-:Y:S01]  /*2abb0*/  STL [R1+0x4bac], R15 ;  /* 0x004bac0f01007387 */ /* 0x000fe20000100800 */
[----:B0-----:R-:W-:Y:S01]  /*2abc0*/  IADD3 R16, P3, PT, R11, R2, RZ ;  /* 0x000000020b107210 */ /* 0x001fe20007f7e0ff */
[----:B------:R-:W-:-:S04]  /*2abd0*/  IMAD.X R11, R61, 0x1, R5, P2 ;  /* 0x000000013d0b7824 */ /* 0x000fc800010e0605 */
[----:B------:R-:W-:Y:S04]  /*2abe0*/  STL [R1+0x4be8], R16 ;  /* 0x004be81001007387 */ /* 0x000fe80000100800 */
[----:B------:R-:W2:Y:S04]  /*2abf0*/  LDL.LU R61, [R1+0x5a0] ;  /* 0x0005a000013d7983 */ /* 0x000ea80000300800 */
[----:B------:R0:W-:Y:S04]  /*2ac00*/  STL [R1+0x4bb4], R11 ;  /* 0x004bb40b01007387 */ /* 0x0001e80000100800 */
[----:B0-----:R-:W2:Y:S01]  /*2ac10*/  LDL.LU R11, [R1+0x6cc] ;  /* 0x0006cc00010b7983 */ /* 0x001ea20000300800 */
[----:B---3--:R-:W-:-:S05]  /*2ac20*/  IADD3 R15, P2, PT, R10, R3, RZ ;  /* 0x000000030a0f7210 */ /* 0x008fca0007f5e0ff */
[----:B------:R0:W-:Y:S01]  /*2ac30*/  STL [R1+0x4bf0], R15 ;  /* 0x004bf00f01007387 */ /* 0x0001e20000100800 */
[C---:B----4-:R-:W-:Y:S01]  /*2ac40*/  IMAD.X R16, R9.reuse, 0x1, R4, P1 ;  /* 0x0000000109107824 */ /* 0x050fe200008e0604 */
[----:B------:R-:W-:Y:S01]  /*2ac50*/  IADD3 R10, P1, PT, R10, R2, RZ ;  /* 0x000000020a0a7210 */ /* 0x000fe20007f3e0ff */
[----:B0-----:R-:W-:-:S03]  /*2ac60*/  IMAD.X R15, R9, 0x1, R5, P6 ;  /* 0x00000001090f7824 */ /* 0x001fc600030e0605 */
[----:B------:R-:W-:Y:S04]  /*2ac70*/  STL [R1+0x4bbc], R16 ;  /* 0x004bbc1001007387 */ /* 0x000fe80000100800 */
[----:B------:R0:W-:Y:S04]  /*2ac80*/  STL [R1+0x4bf8], R10 ;  /* 0x004bf80a01007387 */ /* 0x0001e80000100800 */
[----:B0-----:R-:W3:Y:S01]  /*2ac90*/  LDL.LU R10, [R1+0x5ac] ;  /* 0x0005ac00010a7983 */ /* 0x001ee20000300800 */
[----:B-----5:R-:W-:-:S03]  /*2aca0*/  IADD3 R9, P6, PT, R14, R3, RZ ;  /* 0x000000030e097210 */ /* 0x020fc60007fde0ff */
[----:B------:R-:W-:Y:S04]  /*2acb0*/  STL [R1+0x4bc4], R15 ;  /* 0x004bc40f01007387 */ /* 0x000fe80000100800 */
[----:B------:R0:W-:Y:S04]  /*2acc0*/  STL [R1+0x4c00], R9 ;  /* 0x004c000901007387 */ /* 0x0001e80000100800 */
[----:B0-----:R-:W4:Y:S01]  /*2acd0*/  LDL.LU R9, [R1+0x6d0] ;  /* 0x0006d00001097983 */ /* 0x001f220000300800 */
[----:B------:R-:W-:Y:S01]  /*2ace0*/  IMAD.X R15, R8, 0x1, R4, P0 ;  /* 0x00000001080f7824 */ /* 0x000fe200000e0604 */
[----:B------:R-:W-:-:S04]  /*2acf0*/  IADD3 R16, P0, PT, R14, R2, RZ ;  /* 0x000000020e107210 */ /* 0x000fc80007f1e0ff */
[----:B------:R0:W-:Y:S04]  /*2ad00*/  STL [R1+0x4bcc], R15 ;  /* 0x004bcc0f01007387 */ /* 0x0001e80000100800 */
[----:B------:R-:W-:Y:S01]  /*2ad10*/  STL [R1+0x4c08], R16 ;  /* 0x004c081001007387 */ /* 0x000fe20000100800 */
[----:B0-----:R-:W-:-:S03]  /*2ad20*/  IMAD.X R15, R8, 0x1, R5, P4 ;  /* 0x00000001080f7824 */ /* 0x001fc600020e0605 */
[----:B------:R-:W5:Y:S04]  /*2ad30*/  LDL.LU R8, [R1+0x5b4] ;  /* 0x0005b40001087983 */ /* 0x000f680000300800 */
[----:B------:R0:W-:Y:S01]  /*2ad40*/  STL [R1+0x4bd4], R15 ;  /* 0x004bd40f01007387 */ /* 0x0001e20000100800 */
[----:B------:R-:W-:-:S03]  /*2ad50*/  IADD3 R14, P4, PT, R7, R3, RZ ;  /* 0x00000003070e7210 */ /* 0x000fc60007f9e0ff */
[----:B0-----:R-:W5:Y:S04]  /*2ad60*/  LDL.LU R15, [R1+0x6d4] ;  /* 0x0006d400010f7983 */ /* 0x001f680000300800 */
[----:B------:R0:W-:Y:S02]  /*2ad70*/  STL [R1+0x4c10], R14 ;  /* 0x004c100e01007387 */ /* 0x0001e40000100800 */
[C---:B0-----:R-:W-:Y:S01]  /*2ad80*/  IMAD.X R14, R6.reuse, 0x1, R4, P5 ;  /* 0x00000001060e7824 */ /* 0x041fe200028e0604 */
[----:B------:R-:W-:Y:S01]  /*2ad90*/  IADD3 R7, P5, PT, R7, R2, RZ ;  /* 0x0000000207077210 */ /* 0x000fe20007fbe0ff */
[----:B------:R-:W-:-:S03]  /*2ada0*/  IMAD.X R6, R6, 0x1, R5, P3 ;  /* 0x0000000106067824 */ /* 0x000fc600018e0605 */
[----:B------:R-:W-:Y:S04]  /*2adb0*/  STL [R1+0x4bdc], R14 ;  /* 0x004bdc0e01007387 */ /* 0x000fe80000100800 */
[----:B------:R0:W-:Y:S04]  /*2adc0*/  STL [R1+0x4c18], R7 ;  /* 0x004c180701007387 */ /* 0x0001e80000100800 */
[----:B0-----:R-:W5:Y:S01]  /*2add0*/  LDL.LU R7, [R1+0x5c0] ;  /* 0x0005c00001077983 */ /* 0x001f620000300800 */
[----:B------:R-:W-:-:S03]  /*2ade0*/  IADD3 R14, P3, PT, R13, R3, RZ ;  /* 0x000000030d0e7210 */ /* 0x000fc60007f7e0ff */
[----:B------:R0:W-:Y:S04]  /*2adf0*/  STL [R1+0x4be4], R6 ;  /* 0x004be40601007387 */ /* 0x0001e80000100800 */
[----:B0-----:R-:W5:Y:S01]  /*2ae00*/  LDL.LU R6, [R1+0x6d8] ;  /* 0x0006d80001067983 */ /* 0x001f620000300800 */
[----:B------:R-:W-:Y:S01]  /*2ae10*/  IMAD.X R17, R59, 0x1, R4, P2 ;  /* 0x000000013b117824 */ /* 0x000fe200010e0604 */
[----:B------:R-:W-:Y:S02]  /*2ae20*/  IADD3 R16, P2, PT, R13, R2, RZ ;  /* 0x000000020d107210 */ /* 0x000fe40007f5e0ff */
[----:B------:R0:W-:Y:S01]  /*2ae30*/  STL [R1+0x4c20], R14 ;  /* 0x004c200e01007387 */ /* 0x0001e20000100800 */
[----:B------:R-:W-:-:S03]  /*2ae40*/  IMAD.X R13, R59, 0x1, R5, P1 ;  /* 0x000000013b0d7824 */ /* 0x000fc600008e0605 */
[----:B0-----:R-:W5:Y:S04]  /*2ae50*/  LDL.LU R14, [R1+0x5c8] ;  /* 0x0005c800010e7983 */ /* 0x001f680000300800 */
[----:B------:R-:W-:Y:S04]  /*2ae60*/  STL [R1+0x4bec], R17 ;  /* 0x004bec1101007387 */ /* 0x000fe80000100800 */
[----:B------:R2:W-:Y:S04]  /*2ae70*/  STL [R1+0x4c28], R16 ;  /* 0x004c281001007387 */ /* 0x0005e80000100800 */
[----:B------:R-:W5:Y:S04]  /*2ae80*/  LDL.LU R59, [R1+0x6dc] ;  /* 0x0006dc00013b7983 */ /* 0x000f680000300800 */
[----:B------:R0:W-:Y:S01]  /*2ae90*/  STL [R1+0x4bf4], R13 ;  /* 0x004bf40d01007387 */ /* 0x0001e20000100800 */
[----:B--2---:R-:W-:-:S05]  /*2aea0*/  IADD3 R16, P1, PT, R60, R3, RZ ;  /* 0x000000033c107210 */ /* 0x004fca0007f3e0ff */
[----:B------:R1:W-:Y:S01]  /*2aeb0*/  STL [R1+0x4c30], R16 ;  /* 0x004c301001007387 */ /* 0x0003e20000100800 */
[--C-:B0-----:R-:W-:Y:S01]  /*2aec0*/  IMAD.X R13, R12, 0x1, R4.reuse, P6 ;  /* 0x000000010c0d7824 */ /* 0x101fe200030e0604 */
[----:B-1----:R-:W-:Y:S02]  /*2aed0*/  IADD3 R16, P6, PT, R60, R2, RZ ;  /* 0x000000023c107210 */ /* 0x002fe40007fde0ff */
[----:B------:R-:W2:Y:S04]  /*2aee0*/  LDL.LU R60, [R1+0x5d4] ;  /* 0x0005d400013c7983 */ /* 0x000ea80000300800 */
[----:B------:R0:W-:Y:S04]  /*2aef0*/  STL [R1+0x4bfc], R13 ;  /* 0x004bfc0d01007387 */ /* 0x0001e80000100800 */
[----:B0-----:R-:W2:Y:S04]  /*2af00*/  LDL.LU R13, [R1+0x6e0] ;  /* 0x0006e000010d7983 */ /* 0x001ea80000300800 */
[----:B------:R0:W-:Y:S02]  /*2af10*/  STL [R1+0x4c38], R16 ;  /* 0x004c381001007387 */ /* 0x0001e40000100800 */
[----:B0-----:R-:W-:Y:S01]  /*2af20*/  IMAD.X R16, R12, 0x1, R5, P0 ;  /* 0x000000010c107824 */ /* 0x001fe200000e0605 */
[----:B------:R-:W-:Y:S01]  /*2af30*/  IADD3 R12, P0, PT, R61, R3, RZ ;  /* 0x000000033d0c7210 */ /* 0x000fe20007f1e0ff */
[----:B------:R-:W-:-:S03]  /*2af40*/  IMAD.X R17, R11, 0x1, R4, P4 ;  /* 0x000000010b117824 */ /* 0x000fc600020e0604 */
[----:B------:R0:W-:Y:S04]  /*2af50*/  STL [R1+0x4c04], R16 ;  /* 0x004c041001007387 */ /* 0x0001e80000100800 */
[----:B------:R1:W-:Y:S01]  /*2af60*/  STL [R1+0x4c40], R12 ;  /* 0x004c400c01007387 */ /* 0x0003e20000100800 */
[----:B0-----:R-:W-:-:S03]  /*2af70*/  IADD3 R16, P4, PT, R61, R2, RZ ;  /* 0x000000023d107210 */ /* 0x001fc60007f9e0ff */
[----:B-1----:R-:W2:Y:S04]  /*2af80*/  LDL.LU R12, [R1+0x5dc] ;  /* 0x0005dc00010c7983 */ /* 0x002ea80000300800 */
[----:B------:R-:W-:Y:S04]  /*2af90*/  STL [R1+0x4c0c], R17 ;  /* 0x004c0c1101007387 */ /* 0x000fe80000100800 */
[----:B------:R-:W2:Y:S04]  /*2afa0*/  LDL.LU R61, [R1+0x6e4] ;  /* 0x0006e400013d7983 */ /* 0x000ea80000300800 */
[----:B------:R0:W-:Y:S02]  /*2afb0*/  STL [R1+0x4c48], R16 ;  /* 0x004c481001007387 */ /* 0x0001e40000100800 */
[----:B0-----:R-:W-:-:S02]  /*2afc0*/  IMAD.X R16, R11, 0x1, R5, P5 ;  /* 0x000000010b107824 */ /* 0x001fc400028e0605 */
[----:B------:R-:W2:Y:S04]  /*2afd0*/  LDL.LU R11, [R1+0x5e8] ;  /* 0x0005e800010b7983 */ /* 0x000ea80000300800 */
[----:B------:R4:W-:Y:S01]  /*2afe0*/  STL [R1+0x4c14], R16 ;  /* 0x004c141001007387 */ /* 0x0009e20000100800 */
[----:B---3--:R-:W-:-:S05]  /*2aff0*/  IADD3 R17, P5, PT, R10, R3, RZ ;  /* 0x000000030a117210 */ /* 0x008fca0007fbe0ff */
[----:B------:R0:W-:Y:S01]  /*2b000*/  STL [R1+0x4c50], R17 ;  /* 0x004c501101007387 */ /* 0x0001e20000100800 */
[C---:B----4-:R-:W-:Y:S01]  /*2b010*/  IMAD.X R16, R9.reuse, 0x1, R4, P3 ;  /* 0x0000000109107824 */ /* 0x050fe200018e0604 */
[----:B0-----:R-:W-:Y:S02]  /*2b020*/  IADD3 R17, P3, PT, R10, R2, RZ ;  /* 0x000000020a117210 */ /* 0x001fe40007f7e0ff */
[----:B------:R-:W3:Y:S04]  /*2b030*/  LDL.LU R10, [R1+0x6e8] ;  /* 0x0006e800010a7983 */ /* 0x000ee80000300800 */
[----:B------:R0:W-:Y:S04]  /*2b040*/  STL [R1+0x4c1c], R16 ;  /* 0x004c1c1001007387 */ /* 0x0001e80000100800 */
[----:B------:R1:W-:Y:S01]  /*2b050*/  STL [R1+0x4c58], R17 ;  /* 0x004c581101007387 */ /* 0x0003e20000100800 */
[----:B0-----:R-:W-:Y:S01]  /*2b060*/  IMAD.X R16, R9, 0x1, R5, P2 ;  /* 0x0000000109107824 */ /* 0x001fe200010e0605 */
[----:B-----5:R-:W-:-:S04]  /*2b070*/  IADD3 R9, P2, PT, R8, R3, RZ ;  /* 0x0000000308097210 */ /* 0x020fc80007f5e0ff */
[----:B------:R0:W-:Y:S04]  /*2b080*/  STL [R1+0x4c24], R16 ;  /* 0x004c241001007387 */ /* 0x0001e80000100800 */
[----:B------:R4:W-:Y:S01]  /*2b090*/  STL [R1+0x4c60], R9 ;  /* 0x004c600901007387 */ /* 0x0009e20000100800 */
[C---:B-1----:R-:W-:Y:S01]  /*2b0a0*/  IMAD.X R17, R15.reuse, 0x1, R4, P1 ;  /* 0x000000010f117824 */ /* 0x042fe200008e0604 */
[----:B0-----:R-:W-:Y:S02]  /*2b0b0*/  IADD3 R16, P1, PT, R8, R2, RZ ;  /* 0x0000000208107210 */ /* 0x001fe40007f3e0ff */
[----:B----4-:R-:W4:Y:S04]  /*2b0c0*/  LDL.LU R9, [R1+0x5f0] ;  /* 0x0005f00001097983 */ /* 0x010f280000300800 */
[----:B------:R0:W-:Y:S04]  /*2b0d0*/  STL [R1+0x4c2c], R17 ;  /* 0x004c2c1101007387 */ /* 0x0001e80000100800 */
[----:B------:R-:W5:Y:S04]  /*2b0e0*/  LDL.LU R8, [R1+0x6ec] ;  /* 0x0006ec0001087983 */ /* 0x000f680000300800 */
[----:B------:R1:W-:Y:S01]  /*2b0f0*/  STL [R1+0x4c68], R16 ;  /* 0x004c681001007387 */ /* 0x0003e20000100800 */
[----:B0-----:R-:W-:-:S05]  /*2b100*/  IMAD.X R17, R15, 0x1, R5, P6 ;  /* 0x000000010f117824 */ /* 0x001fca00030e0605 */
[----:B------:R-:W-:Y:S01]  /*2b110*/  STL [R1+0x4c34], R17 ;  /* 0x004c341101007387 */ /* 0x000fe20000100800 */
[----:B-1----:R-:W-:-:S05]  /*2b120*/  IADD3 R16, P6, PT, R7, R3, RZ ;  /* 0x0000000307107210 */ /* 0x002fca0007fde0ff */
        /* <DEDUP_REMOVED lines=8> */
[----:B------:R0:W-:Y:S01]  /*2b1b0*/  STL [R1+0x4c44], R6 ;  /* 0x004c440601007387 */ /* 0x0001e20000100800 */
[----:B------:R-:W-:-:S03]  /*2b1c0*/  IMAD.X R16, R59, 0x1, R4, P5 ;  /* 0x000000013b107824 */ /* 0x000fc600028e0604 */
[----:B0-----:R-:W5:Y:S04]  /*2b1d0*/  LDL.LU R6, [R1+0x6f0] ;  /* 0x0006f00001067983 */ /* 0x001f680000300800 */
[----:B------:R0:W-:Y:S04]  /*2b1e0*/  STL [R1+0x4c80], R15 ;  /* 0x004c800f01007387 */ /* 0x0001e80000100800 */
[----:B------:R2:W-:Y:S01]  /*2b1f0*/  STL [R1+0x4c4c], R16 ;  /* 0x004c4c1001007387 */ /* 0x0005e20000100800 */
[----:B0-----:R-:W-:Y:S01]  /*2b200*/  IADD3 R15, P5, PT, R14, R2, RZ ;  /* 0x000000020e0f7210 */ /* 0x001fe20007fbe0ff */
[----:B------:R-:W-:Y:S01]  /*2b210*/  IMAD.X R14, R59, 0x1, R5, P3 ;  /* 0x000000013b0e7824 */ /* 0x000fe200018e0605 */
[----:B--2---:R-:W-:-:S03]  /*2b220*/  IADD3 R16, P3, PT, R60, R3, RZ ;  /* 0x000000033c107210 */ /* 0x004fc60007f7e0ff */
[----:B------:R0:W-:Y:S04]  /*2b230*/  STL [R1+0x4c88], R15 ;  /* 0x004c880f01007387 */ /* 0x0001e80000100800 */
[----:B------:R1:W-:Y:S04]  /*2b240*/  STL [R1+0x4c54], R14 ;  /* 0x004c540e01007387 */ /* 0x0003e80000100800 */
[----:B------:R-:W-:Y:S01]  /*2b250*/  STL [R1+0x4c90], R16 ;  /* 0x004c901001007387 */ /* 0x000fe20000100800 */
[----:B0-----:R-:W-:-:S03]  /*2b260*/  IMAD.X R15, R13, 0x1, R4, P2 ;  /* 0x000000010d0f7824 */ /* 0x001fc600010e0604 */
[----:B------:R-:W2:Y:S01]  /*2b270*/  LDL.LU R59, [R1+0x608] ;  /* 0x00060800013b7983 */ /* 0x000ea20000300800 */
[----:B-1----:R-:W-:-:S03]  /*2b280*/  IADD3 R14, P2, PT, R60, R2, RZ ;  /* 0x000000023c0e7210 */ /* 0x002fc60007f5e0ff */
[----:B------:R-:W-:Y:S04]  /*2b290*/  STL [R1+0x4c5c], R15 ;  /* 0x004c5c0f01007387 */ /* 0x000fe80000100800 */
[----:B------:R-:W2:Y:S04]  /*2b2a0*/  LDL.LU R60, [R1+0x6f4] ;  /* 0x0006f400013c7983 */ /* 0x000ea80000300800 */
[----:B------:R0:W-:Y:S02]  /*2b2b0*/  STL [R1+0x4c98], R14 ;  /* 0x004c980e01007387 */ /* 0x0001e40000100800 */
[----:B0-----:R-:W-:-:S05]  /*2b2c0*/  IMAD.X R14, R13, 0x1, R5, P1 ;  /* 0x000000010d0e7824 */ /* 0x001fca00008e0605 */
[----:B------:R0:W-:Y:S01]  /*2b2d0*/  STL [R1+0x4c64], R14 ;  /* 0x004c640e01007387 */ /* 0x0001e20000100800 */
[C---:B------:R-:W-:Y:S01]  /*2b2e0*/  IADD3 R13, P1, PT, R12.reuse, R3, RZ ;  /* 0x000000030c0d7210 */ /* 0x040fe20007f3e0ff */
[----:B------:R-:W-:Y:S01]  /*2b2f0*/  IMAD.X R15, R61, 0x1, R4, P6 ;  /* 0x000000013d0f7824 */ /* 0x000fe200030e0604 */
[----:B0-----:R-:W-:-:S03]  /*2b300*/  IADD3 R14, P6, PT, R12, R2, RZ ;  /* 0x000000020c0e7210 */ /* 0x001fc60007fde0ff */
[----:B------:R0:W-:Y:S04]  /*2b310*/  STL [R1+0x4ca0], R13 ;  /* 0x004ca00d01007387 */ /* 0x0001e80000100800 */
[----:B------:R-:W-:Y:S04]  /*2b320*/  STL [R1+0x4c6c], R15 ;  /* 0x004c6c0f01007387 */ /* 0x000fe80000100800 */
[----:B------:R-:W-:Y:S01]  /*2b330*/  STL [R1+0x4ca8], R14 ;  /* 0x004ca80e01007387 */ /* 0x000fe20000100800 */
[----:B0-----:R-:W-:-:S03]  /*2b340*/  IMAD.X R13, R61, 0x1, R5, P0 ;  /* 0x000000013d0d7824 */ /* 0x001fc600000e0605 */
[----:B------:R-:W2:Y:S04]  /*2b350*/  LDL.LU R61, [R1+0x610] ;  /* 0x00061000013d7983 */ /* 0x000ea80000300800 */
[----:B------:R-:W-:Y:S04]  /*2b360*/  STL [R1+0x4c74], R13 ;  /* 0x004c740d01007387 */ /* 0x000fe80000100800 */
[----:B------:R-:W2:Y:S01]  /*2b370*/  LDL.LU R18, [R1+0x6f8] ;  /* 0x0006f80001127983 */ /* 0x000ea20000300800 */
[----:B------:R-:W-:-:S05]  /*2b380*/  IADD3 R12, P0, PT, R11, R3, RZ ;  /* 0x000000030b0c7210 */ /* 0x000fca0007f1e0ff */
[----:B------:R3:W-:Y:S02]  /*2b390*/  STL [R1+0x4cb0], R12 ;  /* 0x004cb00c01007387 */ /* 0x0007e40000100800 */
[C---:B---3--:R-:W-:Y:S01]  /*2b3a0*/  IMAD.X R12, R10.reuse, 0x1, R4, P4 ;  /* 0x000000010a0c7824 */ /* 0x048fe200020e0604 */
[----:B------:R-:W-:Y:S01]  /*2b3b0*/  IADD3 R11, P4, PT, R11, R2, RZ ;  /* 0x000000020b0b7210 */ /* 0x000fe20007f9e0ff */
[----:B------:R-:W-:-:S03]  /*2b3c0*/  IMAD.X R10, R10, 0x1, R5, P5 ;  /* 0x000000010a0a7824 */ /* 0x000fc600028e0605 */
[----:B------:R-:W-:Y:S04]  /*2b3d0*/  STL [R1+0x4c7c], R12 ;  /* 0x004c7c0c01007387 */ /* 0x000fe80000100800 */
[----:B------:R-:W3:Y:S04]  /*2b3e0*/  LDL.LU R17, [R1+0x618] ;  /* 0x0006180001117983 */ /* 0x000ee80000300800 */
[----:B------:R4:W-:Y:S04]  /*2b3f0*/  STL [R1+0x4cb8], R11 ;  /* 0x004cb80b01007387 */ /* 0x0009e80000100800 */
[----:B------:R-:W3:Y:S04]  /*2b400*/  LDL.LU R16, [R1+0x6fc] ;  /* 0x0006fc0001107983 */ /* 0x000ee80000300800 */
[----:B------:R5:W-:Y:S04]  /*2b410*/  STL [R1+0x4c84], R10 ;  /* 0x004c840a01007387 */ /* 0x000be80000100800 */
[----:B------:R-:W3:Y:S01]  /*2b420*/  LDL.LU R15, [R1+0x61c] ;  /* 0x00061c00010f7983 */ /* 0x000ee20000300800 */
[----:B----4-:R-:W-:-:S05]  /*2b430*/  IADD3 R11, P5, PT, R9, R3, RZ ;  /* 0x00000003090b7210 */ /* 0x010fca0007fbe0ff */
[----:B------:R0:W-:Y:S01]  /*2b440*/  STL [R1+0x4cc0], R11 ;  /* 0x004cc00b01007387 */ /* 0x0001e20000100800 */
[----:B-----5:R-:W-:-:S03]  /*2b450*/  IMAD.X R10, R8, 0x1, R4, P3 ;  /* 0x00000001080a7824 */ /* 0x020fc600018e0604 */
[----:B------:R-:W4:Y:S01]  /*2b460*/  LDL.LU R14, [R1+0x700] ;  /* 0x00070000010e7983 */ /* 0x000f220000300800 */
[----:B------:R-:W-:Y:S01]  /*2b470*/  IADD3 R9, P3, PT, R9, R2, RZ ;  /* 0x0000000209097210 */ /* 0x000fe20007f7e0ff */
[----:B------:R-:W-:Y:S02]  /*2b480*/  IMAD.X R8, R8, 0x1, R5, P2 ;  /* 0x0000000108087824 */ /* 0x000fe400010e0605 */
[----:B------:R-:W-:Y:S04]  /*2b490*/  STL [R1+0x4c8c], R10 ;  /* 0x004c8c0a01007387 */ /* 0x000fe80000100800 */
[----:B------:R-:W5:Y:S04]  /*2b4a0*/  LDL.LU R13, [R1+0x628] ;  /* 0x00062800010d7983 */ /* 0x000f680000300800 */
[----:B------:R1:W-:Y:S04]  /*2b4b0*/  STL [R1+0x4cc8], R9 ;  /* 0x004cc80901007387 */ /* 0x0003e80000100800 */
[----:B------:R-:W5:Y:S04]  /*2b4c0*/  LDL.LU R12, [R1+0x704] ;  /* 0x00070400010c7983 */ /* 0x000f680000300800 */
[----:B------:R1:W-:Y:S04]  /*2b4d0*/  STL [R1+0x4c94], R8 ;  /* 0x004c940801007387 */ /* 0x0003e80000100800 */
[----:B0-----:R-:W5:Y:S01]  /*2b4e0*/  LDL.LU R11, [R1+0x62c] ;  /* 0x00062c00010b7983 */ /* 0x001f620000300800 */
[----:B-1----:R-:W-:-:S05]  /*2b4f0*/  IADD3 R9, P2, PT, R7, R3, RZ ;  /* 0x0000000307097210 */ /* 0x002fca0007f5e0ff */
[----:B------:R0:W-:Y:S04]  /*2b500*/  STL [R1+0x4cd0], R9 ;  /* 0x004cd00901007387 */ /* 0x0001e80000100800 */
[----:B------:R-:W5:Y:S01]  /*2b510*/  LDL.LU R10, [R1+0x708] ;  /* 0x00070800010a7983 */ /* 0x000f620000300800 */
[C---:B------:R-:W-:Y:S01]  /*2b520*/  IMAD.X R8, R6.reuse, 0x1, R4, P1 ;  /* 0x0000000106087824 */ /* 0x040fe200008e0604 */
[----:B------:R-:W-:Y:S01]  /*2b530*/  IADD3 R7, P1, PT, R7, R2, RZ ;  /* 0x0000000207077210 */ /* 0x000fe20007f3e0ff */
[----:B------:R-:W-:-:S03]  /*2b540*/  IMAD.X R6, R6, 0x1, R5, P6 ;  /* 0x0000000106067824 */ /* 0x000fc600030e0605 */
[----:B------:R1:W-:Y:S04]  /*2b550*/  STL [R1+0x4c9c], R8 ;  /* 0x004c9c0801007387 */ /* 0x0003e80000100800 */
[----:B0-----:R-:W5:Y:S04]  /*2b560*/  LDL.LU R9, [R1+0x634] ;  /* 0x0006340001097983 */ /* 0x001f680000300800 */
[----:B------:R0:W-:Y:S04]  /*2b570*/  STL [R1+0x4cd8], R7 ;  /* 0x004cd80701007387 */ /* 0x0001e80000100800 */
[----:B-1----:R-:W5:Y:S04]  /*2b580*/  LDL.LU R8, [R1+0x70c] ;  /* 0x00070c0001087983 */ /* 0x002f680000300800 */
[----:B------:R2:W-:Y:S04]  /*2b590*/  STL [R1+0x4ca4], R6 ;  /* 0x004ca40601007387 */ /* 0x0005e80000100800 */
[----:B0-----:R-:W5:Y:S01]  /*2b5a0*/  LDL.LU R7, [R1+0x63c] ;  /* 0x00063c0001077983 */ /* 0x001f620000300800 */
[----:B--2---:R-:W-:-:S05]  /*2b5b0*/  IADD3 R6, P6, PT, R59, R3, RZ ;  /* 0x000000033b067210 */ /* 0x004fca0007fde0ff */
[----:B------:R0:W-:Y:S01]  /*2b5c0*/  STL [R1+0x4ce0], R6 ;  /* 0x004ce00601007387 */ /* 0x0001e20000100800 */
[C---:B------:R-:W-:Y:S01]  /*2b5d0*/  IMAD.X R19, R60.reuse, 0x1, R4, P0 ;  /* 0x000000013c137824 */ /* 0x040fe200000e0604 */
[----:B------:R-:W-:Y:S02]  /*2b5e0*/  IADD3 R20, P0, PT, R59, R2, RZ ;  /* 0x000000023b147210 */ /* 0x000fe40007f1e0ff */
[----:B0-----:R-:W2:Y:S04]  /*2b5f0*/  LDL.LU R6, [R1+0x710] ;  /* 0x0007100001067983 */ /* 0x001ea80000300800 */
[----:B------:R0:W-:Y:S04]  /*2b600*/  STL [R1+0x4cac], R19 ;  /* 0x004cac1301007387 */ /* 0x0001e80000100800 */
[----:B------:R-:W2:Y:S04]  /*2b610*/  LDL.LU R59, [R1+0x644] ;  /* 0x00064400013b7983 */ /* 0x000ea80000300800 */
[----:B------:R-:W-:Y:S01]  /*2b620*/  STL [R1+0x4ce8], R20 ;  /* 0x004ce81401007387 */ /* 0x000fe20000100800 */
[----:B0-----:R-:W-:-:S03]  /*2b630*/  IMAD.X R19, R60, 0x1, R5, P4 ;  /* 0x000000013c137824 */ /* 0x001fc600020e0605 */
[----:B------:R-:W2:Y:S04]  /*2b640*/  LDL.LU R60, [R1+0x714] ;  /* 0x00071400013c7983 */ /* 0x000ea80000300800 */
[----:B------:R0:W-:Y:S01]  /*2b650*/  STL [R1+0x4cb4], R19 ;  /* 0x004cb41301007387 */ /* 0x0001e20000100800 */
[----:B------:R-:W-:-:S05]  /*2b660*/  IADD3 R21, P4, PT, R61, R3, RZ ;  /* 0x000000033d157210 */ /* 0x000fca0007f9e0ff */
[----:B------:R-:W-:Y:S01]  /*2b670*/  STL [R1+0x4cf0], R21 ;  /* 0x004cf01501007387 */ /* 0x000fe20000100800 */
[C---:B0-----:R-:W-:Y:S01]  /*2b680*/  IMAD.X R19, R18.reuse, 0x1, R4, P5 ;  /* 0x0000000112137824 */ /* 0x041fe200028e0604 */
[----:B------:R-:W-:Y:S02]  /*2b690*/  IADD3 R20, P5, PT, R61, R2, RZ ;  /* 0x000000023d147210 */ /* 0x000fe40007fbe0ff */
[----:B------:R-:W2:Y:S04]  /*2b6a0*/  LDL.LU R61, [R1+0x718] ;  /* 0x00071800013d7983 */ /* 0x000ea80000300800 */
[----:B------:R0:W-:Y:S04]  /*2b6b0*/  STL [R1+0x4cbc], R19 ;  /* 0x004cbc1301007387 */ /* 0x0001e80000100800 */
[----:B------:R1:W-:Y:S01]  /*2b6c0*/  STL [R1+0x4cf8], R20 ;  /* 0x004cf81401007387 */ /* 0x0003e20000100800 */
[----:B0-----:R-:W-:-:S05]  /*2b6d0*/  IMAD.X R19, R18, 0x1, R5, P3 ;  /* 0x0000000112137824 */ /* 0x001fca00018e0605 */
[----:B------:R0:W-:Y:S01]  /*2b6e0*/  STL [R1+0x4cc4], R19 ;  /* 0x004cc41301007387 */ /* 0x0001e20000100800 */
[----:B------:R-:W-:Y:S02]  /*2b6f0*/  SHF.R.S32.HI R0, RZ, 0x1f, R0 ;  /* 0x0000001fff007819 */ /* 0x000fe40000011400 */
[----:B---3--:R-:W-:-:S05]  /*2b700*/  IADD3 R18, P3, PT, R17, R3, RZ ;  /* 0x0000000311127210 */ /* 0x008fca0007f7e0ff */
[----:B------:R3:W-:Y:S01]  /*2b710*/  STL [R1+0x4d00], R18 ;  /* 0x004d001201007387 */ /* 0x0007e20000100800 */
[C-C-:B-1----:R-:W-:Y:S01]  /*2b720*/  IMAD.X R20, R16.reuse, 0x1, R4.reuse, P2 ;  /* 0x0000000110147824 */ /* 0x142fe200010e0604 */
[-C--:B0-----:R-:W-:Y:S01]  /*2b730*/  IADD3 R19, P2, PT, R17, R2.reuse, RZ ;  /* 0x0000000211137210 */ /* 0x081fe20007f5e0ff */
[--C-:B---3--:R-:W-:Y:S01]  /*2b740*/  IMAD.X R18, R16, 0x1, R5.reuse, P1 ;  /* 0x0000000110127824 */ /* 0x108fe200008e0605 */
[C---:B------:R-:W-:Y:S02]  /*2b750*/  IADD3 R17, P1, PT, R15.reuse, R3, RZ ;  /* 0x000000030f117210 */ /* 0x040fe40007f3e0ff */
[----:B------:R-:W-:Y:S04]  /*2b760*/  STL [R1+0x4ccc], R20 ;  /* 0x004ccc1401007387 */ /* 0x000fe80000100800 */
[----:B------:R-:W-:Y:S04]  /*2b770*/  STL [R1+0x4d08], R19 ;  /* 0x004d081301007387 */ /* 0x000fe80000100800 */
[----:B------:R-:W-:Y:S04]  /*2b780*/  STL [R1+0x4cd4], R18 ;  /* 0x004cd41201007387 */ /* 0x000fe80000100800 */
[----:B------:R-:W-:Y:S01]  /*2b790*/  STL [R1+0x4d10], R17 ;  /* 0x004d101101007387 */ /* 0x000fe20000100800 */
[C---:B----4-:R-:W-:Y:S01]  /*2b7a0*/  IMAD.X R16, R14.reuse, 0x1, R4, P6 ;  /* 0x000000010e107824 */ /* 0x050fe200030e0604 */
[----:B------:R-:W-:Y:S01]  /*2b7b0*/  IADD3 R15, P6, PT, R15, R2, RZ ;  /* 0x000000020f0f7210 */ /* 0x000fe20007fde0ff */
[----:B------:R-:W-:-:S03]  /*2b7c0*/  IMAD.X R14, R14, 0x1, R5, P0 ;  /* 0x000000010e0e7824 */ /* 0x000fc600000e0605 */
[----:B------:R5:W-:Y:S04]  /*2b7d0*/  STL [R1+0x4cdc], R16 ;  /* 0x004cdc1001007387 */ /* 0x000be80000100800 */
[----:B------:R0:W-:Y:S04]  /*2b7e0*/  STL [R1+0x4d18], R15 ;  /* 0x004d180f01007387 */ /* 0x0001e80000100800 */
[----:B------:R1:W-:Y:S01]  /*2b7f0*/  STL [R1+0x4ce4], R14 ;  /* 0x004ce40e01007387 */ /* 0x0003e20000100800 */
[----:B-----5:R-:W-:Y:S01]  /*2b800*/  IADD3 R16, P0, PT, R13, R3, RZ ;  /* 0x000000030d107210 */ /* 0x020fe20007f1e0ff */
[----:B0-----:R-:W-:-:S04]  /*2b810*/  IMAD.X R15, R12, 0x1, R4, P4 ;  /* 0x000000010c0f7824 */ /* 0x001fc800020e0604 */
[----:B------:R-:W-:Y:S01]  /*2b820*/  STL [R1+0x4d20], R16 ;  /* 0x004d201001007387 */ /* 0x000fe20000100800 */
[-C--:B-1----:R-:W-:Y:S01]  /*2b830*/  IADD3 R14, P4, PT, R13, R2.reuse, RZ ;  /* 0x000000020d0e7210 */ /* 0x082fe20007f9e0ff */
[--C-:B------:R-:W-:Y:S01]  /*2b840*/  IMAD.X R13, R12, 0x1, R5.reuse, P5 ;  /* 0x000000010c0d7824 */ /* 0x100fe200028e0605 */
[C---:B------:R-:W-:Y:S01]  /*2b850*/  IADD3 R12, P5, PT, R11.reuse, R3, RZ ;  /* 0x000000030b0c7210 */ /* 0x040fe20007fbe0ff */
[----:B------:R-:W-:Y:S04]  /*2b860*/  STL [R1+0x4cec], R15 ;  /* 0x004cec0f01007387 */ /* 0x000fe80000100800 */
[----:B------:R0:W-:Y:S04]  /*2b870*/  STL [R1+0x4d28], R14 ;  /* 0x004d280e01007387 */ /* 0x0001e80000100800 */
[----:B------:R1:W-:Y:S04]  /*2b880*/  STL [R1+0x4cf4], R13 ;  /* 0x004cf40d01007387 */ /* 0x0003e80000100800 */
[----:B------:R3:W-:Y:S01]  /*2b890*/  STL [R1+0x4d2c], R12 ;  /* 0x004d2c0c01007387 */ /* 0x0007e20000100800 */
[C---:B0-----:R-:W-:Y:S01]  /*2b8a0*/  IMAD.X R14, R10.reuse, 0x1, R4, P3 ;  /* 0x000000010a0e7824 */ /* 0x041fe200018e0604 */
[----:B-1----:R-:W-:Y:S01]  /*2b8b0*/  IADD3 R13, P3, PT, R11, R2, RZ ;  /* 0x000000020b0d7210 */ /* 0x002fe20007f7e0ff */
[----:B---3--:R-:W-:-:S03]  /*2b8c0*/  IMAD.X R12, R10, 0x1, R5, P2 ;  /* 0x000000010a0c7824 */ /* 0x008fc600010e0605 */
[----:B------:R-:W-:Y:S04]  /*2b8d0*/  STL [R1+0x4cfc], R14 ;  /* 0x004cfc0e01007387 */ /* 0x000fe80000100800 */
[----:B------:R-:W-:Y:S01]  /*2b8e0*/  STL [R1+0x4d30], R13 ;  /* 0x004d300d01007387 */ /* 0x000fe20000100800 */
[----:B------:R-:W-:-:S03]  /*2b8f0*/  IADD3 R11, P2, PT, R9, R3, RZ ;  /* 0x00000003090b7210 */ /* 0x000fc60007f5e0ff */
[----:B------:R-:W-:Y:S01]  /*2b900*/  STL [R1+0x4d04], R12 ;  /* 0x004d040c01007387 */ /* 0x000fe20000100800 */
[C---:B------:R-:W-:Y:S01]  /*2b910*/  IMAD.X R10, R8.reuse, 0x1, R4, P1 ;  /* 0x00000001080a7824 */ /* 0x040fe200008e0604 */
[----:B------:R-:W-:Y:S01]  /*2b920*/  IADD3 R9, P1, PT, R9, R2, RZ ;  /* 0x0000000209097210 */ /* 0x000fe20007f3e0ff */
[----:B------:R-:W-:Y:S01]  /*2b930*/  IMAD.X R8, R8, 0x1, R5, P6 ;  /* 0x0000000108087824 */ /* 0x000fe200030e0605 */
[----:B------:R-:W-:Y:S04]  /*2b940*/  STL [R1+0x4d34], R11 ;  /* 0x004d340b01007387 */ /* 0x000fe80000100800 */
[----:B------:R0:W-:Y:S04]  /*2b950*/  STL [R1+0x4d0c], R10 ;  /* 0x004d0c0a01007387 */ /* 0x0001e80000100800 */
[----:B------:R2:W-:Y:S04]  /*2b960*/  STL [R1+0x4d38], R9 ;  /* 0x004d380901007387 */ /* 0x0005e80000100800 */
[----:B------:R1:W-:Y:S01]  /*2b970*/  STL [R1+0x4d14], R8 ;  /* 0x004d140801007387 */ /* 0x0003e20000100800 */
[----:B0-----:R-:W-:-:S05]  /*2b980*/  IADD3 R10, P6, PT, R7, R3, RZ ;  /* 0x00000003070a7210 */ /* 0x001fca0007fde0ff */
[----:B------:R-:W-:Y:S01]  /*2b990*/  STL [R1+0x4d3c], R10 ;  /* 0x004d3c0a01007387 */ /* 0x000fe20000100800 */
[C---:B--2---:R-:W-:Y:S01]  /*2b9a0*/  IMAD.X R9, R6.reuse, 0x1, R4, P0 ;  /* 0x0000000106097824 */ /* 0x044fe200000e0604 */
[----:B-1----:R-:W-:Y:S01]  /*2b9b0*/  IADD3 R8, P0, PT, R7, R2, RZ ;  /* 0x0000000207087210 */ /* 0x002fe20007f1e0ff */
[----:B------:R-:W-:-:S03]  /*2b9c0*/  IMAD.X R6, R6, 0x1, R5, P4 ;  /* 0x0000000106067824 */ /* 0x000fc600020e0605 */
[----:B------:R-:W-:Y:S01]  /*2b9d0*/  STL [R1+0x4d1c], R9 ;  /* 0x004d1c0901007387 */ /* 0x000fe20000100800 */
[----:B------:R-:W-:-:S03]  /*2b9e0*/  IADD3 R7, P4, PT, R59, R3, RZ ;  /* 0x000000033b077210 */ /* 0x000fc60007f9e0ff */
[----:B------:R-:W-:Y:S04]  /*2b9f0*/  STL [R1+0x4d40], R8 ;  /* 0x004d400801007387 */ /* 0x000fe80000100800 */
[----:B------:R0:W-:Y:S01]  /*2ba00*/  STL [R1+0x4d24], R6 ;  /* 0x004d240601007387 */ /* 0x0001e20000100800 */
[----:B------:R-:W-:-:S03]  /*2ba10*/  IMAD.X R3, R60, 0x1, R4, P5 ;  /* 0x000000013c037824 */ /* 0x000fc600028e0604 */
[----:B------:R-:W-:Y:S04]  /*2ba20*/  STL [R1+0x4378], R7 ;  /* 0x0043780701007387 */ /* 0x000fe80000100800 */
[----:B------:R1:W-:Y:S01]  /*2ba30*/  STL [R1+0x4374], R3 ;  /* 0x0043740301007387 */ /* 0x0003e20000100800 */
[----:B0-----:R-:W-:-:S05]  /*2ba40*/  IADD3 R6, P5, PT, R59, R2, RZ ;  /* 0x000000023b067210 */ /* 0x001fca0007fbe0ff */
[----:B------:R-:W-:Y:S01]  /*2ba50*/  STL [R1+0x4370], R6 ;  /* 0x0043700601007387 */ /* 0x000fe20000100800 */
[----:B-1----:R-:W-:Y:S01]  /*2ba60*/  IMAD.X R3, R60, 0x1, R5, P3 ;  /* 0x000000013c037824 */ /* 0x002fe200018e0605 */
[----:B------:R-:W-:-:S04]  /*2ba70*/  SHF.R.S32.HI R2, RZ, 0x1f, R59 ;  /* 0x0000001fff027819 */ /* 0x000fc8000001143b */
[----:B------:R0:W-:Y:S02]  /*2ba80*/  STL [R1+0x435c], R3 ;  /* 0x00435c0301007387 */ /* 0x0001e40000100800 */
[--C-:B0-----:R-:W-:Y:S02]  /*2ba90*/  IMAD.X R3, R0, 0x1, R4.reuse, P6 ;  /* 0x0000000100037824 */ /* 0x101fe400030e0604 */
[C---:B------:R-:W-:Y:S02]  /*2baa0*/  IMAD.X R6, R61.reuse, 0x1, R4, P2 ;  /* 0x000000013d067824 */ /* 0x040fe400010e0604 */
[----:B------:R-:W-:-:S03]  /*2bab0*/  IMAD.X R7, R61, 0x1, R5, P1 ;  /* 0x000000013d077824 */ /* 0x000fc600008e0605 */
[----:B------:R0:W-:Y:S04]  /*2bac0*/  STL [R1+0x4360], R6 ;  /* 0x0043600601007387 */ /* 0x0001e80000100800 */
[----:B------:R-:W-:Y:S01]  /*2bad0*/  STL [R1+0x4364], R7 ;  /* 0x0043640701007387 */ /* 0x000fe20000100800 */
[----:B0-----:R-:W-:-:S03]  /*2bae0*/  IMAD.X R6, R0, 0x1, R5, P0 ;  /* 0x0000000100067824 */ /* 0x001fc600000e0605 */
[----:B------:R-:W2:Y:S04]  /*2baf0*/  LDL.LU R0, [R1+0x5950] ;  /* 0x0059500001007983 */ /* 0x000ea80000300800 */
[----:B------:R0:W-:Y:S04]  /*2bb00*/  STL [R1+0x4368], R3 ;  /* 0x0043680301007387 */ /* 0x0001e80000100800 */
[----:B------:R1:W-:Y:S01]  /*2bb10*/  STL [R1+0x436c], R6 ;  /* 0x00436c0601007387 */ /* 0x0003e20000100800 */
[C---:B0-----:R-:W-:Y:S02]  /*2bb20*/  IMAD.X R3, R2.reuse, 0x1, R4, P4 ;  /* 0x0000000102037824 */ /* 0x041fe400020e0604 */
[----:B------:R-:W-:-:S03]  /*2bb30*/  IMAD.X R2, R2, 0x1, R5, P5 ;  /* 0x0000000102027824 */ /* 0x000fc600028e0605 */
[----:B------:R-:W-:Y:S04]  /*2bb40*/  STL [R1+0x4358], R3 ;  /* 0x0043580301007387 */ /* 0x000fe80000100800 */
[----:B------:R0:W-:Y:S04]  /*2bb50*/  STL [R1+0x3394], R2 ;  /* 0x0033940201007387 */ /* 0x0001e80000100800 */
        /* <DEDUP_REMOVED lines=1993> */
[----:B------:R-:W3:Y:S04]  /*337f0*/  LDL R18, [R1+0x309c] ;  /* 0x00309c0001127983 */ /* 0x000ee80000100800 */
[----:B------:R-:W0:Y:S04]  /*33800*/  LDL R17, [R1+0x30a4] ;  /* 0x0030a40001117983 */ /* 0x000e280000100800 */
        /* <DEDUP_REMOVED lines=9> */
[----:B------:R-:W2:Y:S04]  /*338a0*/  LDL R7, [R1+0x3090] ;  /* 0x0030900001077983 */ /* 0x000ea80000100800 */
[----:B-1----:R-:W2:Y:S04]  /*338b0*/  LDL R6, [R1+0x3094] ;  /* 0x0030940001067983 */ /* 0x002ea80000100800 */
[----:B------:R-:W2:Y:S04]  /*338c0*/  LDL R59, [R1+0x3098] ;  /* 0x00309800013b7983 */ /* 0x000ea80000100800 */
[----:B------:R-:W2:Y:S04]  /*338d0*/  LDL R60, [R1+0x30a0] ;  /* 0x0030a000013c7983 */ /* 0x000ea80000100800 */
[----:B------:R-:W2:Y:S04]  /*338e0*/  LDL R61, [R1+0x30a8] ;  /* 0x0030a800013d7983 */ /* 0x000ea80000100800 */
[----:B------:R-:W-:Y:S04]  /*338f0*/  STL [R1+0x510], RZ ;  /* 0x000510ff01007387 */ /* 0x000fe80000100800 */
[----:B------:R-:W-:Y:S04]  /*33900*/  STL [R1+0x514], RZ ;  /* 0x000514ff01007387 */ /* 0x000fe80000100800 */
[----:B------:R-:W-:Y:S04]  /*33910*/  STL [R1+0x518], RZ ;  /* 0x000518ff01007387 */ /* 0x000fe80000100800 */
[----:B------:R-:W-:Y:S04]  /*33920*/  STL [R1+0x51c], RZ ;  /* 0x00051cff01007387 */ /* 0x000fe80000100800 */
[----:B------:R-:W-:Y:S04]  /*33930*/  STL [R1+0x500], RZ ;  /* 0x000500ff01007387 */ /* 0x000fe80000100800 */
[----:B------:R-:W-:Y:S04]  /*33940*/  STL [R1+0x504], RZ ;  /* 0x000504ff01007387 */ /* 0x000fe80000100800 */
[----:B------:R-:W-:Y:S01]  /*33950*/  STL [R1+0x508], RZ ;  /* 0x000508ff01007387 */ /* 0x000fe20000100800 */
[----:B------:R-:W-:-:S03]  /*33960*/  USHF.R.S32.HI UR27, URZ, 0x1f, UR70 ;  /* 0x0000001fff1b7899 */ /* 0x000fc60008011446 */
[----:B------:R-:W-:Y:S01]  /*33970*/  STL [R1+0x50c], RZ ;  /* 0x00050cff01007387 */ /* 0x000fe20000100800 */
[----:B------:R-:W-:Y:S01]  /*33980*/  UIMAD UR67, UR7, 0x3b, URZ ;  /* 0x0000003b074378a4 */ /* 0x000fe2000f8e02ff */
[----:B---3--:R-:W-:Y:S02]  /*33990*/  IADD3 R4, P6, PT, R18, UR70, RZ ;  /* 0x0000004612047c10 */ /* 0x008fe4000ffde0ff */
[----:B0-----:R-:W-:-:S03]  /*339a0*/  IADD3 R2, P5, PT, R17, UR70, RZ ;  /* 0x0000004611027c10 */ /* 0x001fc6000ffbe0ff */
[----:B------:R5:W-:Y:S01]  /*339b0*/  STL [R1+0x339c], R4 ;  /* 0x00339c0401007387 */ /* 0x000be20000100800 */
[----:B----4-:R-:W-:-:S03]  /*339c0*/  IADD3 R3, P4, PT, R16, UR70, RZ ;  /* 0x0000004610037c10 */ /* 0x010fc6000ff9e0ff */
[----:B------:R2:W-:Y:S01]  /*339d0*/  STL [R1+0x33a4], R2 ;  /* 0x0033a40201007387 */ /* 0x0005e20000100800 */
[----:B-----5:R-:W-:-:S03]  /*339e0*/  IADD3 R4, P3, PT, R15, UR70, RZ ;  /* 0x000000460f047c10 */ /* 0x020fc6000ff7e0ff */
[----:B------:R0:W-:Y:S01]  /*339f0*/  STL [R1+0x33ac], R3 ;  /* 0x0033ac0301007387 */ /* 0x0001e20000100800 */
[----:B--2---:R-:W-:-:S03]  /*33a00*/  IADD3 R2, P2, PT, R14, UR70, RZ ;  /* 0x000000460e027c10 */ /* 0x004fc6000ff5e0ff */
[----:B------:R1:W-:Y:S04]  /*33a10*/  STL [R1+0x33b4], R4 ;  /* 0x0033b40401007387 */ /* 0x0003e80000100800 */
[----:B------:R2:W-:Y:S01]  /*33a20*/  STL [R1+0x33bc], R2 ;  /* 0x0033bc0201007387 */ /* 0x0005e20000100800 */
[----:B0-----:R-:W-:Y:S02]  /*33a30*/  IADD3 R3, P1, PT, R13, UR70, RZ ;  /* 0x000000460d037c10 */ /* 0x001fe4000ff3e0ff */
[----:B-1----:R-:W-:-:S03]  /*33a40*/  IADD3 R4, P0, PT, R12, UR70, RZ ;  /* 0x000000460c047c10 */ /* 0x002fc6000ff1e0ff */
[----:B------:R0:W-:Y:S01]  /*33a50*/  STL [R1+0x33c4], R3 ;  /* 0x0033c40301007387 */ /* 0x0001e20000100800 */
[----:B--2---:R-:W-:-:S03]  /*33a60*/  IADD3.X R2, PT, PT, R11, UR27, RZ, P6, !PT ;  /* 0x0000001b0b027c10 */ /* 0x004fc6000b7fe4ff */
[----:B------:R1:W-:Y:S04]  /*33a70*/  STL [R1+0x33cc], R4 ;  /* 0x0033cc0401007387 */ /* 0x0003e80000100800 */
[----:B------:R2:W-:Y:S01]  /*33a80*/  STL [R1+0x3398], R2 ;  /* 0x0033980201007387 */ /* 0x0005e20000100800 */
[----:B0-----:R-:W-:Y:S02]  /*33a90*/  IADD3 R3, P6, PT, R10, UR70, RZ ;  /* 0x000000460a037c10 */ /* 0x001fe4000ffde0ff */
[----:B-1----:R-:W-:Y:S02]  /*33aa0*/  IADD3.X R4, PT, PT, R8, UR27, RZ, P4, !PT ;  /* 0x0000001b08047c10 */ /* 0x002fe4000a7fe4ff */
[----:B--2---:R-:W-:Y:S01]  /*33ab0*/  IADD3.X R2, PT, PT, R9, UR27, RZ, P5, !PT ;  /* 0x0000001b09027c10 */ /* 0x004fe2000affe4ff */
[----:B------:R0:W-:Y:S04]  /*33ac0*/  STL [R1+0x33d4], R3 ;  /* 0x0033d40301007387 */ /* 0x0001e80000100800 */
[----:B------:R1:W-:Y:S01]  /*33ad0*/  STL [R1+0x33a0], R2 ;  /* 0x0033a00201007387 */ /* 0x0003e20000100800 */
[----:B0-----:R-:W-:-:S03]  /*33ae0*/  IADD3.X R3, PT, PT, R7, UR27, RZ, P3, !PT ;  /* 0x0000001b07037c10 */ /* 0x001fc60009ffe4ff */
[----:B------:R0:W-:Y:S01]  /*33af0*/  STL [R1+0x33a8], R4 ;  /* 0x0033a80401007387 */ /* 0x0001e20000100800 */
[----:B-1----:R-:W-:-:S03]  /*33b00*/  IADD3.X R2, PT, PT, R6, UR27, RZ, P2, !PT ;  /* 0x0000001b06027c10 */ /* 0x002fc600097fe4ff */
[----:B------:R1:W-:Y:S04]  /*33b10*/  STL [R1+0x33b0], R3 ;  /* 0x0033b00301007387 */ /* 0x0003e80000100800 */
[----:B------:R2:W-:Y:S01]  /*33b20*/  STL [R1+0x33b8], R2 ;  /* 0x0033b80201007387 */ /* 0x0005e20000100800 */
[----:B0-----:R-:W-:Y:S02]  /*33b30*/  IADD3.X R4, PT, PT, R59, UR27, RZ, P1, !PT ;  /* 0x0000001b3b047c10 */ /* 0x001fe40008ffe4ff */
[----:B-1----:R-:W-:-:S03]  /*33b40*/  IADD3.X R3, PT, PT, R60, UR27, RZ, P0, !PT ;  /* 0x0000001b3c037c10 */ /* 0x002fc600087fe4ff */
[----:B------:R0:W-:Y:S01]  /*33b50*/  STL [R1+0x33c0], R4 ;  /* 0x0033c00401007387 */ /* 0x0001e20000100800 */
[----:B--2---:R-:W-:-:S03]  /*33b60*/  IADD3.X R2, PT, PT, R61, UR27, RZ, P6, !PT ;  /* 0x0000001b3d027c10 */ /* 0x004fc6000b7fe4ff */
[----:B------:R1:W-:Y:S04]  /*33b70*/  STL [R1+0x33c8], R3 ;  /* 0x0033c80301007387 */ /* 0x0003e80000100800 */
[----:B------:R2:W-:Y:S01]  /*33b80*/  STL [R1+0x33d0], R2 ;  /* 0x0033d00201007387 */ /* 0x0005e20000100800 */
[----:B0-----:R-:W-:Y:S01]  /*33b90*/  IADD3 R4, P6, PT, R18, UR72, RZ ;  /* 0x0000004812047c10 */ /* 0x001fe2000ffde0ff */
[----:B------:R-:W-:Y:S02]  /*33ba0*/  USHF.R.S32.HI UR27, URZ, 0x1f, UR72 ;  /* 0x0000001fff1b7899 */ /* 0x000fe40008011448 */
[----:B-1----:R-:W-:Y:S02]  /*33bb0*/  IADD3 R3, P4, PT, R16, UR72, RZ ;  /* 0x0000004810037c10 */ /* 0x002fe4000ff9e0ff */
[----:B--2---:R-:W-:Y:S01]  /*33bc0*/  IADD3 R2, P5, PT, R17, UR72, RZ ;  /* 0x0000004811027c10 */ /* 0x004fe2000ffbe0ff */
[----:B------:R0:W-:Y:S04]  /*33bd0*/  STL [R1+0x33dc], R4 ;  /* 0x0033dc0401007387 */ /* 0x0001e80000100800 */
[----:B------:R1:W-:Y:S01]  /*33be0*/  STL [R1+0x33e4], R2 ;  /* 0x0033e40201007387 */ /* 0x0003e20000100800 */
[----:B0-----:R-:W-:-:S03]  /*33bf0*/  IADD3 R4, P3, PT, R15, UR72, RZ ;  /* 0x000000480f047c10 */ /* 0x001fc6000ff7e0ff */
[----:B------:R0:W-:Y:S01]  /*33c00*/  STL [R1+0x33ec], R3 ;  /* 0x0033ec0301007387 */ /* 0x0001e20000100800 */
[----:B-1----:R-:W-:-:S03]  /*33c10*/  IADD3 R2, P2, PT, R14, UR72, RZ ;  /* 0x000000480e027c10 */ /* 0x002fc6000ff5e0ff */
        /* <DEDUP_REMOVED lines=57> */
[----:B0-----:R-:W-:Y:S02]  /*33fb0*/  IADD3 R4, P6, PT, R18, UR26, RZ ;  /* 0x0000001a12047c10 */ /* 0x001fe4000ffde0ff */
[----:B-1----:R-:W-:-:S03]  /*33fc0*/  IADD3 R3, P5, PT, R17, UR26, RZ ;  /* 0x0000001a11037c10 */ /* 0x002fc6000ffbe0ff */
[----:B------:R0:W-:Y:S01]  /*33fd0*/  STL [R1+0x345c], R4 ;  /* 0x00345c0401007387 */ /* 0x0001e20000100800 */
[----:B--2---:R-:W-:-:S03]  /*33fe0*/  IADD3 R2, P4, PT, R16, UR26, RZ ;  /* 0x0000001a10027c10 */ /* 0x004fc6000ff9e0ff */
[----:B------:R1:W-:Y:S01]  /*33ff0*/  STL [R1+0x3464], R3 ;  /* 0x0034640301007387 */ /* 0x0003e20000100800 */
[----:B------:R-:W-:-:S03]  /*34000*/  USHF.R.S32.HI UR27, URZ, 0x1f, UR26 ;  /* 0x0000001fff1b7899 */ /* 0x000fc6000801141a */
[----:B------:R2:W-:Y:S01]  /*34010*/  STL [R1+0x346c], R2 ;  /* 0x00346c0201007387 */ /* 0x0005e20000100800 */
[----:B0-----:R-:W-:Y:S02]  /*34020*/  IADD3 R4, P3, PT, R15, UR26, RZ ;  /* 0x0000001a0f047c10 */ /* 0x001fe4000ff7e0ff */
[----:B-1----:R-:W-:-:S03]  /*34030*/  IADD3 R3, P2, PT, R14, UR26, RZ ;  /* 0x0000001a0e037c10 */ /* 0x002fc6000ff5e0ff */
[----:B------:R0:W-:Y:S01]  /*34040*/  STL [R1+0x3474], R4 ;  /* 0x0034740401007387 */ /* 0x0001e20000100800 */
[----:B--2---:R-:W-:-:S03]  /*34050*/  IADD3 R2, P1, PT, R13, UR26, RZ ;  /* 0x0000001a0d027c10 */ /* 0x004fc6000ff3e0ff */
[----:B------:R1:W-:Y:S04]  /*34060*/  STL [R1+0x347c], R3 ;  /* 0x00347c0301007387 */ /* 0x0003e80000100800 */
[----:B------:R2:W-:Y:S01]  /*34070*/  STL [R1+0x3484], R2 ;  /* 0x0034840201007387 */ /* 0x0005e20000100800 */
[----:B0-----:R-:W-:Y:S02]  /*34080*/  IADD3 R4, P0, PT, R12, UR26, RZ ;  /* 0x0000001a0c047c10 */ /* 0x001fe4000ff1e0ff */
[----:B-1----:R-:W-:-:S03]  /*34090*/  IADD3.X R3, PT, PT, R11, UR27, RZ, P6, !PT ;  /* 0x0000001b0b037c10 */ /* 0x002fc6000b7fe4ff */
[----:B------:R-:W-:Y:S01]  /*340a0*/  STL [R1+0x348c], R4 ;  /* 0x00348c0401007387 */ /* 0x000fe20000100800 */
[----:B--2---:R-:W-:-:S03]  /*340b0*/  IADD3 R2, P6, PT, R10, UR26, RZ ;  /* 0x0000001a0a027c10 */ /* 0x004fc6000ffde0ff */
        /* <DEDUP_REMOVED lines=41> */
[----:B------:R-:W-:Y:S01]  /*34350*/  STL [R1+0x46c], RZ ;  /* 0x00046cff01007387 */ /* 0x000fe20000100800 */
[----:B0-----:R-:W-:-:S03]  /*34360*/  IADD3.X R2, PT, PT, R9, UR27, RZ, P5, !PT ;  /* 0x0000001b09027c10 */ /* 0x001fc6000affe4ff */
[----:B------:R-:W-:Y:S04]  /*34370*/  STL [R1+0x450], RZ ;  /* 0x000450ff01007387 */ /* 0x000fe80000100800 */
[----:B------:R-:W-:Y:S04]  /*34380*/  STL [R1+0x454], RZ ;  /* 0x000454ff01007387 */ /* 0x000fe80000100800 */
[----:B------:R-:W-:Y:S04]  /*34390*/  STL [R1+0x458], RZ ;  /* 0x000458ff01007387 */ /* 0x000fe80000100800 */
[----:B------:R-:W-:Y:S01]  /*343a0*/  STL [R1+0x45c], RZ ;  /* 0x00045cff01007387 */ /* 0x000fe20000100800 */
[----:B------:R-:W-:-:S03]  /*343b0*/  IADD3.X R4, PT, PT, R8, UR27, RZ, P4, !PT ;  /* 0x0000001b08047c10 */ /* 0x000fc6000a7fe4ff */
[----:B------:R-:W-:Y:S01]  /*343c0*/  STL [R1+0x440], RZ ;  /* 0x000440ff01007387 */ /* 0x000fe20000100800 */
[----:B------:R-:W-:-:S03]  /*343d0*/  IADD3.X R3, PT, PT, R7, UR27, RZ, P3, !PT ;  /* 0x0000001b07037c10 */ /* 0x000fc60009ffe4ff */
[----:B------:R-:W-:Y:S04]  /*343e0*/  STL [R1+0x444], RZ ;  /* 0x000444ff01007387 */ /* 0x000fe80000100800 */
[----:B------:R-:W-:Y:S04]  /*343f0*/  STL [R1+0x448], RZ ;  /* 0x000448ff01007387 */ /* 0x000fe80000100800 */
[----:B------:R-:W-:Y:S04]  /*34400*/  STL [R1+0x44c], RZ ;  /* 0x00044cff01007387 */ /* 0x000fe80000100800 */
[----:B------:R0:W-:Y:S04]  /*34410*/  STL [R1+0x3460], R2 ;  /* 0x0034600201007387 */ /* 0x0001e80000100800 */
[----:B------:R1:W-:Y:S01]  /*34420*/  STL [R1+0x3468], R4 ;  /* 0x0034680401007387 */ /* 0x0003e20000100800 */
[----:B0-----:R-:W-:-:S03]  /*34430*/  IADD3.X R2, PT, PT, R6, UR27, RZ, P2, !PT ;  /* 0x0000001b06027c10 */ /* 0x001fc600097fe4ff */
[----:B------:R0:W-:Y:S01]  /*34440*/  STL [R1+0x3470], R3 ;  /* 0x0034700301007387 */ /* 0x0001e20000100800 */
[----:B-1----:R-:W-:-:S03]  /*34450*/  IADD3.X R4, PT, PT, R59, UR27, RZ, P1, !PT ;  /* 0x0000001b3b047c10 */ /* 0x002fc60008ffe4ff */
[----:B------:R1:W-:Y:S01]  /*34460*/  STL [R1+0x3478], R2 ;  /* 0x0034780201007387 */ /* 0x0003e20000100800 */
[----:B0-----:R-:W-:-:S03]  /*34470*/  IADD3.X R3, PT, PT, R60, UR27, RZ, P0, !PT ;  /* 0x0000001b3c037c10 */ /* 0x001fc600087fe4ff */
[----:B------:R0:W-:Y:S01]  /*34480*/  STL [R1+0x3480], R4 ;  /* 0x0034800401007387 */ /* 0x0001e20000100800 */
[----:B-1----:R-:W-:-:S03]  /*34490*/  IADD3.X R2, PT, PT, R61, UR27, RZ, P6, !PT ;  /* 0x0000001b3d027c10 */ /* 0x002fc6000b7fe4ff */
        /* <DEDUP_REMOVED lines=99> */
[----:B------:R1:W-:Y:S01]  /*34ad0*/  STL [R1+0x3548], R3 ;  /* 0x0035480301007387 */ /* 0x0003e20000100800 */
[----:B------:R-:W-:-:S03]  /*34ae0*/  USHF.R.S32.HI UR25, URZ, 0x1f, UR40 ;  /* 0x0000001fff197899 */ /* 0x000fc60008011428 */
[----:B------:R2:W-:Y:S01]  /*34af0*/  STL [R1+0x3550], R2 ;  /* 0x0035500201007387 */ /* 0x0005e20000100800 */
[----:B0-----:R-:W-:Y:S01]  /*34b00*/  IADD3 R4, P6, PT, R18, UR77, RZ ;  /* 0x0000004d12047c10 */ /* 0x001fe2000ffde0ff */
[----:B------:R-:W-:Y:S01]  /*34b10*/  ULEA.HI UR25, UR25, UR40, URZ, 0x6 ;  /* 0x0000002819197291 */ /* 0x000fe2000f8f30ff */
[----:B-1----:R-:W-:Y:S02]  /*34b20*/  IADD3 R3, P4, PT, R16, UR77, RZ ;  /* 0x0000004d10037c10 */ /* 0x002fe4000ff9e0ff */
[----:B--2---:R-:W-:Y:S01]  /*34b30*/  IADD3 R2, P5, PT, R17, UR77, RZ ;  /* 0x0000004d11027c10 */ /* 0x004fe2000ffbe0ff */
[----:B------:R0:W-:Y:S01]  /*34b40*/  STL [R1+0x355c], R4 ;  /* 0x00355c0401007387 */ /* 0x0001e20000100800 */
[----:B------:R-:W-:-:S03]  /*34b50*/  USHF.R.S32.HI UR40, URZ, 0x1f, UR77 ;  /* 0x0000001fff287899 */ /* 0x000fc6000801144d */
        /* <DEDUP_REMOVED lines=185> */
[----:B------:R1:W-:Y:S01]  /*356f0*/  STL [R1+0x36b0], R3 ;  /* 0x0036b00301007387 */ /* 0x0003e20000100800 */
[----:B------:R-:W-:-:S03]  /*35700*/  UIMAD UR70, UR7, 0x32, URZ ;  /* 0x00000032074678a4 */ /* 0x000fc6000f8e02ff */
        /* <DEDUP_REMOVED lines=97> */
[----:B------:R-:W-:Y:S01]  /*35d20*/  USHF.L.U32 UR26, UR7, 0x6, URZ ;  /* 0x00000006071a7899 */ /* 0x000fe200080006ff */
[----:B0-----:R-:W-:-:S02]  /*35d30*/  IADD3.X R3, PT, PT, R7, UR73, RZ, P3, !PT ;  /* 0x0000004907037c10 */ /* 0x001fc40009ffe4ff */
        /* <DEDUP_REMOVED lines=557> */
[----:B------:R0:W-:Y:S01]  /*38010*/  STL [R1+0x3bd4], R2 ;  /* 0x003bd40201007387 */ /* 0x0001e20000100800 */
[----:B------:R-:W-:Y:S02]  /*38020*/  UIMAD UR57, UR57, 0x1e, URZ ;  /* 0x0000001e393978a4 */ /* 0x000fe4000f8e02ff */
[----:B------:R-:W-:Y:S02]  /*38030*/  UIMAD UR8, UR8, 0x1d, URZ ;  /* 0x0000001d080878a4 */ /* 0x000fe4000f8e02ff */
[----:B------:R-:W-:Y:S02]  /*38040*/  UIMAD UR9, UR9, 0x1c, URZ ;  /* 0x0000001c090978a4 */ /* 0x000fe4000f8e02ff */
[----:B------:R-:W-:-:S02]  /*38050*/  UIMAD UR10, UR10, 0x1b, URZ ;  /* 0x0000001b0a0a78a4 */ /* 0x000fc4000f8e02ff */
[----:B------:R-:W-:Y:S02]  /*38060*/  UIMAD UR11, UR11, 0x1a, URZ ;  /* 0x0000001a0b0b78a4 */ /* 0x000fe4000f8e02ff */
[----:B------:R-:W-:Y:S02]  /*38070*/  UIMAD UR12, UR12, 0x19, URZ ;  /* 0x000000190c0c78a4 */ /* 0x000fe4000f8e02ff */
        /* <DEDUP_REMOVED lines=8> */
[----:B------:R-:W-:Y:S02]  /*38100*/  USHF.L.U32 UR21, UR21, 0x4, URZ ;  /* 0x0000000415157899 */ /* 0x000fe400080006ff */
[----:B------:R-:W-:-:S02]  /*38110*/  UIMAD UR22, UR22, 0xf, URZ ;  /* 0x0000000f161678a4 */ /* 0x000fc4000f8e02ff */
[----:B------:R-:W-:Y:S02]  /*38120*/  UIMAD UR23, UR23, 0xe, URZ ;  /* 0x0000000e171778a4 */ /* 0x000fe4000f8e02ff */
[----:B------:R-:W-:Y:S02]  /*38130*/  UIMAD UR28, UR28, 0xd, URZ ;  /* 0x0000000d1c1c78a4 */ /* 0x000fe4000f8e02ff */
[----:B------:R-:W-:Y:S02]  /*38140*/  UIMAD UR29, UR29, 0xc, URZ ;  /* 0x0000000c1d1d78a4 */ /* 0x000fe4000f8e02ff */
[----:B------:R-:W-:Y:S02]  /*38150*/  UIMAD UR30, UR30, 0xb, URZ ;  /* 0x0000000b1e1e78a4 */ /* 0x000fe4000f8e02ff */
[----:B------:R-:W-:Y:S02]  /*38160*/  UIMAD UR31, UR31, 0xa, URZ ;  /* 0x0000000a1f1f78a4 */ /* 0x000fe4000f8e02ff */
[----:B------:R-:W-:-:S02]  /*38170*/  UIMAD UR32, UR32, 0x9, URZ ;  /* 0x00000009202078a4 */ /* 0x000fc4000f8e02ff */
[----:B------:R-:W-:Y:S02]  /*38180*/  USHF.L.U32 UR33, UR33, 0x3, URZ ;  /* 0x0000000321217899 */ /* 0x000fe400080006ff */
[----:B------:R-:W-:Y:S02]  /*38190*/  UIMAD UR34, UR34, 0x7, URZ ;  /* 0x00000007222278a4 */ /* 0x000fe4000f8e02ff */
[----:B------:R-:W-:Y:S02]  /*381a0*/  UIMAD UR35, UR35, 0x6, URZ ;  /* 0x00000006232378a4 */ /* 0x000fe4000f8e02ff */
[----:B------:R-:W-:Y:S02]  /*381b0*/  UIMAD UR36, UR36, 0x5, URZ ;  /* 0x00000005242478a4 */ /* 0x000fe4000f8e02ff */
[----:B------:R-:W-:Y:S02]  /*381c0*/  USHF.L.U32 UR37, UR37, 0x2, URZ ;  /* 0x0000000225257899 */ /* 0x000fe400080006ff */
[----:B------:R-:W-:-:S02]  /*381d0*/  USHF.L.U32 UR38, UR38, 0x1, URZ ;  /* 0x0000000126267899 */ /* 0x000fc400080006ff */
[----:B------:R-:W-:Y:S02]  /*381e0*/  UIMAD UR24, UR24, 0x3, URZ ;  /* 0x00000003181878a4 */ /* 0x000fe4000f8e02ff */
[----:B------:R-:W-:Y:S02]  /*381f0*/  USHF.R.S32.HI UR39, URZ, 0x1f, UR39 ;  /* 0x0000001fff277899 */ /* 0x000fe40008011427 */
[----:B------:R-:W-:Y:S02]  /*38200*/  USHF.R.S32.HI UR55, URZ, 0x1f, UR57 ;  /* 0x0000001fff377899 */ /* 0x000fe40008011439 */
[----:B------:R-:W-:Y:S02]  /*38210*/  USHF.R.S32.HI UR27, URZ, 0x1f, UR8 ;  /* 0x0000001fff1b7899 */ /* 0x000fe40008011408 */
[----:B------:R-:W-:Y:S02]  /*38220*/  USHF.R.S32.HI UR41, URZ, 0x1f, UR9 ;  /* 0x0000001fff297899 */ /* 0x000fe40008011409 */
[----:B------:R-:W-:-:S02]  /*38230*/  USHF.R.S32.HI UR66, URZ, 0x1f, UR10 ;  /* 0x0000001fff427899 */ /* 0x000fc4000801140a */
[----:B------:R-:W-:Y:S02]  /*38240*/  USHF.R.S32.HI UR42, URZ, 0x1f, UR11 ;  /* 0x0000001fff2a7899 */ /* 0x000fe4000801140b */
        /* <DEDUP_REMOVED lines=25> */
[----:B------:R-:W-:Y:S01]  /*383e0*/  USHF.R.S32.HI UR25, URZ, 0x6, UR25 ;  /* 0x00000006ff197899 */ /* 0x000fe20008011419 */
[C---:B0-----:R-:W-:Y:S02]  /*383f0*/  LOP3.LUT R2, R0.reuse, 0x20, RZ, 0x3c, !PT ;  /* 0x0000002000027812 */ /* 0x041fe400078e3cff */
[----:B------:R-:W-:Y:S02]  /*38400*/  IADD3.X R2, PT, PT, R9, UR76, RZ, P6, !PT ;  /* 0x0000004c09027c10 */ /* 0x000fe4000b7fe4ff */
[C---:B------:R-:W-:Y:S02]  /*38410*/  LOP3.LUT R4, R0.reuse, 0x40, RZ, 0x3c, !PT ;  /* 0x0000004000047812 */ /* 0x040fe400078e3cff */
[----:B------:R-:W-:Y:S01]  /*38420*/  LOP3.LUT R3, R0, 0x60, RZ, 0x3c, !PT ;  /* 0x0000006000037812 */ /* 0x000fe200078e3cff */
[----:B------:R0:W-:Y:S01]  /*38430*/  STL [R1+0x3ba0], R2 ;  /* 0x003ba00201007387 */ /* 0x0001e20000100800 */
[----:B------:R-:W-:-:S02]  /*38440*/  IADD3 R4, P6, PT, R18, UR57, RZ ;  /* 0x0000003912047c10 */ /* 0x000fc4000ffde0ff */
[----:B------:R-:W-:-:S03]  /*38450*/  IADD3.X R3, PT, PT, R8, UR76, RZ, P5, !PT ;  /* 0x0000004c08037c10 */ /* 0x000fc6000affe4ff */
[----:B------:R1:W-:Y:S01]  /*38460*/  STL [R1+0x3bdc], R4 ;  /* 0x003bdc0401007387 */ /* 0x0003e20000100800 */
[----:B0-----:R-:W-:-:S03]  /*38470*/  IADD3 R2, P5, PT, R17, UR57, RZ ;  /* 0x0000003911027c10 */ /* 0x001fc6000ffbe0ff */
[----:B------:R0:W-:Y:S04]  /*38480*/  STL [R1+0x3ba8], R3 ;  /* 0x003ba80301007387 */ /* 0x0001e80000100800 */
[----:B------:R2:W-:Y:S01]  /*38490*/  STL [R1+0x3be4], R2 ;  /* 0x003be40201007387 */ /* 0x0005e20000100800 */
[----:B-1----:R-:W-:Y:S02]  /*384a0*/  IADD3.X R4, PT, PT, R7, UR76, RZ, P4, !PT ;  /* 0x0000004c07047c10 */ /* 0x002fe4000a7fe4ff */
[----:B0-----:R-:W-:-:S03]  /*384b0*/  IADD3 R3, P4, PT, R16, UR57, RZ ;  /* 0x0000003910037c10 */ /* 0x001fc6000ff9e0ff */
[----:B------:R0:W-:Y:S01]  /*384c0*/  STL [R1+0x3bb0], R4 ;  /* 0x003bb00401007387 */ /* 0x0001e20000100800 */
[----:B--2---:R-:W-:-:S03]  /*384d0*/  IADD3.X R2, PT, PT, R6, UR76, RZ, P3, !PT ;  /* 0x0000004c06027c10 */ /* 0x004fc60009ffe4ff */
[----:B------:R1:W-:Y:S04]  /*384e0*/  STL [R1+0x3bec], R3 ;  /* 0x003bec0301007387 */ /* 0x0003e80000100800 */
[----:B------:R2:W-:Y:S01]  /*384f0*/  STL [R1+0x3bb8], R2 ;  /* 0x003bb80201007387 */ /* 0x0005e20000100800 */
[----:B0-----:R-:W-:Y:S02]  /*38500*/  IADD3 R4, P3, PT, R15, UR57, RZ ;  /* 0x000000390f047c10 */ /* 0x001fe4000ff7e0ff */
[----:B-1----:R-:W-:-:S03]  /*38510*/  IADD3.X R3, PT, PT, R59, UR76, RZ, P2, !PT ;  /* 0x0000004c3b037c10 */ /* 0x002fc600097fe4ff */
[----:B------:R0:W-:Y:S01]  /*38520*/  STL [R1+0x3bf4], R4 ;  /* 0x003bf40401007387 */ /* 0x0001e20000100800 */
[----:B--2---:R-:W-:-:S03]  /*38530*/  IADD3 R2, P2, PT, R14, UR57, RZ ;  /* 0x000000390e027c10 */ /* 0x004fc6000ff5e0ff */
[----:B------:R1:W-:Y:S04]  /*38540*/  STL [R1+0x3bc0], R3 ;  /* 0x003bc00301007387 */ /* 0x0003e80000100800 */
[----:B------:R2:W-:Y:S01]  /*38550*/  STL [R1+0x3bfc], R2 ;  /* 0x003bfc0201007387 */ /* 0x0005e20000100800 */
[----:B0-----:R-:W-:Y:S02]  /*38560*/  IADD3.X R4, PT, PT, R60, UR76, RZ, P1, !PT ;  /* 0x0000004c3c047c10 */ /* 0x001fe40008ffe4ff */
[----:B-1----:R-:W-:-:S03]  /*38570*/  IADD3 R3, P1, PT, R13, UR57, RZ ;  /* 0x000000390d037c10 */ /* 0x002fc6000ff3e0ff */
        /* <DEDUP_REMOVED lines=946> */
[----:B0-----:R-:W-:Y:S02]  /*3c0a0*/  IADD3.X R4, PT, PT, R59, UR77, RZ, P0, !PT ;  /* 0x0000004d3b047c10 */ /* 0x001fe400087fe4ff */
[----:B-1----:R-:W-:-:S03]  /*3c0b0*/  IADD3.X R3, PT, PT, R60, UR77, RZ, P6, !PT ;  /* 0x0000004d3c037c10 */ /* 0x002fc6000b7fe4ff */
[----:B------:R0:W-:Y:S01]  /*3c0c0*/  STL [R1+0x4340], R4 ;  /* 0x0043400401007387 */ /* 0x0001e20000100800 */
[----:B--2---:R-:W-:-:S05]  /*3c0d0*/  IADD3.X R2, PT, PT, R61, UR77, RZ, P5, !PT ;  /* 0x0000004d3d027c10 */ /* 0x004fca000affe4ff */
[----:B------:R0:W-:Y:S04]  /*3c0e0*/  STL [R1+0x4350], R2 ;  /* 0x0043500201007387 */ /* 0x0001e80000100800 */
[----:B------:R0:W-:Y:S02]  /*3c0f0*/  STL [R1+0x4348], R3 ;  /* 0x0043480301007387 */ /* 0x0001e40000100800 */
.L_x_1:
[----:B------:R-:W2:Y:S01]  /*3c100*/  LDL R5, [R1+0x30a8] ;  /* 0x0030a80001057983 */ /* 0x000ea20000100800 */
[----:B0-----:R-:W0:Y:S03]  /*3c110*/  LDC R2, c[0x0][0x3a0] ;  /* 0x0000e800ff027b82 */ /* 0x001e260000000800 */
[----:B--2---:R1:W-:Y:S04]  /*3c120*/  STL [R1+0x6808], R5 ;  /* 0x0068080501007387 */ /* 0x0043e80000100800 */
[----:B------:R-:W2:Y:S04]  /*3c130*/  LDL R4, [R1+0x30b0] ;  /* 0x0030b00001047983 */ /* 0x000ea80000100800 */
[----:B-1----:R-:W0:Y:S04]  /*3c140*/  LDL R5, [R1+0x3250] ;  /* 0x0032500001057983 */ /* 0x002e280000100800 */
[----:B------:R-:W-:Y:S04]  /*3c150*/  STL [R1+0x61d0], R61 ;  /* 0x0061d03d01007387 */ /* 0x000fe80000100800 */
        /* <DEDUP_REMOVED lines=398> */
[----:B------:R1:W-:Y:S04]  /*3da40*/  STL [R1+0x6804], R59 ;  /* 0x0068043b01007387 */ /* 0x0003e80000100800 */
        /* <DEDUP_REMOVED lines=54> */
[----:B-----5:R-:W-:Y:S04]  /*3ddb0*/  STL [R1+0x5950], R0 ;  /* 0x0059500001007387 */ /* 0x020fe80000100800 */
        /* <DEDUP_REMOVED lines=223> */
[----:B------:R-:W-:Y:S01]  /*3ebb0*/  STL [R1+0x604c], R0 ;  /* 0x00604c0001007387 */ /* 0x000fe20000100800 */
[----:B0-----:R-:W-:-:S03]  /*3ebc0*/  IMAD R2, R5, -0x40, R2 ;  /* 0xffffffc005027824 */ /* 0x001fc600078e0202 */
[----:B------:R-:W-:Y:S04]  /*3ebd0*/  STL [R1+0x6054], R0 ;  /* 0x0060540001007387 */ /* 0x000fe80000100800 */
[----:B------:R-:W-:Y:S04]  /*3ebe0*/  STL [R1+0x605c], R0 ;  /* 0x00605c0001007387 */ /* 0x000fe80000100800 */
[----:B------:R-:W-:Y:S04]  /*3ebf0*/  STL [R1+0x6064], R0 ;  /* 0x0060640001007387 */ /* 0x000fe80000100800 */
[----:B------:R-:W-:Y:S04]  /*3ec00*/  STL [R1+0x606c], R0 ;  /* 0x00606c0001007387 */ /* 0x000fe80000100800 */
[----:B------:R-:W2:Y:S01]  /*3ec10*/  LDL.LU R5, [R1+0x6808] ;  /* 0x0068080001057983 */ /* 0x000ea20000300800 */
[----:B------:R-:W-:-:S02]  /*3ec20*/  ISETP.GT.AND P0, PT, R2, RZ, PT ;  /* 0x000000ff0200720c */ /* 0x000fc40003f04270 */
[----:B-1----:R-:W-:-:S11]  /*3ec30*/  PRMT R59, RZ, 0x7610, R59 ;  /* 0x00007610ff3b7816 */ /* 0x002fd6000000003b */
[----:B--2---:R-:W2:Y:S04]  /*3ec40*/  @P0 LDG.E.U8 R59, desc[UR4][R4.64] ;  /* 0x00000004043b0981 */ /* 0x004ea8000c1e1100 */
[----:B--2---:R0:W-:Y:S04]  /*3ec50*/  STL [R1+0x1a48], R59 ;  /* 0x001a483b01007387 */ /* 0x0041e80000100800 */
[----:B0-----:R-:W2:Y:S04]  /*3ec60*/  LDL.LU R59, [R1+0x6804] ;  /* 0x00680400013b7983 */ /* 0x001ea80000300800 */
[----:B------:R-:W3:Y:S04]  /*3ec70*/  LDL R4, [R1+0x30a0] ;  /* 0x0030a00001047983 */ /* 0x000ee80000100800 */
[----:B------:R-:W3:Y:S01]  /*3ec80*/  LDL R5, [R1+0x30b4] ;  /* 0x0030b40001057983 */ /* 0x000ee20000100800 */
[----:B------:R-:W-:-:S02]  /*3ec90*/  PRMT R61, RZ, 0x7610, R61 ;  /* 0x00007610ff3d7816 */ /* 0x000fc4000000003d */
[----:B---3--:R-:W-:-:S04]  /*3eca0*/  @P0 LOP3.LUT R5, R5, R4, RZ, 0x3c, !PT ;  /* 0x0000000405050212 */ /* 0x008fc800078e3cff */
[----:B------:R-:W-:-:S04]  /*3ecb0*/  @P0 LOP3.LUT R4, R5, R4, RZ, 0x3c, !PT ;  /* 0x0000000405040212 */ /* 0x000fc800078e3cff */
[----:B------:R-:W-:-:S05]  /*3ecc0*/  @P0 LOP3.LUT R5, R5, R4, RZ, 0x3c, !PT ;  /* 0x0000000405050212 */ /* 0x000fca00078e3cff */
[----:B------:R-:W3:Y:S04]  /*3ecd0*/  @P0 LDG.E.U8 R61, desc[UR4][R4.64] ;  /* 0x00000004043d0981 */ /* 0x000ee8000c1e1100 */
[----:B---3--:R0:W-:Y:S04]  /*3ece0*/  STL [R1+0x1a44], R61 ;  /* 0x001a443d01007387 */ /* 0x0081e80000100800 */
[----:B0-----:R-:W3:Y:S04]  /*3ecf0*/  LDL.LU R61, [R1+0x6800] ;  /* 0x00680000013d7983 */ /* 0x001ee80000300800 */
[----:B------:R-:W4:Y:S04]  /*3ed00*/  LDL R4, [R1+0x3098] ;  /* 0x0030980001047983 */ /* 0x000f280000100800 */
[----:B------:R-:W4:Y:S01]  /*3ed10*/  LDL R5, [R1+0x30b8] ;  /* 0x0030b80001057983 */ /* 0x000f220000100800 */
[----:B------:R-:W-:-:S02]  /*3ed20*/  PRMT R60, RZ, 0x7610, R60 ;  /* 0x00007610ff3c7816 */ /* 0x000fc4000000003c */
[----:B----4-:R-:W-:-:S04]  /*3ed30*/  @P0 LOP3.LUT R5, R5, R4, RZ, 0x3c, !PT ;  /* 0x0000000405050212 */ /* 0x010fc800078e3cff */
[----:B------:R-:W-:-:S04]  /*3ed40*/  @P0 LOP3.LUT R4, R5, R4, RZ, 0x3c, !PT ;  /* 0x0000000405040212 */ /* 0x000fc800078e3cff */
[----:B------:R-:W-:-:S05]  /*3ed50*/  @P0 LOP3.LUT R5, R5, R4, RZ, 0x3c, !PT ;  /* 0x0000000405050212 */ /* 0x000fca00078e3cff */
[----:B------:R-:W4:Y:S04]  /*3ed60*/  @P0 LDG.E.U8 R60, desc[UR4][R4.64] ;  /* 0x00000004043c0981 */ /* 0x000f28000c1e1100 */
[----:B----4-:R0:W-:Y:S04]  /*3ed70*/  STL [R1+0x1a40], R60 ;  /* 0x001a403c01007387 */ /* 0x0101e80000100800 */
[----:B0-----:R-:W4:Y:S04]  /*3ed80*/  LDL.LU R60, [R1+0x67fc] ;  /* 0x0067fc00013c7983 */ /* 0x001f280000300800 */
[----:B------:R-:W2:Y:S04]  /*3ed90*/  LDL R4, [R1+0x3094] ;  /* 0x0030940001047983 */ /* 0x000ea80000100800 */
[----:B------:R-:W2:Y:S01]  /*3eda0*/  LDL R5, [R1+0x30bc] ;  /* 0x0030bc0001057983 */ /* 0x000ea20000100800 */
[----:B---3--:R-:W-:-:S02]  /*3edb0*/  PRMT R61, RZ, 0x7610, R61 ;  /* 0x00007610ff3d7816 */ /* 0x008fc4000000003d */
[----:B--2---:R-:W-:-:S04]  /*3edc0*/  @P0 LOP3.LUT R5, R5, R4, RZ, 0x3c, !PT ;  /* 0x0000000405050212 */ /* 0x004fc800078e3cff */
[----:B------:R-:W-:-:S04]  /*3edd0*/  @P0 LOP3.LUT R4, R5, R4, RZ, 0x3c, !PT ;  /* 0x0000000405040212 */ /* 0x000fc800078e3cff */
[----:B------:R-:W-:-:S05]  /*3ede0*/  @P0 LOP3.LUT R5, R5, R4, RZ, 0x3c, !PT ;  /* 0x0000000405050212 */ /* 0x000fca00078e3cff */
[----:B------:R-:W2:Y:S04]  /*3edf0*/  @P0 LDG.E.U8 R61, desc[UR4][R4.64] ;  /* 0x00000004043d0981 */ /* 0x000ea8000c1e1100 */
[----:B--2---:R0:W-:Y:S04]  /*3ee00*/  STL [R1+0x1a3c], R61 ;  /* 0x001a3c3d01007387 */ /* 0x0041e80000100800 */
[----:B0-----:R-:W2:Y:S04]  /*3ee10*/  LDL.LU R61, [R1+0x67f8] ;  /* 0x0067f800013d7983 */ /* 0x001ea80000300800 */
[----:B------:R-:W3:Y:S04]  /*3ee20*/  LDL R4, [R1+0x3090] ;  /* 0x0030900001047983 */ /* 0x000ee80000100800 */
[----:B------:R-:W3:Y:S01]  /*3ee30*/  LDL R5, [R1+0x30c0] ;  /* 0x0030c00001057983 */ /* 0x000ee20000100800 */
[----:B----4-:R-:W-:-:S02]  /*3ee40*/  PRMT R60, RZ, 0x7610, R60 ;  /* 0x00007610ff3c7816 */ /* 0x010fc4000000003c */
        /* <DEDUP_REMOVED lines=8> */
[----:B--2---:R-:W-:-:S02]  /*3eed0*/  PRMT R61, RZ, 0x7610, R61 ;  /* 0x00007610ff3d7816 */ /* 0x004fc4000000003d */
[----:B----4-:R-:W-:-:S04]  /*3eee0*/  @P0 LOP3.LUT R5, R5, R4, RZ, 0x3c, !PT ;  /* 0x0000000405050212 */ /* 0x010fc800078e3cff */
[----:B------:R-:W-:-:S04]  /*3eef0*/  @P0 LOP3.LUT R4, R5, R4, RZ, 0x3c, !PT ;  /* 0x0000000405040212 */ /* 0x000fc800078e3cff */
[----:B------:R-:W-:-:S05]  /*3ef00*/  @P0 LOP3.LUT R5, R5, R4, RZ, 0x3c, !PT ;  /* 0x0000000405050212 */ /* 0x000fca00078e3cff */
[----:B------:R-:W2:Y:S04]  /*3ef10*/  @P0 LDG.E.U8 R61, desc[UR4][R4.64] ;  /* 0x00000004043d0981 */ /* 0x000ea8000c1e1100 */
[----:B--2---:R0:W-:Y:S04]  /*3ef20*/  STL [R1+0x1a34], R61 ;  /* 0x001a343d01007387 */ /* 0x0041e80000100800 */
[----:B0-----:R-:W2:Y:S04]  /*3ef30*/  LDL.LU R61, [R1+0x67f0] ;  /* 0x0067f000013d7983 */ /* 0x001ea80000300800 */
[----:B------:R-:W4:Y:S04]  /*3ef40*/  LDL R4, [R1+0x3088] ;  /* 0x0030880001047983 */ /* 0x000f280000100800 */
[----:B------:R-:W4:Y:S01]  /*3ef50*/  LDL R5, [R1+0x30a4] ;  /* 0x0030a40001057983 */ /* 0x000f220000100800 */
[----:B---3--:R-:W-:-:S02]  /*3ef60*/  PRMT R60, RZ, 0x7610, R60 ;  /* 0x00007610ff3c7816 */ /* 0x008fc4000000003c */
[----:B----4-:R-:W-:-:S04]  /*3ef70*/  @P0 LOP3.LUT R5, R5, R4, RZ, 0x3c, !PT ;  /* 0x0000000405050212 */ /* 0x010fc800078e3cff */
        /* <DEDUP_REMOVED lines=11> */
[----:B------:R-:W2:Y:S01]  /*3f030*/  @P0 LDG.E.U8 R61, desc[UR4][R4.64] ;  /* 0x00000004043d0981 */ /* 0x000ea2000c1e1100 */
[----:B------:R-:W-:-:S03]  /*3f040*/  ISETP.GT.AND P1, PT, R2, 0x1, PT ;  /* 0x000000010200780c */ /* 0x000fc60003f24270 */
        /* <DEDUP_REMOVED lines=3575> */
[----:B------:R-:W4:Y:S01]  /*4cfc0*/  @P1 LDG.E.U8 R59, desc[UR4][R4.64] ;  /* 0x00000004043b1981 */ /* 0x000f22000c1e1100 */
[----:B------:R-:W-:-:S03]  /*4cfd0*/  ISETP.GT.AND P0, PT, R2, 0x32, PT ;  /* 0x000000320200780c */ /* 0x000fc60003f04270 */
[----:B----4-:R0:W-:Y:S04]  /*4cfe0*/  STL [R1+0xec], R59 ;  /* 0x0000ec3b01007387 */ /* 0x0101e80000100800 */
[----:B0-----:R-:W4:Y:S04]  /*4cff0*/  LDL.LU R59, [R1+0x61c8] ;  /* 0x0061c800013b7983 */ /* 0x001f280000300800 */
[----:B------:R-:W2:Y:S04]  /*4d000*/  LDL R4, [R1+0x3710] ;  /* 0x0037100001047983 */ /* 0x000ea80000100800 */
[----:B------:R-:W2:Y:S01]  /*4d010*/  LDL R5, [R1+0x3714] ;  /* 0x0037140001057983 */ /* 0x000ea20000100800 */
[----:B------:R-:W-:-:S02]  /*4d020*/  PRMT R58, RZ, 0x7610, R58 ;  /* 0x00007610ff3a7816 */ /* 0x000fc4000000003a */
[----:B--2---:R-:W-:-:S04]  /*4d030*/  @P0 LOP3.LUT R5, R5, R4, RZ, 0x3c, !PT ;  /* 0x0000000405050212 */ /* 0x004fc800078e3cff */
[----:B------:R-:W-:-:S04]  /*4d040*/  @P0 LOP3.LUT R4, R5, R4, RZ, 0x3c, !PT ;  /* 0x0000000405040212 */ /* 0x000fc800078e3cff */
[----:B------:R-:W-:-:S05]  /*4d050*/  @P0 LOP3.LUT R5, R5, R4, RZ, 0x3c, !PT ;  /* 0x0000000405050212 */ /* 0x000fca00078e3cff */
[----:B------:R-:W2:Y:S04]  /*4d060*/  @P0 LDG.E.U8 R58, desc[UR4][R4.64] ;  /* 0x00000004043a0981 */ /* 0x000ea8000c1e1100 */
[----:B--2---:R0:W-:Y:S04]  /*4d070*/  STL [R1+0xe8], R58 ;  /* 0x0000e83a01007387 */ /* 0x0041e80000100800 */
[----:B0-----:R-:W2:Y:S04]  /*4d080*/  LDL.LU R58, [R1+0x61c4] ;  /* 0x0061c400013a7983 */ /* 0x001ea80000300800 */
        /* <DEDUP_REMOVED lines=60> */
[----:B------:R-:W2:Y:S01]  /*4d450*/  @P0 LDG.E.U8 R51, desc[UR4][R4.64] ;  /* 0x0000000404330981 */ /* 0x000ea2000c1e1100 */
[----:B------:R-:W-:-:S03]  /*4d460*/  ISETP.GT.AND P1, PT, R2, 0x33, PT ;  /* 0x000000330200780c */ /* 0x000fc60003f24270 */
        /* <DEDUP_REMOVED lines=409> */
[----:B------:R0:W2:Y:S04]  /*4ee00*/  @P2 LDG.E.U8 R0, desc[UR4][R4.64] ;  /* 0x0000000404002981 */ /* 0x0000a8000c1e1100 */
[----:B------:R-:W0:Y:S04]  /*4ee10*/  LDL R4, [R1+0x3468] ;  /* 0x0034680001047983 */ /* 0x000e280000100800 */
[----:B------:R-:W0:Y:S01]  /*4ee20*/  LDL R5, [R1+0x346c] ;  /* 0x00346c0001057983 */ /* 0x000e220000100800 */
[----:B------:R-:W-:Y:S02]  /*4ee30*/  PRMT R6, RZ, 0x7610, R6 ;  /* 0x00007610ff067816 */ /* 0x000fe40000000006 */
[----:B0-----:R-:W-:-:S04]  /*4ee40*/  @P2 LOP3.LUT R5, R5, R4, RZ, 0x3c, !PT ;  /* 0x0000000405052212 */ /* 0x001fc800078e3cff */
[----:B------:R-:W-:-:S04]  /*4ee50*/  @P2 LOP3.LUT R4, R5, R4, RZ, 0x3c, !PT ;  /* 0x0000000405042212 */ /* 0x000fc800078e3cff */
[----:B------:R-:W-:-:S05]  /*4ee60*/  @P2 LOP3.LUT R5, R5, R4, RZ, 0x3c, !PT ;  /* 0x0000000405052212 */ /* 0x000fca00078e3cff */
[----:B------:R-:W3:Y:S04]  /*4ee70*/  @P2 LDG.E.U8 R6, desc[UR4][R4.64] ;  /* 0x0000000404062981 */ /* 0x000ee8000c1e1100 */
[----:B--2---:R0:W-:Y:S04]  /*4ee80*/  STL [R1+0x8], R0 ;  /* 0x0000080001007387 */ /* 0x0041e80000100800 */
[----:B0-----:R-:W2:Y:S04]  /*4ee90*/  LDL R0, [R1+0x35cc] ;  /* 0x0035cc0001007983 */ /* 0x001ea80000100800 */
[----:B---3--:R0:W-:Y:S04]  /*4eea0*/  STL [R1+0x4], R6 ;  /* 0x0000040601007387 */ /* 0x0081e80000100800 */
[----:B0-----:R-:W3:Y:S04]  /*4eeb0*/  LDL.LU R6, [R1+0x60f4] ;  /* 0x0060f40001067983 */ /* 0x001ee80000300800 */
[----:B------:R-:W2:Y:S04]  /*4eec0*/  LDL R4, [R1+0x3460] ;  /* 0x0034600001047983 */ /* 0x000ea80000100800 */
[----:B------:R-:W2:Y:S01]  /*4eed0*/  LDL R5, [R1+0x3464] ;  /* 0x0034640001057983 */ /* 0x000ea20000100800 */
[----:B------:R-:W-:-:S02]  /*4eee0*/  PRMT R3, RZ, 0x7610, R3 ;  /* 0x00007610ff037816 */ /* 0x000fc40000000003 */
[----:B--2---:R-:W-:-:S04]  /*4eef0*/  @P2 LOP3.LUT R5, R5, R4, RZ, 0x3c, !PT ;  /* 0x0000000405052212 */ /* 0x004fc800078e3cff */
[----:B------:R-:W-:-:S04]  /*4ef00*/  @P2 LOP3.LUT R4, R5, R4, RZ, 0x3c, !PT ;  /* 0x0000000405042212 */ /* 0x000fc800078e3cff */
[----:B------:R-:W-:-:S05]  /*4ef10*/  @P2 LOP3.LUT R5, R5, R4, RZ, 0x3c, !PT ;  /* 0x0000000405052212 */ /* 0x000fca00078e3cff */
[----:B------:R-:W2:Y:S04]  /*4ef20*/  @P2 LDG.E.U8 R3, desc[UR4][R4.64] ;  /* 0x0000000404032981 */ /* 0x000ea8000c1e1100 */
[----:B--2---:R0:W-:Y:S04]  /*4ef30*/  STL [R1], R3 ;  /* 0x0000000301007387 */ /* 0x0041e80000100800 */
        /* <DEDUP_REMOVED lines=10> */
[----:B------:R-:W-:Y:S02]  /*4efe0*/  ISETP.GT.AND P0, PT, R2, 0x37, PT ;  /* 0x000000370200780c */ /* 0x000fe40003f04270 */
[----:B------:R-:W-:-:S11]  /*4eff0*/  PRMT R60, RZ, 0x7610, R60 ;  /* 0x00007610ff3c7816 */ /* 0x000fd6000000003c */
[----:B0-----:R-:W-:-:S04]  /*4f000*/  @P0 LOP3.LUT R5, R5, R4, RZ, 0x3c, !PT ;  /* 0x0000000405050212 */ /* 0x001fc800078e3cff */
[----:B------:R-:W-:-:S04]  /*4f010*/  @P0 LOP3.LUT R4, R5, R4, RZ, 0x3c, !PT ;  /* 0x0000000405040212 */ /* 0x000fc800078e3cff */
[----:B------:R-:W-:Y:S01]  /*4f020*/  @P0 LOP3.LUT R5, R5, R4, RZ, 0x3c, !PT ;  /* 0x0000000405050212 */ /* 0x000fe200078e3cff */
[----:B--2---:R0:W-:Y:S04]  /*4f030*/  STL [R1+0x60ec], R61 ;  /* 0x0060ec3d01007387 */ /* 0x0041e80000100800 */
[----:B------:R1:W2:Y:S04]  /*4f040*/  @P0 LDG.E.U8 R60, desc[UR4][R4.64] ;  /* 0x00000004043c0981 */ /* 0x0002a8000c1e1100 */
[----:B0-----:R-:W3:Y:S01]  /*4f050*/  LDL R61, [R1+0x35c8] ;  /* 0x0035c800013d7983 */ /* 0x001ee20000100800 */
[----:B----4-:R-:W-:Y:S01]  /*4f060*/  PRMT R59, RZ, 0x7610, R59 ;  /* 0x00007610ff3b7816 */ /* 0x010fe2000000003b */
[----:B-1----:R-:W-:-:S02]  /*4f070*/  @P0 IMAD.MOV.U32 R4, RZ, RZ, R0 ;  /* 0x000000ffff040224 */ /* 0x002fc400078e0000 */
[----:B--2---:R0:W-:Y:S01]  /*4f080*/  STL [R1+0x6070], R60 ;  /* 0x0060703c01007387 */ /* 0x0041e20000100800 */
[----:B------:R-:W-:-:S03]  /*4f090*/  PRMT R58, RZ, 0x7610, R58 ;  /* 0x00007610ff3a7816 */ /* 0x000fc6000000003a */
[----:B------:R-:W2:Y:S01]  /*4f0a0*/  LDL R0, [R1+0x35b4] ;  /* 0x0035b40001007983 */ /* 0x000ea20000100800 */
[----:B---3--:R-:W-:-:S03]  /*4f0b0*/  @P0 IMAD.MOV.U32 R5, RZ, RZ, R61 ;  /* 0x000000ffff050224 */ /* 0x008fc600078e003d */
[----:B------:R-:W3:Y:S04]  /*4f0c0*/  LDL R61, [R1+0x35b0] ;  /* 0x0035b000013d7983 */ /* 0x000ee80000100800 */
[----:B0-----:R-:W4:Y:S04]  /*4f0d0*/  LDL R60, [R1+0x35c4] ;  /* 0x0035c400013c7983 */ /* 0x001f280000100800 */
[----:B------:R4:W2:Y:S04]  /*4f0e0*/  @P0 LDG.E.U8 R59, desc[UR4][R4.64] ;  /* 0x00000004043b0981 */ /* 0x0008a8000c1e1100 */
[----:B------:R-:W3:Y:S01]  /*4f0f0*/  LDL R5, [R1+0x35c0] ;  /* 0x0035c00001057983 */ /* 0x000ee20000100800 */
[----:B----4-:R-:W-:-:S03]  /*4f100*/  @P0 IMAD.MOV.U32 R4, RZ, RZ, R60 ;  /* 0x000000ffff040224 */ /* 0x010fc600078e003c */
[----:B--2---:R0:W-:Y:S01]  /*4f110*/  STL [R1+0x6074], R59 ;  /* 0x0060743b01007387 */ /* 0x0041e20000100800 */
[----:B------:R-:W-:-:S03]  /*4f120*/  PRMT R57, RZ, 0x7610, R57 ;  /* 0x00007610ff397816 */ /* 0x000fc60000000039 */
[----:B------:R-:W2:Y:S04]  /*4f130*/  LDL R60, [R1+0x35a8] ;  /* 0x0035a800013c7983 */ /* 0x000ea80000100800 */
[----:B---3--:R1:W3:Y:S04]  /*4f140*/  @P0 LDG.E.U8 R58, desc[UR4][R4.64] ;  /* 0x00000004043a0981 */ /* 0x0082e8000c1e1100 */
[----:B0-----:R-:W4:Y:S04]  /*4f150*/  LDL R59, [R1+0x35ac] ;  /* 0x0035ac00013b7983 */ /* 0x001f280000100800 */
[----:B------:R-:W1:Y:S04]  /*4f160*/  LDL R4, [R1+0x35b8] ;  /* 0x0035b80001047983 */ /* 0x000e680000100800 */
[----:B------:R-:W1:Y:S02]  /*4f170*/  LDL R5, [R1+0x35bc] ;  /* 0x0035bc0001057983 */ /* 0x000e640000100800 */
[----:B-1----:R-:W-:-:S04]  /*4f180*/  @P0 LOP3.LUT R5, R5, R4, RZ, 0x3c, !PT ;  /* 0x0000000405050212 */ /* 0x002fc800078e3cff */
[----:B------:R-:W-:-:S04]  /*4f190*/  @P0 LOP3.LUT R4, R5, R4, RZ, 0x3c, !PT ;  /* 0x0000000405040212 */ /* 0x000fc800078e3cff */
[----:B------:R-:W-:-:S05]  /*4f1a0*/  @P0 LOP3.LUT R5, R5, R4, RZ, 0x3c, !PT ;  /* 0x0000000405050212 */ /* 0x000fca00078e3cff */
[----:B------:R0:W2:Y:S01]  /*4f1b0*/  @P0 LDG.E.U8 R57, desc[UR4][R4.64] ;  /* 0x0000000404390981 */ /* 0x0000a2000c1e1100 */
[----:B------:R-:W-:-:S03]  /*4f1c0*/  PRMT R56, RZ, 0x7610, R56 ;  /* 0x00007610ff387816 */ /* 0x000fc60000000038 */
[----:B---3--:R1:W-:Y:S01]  /*4f1d0*/  STL [R1+0x6078], R58 ;  /* 0x0060783a01007387 */ /* 0x0083e20000100800 */
[----:B------:R-:W-:Y:S01]  /*4f1e0*/  PRMT R55, RZ, 0x7610, R55 ;  /* 0x00007610ff377816 */ /* 0x000fe20000000037 */
[----:B0-----:R-:W-:Y:S02]  /*4f1f0*/  @P0 IMAD.MOV.U32 R4, RZ, RZ, R0 ;  /* 0x000000ffff040224 */ /* 0x001fe400078e0000 */
[----:B------:R-:W-:Y:S01]  /*4f200*/  @P0 IMAD.MOV.U32 R5, RZ, RZ, R61 ;  /* 0x000000ffff050224 */ /* 0x000fe200078e003d */
[----:B-1----:R-:W3:Y:S04]  /*4f210*/  LDL R58, [R1+0x35a4] ;  /* 0x0035a400013a7983 */ /* 0x002ee80000100800 */
[----:B------:R4:W3:Y:S02]  /*4f220*/  @P0 LDG.E.U8 R56, desc[UR4][R4.64] ;  /* 0x0000000404380981 */ /* 0x0008e4000c1e1100 */
[----:B----4-:R-:W-:-:S02]  /*4f230*/  @P0 IMAD.MOV.U32 R4, RZ, RZ, R59 ;  /* 0x000000ffff040224 */ /* 0x010fc400078e003b */
[----:B--2---:R-:W-:-:S05]  /*4f240*/  @P0 IMAD.MOV.U32 R5, RZ, RZ, R60 ;  /* 0x000000ffff050224 */ /* 0x004fca00078e003c */
[----:B------:R3:W2:Y:S04]  /*4f250*/  @P0 LDG.E.U8 R55, desc[UR4][R4.64] ;  /* 0x0000000404370981 */ /* 0x0006a8000c1e1100 */
[----:B------:R0:W-:Y:S04]  /*4f260*/  STL [R1+0x607c], R57 ;  /* 0x00607c3901007387 */ /* 0x0001e80000100800 */
[----:B------:R-:W4:Y:S04]  /*4f270*/  LDL R0, [R1+0x359c] ;  /* 0x00359c0001007983 */ /* 0x000f280000100800 */
[----:B0-----:R-:W4:Y:S01]  /*4f280*/  LDL R57, [R1+0x35a0] ;  /* 0x0035a00001397983 */ /* 0x001f220000100800 */
[----:B------:R-:W-:Y:S01]  /*4f290*/  PRMT R54, RZ, 0x7610, R54 ;  /* 0x00007610ff367816 */ /* 0x000fe20000000036 */
[----:B---3--:R-:W-:-:S02]  /*4f2a0*/  @P0 IMAD.MOV.U32 R4, RZ, RZ, R58 ;  /* 0x000000ffff040224 */ /* 0x008fc400078e003a */
[----:B------:R0:W-:Y:S04]  /*4f2b0*/  STL [R1+0x6080], R56 ;  /* 0x0060803801007387 */ /* 0x0001e80000100800 */
[----:B------:R-:W3:Y:S04]  /*4f2c0*/  LDL R61, [R1+0x3554] ;  /* 0x00355400013d7983 */ /* 0x000ee80000100800 */
[----:B------:R-:W3:Y:S04]  /*4f2d0*/  LDL R60, [R1+0x3548] ;  /* 0x00354800013c7983 */ /* 0x000ee80000100800 */
[----:B------:R-:W3:Y:S04]  /*4f2e0*/  LDL R59, [R1+0x354c] ;  /* 0x00354c00013b7983 */ /* 0x000ee80000100800 */
[----:B0-----:R-:W3:Y:S04]  /*4f2f0*/  LDL R56, [R1+0x3598] ;  /* 0x0035980001387983 */ /* 0x001ee80000100800 */
[----:B--2---:R0:W-:Y:S01]  /*4f300*/  STL [R1+0x6084], R55 ;  /* 0x0060843701007387 */ /* 0x0041e20000100800 */
[----:B------:R-:W-:-:S03]  /*4f310*/  ISETP.GT.AND P1, PT, R2, 0x39, PT ;  /* 0x000000390200780c */ /* 0x000fc60003f24270 */
[----:B------:R-:W2:Y:S04]  /*4f320*/  LDL R58, [R1+0x3540] ;  /* 0x00354000013a7983 */ /* 0x000ea80000100800 */
[----:B0-----:R-:W2:Y:S01]  /*4f330*/  LDL R55, [R1+0x3550] ;  /* 0x0035500001377983 */ /* 0x001ea20000100800 */
[----:B----4-:R-:W-:-:S03]  /*4f340*/  @P0 IMAD.MOV.U32 R5, RZ, RZ, R57 ;  /* 0x000000ffff050224 */ /* 0x010fc600078e0039 */
[----:B------:R-:W4:Y:S04]  /*4f350*/  LDL R57, [R1+0x3544] ;  /* 0x0035440001397983 */ /* 0x000f280000100800 */
[----:B------:R0:W4:Y:S01]  /*4f360*/  @P0 LDG.E.U8 R54, desc[UR4][R4.64] ;  /* 0x0000000404360981 */ /* 0x000122000c1e1100 */
[----:B------:R-:W-:Y:S02]  /*4f370*/  PRMT R53, RZ, 0x7610, R53 ;  /* 0x00007610ff357816 */ /* 0x000fe40000000035 */
[----:B------:R-:W-:Y:S01]  /*4f380*/  PRMT R52, RZ, 0x7610, R52 ;  /* 0x00007610ff347816 */ /* 0x000fe20000000034 */
[----:B0-----:R-:W-:Y:S02]  /*4f390*/  @P0 IMAD.MOV.U32 R4, RZ, RZ, R0 ;  /* 0x000000ffff040224 */ /* 0x001fe400078e0000 */
[----:B---3--:R-:W-:-:S05]  /*4f3a0*/  @P0 IMAD.MOV.U32 R5, RZ, RZ, R56 ;  /* 0x000000ffff050224 */ /* 0x008fca00078e0038 */
[----:B------:R0:W3:Y:S02]  /*4f3b0*/  @P0 LDG.E.U8 R53, desc[UR4][R4.64] ;  /* 0x0000000404350981 */ /* 0x0000e4000c1e1100 */
[----:B0-----:R-:W-:Y:S02]  /*4f3c0*/  @P1 IMAD.MOV.U32 R4, RZ, RZ, R61 ;  /* 0x000000ffff041224 */ /* 0x001fe400078e003d */
[----:B--2---:R-:W-:-:S05]  /*4f3d0*/  @P1 IMAD.MOV.U32 R5, RZ, RZ, R55 ;  /* 0x000000ffff051224 */ /* 0x004fca00078e0037 */
[----:B------:R0:W2:Y:S04]  /*4f3e0*/  @P1 LDG.E.U8 R52, desc[UR4][R4.64] ;  /* 0x0000000404341981 */ /* 0x0000a8000c1e1100 */
[----:B----4-:R1:W-:Y:S04]  /*4f3f0*/  STL [R1+0x6088], R54 ;  /* 0x0060883601007387 */ /* 0x0103e80000100800 */
[----:B------:R-:W4:Y:S04]  /*4f400*/  LDL R56, [R1+0x3538] ;  /* 0x0035380001387983 */ /* 0x000f280000100800 */
[----:B------:R-:W4:Y:S01]  /*4f410*/  LDL R0, [R1+0x353c] ;  /* 0x00353c0001007983 */ /* 0x000f220000100800 */
[----:B------:R-:W-:Y:S01]  /*4f420*/  PRMT R51, RZ, 0x7610, R51 ;  /* 0x00007610ff337816 */ /* 0x000fe20000000033 */
[----:B0-----:R-:W-:-:S02]  /*4f430*/  @P1 IMAD.MOV.U32 R4, RZ, RZ, R59 ;  /* 0x000000ffff041224 */ /* 0x001fc400078e003b */
[----:B------:R-:W-:Y:S01]  /*4f440*/  @P1 IMAD.MOV.U32 R5, RZ, RZ, R60 ;  /* 0x000000ffff051224 */ /* 0x000fe200078e003c */
[----:B------:R-:W-:-:S04]  /*4f450*/  PRMT R50, RZ, 0x7610, R50 ;  /* 0x00007610ff327816 */ /* 0x000fc80000000032 */
[----:B------:R0:W4:Y:S02]  /*4f460*/  @P1 LDG.E.U8 R51, desc[UR4][R4.64] ;  /* 0x0000000404331981 */ /* 0x000124000c1e1100 */
[----:B0-----:R-:W-:Y:S02]  /*4f470*/  @P1 IMAD.MOV.U32 R4, RZ, RZ, R57 ;  /* 0x000000ffff041224 */ /* 0x001fe400078e0039 */
[----:B------:R-:W-:-:S05]  /*4f480*/  @P1 IMAD.MOV.U32 R5, RZ, RZ, R58 ;  /* 0x000000ffff051224 */ /* 0x000fca00078e003a */
[----:B------:R4:W4:Y:S01]  /*4f490*/  @P1 LDG.E.U8 R50, desc[UR4][R4.64] ;  /* 0x0000000404321981 */ /* 0x000922000c1e1100 */
[----:B------:R-:W-:-:S03]  /*4f4a0*/  PRMT R49, RZ, 0x7610, R49 ;  /* 0x00007610ff317816 */ /* 0x000fc60000000031 */
[----:B---3--:R0:W-:Y:S04]  /*4f4b0*/  STL [R1+0x608c], R53 ;  /* 0x00608c3501007387 */ /* 0x0081e80000100800 */
[----:B--2---:R2:W-:Y:S04]  /*4f4c0*/  STL [R1+0x60dc], R52 ;  /* 0x0060dc3401007387 */ /* 0x0045e80000100800 */
[----:B------:R-:W3:Y:S04]  /*4f4d0*/  LDL R55, [R1+0x3530] ;  /* 0x0035300001377983 */ /* 0x000ee80000100800 */
[----:B-1----:R-:W3:Y:S01]  /*4f4e0*/  LDL R54, [R1+0x3534] ;  /* 0x0035340001367983 */ /* 0x002ee20000100800 */
[----:B----4-:R-:W-:-:S02]  /*4f4f0*/  @P1 IMAD.MOV.U32 R5, RZ, RZ, R56 ;  /* 0x000000ffff051224 */ /* 0x010fc400078e0038 */
[----:B------:R-:W-:-:S05]  /*4f500*/  @P1 IMAD.MOV.U32 R4, RZ, RZ, R0 ;  /* 0x000000ffff041224 */ /* 0x000fca00078e0000 */
[----:B------:R3:W4:Y:S04]  /*4f510*/  @P1 LDG.E.U8 R49, desc[UR4][R4.64] ;  /* 0x0000000404311981 */ /* 0x000728000c1e1100 */
[----:B------:R1:W-:Y:S04]  /*4f520*/  STL [R1+0x60e0], R51 ;  /* 0x0060e03301007387 */ /* 0x0003e80000100800 */
[----:B------:R-:W4:Y:S04]  /*4f530*/  LDL R57, [R1+0x3528] ;  /* 0x0035280001397983 */ /* 0x000f280000100800 */
[----:B0-----:R-:W4:Y:S04]  /*4f540*/  LDL R53, [R1+0x352c] ;  /* 0x00352c0001357983 */ /* 0x001f280000100800 */
[----:B------:R0:W-:Y:S04]  /*4f550*/  STL [R1+0x60e4], R50 ;  /* 0x0060e43201007387 */ /* 0x0001e80000100800 */
[----:B--2---:R-:W2:Y:S04]  /*4f560*/  LDL R52, [R1+0x3520] ;  /* 0x0035200001347983 */ /* 0x004ea80000100800 */
[----:B------:R-:W2:Y:S04]  /*4f570*/  LDL R0, [R1+0x3524] ;  /* 0x0035240001007983 */ /* 0x000ea80000100800 */
[----:B------:R-:W2:Y:S04]  /*4f580*/  LDL R56, [R1+0x3518] ;  /* 0x0035180001387983 */ /* 0x000ea80000100800 */
[----:B-1----:R-:W2:Y:S01]  /*4f590*/  LDL R51, [R1+0x351c] ;  /* 0x00351c0001337983 */ /* 0x002ea20000100800 */
[----:B---3--:R-:W-:-:S02]  /*4f5a0*/  @P1 IMAD.MOV.U32 R5, RZ, RZ, R55 ;  /* 0x000000ffff051224 */ /* 0x008fc400078e0037 */
[----:B------:R-:W-:Y:S01]  /*4f5b0*/  @P1 IMAD.MOV.U32 R4, RZ, RZ, R54 ;  /* 0x000000ffff041224 */ /* 0x000fe200078e0036 */
[----:B----4-:R1:W-:Y:S04]  /*4f5c0*/  STL [R1+0x60e8], R49 ;  /* 0x0060e83101007387 */ /* 0x0103e80000100800 */
[----:B------:R-:W3:Y:S04]  /*4f5d0*/  LDL R55, [R1+0x3510] ;  /* 0x0035100001377983 */ /* 0x000ee80000100800 */
[----:B------:R-:W4:Y:S01]  /*4f5e0*/  LDL R54, [R1+0x3514] ;  /* 0x0035140001367983 */ /* 0x000f220000100800 */
[----:B------:R-:W-:-:S02]  /*4f5f0*/  PRMT R48, RZ, 0x7610, R48 ;  /* 0x00007610ff307816 */ /* 0x000fc40000000030 */
[----:B------:R-:W-:Y:S01]  /*4f600*/  PRMT R47, RZ, 0x7610, R47 ;  /* 0x00007610ff2f7816 */ /* 0x000fe2000000002f */
[----:B0-----:R-:W4:Y:S04]  /*4f610*/  LDL R50, [R1+0x350c] ;  /* 0x00350c0001327983 */ /* 0x001f280000100800 */
[----:B------:R0:W4:Y:S01]  /*4f620*/  @P1 LDG.E.U8 R48, desc[UR4][R4.64] ;  /* 0x0000000404301981 */ /* 0x000122000c1e1100 */
[----:B------:R-:W-:Y:S02]  /*4f630*/  ISETP.GT.AND P0, PT, R2, 0x3a, PT ;  /* 0x0000003a0200780c */ /* 0x000fe40003f04270 */
[----:B------:R-:W-:Y:S02]  /*4f640*/  PRMT R46, RZ, 0x7610, R46 ;  /* 0x00007610ff2e7816 */ /* 0x000fe4000000002e */
[----:B------:R-:W-:Y:S01]  /*4f650*/  PRMT R45, RZ, 0x7610, R45 ;  /* 0x00007610ff2d7816 */ /* 0x000fe2000000002d */
[----:B-1----:R-:W4:Y:S01]  /*4f660*/  LDL R49, [R1+0x34fc] ;  /* 0x0034fc0001317983 */ /* 0x002f220000100800 */
[----:B0-----:R-:W-:-:S02]  /*4f670*/  @P1 IMAD.MOV.U32 R4, RZ, RZ, R53 ;  /* 0x000000ffff041224 */ /* 0x001fc400078e0035 */
[----:B------:R-:W-:Y:S01]  /*4f680*/  @P1 IMAD.MOV.U32 R5, RZ, RZ, R57 ;  /* 0x000000ffff051224 */ /* 0x000fe200078e0039 */
[----:B------:R-:W4:Y:S04]  /*4f690*/  LDL R53, [R1+0x3508] ;  /* 0x0035080001357983 */ /* 0x000f280000100800 */
[----:B------:R2:W4:Y:S02]  /*4f6a0*/  @P1 LDG.E.U8 R47, desc[UR4][R4.64] ;  /* 0x00000004042f1981 */ /* 0x000524000c1e1100 */
[----:B--2---:R-:W-:Y:S02]  /*4f6b0*/  @P1 IMAD.MOV.U32 R4, RZ, RZ, R0 ;  /* 0x000000ffff041224 */ /* 0x004fe400078e0000 */
[----:B------:R-:W-:Y:S01]  /*4f6c0*/  @P1 IMAD.MOV.U32 R5, RZ, RZ, R52 ;  /* 0x000000ffff051224 */ /* 0x000fe200078e0034 */
[----:B------:R-:W2:Y:S04]  /*4f6d0*/  LDL R0, [R1+0x3504] ;  /* 0x0035040001007983 */ /* 0x000ea80000100800 */
[----:B------:R-:W2:Y:S04]  /*4f6e0*/  LDL R52, [R1+0x3500] ;  /* 0x0035000001347983 */ /* 0x000ea80000100800 */
[----:B------:R0:W2:Y:S02]  /*4f6f0*/  @P1 LDG.E.U8 R46, desc[UR4][R4.64] ;  /* 0x00000004042e1981 */ /* 0x0000a4000c1e1100 */
[----:B0-----:R-:W-:-:S02]  /*4f700*/  @P1 IMAD.MOV.U32 R4, RZ, RZ, R51 ;  /* 0x000000ffff041224 */ /* 0x001fc400078e0033 */
[----:B------:R-:W-:Y:S01]  /*4f710*/  @P1 IMAD.MOV.U32 R5, RZ, RZ, R56 ;  /* 0x000000ffff051224 */ /* 0x000fe200078e0038 */
[----:B------:R-:W2:Y:S04]  /*4f720*/  LDL R51, [R1+0x34f8] ;  /* 0x0034f80001337983 */ /* 0x000ea80000100800 */
[----:B------:R3:W2:Y:S02]  /*4f730*/  @P1 LDG.E.U8 R45, desc[UR4][R4.64] ;  /* 0x00000004042d1981 */ /* 0x0006a4000c1e1100 */
[----:B---3--:R-:W-:Y:S02]  /*4f740*/  @P0 IMAD.MOV.U32 R5, RZ, RZ, R55 ;  /* 0x000000ffff050224 */ /* 0x008fe400078e0037 */
[----:B----4-:R-:W-:Y:S01]  /*4f750*/  @P0 IMAD.MOV.U32 R4, RZ, RZ, R54 ;  /* 0x000000ffff040224 */ /* 0x010fe200078e0036 */
[----:B------:R-:W3:Y:S04]  /*4f760*/  LDL R55, [R1+0x34f0] ;  /* 0x0034f00001377983 */ /* 0x000ee80000100800 */
[----:B------:R-:W4:Y:S01]  /*4f770*/  LDL R54, [R1+0x34f4] ;  /* 0x0034f40001367983 */ /* 0x000f220000100800 */
[----:B------:R-:W-:-:S02]  /*4f780*/  PRMT R44, RZ, 0x7610, R44 ;  /* 0x00007610ff2c7816 */ /* 0x000fc4000000002c */
[----:B------:R-:W-:-:S04]  /*4f790*/  PRMT R43, RZ, 0x7610, R43 ;  /* 0x00007610ff2b7816 */ /* 0x000fc8000000002b */
[----:B------:R0:W4:Y:S01]  /*4f7a0*/  @P0 LDG.E.U8 R44, desc[UR4][R4.64] ;  /* 0x00000004042c0981 */ /* 0x000122000c1e1100 */
[----:B------:R-:W-:Y:S01]  /*4f7b0*/  PRMT R42, RZ, 0x7610, R42 ;  /* 0x00007610ff2a7816 */ /* 0x000fe2000000002a */
[----:B0-----:R-:W-:Y:S02]  /*4f7c0*/  @P0 IMAD.MOV.U32 R4, RZ, RZ, R50 ;  /* 0x000000ffff040224 */ /* 0x001fe400078e0032 */
[----:B------:R-:W-:Y:S01]  /*4f7d0*/  @P0 IMAD.MOV.U32 R5, RZ, RZ, R53 ;  /* 0x000000ffff050224 */ /* 0x000fe200078e0035 */
[----:B------:R-:W4:Y:S04]  /*4f7e0*/  LDL R50, [R1+0x34ec] ;  /* 0x0034ec0001327983 */ /* 0x000f280000100800 */
[----:B------:R-:W4:Y:S04]  /*4f7f0*/  LDL R53, [R1+0x34e8] ;  /* 0x0034e80001357983 */ /* 0x000f280000100800 */
[----:B------:R2:W4:Y:S01]  /*4f800*/  @P0 LDG.E.U8 R43, desc[UR4][R4.64] ;  /* 0x00000004042b0981 */ /* 0x000522000c1e1100 */
[----:B------:R-:W-:Y:S01]  /*4f810*/  PRMT R41, RZ, 0x7610, R41 ;  /* 0x00007610ff297816 */ /* 0x000fe20000000029 */
[----:B--2---:R-:W-:-:S02]  /*4f820*/  @P0 IMAD.MOV.U32 R4, RZ, RZ, R0 ;  /* 0x000000ffff040224 */ /* 0x004fc400078e0000 */
[----:B------:R-:W-:Y:S01]  /*4f830*/  @P0 IMAD.MOV.U32 R5, RZ, RZ, R52 ;  /* 0x000000ffff050224 */ /* 0x000fe200078e0034 */
[----:B------:R-:W2:Y:S04]  /*4f840*/  LDL R0, [R1+0x34e4] ;  /* 0x0034e40001007983 */ /* 0x000ea80000100800 */
[----:B------:R-:W2:Y:S04]  /*4f850*/  LDL R52, [R1+0x34e0] ;  /* 0x0034e00001347983 */ /* 0x000ea80000100800 */
[----:B------:R0:W2:Y:S02]  /*4f860*/  @P0 LDG.E.U8 R42, desc[UR4][R4.64] ;  /* 0x00000004042a0981 */ /* 0x0000a4000c1e1100 */
[----:B0-----:R-:W-:-:S02]  /*4f870*/  @P0 IMAD.MOV.U32 R4, RZ, RZ, R49 ;  /* 0x000000ffff040224 */ /* 0x001fc400078e0031 */
[----:B------:R-:W-:Y:S01]  /*4f880*/  @P0 IMAD.MOV.U32 R5, RZ, RZ, R51 ;  /* 0x000000ffff050224 */ /* 0x000fe200078e0033 */
[----:B------:R-:W2:Y:S04]  /*4f890*/  LDL R49, [R1+0x34dc] ;  /* 0x0034dc0001317983 */ /* 0x000ea80000100800 */
[----:B------:R-:W2:Y:S04]  /*4f8a0*/  LDL R51, [R1+0x34d8] ;  /* 0x0034d80001337983 */ /* 0x000ea80000100800 */
[----:B------:R3:W2:Y:S02]  /*4f8b0*/  @P0 LDG.E.U8 R41, desc[UR4][R4.64] ;  /* 0x0000000404290981 */ /* 0x0006a4000c1e1100 */
[----:B---3--:R-:W-:-:S02]  /*4f8c0*/  @P0 IMAD.MOV.U32 R5, RZ, RZ, R55 ;  /* 0x000000ffff050224 */ /* 0x008fc400078e0037 */
[----:B----4-:R-:W-:Y:S01]  /*4f8d0*/  @P0 IMAD.MOV.U32 R4, RZ, RZ, R54 ;  /* 0x000000ffff040224 */ /* 0x010fe200078e0036 */
[----:B------:R-:W3:Y:S04]  /*4f8e0*/  LDL R55, [R1+0x34d0] ;  /* 0x0034d00001377983 */ /* 0x000ee80000100800 */
[----:B------:R-:W4:Y:S01]  /*4f8f0*/  LDL R54, [R1+0x34d4] ;  /* 0x0034d40001367983 */ /* 0x000f220000100800 */
[----:B------:R-:W-:Y:S02]  /*4f900*/  PRMT R40, RZ, 0x7610, R40 ;  /* 0x00007610ff287816 */ /* 0x000fe40000000028 */
[----:B------:R-:W-:-:S04]  /*4f910*/  PRMT R39, RZ, 0x7610, R39 ;  /* 0x00007610ff277816 */ /* 0x000fc80000000027 */
[----:B------:R0:W4:Y:S01]  /*4f920*/  @P0 LDG.E.U8 R40, desc[UR4][R4.64] ;  /* 0x0000000404280981 */ /* 0x000122000c1e1100 */
[----:B------:R-:W-:Y:S02]  /*4f930*/  ISETP.GT.AND P1, PT, R2, 0x3b, PT ;  /* 0x0000003b0200780c */ /* 0x000fe40003f24270 */
        /* <DEDUP_REMOVED lines=11> */
[----:B------:R0:W2:Y:S01]  /*4f9f0*/  @P0 LDG.E.U8 R38, desc[UR4][R4.64] ;  /* 0x0000000404260981 */ /* 0x0000a2000c1e1100 */
[----:B------:R-:W-:Y:S01]  /*4fa00*/  PRMT R36, RZ, 0x7610, R36 ;  /* 0x00007610ff247816 */ /* 0x000fe20000000024 */
[----:B0-----:R-:W-:-:S02]  /*4fa10*/  @P0 IMAD.MOV.U32 R4, RZ, RZ, R49 ;  /* 0x000000ffff040224 */ /* 0x001fc400078e0031 */
[----:B------:R-:W-:Y:S01]  /*4fa20*/  @P0 IMAD.MOV.U32 R5, RZ, RZ, R51 ;  /* 0x000000ffff050224 */ /* 0x000fe200078e0033 */
[----:B------:R-:W2:Y:S04]  /*4fa30*/  LDL R49, [R1+0x34bc] ;  /* 0x0034bc0001317983 */ /* 0x000ea80000100800 */
[----:B------:R-:W2:Y:S04]  /*4fa40*/  LDL R51, [R1+0x34b8] ;  /* 0x0034b80001337983 */ /* 0x000ea80000100800 */
[----:B------:R3:W2:Y:S02]  /*4fa50*/  @P0 LDG.E.U8 R37, desc[UR4][R4.64] ;  /* 0x0000000404250981 */ /* 0x0006a4000c1e1100 */
[----:B---3--:R-:W-:-:S02]  /*4fa60*/  @P1 IMAD.MOV.U32 R5, RZ, RZ, R55 ;  /* 0x000000ffff051224 */ /* 0x008fc400078e0037 */
[----:B----4-:R-:W-:-:S05]  /*4fa70*/  @P1 IMAD.MOV.U32 R4, RZ, RZ, R54 ;  /* 0x000000ffff041224 */ /* 0x010fca00078e0036 */
[----:B------:R0:W3:Y:S01]  /*4fa80*/  @P1 LDG.E.U8 R36, desc[UR4][R4.64] ;  /* 0x0000000404241981 */ /* 0x0000e2000c1e1100 */
[----:B------:R-:W-:Y:S02]  /*4fa90*/  PRMT R35, RZ, 0x7610, R35 ;  /* 0x00007610ff237816 */ /* 0x000fe40000000023 */
[----:B------:R-:W-:Y:S02]  /*4faa0*/  PRMT R34, RZ, 0x7610, R34 ;  /* 0x00007610ff227816 */ /* 0x000fe40000000022 */
[----:B------:R-:W-:Y:S01]  /*4fab0*/  PRMT R33, RZ, 0x7610, R33 ;  /* 0x00007610ff217816 */ /* 0x000fe20000000021 */
[----:B0-----:R-:W-:Y:S02]  /*4fac0*/  @P1 IMAD.MOV.U32 R4, RZ, RZ, R50 ;  /* 0x000000ffff041224 */ /* 0x001fe400078e0032 */
[----:B------:R-:W-:-:S05]  /*4fad0*/  @P1 IMAD.MOV.U32 R5, RZ, RZ, R53 ;  /* 0x000000ffff051224 */ /* 0x000fca00078e0035 */
[----:B------:R2:W4:Y:S02]  /*4fae0*/  @P1 LDG.E.U8 R35, desc[UR4][R4.64] ;  /* 0x0000000404231981 */ /* 0x000524000c1e1100 */
[----:B--2---:R-:W-:Y:S02]  /*4faf0*/  @P1 IMAD.MOV.U32 R4, RZ, RZ, R0 ;  /* 0x000000ffff041224 */ /* 0x004fe400078e0000 */
[----:B------:R-:W-:-:S05]  /*4fb00*/  @P1 IMAD.MOV.U32 R5, RZ, RZ, R52 ;  /* 0x000000ffff051224 */ /* 0x000fca00078e0034 */
[----:B------:R0:W2:Y:S02]  /*4fb10*/  @P1 LDG.E.U8 R34, desc[UR4][R4.64] ;  /* 0x0000000404221981 */ /* 0x0000a4000c1e1100 */
[----:B0-----:R-:W-:Y:S02]  /*4fb20*/  @P1 IMAD.MOV.U32 R4, RZ, RZ, R49 ;  /* 0x000000ffff041224 */ /* 0x001fe400078e0031 */
[----:B------:R-:W-:-:S05]  /*4fb30*/  @P1 IMAD.MOV.U32 R5, RZ, RZ, R51 ;  /* 0x000000ffff051224 */ /* 0x000fca00078e0033 */
[----:B------:R-:W2:Y:S04]  /*4fb40*/  @P1 LDG.E.U8 R33, desc[UR4][R4.64] ;  /* 0x0000000404211981 */ /* 0x000ea8000c1e1100 */
[----:B---3--:R0:W-:Y:S04]  /*4fb50*/  STL [R1+0x6090], R36 ;  /* 0x0060902401007387 */ /* 0x0081e80000100800 */
[----:B------:R-:W3:Y:S04]  /*4fb60*/  LDL R50, [R1+0x34b4] ;  /* 0x0034b40001327983 */ /* 0x000ee80000100800 */
[----:B------:R-:W3:Y:S01]  /*4fb70*/  LDL R53, [R1+0x34b0] ;  /* 0x0034b00001357983 */ /* 0x000ee20000100800 */
[----:B------:R-:W-:-:S03]  /*4fb80*/  PRMT R32, RZ, 0x7610, R32 ;  /* 0x00007610ff207816 */ /* 0x000fc60000000020 */
[----:B----4-:R1:W-:Y:S04]  /*4fb90*/  STL [R1+0x6094], R35 ;  /* 0x0060942301007387 */ /* 0x0103e80000100800 */
[----:B0-----:R-:W4:Y:S04]  /*4fba0*/  LDL R36, [R1+0x34a8] ;  /* 0x0034a80001247983 */ /* 0x001f280000100800 */
[----:B------:R-:W4:Y:S04]  /*4fbb0*/  LDL R0, [R1+0x34ac] ;  /* 0x0034ac0001007983 */ /* 0x000f280000100800 */
[----:B--2---:R0:W-:Y:S04]  /*4fbc0*/  STL [R1+0x6098], R34 ;  /* 0x0060982201007387 */ /* 0x0041e80000100800 */
[----:B------:R-:W2:Y:S04]  /*4fbd0*/  LDL R52, [R1+0x34a0] ;  /* 0x0034a00001347983 */ /* 0x000ea80000100800 */
[----:B------:R-:W2:Y:S04]  /*4fbe0*/  LDL R51, [R1+0x34a4] ;  /* 0x0034a40001337983 */ /* 0x000ea80000100800 */
[----:B------:R-:W2:Y:S04]  /*4fbf0*/  LDL R49, [R1+0x349c] ;  /* 0x00349c0001317983 */ /* 0x000ea80000100800 */
[----:B------:R0:W-:Y:S01]  /*4fc00*/  STL [R1+0x609c], R33 ;  /* 0x00609c2101007387 */ /* 0x0001e20000100800 */
[----:B------:R-:W-:-:S02]  /*4fc10*/  PRMT R31, RZ, 0x7610, R31 ;  /* 0x00007610ff1f7816 */ /* 0x000fc4000000001f */
[----:B------:R-:W-:Y:S02]  /*4fc20*/  PRMT R30, RZ, 0x7610, R30 ;  /* 0x00007610ff1e7816 */ /* 0x000fe4000000001e */
[----:B------:R-:W-:Y:S01]  /*4fc30*/  PRMT R29, RZ, 0x7610, R29 ;  /* 0x00007610ff1d7816 */ /* 0x000fe2000000001d */
[----:B-1----:R-:W2:Y:S04]  /*4fc40*/  LDL R35, [R1+0x3450] ;  /* 0x0034500001237983 */ /* 0x002ea80000100800 */
[----:B0-----:R-:W2:Y:S01]  /*4fc50*/  LDL R34, [R1+0x3454] ;  /* 0x0034540001227983 */ /* 0x001ea20000100800 */
[----:B---3--:R-:W-:-:S03]  /*4fc60*/  @P1 IMAD.MOV.U32 R4, RZ, RZ, R50 ;  /* 0x000000ffff041224 */ /* 0x008fc600078e0032 */
[----:B------:R-:W3:Y:S01]  /*4fc70*/  LDL R50, [R1+0x3498] ;  /* 0x0034980001327983 */ /* 0x000ee20000100800 */
[----:B------:R-:W-:-:S05]  /*4fc80*/  @P1 IMAD.MOV.U32 R5, RZ, RZ, R53 ;  /* 0x000000ffff051224 */ /* 0x000fca00078e0035 */
[----:B------:R4:W3:Y:S02]  /*4fc90*/  @P1 LDG.E.U8 R32, desc[UR4][R4.64] ;  /* 0x0000000404201981 */ /* 0x0008e4000c1e1100 */
[----:B----4-:R-:W-:Y:S02]  /*4fca0*/  @P1 IMAD.MOV.U32 R5, RZ, RZ, R36 ;  /* 0x000000ffff051224 */ /* 0x010fe400078e0024 */
[----:B------:R-:W-:-:S05]  /*4fcb0*/  @P1 IMAD.MOV.U32 R4, RZ, RZ, R0 ;  /* 0x000000ffff041224 */ /* 0x000fca00078e0000 */
[----:B------:R2:W4:Y:S02]  /*4fcc0*/  @P1 LDG.E.U8 R31, desc[UR4][R4.64] ;  /* 0x00000004041f1981 */ /* 0x000524000c1e1100 */
[----:B--2---:R-:W-:Y:S02]  /*4fcd0*/  @P1 IMAD.MOV.U32 R5, RZ, RZ, R52 ;  /* 0x000000ffff051224 */ /* 0x004fe400078e0034 */
[----:B------:R-:W-:-:S05]  /*4fce0*/  @P1 IMAD.MOV.U32 R4, RZ, RZ, R51 ;  /* 0x000000ffff041224 */ /* 0x000fca00078e0033 */
[----:B------:R0:W2:Y:S02]  /*4fcf0*/  @P1 LDG.E.U8 R30, desc[UR4][R4.64] ;  /* 0x00000004041e1981 */ /* 0x0000a4000c1e1100 */
[----:B0-----:R-:W-:Y:S02]  /*4fd00*/  @P1 IMAD.MOV.U32 R4, RZ, RZ, R49 ;  /* 0x000000ffff041224 */ /* 0x001fe400078e0031 */
[----:B---3--:R-:W-:-:S05]  /*4fd10*/  @P1 IMAD.MOV.U32 R5, RZ, RZ, R50 ;  /* 0x000000ffff051224 */ /* 0x008fca00078e0032 */
[----:B------:R0:W3:Y:S04]  /*4fd20*/  @P1 LDG.E.U8 R29, desc[UR4][R4.64] ;  /* 0x00000004041d1981 */ /* 0x0000e8000c1e1100 */
[----:B------:R1:W-:Y:S04]  /*4fd30*/  STL [R1+0x60a0], R32 ;  /* 0x0060a02001007387 */ /* 0x0003e80000100800 */
[----:B------:R-:W3:Y:S04]  /*4fd40*/  LDL R0, [R1+0x344c] ;  /* 0x00344c0001007983 */ /* 0x000ee80000100800 */
[----:B------:R-:W3:Y:S01]  /*4fd50*/  LDL R36, [R1+0x3448] ;  /* 0x0034480001247983 */ /* 0x000ee20000100800 */
[----:B------:R-:W-:-:S02]  /*4fd60*/  ISETP.GT.AND P0, PT, R2, 0x3d, PT ;  /* 0x0000003d0200780c */ /* 0x000fc40003f04270 */
[----:B------:R-:W-:Y:S01]  /*4fd70*/  PRMT R28, RZ, 0x7610, R28 ;  /* 0x00007610ff1c7816 */ /* 0x000fe2000000001c */
[----:B----4-:R4:W-:Y:S04]  /*4fd80*/  STL [R1+0x60a4], R31 ;  /* 0x0060a41f01007387 */ /* 0x0109e80000100800 */
[----:B------:R-:W3:Y:S04]  /*4fd90*/  LDL R33, [R1+0x3440] ;  /* 0x0034400001217983 */ /* 0x000ee80000100800 */
[----:B-1----:R-:W3:Y:S02]  /*4fda0*/  LDL R32, [R1+0x3444] ;  /* 0x0034440001207983 */ /* 0x002ee40000100800 */
[----:B0-----:R-:W-:-:S02]  /*4fdb0*/  @P0 IMAD.MOV.U32 R4, RZ, RZ, R34 ;  /* 0x000000ffff040224 */ /* 0x001fc400078e0022 */
[----:B------:R-:W-:-:S05]  /*4fdc0*/  @P0 IMAD.MOV.U32 R5, RZ, RZ, R35 ;  /* 0x000000ffff050224 */ /* 0x000fca00078e0023 */
[----:B------:R0:W3:Y:S04]  /*4fdd0*/  @P0 LDG.E.U8 R28, desc[UR4][R4.64] ;  /* 0x00000004041c0981 */ /* 0x0000e8000c1e1100 */
[----:B--2---:R1:W-:Y:S04]  /*4fde0*/  STL [R1+0x60a8], R30 ;  /* 0x0060a81e01007387 */ /* 0x0043e80000100800 */
[----:B----4-:R-:W2:Y:S04]  /*4fdf0*/  LDL R31, [R1+0x3438] ;  /* 0x00343800011f7983 */ /* 0x010ea80000100800 */
[----:B-1----:R-:W4:Y:S04]  /*4fe00*/  LDL R30, [R1+0x343c] ;  /* 0x00343c00011e7983 */ /* 0x002f280000100800 */
[----:B---3--:R1:W-:Y:S04]  /*4fe10*/  STL [R1+0x60ac], R29 ;  /* 0x0060ac1d01007387 */ /* 0x0083e80000100800 */
[----:B------:R-:W3:Y:S04]  /*4fe20*/  LDL R35, [R1+0x3430] ;  /* 0x0034300001237983 */ /* 0x000ee80000100800 */
[----:B------:R-:W3:Y:S01]  /*4fe30*/  LDL R34, [R1+0x3434] ;  /* 0x0034340001227983 */ /* 0x000ee20000100800 */
[----:B0-----:R-:W-:Y:S01]  /*4fe40*/  @P0 IMAD.MOV.U32 R4, RZ, RZ, R0 ;  /* 0x000000ffff040224 */ /* 0x001fe200078e0000 */
[----:B------:R-:W-:-:S02]  /*4fe50*/  PRMT R27, RZ, 0x7610, R27 ;  /* 0x00007610ff1b7816 */ /* 0x000fc4000000001b */
[----:B------:R-:W3:Y:S01]  /*4fe60*/  LDL R0, [R1+0x342c] ;  /* 0x00342c0001007983 */ /* 0x000ee20000100800 */
[----:B------:R-:W-:Y:S01]  /*4fe70*/  @P0 IMAD.MOV.U32 R5, RZ, RZ, R36 ;  /* 0x000000ffff050224 */ /* 0x000fe200078e0024 */
[----:B------:R-:W-:Y:S02]  /*4fe80*/  PRMT R26, RZ, 0x7610, R26 ;  /* 0x00007610ff1a7816 */ /* 0x000fe4000000001a */
[----:B------:R-:W-:Y:S02]  /*4fe90*/  PRMT R25, RZ, 0x7610, R25 ;  /* 0x00007610ff197816 */ /* 0x000fe40000000019 */
[----:B------:R-:W-:Y:S01]  /*4fea0*/  PRMT R24, RZ, 0x7610, R24 ;  /* 0x00007610ff187816 */ /* 0x000fe20000000018 */
[----:B-1----:R-:W3:Y:S04]  /*4feb0*/  LDL R29, [R1+0x3428] ;  /* 0x00342800011d7983 */ /* 0x002ee80000100800 */
[----:B------:R0:W3:Y:S01]  /*4fec0*/  @P0 LDG.E.U8 R27, desc[UR4][R4.64] ;  /* 0x00000004041b0981 */ /* 0x0000e2000c1e1100 */
[----:B------:R-:W-:-:S02]  /*4fed0*/  PRMT R23, RZ, 0x7610, R23 ;  /* 0x00007610ff177816 */ /* 0x000fc40000000017 */
[----:B------:R-:W-:Y:S02]  /*4fee0*/  ISETP.GT.AND P1, PT, R2, 0x3e, PT ;  /* 0x0000003e0200780c */ /* 0x000fe40003f24270 */
[----:B------:R-:W-:Y:S02]  /*4fef0*/  PRMT R22, RZ, 0x7610, R22 ;  /* 0x00007610ff167816 */ /* 0x000fe40000000016 */
[----:B------:R-:W-:Y:S02]  /*4ff00*/  PRMT R21, RZ, 0x7610, R21 ;  /* 0x00007610ff157816 */ /* 0x000fe40000000015 */
[----:B------:R-:W-:Y:S01]  /*4ff10*/  PRMT R20, RZ, 0x7610, R20 ;  /* 0x00007610ff147816 */ /* 0x000fe20000000014 */
[----:B------:R-:W3:Y:S04]  /*4ff20*/  LDL R49, [R1+0x33f0] ;  /* 0x0033f00001317983 */ /* 0x000ee80000100800 */
[----:B------:R-:W3:Y:S01]  /*4ff30*/  LDL R36, [R1+0x33f4] ;  /* 0x0033f40001247983 */ /* 0x000ee20000100800 */
[----:B0-----:R-:W-:-:S02]  /*4ff40*/  @P0 IMAD.MOV.U32 R4, RZ, RZ, R32 ;  /* 0x000000ffff040224 */ /* 0x001fc400078e0020 */
[----:B------:R-:W-:Y:S01]  /*4ff50*/  @P0 IMAD.MOV.U32 R5, RZ, RZ, R33 ;  /* 0x000000ffff050224 */ /* 0x000fe200078e0021 */
[----:B------:R-:W3:Y:S04]  /*4ff60*/  LDL R32, [R1+0x3424] ;  /* 0x0034240001207983 */ /* 0x000ee80000100800 */
[----:B------:R-:W3:Y:S04]  /*4ff70*/  LDL R33, [R1+0x3420] ;  /* 0x0034200001217983 */ /* 0x000ee80000100800 */
[----:B------:R2:W3:Y:S02]  /*4ff80*/  @P0 LDG.E.U8 R26, desc[UR4][R4.64] ;  /* 0x00000004041a0981 */ /* 0x0004e4000c1e1100 */
[----:B--2---:R-:W-:-:S02]  /*4ff90*/  @P0 IMAD.MOV.U32 R5, RZ, RZ, R31 ;  /* 0x000000ffff050224 */ /* 0x004fc400078e001f */
[----:B------:R-:W2:Y:S01]  /*4ffa0*/  LDL R31, [R1+0x3418] ;  /* 0x00341800011f7983 */ /* 0x000ea20000100800 */
[----:B----4-:R-:W-:-:S03]  /*4ffb0*/  @P0 IMAD.MOV.U32 R4, RZ, RZ, R30 ;  /* 0x000000ffff040224 */ /* 0x010fc600078e001e */
[----:B------:R-:W4:Y:S04]  /*4ffc0*/  LDL R30, [R1+0x341c] ;  /* 0x00341c00011e7983 */ /* 0x000f280000100800 */
[----:B------:R3:W2:Y:S02]  /*4ffd0*/  @P0 LDG.E.U8 R25, desc[UR4][R4.64] ;  /* 0x0000000404190981 */ /* 0x0006a4000c1e1100 */
[----:B---3--:R-:W-:Y:S02]  /*4ffe0*/  @P0 IMAD.MOV.U32 R5, RZ, RZ, R35 ;  /* 0x000000ffff050224 */ /* 0x008fe400078e0023 */
[----:B------:R-:W-:Y:S01]  /*4fff0*/  @P0 IMAD.MOV.U32 R4, RZ, RZ, R34 ;  /* 0x000000ffff040224 */ /* 0x000fe200078e0022 */
[----:B------:R-:W3:Y:S04]  /*50000*/  LDL R35, [R1+0x3410] ;  /* 0x0034100001237983 */ /* 0x000ee80000100800 */
[----:B------:R-:W3:Y:S04]  /*50010*/  LDL R34, [R1+0x3414] ;  /* 0x0034140001227983 */ /* 0x000ee80000100800 */
[----:B------:R0:W3:Y:S02]  /*50020*/  @P0 LDG.E.U8 R24, desc[UR4][R4.64] ;  /* 0x0000000404180981 */ /* 0x0000e4000c1e1100 */
[----:B0-----:R-:W-:-:S02]  /*50030*/  @P0 IMAD.MOV.U32 R4, RZ, RZ, R0 ;  /* 0x000000ffff040224 */ /* 0x001fc400078e0000 */
        /* <DEDUP_REMOVED lines=13> */
[----:B------:R3:W4:Y:S02]  /*50110*/  @P0 LDG.E.U8 R21, desc[UR4][R4.64] ;  /* 0x0000000404150981 */ /* 0x000724000c1e1100 */
[----:B---3--:R-:W-:Y:S02]  /*50120*/  @P1 IMAD.MOV.U32 R5, RZ, RZ, R35 ;  /* 0x000000ffff051224 */ /* 0x008fe400078e0023 */
[----:B------:R-:W-:Y:S01]  /*50130*/  @P1 IMAD.MOV.U32 R4, RZ, RZ, R34 ;  /* 0x000000ffff041224 */ /* 0x000fe200078e0022 */
[----:B------:R-:W-:Y:S01]  /*50140*/  PRMT R19, RZ, 0x7610, R19 ;  /* 0x00007610ff137816 */ /* 0x000fe20000000013 */
[----:B------:R-:W3:Y:S04]  /*50150*/  LDL R35, [R1+0x33e0] ;  /* 0x0033e00001237983 */ /* 0x000ee80000100800 */
[----:B------:R0:W3:Y:S04]  /*50160*/  @P1 LDG.E.U8 R20, desc[UR4][R4.64] ;  /* 0x0000000404141981 */ /* 0x0000e8000c1e1100 */
[----:B------:R-:W3:Y:S01]  /*50170*/  LDL R34, [R1+0x33e4] ;  /* 0x0033e40001227983 */ /* 0x000ee20000100800 */
[----:B0-----:R-:W-:-:S02]  /*50180*/  @P1 IMAD.MOV.U32 R4, RZ, RZ, R0 ;  /* 0x000000ffff041224 */ /* 0x001fc400078e0000 */
[----:B------:R-:W-:Y:S01]  /*50190*/  @P1 IMAD.MOV.U32 R5, RZ, RZ, R29 ;  /* 0x000000ffff051224 */ /* 0x000fe200078e001d */
[----:B------:R-:W3:Y:S04]  /*501a0*/  LDL R0, [R1+0x33ec] ;  /* 0x0033ec0001007983 */ /* 0x000ee80000100800 */
[----:B------:R-:W3:Y:S01]  /*501b0*/  LDL R29, [R1+0x33e8] ;  /* 0x0033e800011d7983 */ /* 0x000ee20000100800 */
[----:B------:R-:W-:-:S03]  /*501c0*/  PRMT R18, RZ, 0x7610, R18 ;  /* 0x00007610ff127816 */ /* 0x000fc60000000012 */
[----:B------:R0:W3:Y:S01]  /*501d0*/  @P1 LDG.E.U8 R19, desc[UR4][R4.64] ;  /* 0x0000000404131981 */ /* 0x0000e2000c1e1100 */
[----:B------:R-:W-:Y:S01]  /*501e0*/  PRMT R17, RZ, 0x7610, R17 ;  /* 0x00007610ff117816 */ /* 0x000fe20000000011 */
[----:B0-----:R-:W-:Y:S02]  /*501f0*/  @P1 IMAD.MOV.U32 R4, RZ, RZ, R32 ;  /* 0x000000ffff041224 */ /* 0x001fe400078e0020 */
[----:B------:R-:W-:Y:S01]  /*50200*/  @P1 IMAD.MOV.U32 R5, RZ, RZ, R33 ;  /* 0x000000ffff051224 */ /* 0x000fe200078e0021 */
[----:B------:R-:W3:Y:S04]  /*50210*/  LDL R32, [R1+0x33dc] ;  /* 0x0033dc0001207983 */ /* 0x000ee80000100800 */
[----:B------:R-:W3:Y:S04]  /*50220*/  LDL R33, [R1+0x33d8] ;  /* 0x0033d80001217983 */ /* 0x000ee80000100800 */
[----:B------:R2:W3:Y:S01]  /*50230*/  @P1 LDG.E.U8 R18, desc[UR4][R4.64] ;  /* 0x0000000404121981 */ /* 0x0004e2000c1e1100 */
[----:B------:R-:W-:Y:S01]  /*50240*/  PRMT R16, RZ, 0x7610, R16 ;  /* 0x00007610ff107816 */ /* 0x000fe20000000010 */
[----:B--2---:R-:W-:-:S02]  /*50250*/  @P1 IMAD.MOV.U32 R5, RZ, RZ, R31 ;  /* 0x000000ffff051224 */ /* 0x004fc400078e001f */
[----:B------:R-:W2:Y:S01]  /*50260*/  LDL R31, [R1+0x33d0] ;  /* 0x0033d000011f7983 */ /* 0x000ea20000100800 */
[----:B----4-:R-:W-:-:S03]  /*50270*/  @P1 IMAD.MOV.U32 R4, RZ, RZ, R30 ;  /* 0x000000ffff041224 */ /* 0x010fc600078e001e */
[----:B------:R-:W4:Y:S04]  /*50280*/  LDL R30, [R1+0x33d4] ;  /* 0x0033d400011e7983 */ /* 0x000f280000100800 */
[----:B------:R0:W2:Y:S04]  /*50290*/  @P1 LDG.E.U8 R17, desc[UR4][R4.64] ;  /* 0x0000000404111981 */ /* 0x0000a8000c1e1100 */
[----:B------:R1:W-:Y:S01]  /*502a0*/  STL [R1+0x60b0], R2 ;  /* 0x0060b00201007387 */ /* 0x0003e20000100800 */
[----:B0-----:R-:W-:Y:S02]  /*502b0*/  @P1 IMAD.MOV.U32 R4, RZ, RZ, R36 ;  /* 0x000000ffff041224 */ /* 0x001fe400078e0024 */
[----:B------:R-:W-:Y:S01]  /*502c0*/  @P1 IMAD.MOV.U32 R5, RZ, RZ, R49 ;  /* 0x000000ffff051224 */ /* 0x000fe200078e0031 */
[----:B------:R-:W-:-:S02]  /*502d0*/  PRMT R15, RZ, 0x7610, R15 ;  /* 0x00007610ff0f7816 */ /* 0x000fc4000000000f */
[----:B------:R-:W-:Y:S02]  /*502e0*/  ISETP.GT.AND P0, PT, R2, 0x3f, PT ;  /* 0x0000003f0200780c */ /* 0x000fe40003f04270 */
[----:B------:R-:W-:Y:S02]  /*502f0*/  PRMT R14, RZ, 0x7610, R14 ;  /* 0x00007610ff0e7816 */ /* 0x000fe4000000000e */
[----:B------:R-:W-:Y:S01]  /*50300*/  PRMT R13, RZ, 0x7610, R13 ;  /* 0x00007610ff0d7816 */ /* 0x000fe2000000000d */
[----:B------:R3:W2:Y:S01]  /*50310*/  @P1 LDG.E.U8 R16, desc[UR4][R4.64] ;  /* 0x0000000404101981 */ /* 0x0006a2000c1e1100 */
[----:B------:R-:W-:Y:S02]  /*50320*/  PRMT R12, RZ, 0x7610, R12 ;  /* 0x00007610ff0c7816 */ /* 0x000fe4000000000c */
[----:B------:R-:W-:Y:S01]  /*50330*/  PRMT R11, RZ, 0x7610, R11 ;  /* 0x00007610ff0b7816 */ /* 0x000fe2000000000b */
[----:B-1----:R-:W2:Y:S04]  /*50340*/  LDL R2, [R1+0x33c4] ;  /* 0x0033c40001027983 */ /* 0x002ea80000100800 */
[----:B------:R-:W2:Y:S01]  /*50350*/  LDL R36, [R1+0x33c0] ;  /* 0x0033c00001247983 */ /* 0x000ea20000100800 */
[----:B---3--:R-:W-:-:S02]  /*50360*/  @P1 IMAD.MOV.U32 R4, RZ, RZ, R0 ;  /* 0x000000ffff041224 */ /* 0x008fc400078e0000 */
        /* <DEDUP_REMOVED lines=14> */
[----:B----4-:R-:W-:-:S02]  /*50450*/  @P0 IMAD.MOV.U32 R4, RZ, RZ, R30 ;  /* 0x000000ffff040224 */ /* 0x010fc400078e001e */
[----:B--2---:R-:W-:Y:S01]  /*50460*/  @P0 IMAD.MOV.U32 R5, RZ, RZ, R31 ;  /* 0x000000ffff050224 */ /* 0x004fe200078e001f */
[----:B------:R-:W2:Y:S04]  /*50470*/  LDL R30, [R1+0x33ac] ;  /* 0x0033ac00011e7983 */ /* 0x000ea80000100800 */
[----:B------:R3:W4:Y:S02]  /*50480*/  @P0 LDG.E.U8 R12, desc[UR4][R4.64] ;  /* 0x00000004040c0981 */ /* 0x000724000c1e1100 */
[----:B---3--:R-:W-:Y:S02]  /*50490*/  @P0 IMAD.MOV.U32 R4, RZ, RZ, R0 ;  /* 0x000000ffff040224 */ /* 0x008fe400078e0000 */
[----:B------:R-:W-:-:S05]  /*504a0*/  @P0 IMAD.MOV.U32 R5, RZ, RZ, R29 ;  /* 0x000000ffff050224 */ /* 0x000fca00078e001d */
[----:B------:R0:W3:Y:S02]  /*504b0*/  @P0 LDG.E.U8 R11, desc[UR4][R4.64] ;  /* 0x00000004040b0981 */ /* 0x0000e4000c1e1100 */
[----:B0-----:R-:W-:Y:S02]  /*504c0*/  @P0 IMAD.MOV.U32 R4, RZ, RZ, R2 ;  /* 0x000000ffff040224 */ /* 0x001fe400078e0002 */
[----:B----4-:R0:W-:Y:S04]  /*504d0*/  STL [R1+0x60b4], R12 ;  /* 0x0060b40c01007387 */ /* 0x0101e80000100800 */
[----:B------:R-:W4:Y:S04]  /*504e0*/  LDL R31, [R1+0x33a8] ;  /* 0x0033a800011f7983 */ /* 0x000f280000100800 */
[----:B------:R-:W4:Y:S04]  /*504f0*/  LDL R29, [R1+0x33a0] ;  /* 0x0033a000011d7983 */ /* 0x000f280000100800 */
[----:B------:R-:W4:Y:S04]  /*50500*/  LDL R0, [R1+0x339c] ;  /* 0x00339c0001007983 */ /* 0x000f280000100800 */
[----:B0-----:R-:W4:Y:S04]  /*50510*/  LDL R12, [R1+0x33a4] ;  /* 0x0033a400010c7983 */ /* 0x001f280000100800 */
[----:B------:R-:W4:Y:S04]  /*50520*/  LDL.LU R59, [R1+0x1a48] ;  /* 0x001a4800013b7983 */ /* 0x000f280000300800 */
[----:B------:R-:W4:Y:S04]  /*50530*/  LDL.LU R60, [R1+0x1a44] ;  /* 0x001a4400013c7983 */ /* 0x000f280000300800 */
[----:B------:R-:W4:Y:S04]  /*50540*/  LDL.LU R61, [R1+0x1a40] ;  /* 0x001a4000013d7983 */ /* 0x000f280000300800 */
[----:B---3--:R-:W-:Y:S04]  /*50550*/  STL [R1+0x60b8], R11 ;  /* 0x0060b80b01007387 */ /* 0x008fe80000100800 */
[----:B------:R-:W3:Y:S01]  /*50560*/  LDL R2, [R1+0x3398] ;  /* 0x0033980001027983 */ /* 0x000ee20000100800 */
[----:B------:R-:W-:Y:S01]  /*50570*/  PRMT R10, RZ, 0x7610, R10 ;  /* 0x00007610ff0a7816 */ /* 0x000fe2000000000a */
[----:B------:R-:W-:Y:S01]  /*50580*/  @P0 IMAD.MOV.U32 R5, RZ, RZ, R36 ;  /* 0x000000ffff050224 */ /* 0x000fe200078e0024 */
[----:B------:R-:W-:-:S04]  /*50590*/  PRMT R9, RZ, 0x7610, R9 ;  /* 0x00007610ff097816 */ /* 0x000fc80000000009 */
[----:B------:R0:W3:Y:S01]  /*505a0*/  @P0 LDG.E.U8 R10, desc[UR4][R4.64] ;  /* 0x00000004040a0981 */ /* 0x0000e2000c1e1100 */
[----:B------:R-:W-:Y:S01]  /*505b0*/  PRMT R8, RZ, 0x7610, R8 ;  /* 0x00007610ff087816 */ /* 0x000fe20000000008 */
[----:B0-----:R-:W-:Y:S02]  /*505c0*/  @P0 IMAD.MOV.U32 R4, RZ, RZ, R34 ;  /* 0x000000ffff040224 */ /* 0x001fe400078e0022 */
[----:B------:R-:W-:-:S05]  /*505d0*/  @P0 IMAD.MOV.U32 R5, RZ, RZ, R35 ;  /* 0x000000ffff050224 */ /* 0x000fca00078e0023 */
[----:B------:R0:W3:Y:S01]  /*505e0*/  @P0 LDG.E.U8 R9, desc[UR4][R4.64] ;  /* 0x0000000404090981 */ /* 0x0000e2000c1e1100 */
[----:B------:R-:W-:Y:S01]  /*505f0*/  PRMT R7, RZ, 0x7610, R7 ;  /* 0x00007610ff077816 */ /* 0x000fe20000000007 */
[----:B0-----:R-:W-:Y:S02]  /*50600*/  @P0 IMAD.MOV.U32 R4, RZ, RZ, R32 ;  /* 0x000000ffff040224 */ /* 0x001fe400078e0020 */
[----:B------:R-:W-:-:S05]  /*50610*/  @P0 IMAD.MOV.U32 R5, RZ, RZ, R33 ;  /* 0x000000ffff050224 */ /* 0x000fca00078e0021 */
[----:B------:R2:W3:Y:S01]  /*50620*/  @P0 LDG.E.U8 R8, desc[UR4][R4.64] ;  /* 0x0000000404080981 */ /* 0x0004e2000c1e1100 */
[----:B------:R-:W-:Y:S01]  /*50630*/  PRMT R6, RZ, 0x7610, R6 ;  /* 0x00007610ff067816 */ /* 0x000fe20000000006 */
[----:B--2---:R-:W-:Y:S02]  /*50640*/  @P0 IMAD.MOV.U32 R4, RZ, RZ, R30 ;  /* 0x000000ffff040224 */ /* 0x004fe400078e001e */
[----:B----4-:R-:W-:-:S05]  /*50650*/  @P0 IMAD.MOV.U32 R5, RZ, RZ, R31 ;  /* 0x000000ffff050224 */ /* 0x010fca00078e001f */
[----:B------:R0:W2:Y:S01]  /*50660*/  @P0 LDG.E.U8 R7, desc[UR4][R4.64] ;  /* 0x0000000404070981 */ /* 0x0000a2000c1e1100 */
[----:B------:R-:W-:Y:S01]  /*50670*/  PRMT R3, RZ, 0x7610, R3 ;  /* 0x00007610ff037816 */ /* 0x000fe20000000003 */
[----:B0-----:R-:W-:Y:S02]  /*50680*/  @P0 IMAD.MOV.U32 R4, RZ, RZ, R12 ;  /* 0x000000ffff040224 */ /* 0x001fe400078e000c */
[----:B------:R-:W-:-:S05]  /*50690*/  @P0 IMAD.MOV.U32 R5, RZ, RZ, R29 ;  /* 0x000000ffff050224 */ /* 0x000fca00078e001d */
[----:B------:R0:W4:Y:S02]  /*506a0*/  @P0 LDG.E.U8 R6, desc[UR4][R4.64] ;  /* 0x0000000404060981 */ /* 0x000124000c1e1100 */
[----:B0-----:R-:W-:Y:S02]  /*506b0*/  @P0 IMAD.MOV.U32 R4, RZ, RZ, R0 ;  /* 0x000000ffff040224 */ /* 0x001fe400078e0000 */
[----:B---3--:R-:W-:-:S05]  /*506c0*/  @P0 IMAD.MOV.U32 R5, RZ, RZ, R2 ;  /* 0x000000ffff050224 */ /* 0x008fca00078e0002 */
[----:B------:R-:W3:Y:S01]  /*506d0*/  @P0 LDG.E.U8 R3, desc[UR4][R4.64] ;  /* 0x0000000404030981 */ /* 0x000ee2000c1e1100 */
[----:B------:R-:W0:Y:S03]  /*506e0*/  S2R R29, SR_TID.X ;  /* 0x00000000001d7919 */ /* 0x000e260000002100 */
[----:B------:R-:W-:Y:S01]  /*506f0*/  STL [R1+0x60bc], R10 ;  /* 0x0060bc0a01007387 */ /* 0x000fe20000100800 */
[----:B------:R-:W-:Y:S06]  /*50700*/  BAR.SYNC.DEFER_BLOCKING 0x0 ;  /* 0x0000000000007b1d */ /* 0x000fec0000010000 */
[----:B------:R-:W-:Y:S04]  /*50710*/  STL [R1+0x60c0], R9 ;  /* 0x0060c00901007387 */ /* 0x000fe80000100800 */
[----:B------:R-:W-:Y:S04]  /*50720*/  STL [R1+0x60c4], R8 ;  /* 0x0060c40801007387 */ /* 0x000fe80000100800 */
[----:B--2---:R-:W-:Y:S04]  /*50730*/  STL [R1+0x60c8], R7 ;  /* 0x0060c80701007387 */ /* 0x004fe80000100800 */
[----:B----4-:R-:W-:Y:S01]  /*50740*/  STL [R1+0x60cc], R6 ;  /* 0x0060cc0601007387 */ /* 0x010fe20000100800 */
[----:B0-----:R-:W-:-:S05]  /*50750*/  LOP3.LUT R0, R29, 0x1f, RZ, 0xc0, !PT ;  /* 0x0000001f1d007812 */ /* 0x001fca00078ec0ff */
[----:B------:R-:W-:Y:S04]  /*50760*/  STS.U8 [R0+UR6], R59 ;  /* 0x0000003b00007988 */ /* 0x000fe80008000006 */
[----:B------:R-:W-:Y:S04]  /*50770*/  STS.U8 [R0+UR6+0x20], R60 ;  /* 0x0000203c00007988 */ /* 0x000fe80008000006 */
[----:B------:R-:W-:Y:S04]  /*50780*/  STS.U8 [R0+UR6+0x40], R61 ;  /* 0x0000403d00007988 */ /* 0x000fe80008000006 */
[----:B---3--:R0:W-:Y:S04]  /*50790*/  STL [R1+0x60d0], R3 ;  /* 0x0060d00301007387 */ /* 0x0081e80000100800 */
[----:B0-----:R-:W2:Y:S04]  /*507a0*/  LDL.LU R3, [R1+0x1a3c] ;  /* 0x001a3c0001037983 */ /* 0x001ea80000300800 */
        /* <DEDUP_REMOVED lines=30> */
[----:B--2---:R0:W-:Y:S04]  /*50990*/  STS.U8 [R0+UR6+0x60], R3 ;  /* 0x0000600300007988 */ /* 0x0041e80008000006 */
[----:B---3--:R1:W-:Y:S04]  /*509a0*/  STS.U8 [R0+UR6+0x80], R4 ;  /* 0x0000800400007988 */ /* 0x0083e80008000006 */
[----:B----4-:R2:W-:Y:S04]  /*509b0*/  STS.U8 [R0+UR6+0xa0], R5 ;  /* 0x0000a00500007988 */ /* 0x0105e80008000006 */
[----:B------:R3:W-:Y:S04]  /*509c0*/  STS.U8 [R0+UR6+0xc0], R6 ;  /* 0x0000c00600007988 */ /* 0x0007e80008000006 */
[----:B------:R4:W-:Y:S04]  /*509d0*/  STS.U8 [R0+UR6+0xe0], R7 ;  /* 0x0000e00700007988 */ /* 0x0009e80008000006 */
[----:B------:R2:W-:Y:S04]  /*509e0*/  STS.U8 [R0+UR6+0x420], R8 ;  /* 0x0004200800007988 */ /* 0x0005e80008000006 */
[----:B0-----:R-:W4:Y:S04]  /*509f0*/  LDL.LU R3, [R1+0x1140] ;  /* 0x0011400001037983 */ /* 0x001f280000300800 */
[----:B-1----:R-:W4:Y:S04]  /*50a00*/  LDL.LU R4, [R1+0x113c] ;  /* 0x00113c0001047983 */ /* 0x002f280000300800 */
[----:B--2---:R-:W2:Y:S04]  /*50a10*/  LDL.LU R5, [R1+0x1138] ;  /* 0x0011380001057983 */ /* 0x004ea80000300800 */
[----:B---3--:R-:W3:Y:S04]  /*50a20*/  LDL.LU R6, [R1+0x1134] ;  /* 0x0011340001067983 */ /* 0x008ee80000300800 */
[----:B----4-:R-:W4:Y:S04]  /*50a30*/  LDL.LU R7, [R1+0x1130] ;  /* 0x0011300001077983 */ /* 0x010f280000300800 */
[----:B------:R0:W-:Y:S04]  /*50a40*/  STS.U8 [R0+UR6+0x400], R9 ;  /* 0x0004000900007988 */ /* 0x0001e80008000006 */
[----:B------:R-:W4:Y:S04]  /*50a50*/  LDL.LU R8, [R1+0x112c] ;  /* 0x00112c0001087983 */ /* 0x000f280000300800 */
[----:B------:R1:W-:Y:S04]  /*50a60*/  STS.U8 [R0+UR6+0x460], R10 ;  /* 0x0004600a00007988 */ /* 0x0003e80008000006 */
[----:B------:R0:W-:Y:S04]  /*50a70*/  STS.U8 [R0+UR6+0x440], R11 ;  /* 0x0004400b00007988 */ /* 0x0001e80008000006 */
[----:B------:R0:W-:Y:S04]  /*50a80*/  STS.U8 [R0+UR6+0x4a0], R12 ;  /* 0x0004a00c00007988 */ /* 0x0001e80008000006 */
[----:B------:R1:W-:Y:S04]  /*50a90*/  STS.U8 [R0+UR6+0x480], R2 ;  /* 0x0004800200007988 */ /* 0x0003e80008000006 */
[----:B------:R1:W-:Y:S04]  /*50aa0*/  STS.U8 [R0+UR6+0x4e0], R30 ;  /* 0x0004e01e00007988 */ /* 0x0003e80008000006 */
[----:B0-----:R-:W4:Y:S04]  /*50ab0*/  LDL.LU R9, [R1+0x10c8] ;  /* 0x0010c80001097983 */ /* 0x001f280000300800 */
[----:B-1----:R-:W4:Y:S04]  /*50ac0*/  LDL.LU R10, [R1+0x10c4] ;  /* 0x0010c400010a7983 */ /* 0x002f280000300800 */
[----:B------:R-:W4:Y:S04]  /*50ad0*/  LDL.LU R11, [R1+0x10c0] ;  /* 0x0010c000010b7983 */ /* 0x000f280000300800 */
[----:B------:R-:W4:Y:S04]  /*50ae0*/  LDL.LU R12, [R1+0x10ac] ;  /* 0x0010ac00010c7983 */ /* 0x000f280000300800 */
[----:B------:R-:W4:Y:S04]  /*50af0*/  LDL.LU R2, [R1+0x10a8] ;  /* 0x0010a80001027983 */ /* 0x000f280000300800 */
        /* <DEDUP_REMOVED lines=38> */
[----:B0-----:R-:W4:Y:S04]  /*50d60*/  LDL.LU R61, [R1+0x328] ;  /* 0x00032800013d7983 */ /* 0x001f280000300800 */
[----:B------:R0:W-:Y:S04]  /*50d70*/  STS.U8 [R0+UR6+0x1040], R3 ;  /* 0x0010400300007988 */ /* 0x0001e80008000006 */
[----:B------:R1:W-:Y:S04]  /*50d80*/  STS.U8 [R0+UR6+0x1060], R4 ;  /* 0x0010600400007988 */ /* 0x0003e80008000006 */
[----:B--2---:R2:W-:Y:S04]  /*50d90*/  STS.U8 [R0+UR6+0x1080], R5 ;  /* 0x0010800500007988 */ /* 0x0045e80008000006 */
[----:B---3--:R3:W-:Y:S04]  /*50da0*/  STS.U8 [R0+UR6+0x10a0], R6 ;  /* 0x0010a00600007988 */ /* 0x0087e80008000006 */
[----:B----4-:R4:W-:Y:S04]  /*50db0*/  STS.U8 [R0+UR6+0x10c0], R7 ;  /* 0x0010c00700007988 */ /* 0x0109e80008000006 */
        /* <DEDUP_REMOVED lines=57> */
[----:B------:R-:W-:Y:S04]  /*51150*/  STS.U8 [R0+UR6+0x2020], R3 ;  /* 0x0020200300007988 */ /* 0x000fe80008000006 */
[----:B------:R-:W-:Y:S04]  /*51160*/  STS.U8 [R0+UR6+0x2040], R4 ;  /* 0x0020400400007988 */ /* 0x000fe80008000006 */
[----:B--2---:R-:W-:Y:S04]  /*51170*/  STS.U8 [R0+UR6+0x2060], R5 ;  /* 0x0020600500007988 */ /* 0x004fe80008000006 */
[----:B---3--:R-:W-:Y:S04]  /*51180*/  STS.U8 [R0+UR6+0x2080], R6 ;  /* 0x0020800600007988 */ /* 0x008fe80008000006 */
[----:B----4-:R-:W-:Y:S04]  /*51190*/  STS.U8 [R0+UR6+0x20a0], R7 ;  /* 0x0020a00700007988 */ /* 0x010fe80008000006 */
[----:B------:R-:W-:Y:S04]  /*511a0*/  STS.U8 [R0+UR6+0x20c0], R8 ;  /* 0x0020c00800007988 */ /* 0x000fe80008000006 */
        /* <DEDUP_REMOVED lines=24> */
[----:B------:R0:W-:Y:S04]  /*51330*/  STS.U8 [R0+UR6+0x2c80], R61 ;  /* 0x002c803d00007988 */ /* 0x0001e80008000006 */
[----:B0-----:R-:W2:Y:S04]  /*51340*/  LDL.LU R61, [R1+0x128] ;  /* 0x00012800013d7983 */ /* 0x001ea80000300800 */
[----:B------:R-:W3:Y:S04]  /*51350*/  LDL.LU R3, [R1+0x124] ;  /* 0x0001240001037983 */ /* 0x000ee80000300800 */
[----:B------:R-:W4:Y:S04]  /*51360*/  LDL.LU R4, [R1+0x120] ;  /* 0x0001200001047983 */ /* 0x000f280000300800 */
        /* <DEDUP_REMOVED lines=27> */
[----:B------:R-:W4:Y:S04]  /*51520*/  LDL.LU R60, [R1] ;  /* 0x00000000013c7983 */ /* 0x000f280000300800 */
[----:B--2---:R0:W-:Y:S04]  /*51530*/  STS.U8 [R0+UR6+0x3000], R61 ;  /* 0x0030003d00007988 */ /* 0x0041e80008000006 */
[----:B0-----:R-:W2:Y:S04]  /*51540*/  LDL.LU R61, [R1+0x60ec] ;  /* 0x0060ec00013d7983 */ /* 0x001ea80000300800 */
        /* <DEDUP_REMOVED lines=12> */
[----:B------:R1:W-:Y:S04]  /*51610*/  STS.U8 [R0+UR6+0x3480], R31 ;  /* 0x0034801f00007988 */ /* 0x0003e80008000006 */
[----:B------:R3:W-:Y:S04]  /*51620*/  STS.U8 [R0+UR6+0x34e0], R32 ;  /* 0x0034e02000007988 */ /* 0x0007e80008000006 */
[----:B------:R4:W-:Y:S04]  /*51630*/  STS.U8 [R0+UR6+0x34c0], R33 ;  /* 0x0034c02100007988 */ /* 0x0009e80008000006 */
[----:B------:R1:W-:Y:S04]  /*51640*/  STS.U8 [R0+UR6+0x3840], R34 ;  /* 0x0038402200007988 */ /* 0x0003e80008000006 */
[----:B------:R3:W-:Y:S04]  /*51650*/  STS.U8 [R0+UR6+0x3860], R35 ;  /* 0x0038602300007988 */ /* 0x0007e80008000006 */
[----:B0-----:R-:W2:Y:S04]  /*51660*/  LDL.LU R30, [R1+0x1a28] ;  /* 0x001a2800011e7983 */ /* 0x001ea80000300800 */
[----:B-1----:R-:W2:Y:S04]  /*51670*/  LDL.LU R31, [R1+0x1a24] ;  /* 0x001a2400011f7983 */ /* 0x002ea80000300800 */
[----:B---3--:R-:W3:Y:S04]  /*51680*/  LDL.LU R32, [R1+0x1a20] ;  /* 0x001a200001207983 */ /* 0x008ee80000300800 */
[----:B----4-:R-:W4:Y:S04]  /*51690*/  LDL.LU R33, [R1+0x1a1c] ;  /* 0x001a1c0001217983 */ /* 0x010f280000300800 */
[----:B------:R-:W3:Y:S04]  /*516a0*/  LDL.LU R34, [R1+0x1a18] ;  /* 0x001a180001227983 */ /* 0x000ee80000300800 */
[----:B------:R0:W-:Y:S04]  /*516b0*/  STS.U8 [R0+UR6+0x3800], R36 ;  /* 0x0038002400007988 */ /* 0x0001e80008000006 */
[----:B------:R-:W3:Y:S04]  /*516c0*/  LDL.LU R35, [R1+0x1a14] ;  /* 0x001a140001237983 */ /* 0x000ee80000300800 */
[----:B------:R1:W-:Y:S04]  /*516d0*/  STS.U8 [R0+UR6+0x3820], R49 ;  /* 0x0038203100007988 */ /* 0x0003e80008000006 */
[----:B------:R0:W-:Y:S04]  /*516e0*/  STS.U8 [R0+UR6+0x38c0], R50 ;  /* 0x0038c03200007988 */ /* 0x0001e80008000006 */
[----:B------:R1:W-:Y:S04]  /*516f0*/  STS.U8 [R0+UR6+0x38e0], R51 ;  /* 0x0038e03300007988 */ /* 0x0003e80008000006 */
[----:B------:R1:W-:Y:S04]  /*51700*/  STS.U8 [R0+UR6+0x3880], R52 ;  /* 0x0038803400007988 */ /* 0x0003e80008000006 */
[----:B0-----:R-:W3:Y:S04]  /*51710*/  LDL.LU R36, [R1+0x1a10] ;  /* 0x001a100001247983 */ /* 0x001ee80000300800 */
[----:B-1----:R-:W3:Y:S04]  /*51720*/  LDL.LU R49, [R1+0x1a0c] ;  /* 0x001a0c0001317983 */ /* 0x002ee80000300800 */
[----:B------:R-:W3:Y:S04]  /*51730*/  LDL.LU R50, [R1+0x1978] ;  /* 0x0019780001327983 */ /* 0x000ee80000300800 */
[----:B------:R-:W3:Y:S04]  /*51740*/  LDL.LU R51, [R1+0x1974] ;  /* 0x0019740001337983 */ /* 0x000ee80000300800 */
[----:B------:R-:W3:Y:S04]  /*51750*/  LDL.LU R52, [R1+0x1970] ;  /* 0x0019700001347983 */ /* 0x000ee80000300800 */
[----:B------:R0:W-:Y:S04]  /*51760*/  STS.U8 [R0+UR6+0x38a0], R53 ;  /* 0x0038a03500007988 */ /* 0x0001e80008000006 */
        /* <DEDUP_REMOVED lines=12> */
[----:B0-----:R-:W3:Y:S04]  /*51830*/  LDL.LU R58, [R1+0x1798] ;  /* 0x00179800013a7983 */ /* 0x001ee80000300800 */
[----:B-1----:R-:W3:Y:S04]  /*51840*/  LDL.LU R59, [R1+0x1794] ;  /* 0x00179400013b7983 */ /* 0x002ee80000300800 */
[----:B------:R-:W3:Y:S01]  /*51850*/  LDL.LU R60, [R1+0x1790] ;  /* 0x00179000013c7983 */ /* 0x000ee20000300800 */
[----:B------:R-:W-:-:S04]  /*51860*/  LOP3.LUT R29, R29, 0x1f, RZ, 0xc0, !PT ;  /* 0x0000001f1d1d7812 */ /* 0x000fc800078ec0ff */
[----:B------:R-:W-:Y:S01]  /*51870*/  LOP3.LUT R3, R29, 0x8, RZ, 0x3c, !PT ;  /* 0x000000081d037812 */ /* 0x000fe200078e3cff */
[----:B--2---:R-:W-:Y:S04]  /*51880*/  STL [R1+0x5954], R61 ;  /* 0x0059543d01007387 */ /* 0x004fe80000100800 */
        /* <DEDUP_REMOVED lines=147> */
[----:B------:R-:W-:Y:S04]  /*521c0*/  STS.U8 [R0+UR6+0x3c80], R61 ;  /* 0x003c803d00007988 */ /* 0x000fe80008000006 */
[----:B------:R0:W-:Y:S04]  /*521d0*/  STL [R1+0x5df4], R61 ;  /* 0x005df43d01007387 */ /* 0x0001e80000100800 */
        /* <DEDUP_REMOVED lines=11> */
[----:B------:R0:W-:Y:S04]  /*52290*/  STS.U8 [R3+UR6+0x100], R30 ;  /* 0x0001001e03007988 */ /* 0x0001e80008000006 */
[----:B------:R-:W2:Y:S04]  /*522a0*/  LDL.LU R29, [R1+0x1190] ;  /* 0x00119000011d7983 */ /* 0x000ea80000300800 */
[----:B------:R1:W-:Y:S04]  /*522b0*/  STS.U8 [R3+UR6+0x120], R31 ;  /* 0x0001201f03007988 */ /* 0x0003e80008000006 */
[----:B---3--:R3:W-:Y:S04]  /*522c0*/  STS.U8 [R3+UR6+0x140], R32 ;  /* 0x0001402003007988 */ /* 0x0087e80008000006 */
[----:B----4-:R4:W-:Y:S04]  /*522d0*/  STS.U8 [R3+UR6+0x160], R33 ;  /* 0x0001602103007988 */ /* 0x0109e80008000006 */
        /* <DEDUP_REMOVED lines=31> */
[----:B0-----:R-:W4:Y:S04]  /*524d0*/  LDL.LU R58, [R1+0xd4c] ;  /* 0x000d4c00013a7983 */ /* 0x001f280000300800 */
[----:B-1----:R-:W4:Y:S04]  /*524e0*/  LDL.LU R59, [R1+0x408] ;  /* 0x00040800013b7983 */ /* 0x002f280000300800 */
[----:B------:R-:W4:Y:S04]  /*524f0*/  LDL.LU R60, [R1+0x404] ;  /* 0x00040400013c7983 */ /* 0x000f280000300800 */
[----:B--2---:R0:W-:Y:S04]  /*52500*/  STS.U8 [R3+UR6+0x920], R61 ;  /* 0x0009203d03007988 */ /* 0x0041e80008000006 */
[----:B------:R1:W-:Y:S04]  /*52510*/  STS.U8 [R3+UR6+0x9c0], R4 ;  /* 0x0009c00403007988 */ /* 0x0003e80008000006 */
[----:B------:R2:W-:Y:S04]  /*52520*/  STS.U8 [R3+UR6+0x9e0], R5 ;  /* 0x0009e00503007988 */ /* 0x0005e80008000006 */
[----:B------:R0:W-:Y:S04]  /*52530*/  STS.U8 [R3+UR6+0x980], R6 ;  /* 0x0009800603007988 */ /* 0x0001e80008000006 */
[----:B------:R1:W-:Y:S04]  /*52540*/  STS.U8 [R3+UR6+0x9a0], R7 ;  /* 0x0009a00703007988 */ /* 0x0003e80008000006 */
[----:B------:R2:W-:Y:S04]  /*52550*/  STS.U8 [R3+UR6+0xd60], R8 ;  /* 0x000d600803007988 */ /* 0x0005e80008000006 */
[----:B0-----:R-:W4:Y:S04]  /*52560*/  LDL.LU R61, [R1+0x400] ;  /* 0x00040000013d7983 */ /* 0x001f280000300800 */
[----:B-1----:R-:W4:Y:S04]  /*52570*/  LDL.LU R4, [R1+0x3fc] ;  /* 0x0003fc0001047983 */ /* 0x002f280000300800 */
[----:B--2---:R-:W2:Y:S04]  /*52580*/  LDL.LU R5, [R1+0x3f8] ;  /* 0x0003f80001057983 */ /* 0x004ea80000300800 */
[----:B------:R-:W2:Y:S04]  /*52590*/  LDL.LU R6, [R1+0x3f4] ;  /* 0x0003f40001067983 */ /* 0x000ea80000300800 */
[----:B------:R-:W2:Y:S04]  /*525a0*/  LDL.LU R7, [R1+0x3f0] ;  /* 0x0003f00001077983 */ /* 0x000ea80000300800 */
[----:B------:R0:W-:Y:S04]  /*525b0*/  STS.U8 [R3+UR6+0xd40], R9 ;  /* 0x000d400903007988 */ /* 0x0001e80008000006 */
[----:B------:R-:W2:Y:S04]  /*525c0*/  LDL.LU R8, [R1+0x3ec] ;  /* 0x0003ec0001087983 */ /* 0x000ea80000300800 */
[----:B------:R1:W-:Y:S04]  /*525d0*/  STS.U8 [R3+UR6+0xd20], R10 ;  /* 0x000d200a03007988 */ /* 0x0003e80008000006 */
[----:B------:R0:W-:Y:S04]  /*525e0*/  STS.U8 [R3+UR6+0xd00], R11 ;  /* 0x000d000b03007988 */ /* 0x0001e80008000006 */
[----:B------:R0:W-:Y:S04]  /*525f0*/  STS.U8 [R3+UR6+0xde0], R12 ;  /* 0x000de00c03007988 */ /* 0x0001e80008000006 */
[----:B------:R1:W-:Y:S04]  /*52600*/  STS.U8 [R3+UR6+0xdc0], R2 ;  /* 0x000dc00203007988 */ /* 0x0003e80008000006 */
[----:B------:R3:W-:Y:S04]  /*52610*/  STS.U8 [R3+UR6+0xda0], R29 ;  /* 0x000da01d03007988 */ /* 0x0007e80008000006 */
[----:B0-----:R-:W2:Y:S04]  /*52620*/  LDL.LU R9, [R1+0x388] ;  /* 0x0003880001097983 */ /* 0x001ea80000300800 */
[----:B-1----:R-:W2:Y:S04]  /*52630*/  LDL.LU R10, [R1+0x384] ;  /* 0x00038400010a7983 */ /* 0x002ea80000300800 */
[----:B------:R-:W2:Y:S04]  /*52640*/  LDL.LU R11, [R1+0x380] ;  /* 0x00038000010b7983 */ /* 0x000ea80000300800 */
[----:B------:R-:W2:Y:S04]  /*52650*/  LDL.LU R12, [R1+0x37c] ;  /* 0x00037c00010c7983 */ /* 0x000ea80000300800 */
[----:B------:R-:W2:Y:S04]  /*52660*/  LDL.LU R2, [R1+0x378] ;  /* 0x0003780001027983 */ /* 0x000ea80000300800 */
[----:B------:R0:W-:Y:S04]  /*52670*/  STS.U8 [R3+UR6+0xd80], R30 ;  /* 0x000d801e03007988 */ /* 0x0001e80008000006 */
[----:B---3--:R-:W3:Y:S04]  /*52680*/  LDL.LU R29, [R1+0x374] ;  /* 0x00037400011d7983 */ /* 0x008ee80000300800 */
[----:B------:R1:W-:Y:S04]  /*52690*/  STS.U8 [R3+UR6+0x1100], R31 ;  /* 0x0011001f03007988 */ /* 0x0003e80008000006 */
[----:B------:R0:W-:Y:S04]  /*526a0*/  STS.U8 [R3+UR6+0x1120], R32 ;  /* 0x0011202003007988 */ /* 0x0001e80008000006 */
[----:B----4-:R4:W-:Y:S04]  /*526b0*/  STS.U8 [R3+UR6+0x1140], R33 ;  /* 0x0011402103007988 */ /* 0x0109e80008000006 */
[----:B------:R1:W-:Y:S04]  /*526c0*/  STS.U8 [R3+UR6+0x1160], R34 ;  /* 0x0011602203007988 */ /* 0x0003e80008000006 */
[----:B------:R4:W-:Y:S04]  /*526d0*/  STS.U8 [R3+UR6+0x1180], R35 ;  /* 0x0011802303007988 */ /* 0x0009e80008000006 */
[----:B0-----:R-:W3:Y:S04]  /*526e0*/  LDL.LU R30, [R1+0x370] ;  /* 0x00037000011e7983 */ /* 0x001ee80000300800 */
[----:B-1----:R-:W3:Y:S04]  /*526f0*/  LDL.LU R31, [R1+0x36c] ;  /* 0x00036c00011f7983 */ /* 0x002ee80000300800 */
[----:B------:R-:W3:Y:S04]  /*52700*/  LDL.LU R32, [R1+0x308] ;  /* 0x0003080001207983 */ /* 0x000ee80000300800 */
[----:B----4-:R-:W4:Y:S04]  /*52710*/  LDL.LU R33, [R1+0x304] ;  /* 0x0003040001217983 */ /* 0x010f280000300800 */
[----:B------:R-:W4:Y:S04]  /*52720*/  LDL.LU R34, [R1+0x300] ;  /* 0x0003000001227983 */ /* 0x000f280000300800 */
[----:B------:R0:W-:Y:S04]  /*52730*/  STS.U8 [R3+UR6+0x11a0], R36 ;  /* 0x0011a02403007988 */ /* 0x0001e80008000006 */
[----:B------:R-:W4:Y:S04]  /*52740*/  LDL.LU R35, [R1+0x2fc] ;  /* 0x0002fc0001237983 */ /* 0x000f280000300800 */
        /* <DEDUP_REMOVED lines=25> */
[----:B------:R-:W-:Y:S04]  /*528e0*/  STS.U8 [R3+UR6+0x1900], R61 ;  /* 0x0019003d03007988 */ /* 0x000fe80008000006 */
[----:B------:R-:W-:Y:S04]  /*528f0*/  STS.U8 [R3+UR6+0x1920], R4 ;  /* 0x0019200403007988 */ /* 0x000fe80008000006 */
[----:B--2---:R-:W-:Y:S04]  /*52900*/  STS.U8 [R3+UR6+0x19c0], R5 ;  /* 0x0019c00503007988 */ /* 0x004fe80008000006 */
        /* <DEDUP_REMOVED lines=8> */
[----:B---3--:R-:W-:Y:S04]  /*52990*/  STS.U8 [R3+UR6+0x1dc0], R29 ;  /* 0x001dc01d03007988 */ /* 0x008fe80008000006 */
[----:B------:R-:W-:Y:S04]  /*529a0*/  STS.U8 [R3+UR6+0x1da0], R30 ;  /* 0x001da01e03007988 */ /* 0x000fe80008000006 */
[----:B------:R-:W-:Y:S04]  /*529b0*/  STS.U8 [R3+UR6+0x1d80], R31 ;  /* 0x001d801f03007988 */ /* 0x000fe80008000006 */
[----:B------:R-:W-:Y:S04]  /*529c0*/  STS.U8 [R3+UR6+0x2100], R32 ;  /* 0x0021002003007988 */ /* 0x000fe80008000006 */
[----:B----4-:R-:W-:Y:S04]  /*529d0*/  STS.U8 [R3+UR6+0x2120], R33 ;  /* 0x0021202103007988 */ /* 0x010fe80008000006 */
[----:B------:R-:W-:Y:S04]  /*529e0*/  STS.U8 [R3+UR6+0x2140], R34 ;  /* 0x0021402203007988 */ /* 0x000fe80008000006 */
[----:B------:R-:W-:Y:S04]  /*529f0*/  STS.U8 [R3+UR6+0x2160], R35 ;  /* 0x0021602303007988 */ /* 0x000fe80008000006 */
[----:B------:R-:W-:Y:S04]  /*52a00*/  STS.U8 [R3+UR6+0x2180], R36 ;  /* 0x0021802403007988 */ /* 0x000fe80008000006 */
[----:B------:R0:W-:Y:S04]  /*52a10*/  STS.U8 [R3+UR6+0x21a0], R49 ;  /* 0x0021a03103007988 */ /* 0x0001e80008000006 */
[----:B------:R1:W-:Y:S04]  /*52a20*/  STS.U8 [R3+UR6+0x21c0], R50 ;  /* 0x0021c03203007988 */ /* 0x0003e80008000006 */
[----:B------:R2:W-:Y:S04]  /*52a30*/  STS.U8 [R3+UR6+0x21e0], R51 ;  /* 0x0021e03303007988 */ /* 0x0005e80008000006 */
[----:B------:R3:W-:Y:S04]  /*52a40*/  STS.U8 [R3+UR6+0x2520], R52 ;  /* 0x0025203403007988 */ /* 0x0007e80008000006 */
[----:B0-----:R-:W4:Y:S04]  /*52a50*/  LDL.LU R49, [R1+0x204] ;  /* 0x0002040001317983 */ /* 0x001f280000300800 */
[----:B-1----:R-:W4:Y:S04]  /*52a60*/  LDL.LU R50, [R1+0x200] ;  /* 0x0002000001327983 */ /* 0x002f280000300800 */
[----:B--2---:R-:W2:Y:S04]  /*52a70*/  LDL.LU R51, [R1+0x1fc] ;  /* 0x0001fc0001337983 */ /* 0x004ea80000300800 */
[----:B---3--:R-:W3:Y:S04]  /*52a80*/  LDL.LU R52, [R1+0x1f8] ;  /* 0x0001f80001347983 */ /* 0x008ee80000300800 */
[----:B------:R-:W3:Y:S04]  /*52a90*/  LDL.LU R61, [R1+0x1f4] ;  /* 0x0001f400013d7983 */ /* 0x000ee80000300800 */
        /* <DEDUP_REMOVED lines=33> */
[----:B------:R-:W3:Y:S04]  /*52cb0*/  LDL.LU R60, [R1+0x6c] ;  /* 0x00006c00013c7983 */ /* 0x000ee80000300800 */
[----:B----4-:R0:W-:Y:S04]  /*52cc0*/  STS.U8 [R3+UR6+0x2960], R49 ;  /* 0x0029603103007988 */ /* 0x0101e80008000006 */
[----:B------:R1:W-:Y:S04]  /*52cd0*/  STS.U8 [R3+UR6+0x2900], R50 ;  /* 0x0029003203007988 */ /* 0x0003e80008000006 */
[----:B--2---:R2:W-:Y:S04]  /*52ce0*/  STS.U8 [R3+UR6+0x2920], R51 ;  /* 0x0029203303007988 */ /* 0x0045e80008000006 */
[----:B---3--:R3:W-:Y:S04]  /*52cf0*/  STS.U8 [R3+UR6+0x29c0], R52 ;  /* 0x0029c03403007988 */ /* 0x0087e80008000006 */
[----:B0-----:R-:W4:Y:S04]  /*52d00*/  LDL.LU R49, [R1+0x60e8] ;  /* 0x0060e80001317983 */ /* 0x001f280000300800 */
[----:B-1----:R-:W4:Y:S04]  /*52d10*/  LDL.LU R50, [R1+0x60e4] ;  /* 0x0060e40001327983 */ /* 0x002f280000300800 */
[----:B--2---:R-:W2:Y:S04]  /*52d20*/  LDL.LU R51, [R1+0x60e0] ;  /* 0x0060e00001337983 */ /* 0x004ea80000300800 */
[----:B---3--:R-:W3:Y:S04]  /*52d30*/  LDL.LU R52, [R1+0x60dc] ;  /* 0x0060dc0001347983 */ /* 0x008ee80000300800 */
        /* <DEDUP_REMOVED lines=10> */
[----:B------:R-:W-:Y:S04]  /*52de0*/  STS.U8 [R3+UR6+0x2d80], R2 ;  /* 0x002d800203007988 */ /* 0x000fe80008000006 */
        /* <DEDUP_REMOVED lines=25> */
[----:B0-----:R-:W4:Y:S04]  /*52f80*/  LDL.LU R54, [R1+0x18e8] ;  /* 0x0018e80001367983 */ /* 0x001f280000300800 */
[----:B-1----:R-:W4:Y:S04]  /*52f90*/  LDL.LU R55, [R1+0x18e4] ;  /* 0x0018e40001377983 */ /* 0x002f280000300800 */
[----:B------:R-:W4:Y:S04]  /*52fa0*/  LDL.LU R56, [R1+0x18e0] ;  /* 0x0018e00001387983 */ /* 0x000f280000300800 */
[----:B------:R-:W4:Y:S04]  /*52fb0*/  LDL.LU R57, [R1+0x187c] ;  /* 0x00187c0001397983 */ /* 0x000f280000300800 */
[----:B------:R0:W-:Y:S04]  /*52fc0*/  STS.U8 [R3+UR6+0x3580], R58 ;  /* 0x0035803a03007988 */ /* 0x0001e80008000006 */
[----:B------:R1:W-:Y:S04]  /*52fd0*/  STS.U8 [R3+UR6+0x35e0], R59 ;  /* 0x0035e03b03007988 */ /* 0x0003e80008000006 */
[----:B------:R1:W-:Y:S04]  /*52fe0*/  STS.U8 [R3+UR6+0x35c0], R60 ;  /* 0x0035c03c03007988 */ /* 0x0003e80008000006 */
[----:B0-----:R-:W4:Y:S04]  /*52ff0*/  LDL.LU R58, [R1+0x1718] ;  /* 0x00171800013a7983 */ /* 0x001f280000300800 */
[----:B-1----:R-:W4:Y:S04]  /*53000*/  LDL.LU R59, [R1+0x1714] ;  /* 0x00171400013b7983 */ /* 0x002f280000300800 */
[----:B------:R-:W4:Y:S01]  /*53010*/  LDL.LU R60, [R1+0x1710] ;  /* 0x00171000013c7983 */ /* 0x000f220000300800 */
[----:B------:R-:W-:-:S03]  /*53020*/  LOP3.LUT R2, R0, 0x10, RZ, 0x3c, !PT ;  /* 0x0000001000027812 */ /* 0x000fc600078e3cff */
[----:B---3--:R-:W-:Y:S04]  /*53030*/  STL [R1+0x5df8], R52 ;  /* 0x005df83401007387 */ /* 0x008fe80000100800 */
        /* <DEDUP_REMOVED lines=57> */
[----:B------:R0:W-:Y:S04]  /*533d0*/  STS.U8 [R3+UR6+0x3940], R52 ;  /* 0x0039403403007988 */ /* 0x0001e80008000006 */
[----:B------:R-:W-:Y:S04]  /*533e0*/  STL [R1+0x5fd0], R51 ;  /* 0x005fd03301007387 */ /* 0x000fe80000100800 */
[----:B------:R-:W-:Y:S04]  /*533f0*/  STS.U8 [R3+UR6+0x3960], R51 ;  /* 0x0039603303007988 */ /* 0x000fe80008000006 */
[----:B------:R-:W-:Y:S04]  /*53400*/  STL [R1+0x5fd8], R51 ;  /* 0x005fd83301007387 */ /* 0x000fe80000100800 */
[----:B------:R-:W-:Y:S04]  /*53410*/  STL [R1+0x5fe0], R51 ;  /* 0x005fe03301007387 */ /* 0x000fe80000100800 */
[----:B----4-:R-:W-:Y:S04]  /*53420*/  STS.U8 [R3+UR6+0x3900], R50 ;  /* 0x0039003203007988 */ /* 0x010fe80008000006 */
[----:B------:R-:W-:Y:S04]  /*53430*/  STL [R1+0x5fe8], R51 ;  /* 0x005fe83301007387 */ /* 0x000fe80000100800 */
[----:B------:R-:W-:Y:S04]  /*53440*/  STS.U8 [R3+UR6+0x3920], R49 ;  /* 0x0039203103007988 */ /* 0x000fe80008000006 */
        /* <DEDUP_REMOVED lines=23> */
[----:B------:R1:W-:Y:S04]  /*535c0*/  STS.U8 [R3+UR6+0x3d80], R21 ;  /* 0x003d801503007988 */ /* 0x0003e80008000006 */
        /* <DEDUP_REMOVED lines=12> */
[----:B------:R-:W-:Y:S04]  /*53690*/  STS.U8 [R2+UR6+0x2c0], R32 ;  /* 0x0002c02002007988 */ /* 0x000fe80008000006 */
[----:B0-----:R-:W2:Y:S04]  /*536a0*/  LDL.LU R52, [R1+0x16ec] ;  /* 0x0016ec0001347983 */ /* 0x001ea80000300800 */
[----:B------:R-:W-:Y:S04]  /*536b0*/  STS.U8 [R2+UR6+0x2e0], R33 ;  /* 0x0002e02102007988 */ /* 0x000fe80008000006 */
[----:B------:R-:W3:Y:S04]  /*536c0*/  LDL.LU R61, [R1+0x16e8] ;  /* 0x0016e800013d7983 */ /* 0x000ee80000300800 */
[----:B------:R-:W-:Y:S04]  /*536d0*/  STS.U8 [R2+UR6+0x620], R34 ;  /* 0x0006202202007988 */ /* 0x000fe80008000006 */
[----:B-1----:R-:W4:Y:S04]  /*536e0*/  LDL.LU R3, [R1+0x16e4] ;  /* 0x0016e40001037983 */ /* 0x002f280000300800 */
[----:B------:R-:W-:Y:S04]  /*536f0*/  STS.U8 [R2+UR6+0x600], R35 ;  /* 0x0006002302007988 */ /* 0x000fe80008000006 */
[----:B------:R-:W4:Y:S04]  /*53700*/  LDL.LU R4, [R1+0x16e0] ;  /* 0x0016e00001047983 */ /* 0x000f280000300800 */
[----:B------:R-:W-:Y:S04]  /*53710*/  STS.U8 [R2+UR6+0x660], R36 ;  /* 0x0006602402007988 */ /* 0x000fe80008000006 */
[----:B------:R-:W4:Y:S04]  /*53720*/  LDL.LU R5, [R1+0x16bc] ;  /* 0x0016bc0001057983 */ /* 0x000f280000300800 */
[----:B------:R-:W-:Y:S04]  /*53730*/  STS.U8 [R2+UR6+0x640], R53 ;  /* 0x0006403502007988 */ /* 0x000fe80008000006 */
[----:B------:R-:W4:Y:S04]  /*53740*/  LDL.LU R6, [R1+0x1188] ;  /* 0x0011880001067983 */ /* 0x000f280000300800 */
[----:B------:R-:W-:Y:S04]  /*53750*/  STS.U8 [R2+UR6+0x6a0], R54 ;  /* 0x0006a03602007988 */ /* 0x000fe80008000006 */
[----:B------:R-:W4:Y:S04]  /*53760*/  LDL.LU R7, [R1+0x1184] ;  /* 0x0011840001077983 */ /* 0x000f280000300800 */
[----:B------:R0:W-:Y:S04]  /*53770*/  STS.U8 [R2+UR6+0x680], R55 ;  /* 0x0006803702007988 */ /* 0x0001e80008000006 */
[----:B------:R-:W4:Y:S04]  /*53780*/  LDL.LU R8, [R1+0x1180] ;  /* 0x0011800001087983 */ /* 0x000f280000300800 */
[----:B------:R1:W-:Y:S04]  /*53790*/  STS.U8 [R2+UR6+0x6e0], R56 ;  /* 0x0006e03802007988 */ /* 0x0003e80008000006 */
[----:B------:R1:W-:Y:S04]  /*537a0*/  STS.U8 [R2+UR6+0x6c0], R57 ;  /* 0x0006c03902007988 */ /* 0x0003e80008000006 */
[----:B0-----:R-:W4:Y:S04]  /*537b0*/  LDL.LU R55, [R1+0x117c] ;  /* 0x00117c0001377983 */ /* 0x001f280000300800 */
[----:B-1----:R-:W4:Y:S04]  /*537c0*/  LDL.LU R56, [R1+0x1178] ;  /* 0x0011780001387983 */ /* 0x002f280000300800 */
        /* <DEDUP_REMOVED lines=33> */
[----:B------:R-:W-:Y:S04]  /*539e0*/  STS.U8 [R2+UR6+0xe80], R10 ;  /* 0x000e800a02007988 */ /* 0x000fe80008000006 */
[----:B------:R-:W-:Y:S04]  /*539f0*/  STS.U8 [R2+UR6+0x1200], R11 ;  /* 0x0012000b02007988 */ /* 0x000fe80008000006 */
[----:B------:R-:W-:Y:S04]  /*53a00*/  STS.U8 [R2+UR6+0x1220], R12 ;  /* 0x0012200c02007988 */ /* 0x000fe80008000006 */
[----:B------:R-:W-:Y:S04]  /*53a10*/  STS.U8 [R2+UR6+0x1240], R29 ;  /* 0x0012401d02007988 */ /* 0x000fe80008000006 */
[----:B------:R-:W-:Y:S04]  /*53a20*/  STS.U8 [R2+UR6+0x1260], R30 ;  /* 0x0012601e02007988 */ /* 0x000fe80008000006 */
[----:B0-----:R-:W3:Y:S04]  /*53a30*/  LDL.LU R55, [R1+0xcac] ;  /* 0x000cac0001377983 */ /* 0x001ee80000300800 */
[----:B-1----:R-:W4:Y:S04]  /*53a40*/  LDL.LU R56, [R1+0x3e8] ;  /* 0x0003e80001387983 */ /* 0x002f280000300800 */
[----:B--2---:R-:W2:Y:S04]  /*53a50*/  LDL.LU R57, [R1+0x3e4] ;  /* 0x0003e40001397983 */ /* 0x004ea80000300800 */
[----:B------:R-:W-:Y:S04]  /*53a60*/  STS.U8 [R2+UR6+0x1280], R31 ;  /* 0x0012801f02007988 */ /* 0x000fe80008000006 */
[----:B------:R-:W-:Y:S04]  /*53a70*/  STS.U8 [R2+UR6+0x12a0], R32 ;  /* 0x0012a02002007988 */ /* 0x000fe80008000006 */
[----:B------:R-:W2:Y:S04]  /*53a80*/  LDL.LU R52, [R1+0x3e0] ;  /* 0x0003e00001347983 */ /* 0x000ea80000300800 */
        /* <DEDUP_REMOVED lines=12> */
[----:B------:R0:W-:Y:S04]  /*53b50*/  STS.U8 [R2+UR6+0x16a0], R58 ;  /* 0x0016a03a02007988 */ /* 0x0001e80008000006 */
[----:B------:R-:W2:Y:S04]  /*53b60*/  LDL.LU R8, [R1+0x364] ;  /* 0x0003640001087983 */ /* 0x000ea80000300800 */
[----:B------:R1:W-:Y:S04]  /*53b70*/  STS.U8 [R2+UR6+0x1680], R59 ;  /* 0x0016803b02007988 */ /* 0x0003e80008000006 */
[----:B------:R1:W-:Y:S04]  /*53b80*/  STS.U8 [R2+UR6+0x16e0], R60 ;  /* 0x0016e03c02007988 */ /* 0x0003e80008000006 */
[----:B0-----:R-:W2:Y:S04]  /*53b90*/  LDL.LU R58, [R1+0x360] ;  /* 0x00036000013a7983 */ /* 0x001ea80000300800 */
[----:B-1----:R-:W2:Y:S04]  /*53ba0*/  LDL.LU R59, [R1+0x35c] ;  /* 0x00035c00013b7983 */ /* 0x002ea80000300800 */
        /* <DEDUP_REMOVED lines=15> */
[----:B---3--:R0:W-:Y:S04]  /*53ca0*/  STS.U8 [R2+UR6+0x16c0], R55 ;  /* 0x0016c03702007988 */ /* 0x0081e80008000006 */
[----:B----4-:R1:W-:Y:S04]  /*53cb0*/  STS.U8 [R2+UR6+0x1a40], R56 ;  /* 0x001a403802007988 */ /* 0x0103e80008000006 */
[----:B--2---:R2:W-:Y:S04]  /*53cc0*/  STS.U8 [R2+UR6+0x1a60], R57 ;  /* 0x001a603902007988 */ /* 0x0045e80008000006 */
[----:B------:R-:W-:Y:S04]  /*53cd0*/  STS.U8 [R2+UR6+0x1a00], R52 ;  /* 0x001a003402007988 */ /* 0x000fe80008000006 */
[----:B------:R-:W-:Y:S04]  /*53ce0*/  STS.U8 [R2+UR6+0x1a20], R61 ;  /* 0x001a203d02007988 */ /* 0x000fe80008000006 */
[----:B------:R-:W-:Y:S04]  /*53cf0*/  STS.U8 [R2+UR6+0x1ac0], R3 ;  /* 0x001ac00302007988 */ /* 0x000fe80008000006 */
[----:B------:R-:W-:Y:S04]  /*53d00*/  STS.U8 [R2+UR6+0x1ae0], R4 ;  /* 0x001ae00402007988 */ /* 0x000fe80008000006 */
[----:B0-----:R-:W3:Y:S04]  /*53d10*/  LDL.LU R55, [R1+0x25c] ;  /* 0x00025c0001377983 */ /* 0x001ee80000300800 */
[----:B------:R-:W-:Y:S04]  /*53d20*/  STS.U8 [R2+UR6+0x1a80], R5 ;  /* 0x001a800502007988 */ /* 0x000fe80008000006 */
[----:B------:R-:W-:Y:S04]  /*53d30*/  STS.U8 [R2+UR6+0x1aa0], R6 ;  /* 0x001aa00602007988 */ /* 0x000fe80008000006 */
[----:B-1----:R-:W4:Y:S04]  /*53d40*/  LDL.LU R56, [R1+0x258] ;  /* 0x0002580001387983 */ /* 0x002f280000300800 */
[----:B--2---:R-:W2:Y:S04]  /*53d50*/  LDL.LU R57, [R1+0x254] ;  /* 0x0002540001397983 */ /* 0x004ea80000300800 */
[----:B------:R-:W-:Y:S04]  /*53d60*/  STS.U8 [R2+UR6+0x1e60], R7 ;  /* 0x001e600702007988 */ /* 0x000fe80008000006 */
[----:B------:R-:W-:Y:S04]  /*53d70*/  STS.U8 [R2+UR6+0x1e40], R8 ;  /* 0x001e400802007988 */ /* 0x000fe80008000006 */
[----:B------:R0:W-:Y:S04]  /*53d80*/  STS.U8 [R2+UR6+0x1e20], R58 ;  /* 0x001e203a02007988 */ /* 0x0001e80008000006 */
[----:B------:R1:W-:Y:S04]  /*53d90*/  STS.U8 [R2+UR6+0x1e00], R59 ;  /* 0x001e003b02007988 */ /* 0x0003e80008000006 */
[----:B------:R1:W-:Y:S04]  /*53da0*/  STS.U8 [R2+UR6+0x1ee0], R60 ;  /* 0x001ee03c02007988 */ /* 0x0003e80008000006 */
[----:B0-----:R-:W2:Y:S04]  /*53db0*/  LDL.LU R58, [R1+0x250] ;  /* 0x00025000013a7983 */ /* 0x001ea80000300800 */
[----:B-1----:R-:W2:Y:S04]  /*53dc0*/  LDL.LU R59, [R1+0x24c] ;  /* 0x00024c00013b7983 */ /* 0x002ea80000300800 */
[----:B------:R-:W2:Y:S04]  /*53dd0*/  LDL.LU R60, [R1+0x1e8] ;  /* 0x0001e800013c7983 */ /* 0x000ea80000300800 */
        /* <DEDUP_REMOVED lines=36> */
[----:B---3--:R0:W-:Y:S04]  /*54020*/  STS.U8 [R2+UR6+0x2640], R55 ;  /* 0x0026403702007988 */ /* 0x0081e80008000006 */
[----:B----4-:R1:W-:Y:S04]  /*54030*/  STS.U8 [R2+UR6+0x26a0], R56 ;  /* 0x0026a03802007988 */ /* 0x0103e80008000006 */
[----:B--2---:R2:W-:Y:S04]  /*54040*/  STS.U8 [R2+UR6+0x2680], R57 ;  /* 0x0026803902007988 */ /* 0x0045e80008000006 */
[----:B0-----:R-:W3:Y:S04]  /*54050*/  LDL.LU R55, [R1+0xcc] ;  /* 0x0000cc0001377983 */ /* 0x001ee80000300800 */
[----:B-1----:R-:W4:Y:S04]  /*54060*/  LDL.LU R56, [R1+0x68] ;  /* 0x0000680001387983 */ /* 0x002f280000300800 */
[----:B--2---:R-:W2:Y:S04]  /*54070*/  LDL.LU R57, [R1+0x64] ;  /* 0x0000640001397983 */ /* 0x004ea80000300800 */
[----:B------:R0:W-:Y:S04]  /*54080*/  STS.U8 [R2+UR6+0x26e0], R58 ;  /* 0x0026e03a02007988 */ /* 0x0001e80008000006 */
[----:B------:R1:W-:Y:S04]  /*54090*/  STS.U8 [R2+UR6+0x26c0], R59 ;  /* 0x0026c03b02007988 */ /* 0x0003e80008000006 */
[----:B------:R1:W-:Y:S04]  /*540a0*/  STS.U8 [R2+UR6+0x2a40], R60 ;  /* 0x002a403c02007988 */ /* 0x0003e80008000006 */
[----:B0-----:R-:W2:Y:S04]  /*540b0*/  LDL.LU R58, [R1+0x60] ;  /* 0x00006000013a7983 */ /* 0x001ea80000300800 */
[----:B-1----:R-:W2:Y:S04]  /*540c0*/  LDL.LU R59, [R1+0x5c] ;  /* 0x00005c00013b7983 */ /* 0x002ea80000300800 */
[----:B------:R-:W2:Y:S04]  /*540d0*/  LDL.LU R60, [R1+0x58] ;  /* 0x00005800013c7983 */ /* 0x000ea80000300800 */
        /* <DEDUP_REMOVED lines=74> */
[----:B------:R-:W2:Y:S01]  /*54580*/  LDL.LU R12, [R1+0x1168] ;  /* 0x00116800010c7983 */ /* 0x000ea20000300800 */
[----:B------:R-:W-:-:S03]  /*54590*/  LOP3.LUT R0, R0, 0x18, RZ, 0x3c, !PT ;  /* 0x0000001800007812 */ /* 0x000fc600078e3cff */
[----:B0-----:R-:W2:Y:S04]  /*545a0*/  LDL.LU R2, [R1+0x1164] ;  /* 0x0011640001027983 */ /* 0x001ea80000300800 */
        /* <DEDUP_REMOVED lines=76> */
[----:B0-----:R-:W2:Y:S04]  /*54a70*/  LDL.LU R54, [R1+0x2c0] ;  /* 0x0002c00001367983 */ /* 0x001ea80000300800 */
        /* <DEDUP_REMOVED lines=14> */
[----:B------:R-:W-:Y:S04]  /*54b60*/  STS.U8 [R0+UR6+0x17a0], R52 ;  /* 0x0017a03400007988 */ /* 0x000fe80008000006 */
[----:B------:R-:W-:Y:S04]  /*54b70*/  STS.U8 [R0+UR6+0x1780], R61 ;  /* 0x0017803d00007988 */ /* 0x000fe80008000006 */
[----:B------:R0:W-:Y:S04]  /*54b80*/  STS.U8 [R0+UR6+0x17e0], R3 ;  /* 0x0017e00300007988 */ /* 0x0001e80008000006 */
[----:B------:R-:W-:Y:S04]  /*54b90*/  STS.U8 [R0+UR6+0x17c0], R4 ;  /* 0x0017c00400007988 */ /* 0x000fe80008000006 */
[----:B0-----:R-:W2:Y:S04]  /*54ba0*/  LDL.LU R50, [R1+0x244] ;  /* 0x0002440001327983 */ /* 0x001ea80000300800 */
[----:B-1----:R-:W2:Y:S04]  /*54bb0*/  LDL.LU R51, [R1+0x240] ;  /* 0x0002400001337983 */ /* 0x002ea80000300800 */
[----:B------:R-:W2:Y:S04]  /*54bc0*/  LDL.LU R3, [R1+0x23c] ;  /* 0x00023c0001037983 */ /* 0x000ea80000300800 */
        /* <DEDUP_REMOVED lines=109> */
[----:B------:R0:W-:Y:S04]  /*552a0*/  STS.U8 [R0+UR6+0x33c0], R4 ;  /* 0x0033c00400007988 */ /* 0x0001e80008000006 */
[----:B------:R1:W-:Y:S04]  /*552b0*/  STS.U8 [R0+UR6+0x33e0], R5 ;  /* 0x0033e00500007988 */ /* 0x0003e80008000006 */
[----:B0-----:R-:W3:Y:S01]  /*552c0*/  LDL R4, [R1+0x4d48] ;  /* 0x004d480001047983 */ /* 0x001ee20000100800 */
[----:B-1----:R-:W0:Y:S02]  /*552d0*/  S2R R5, SR_TID.X ;  /* 0x0000000000057919 */ /* 0x002e240000002100 */
[----:B0-----:R-:W-:-:S02]  /*552e0*/  LOP3.LUT R52, R5, 0x1f, RZ, 0xc0, !PT ;  /* 0x0000001f05347812 */ /* 0x001fc400078ec0ff */
[----:B------:R-:W3:Y:S02]  /*552f0*/  LDL R5, [R1+0x4d44] ;  /* 0x004d440001057983 */ /* 0x000ee40000100800 */
[----:B------:R-:W-:-:S04]  /*55300*/  LOP3.LUT R61, R52, 0x20, RZ, 0xfc, !PT ;  /* 0x00000020343d7812 */ /* 0x000fc800078efcff */
[CC--:B------:R-:W-:Y:S02]  /*55310*/  ISETP.GE.AND P3, PT, R61.reuse, R2.reuse, PT ;  /* 0x000000023d00720c */ /* 0x0c0fe40003f66270 */
[----:B------:R-:W-:Y:S01]  /*55320*/  PRMT R51, RZ, 0x7610, R51 ;  /* 0x00007610ff337816 */ /* 0x000fe20000000033 */
[----:B--2---:R-:W-:Y:S04]  /*55330*/  STS.U8 [R0+UR6+0x3720], R60 ;  /* 0x0037203c00007988 */ /* 0x004fe80008000006 */
[----:B------:R-:W-:Y:S04]  /*55340*/  STS.U8 [R0+UR6+0x3700], R59 ;  /* 0x0037003b00007988 */ /* 0x000fe80008000006 */
[----:B------:R-:W-:Y:S04]  /*55350*/  STS.U8 [R0+UR6+0x3760], R58 ;  /* 0x0037603a00007988 */ /* 0x000fe80008000006 */
[----:B------:R-:W-:Y:S04]  /*55360*/  STS.U8 [R0+UR6+0x3740], R57 ;  /* 0x0037403900007988 */ /* 0x000fe80008000006 */
[----:B----4-:R-:W-:Y:S04]  /*55370*/  STS.U8 [R0+UR6+0x37a0], R56 ;  /* 0x0037a03800007988 */ /* 0x010fe80008000006 */
[----:B---3--:R-:W-:Y:S04]  /*55380*/  STS.U8 [R0+UR6+0x3780], R55 ;  /* 0x0037803700007988 */ /* 0x008fe80008000006 */
        /* <DEDUP_REMOVED lines=17> */
[----:B------:R0:W-:Y:S01]  /*554a0*/  STS.U8 [R0+UR6+0x3f80], R3 ;  /* 0x003f800300007988 */ /* 0x0001e20008000006 */
[----:B------:R-:W-:Y:S06]  /*554b0*/  BAR.SYNC.DEFER_BLOCKING 0x0 ;  /* 0x0000000000007b1d */ /* 0x000fec0000010000 */
[----:B0-----:R-:W2:Y:S04]  /*554c0*/  LDL.LU R0, [R1+0x606c] ;  /* 0x00606c0001007983 */ /* 0x001ea80000300800 */
[----:B------:R-:W3:Y:S01]  /*554d0*/  @!P3 LDG.E.U8 R51, desc[UR4][R4.64] ;  /* 0x000000040433b981 */ /* 0x000ee2000c1e1100 */
[----:B------:R-:W-:-:S03]  /*554e0*/  ISETP.GE.AND P0, PT, R61, R2, PT ;  /* 0x000000023d00720c */ /* 0x000fc60003f06270 */
[----:B---3--:R0:W-:Y:S04]  /*554f0*/  STL [R1+0x1a44], R51 ;  /* 0x001a443301007387 */ /* 0x0081e80000100800 */
[----:B0-----:R-:W3:Y:S04]  /*55500*/  LDL.LU R51, [R1+0x6068] ;  /* 0x0060680001337983 */ /* 0x001ee80000300800 */
[----:B------:R-:W4:Y:S04]  /*55510*/  LDL R4, [R1+0x4d58] ;  /* 0x004d580001047983 */ /* 0x000f280000100800 */
[----:B------:R-:W4:Y:S01]  /*55520*/  LDL R5, [R1+0x4d90] ;  /* 0x004d900001057983 */ /* 0x000f220000100800 */
[----:B--2---:R-:W-:-:S02]  /*55530*/  PRMT R0, RZ, 0x7610, R0 ;  /* 0x00007610ff007816 */ /* 0x004fc40000000000 */
[----:B----4-:R-:W-:-:S04]  /*55540*/  @!P0 LOP3.LUT R5, R5, R4, RZ, 0x3c, !PT ;  /* 0x0000000405058212 */ /* 0x010fc800078e3cff */
[----:B------:R-:W-:-:S04]  /*55550*/  @!P0 LOP3.LUT R4, R5, R4, RZ, 0x3c, !PT ;  /* 0x0000000405048212 */ /* 0x000fc800078e3cff */
[----:B------:R-:W-:-:S05]  /*55560*/  @!P0 LOP3.LUT R5, R5, R4, RZ, 0x3c, !PT ;  /* 0x0000000405058212 */ /* 0x000fca00078e3cff */
[----:B------:R-:W2:Y:S01]  /*55570*/  @!P0 LDG.E.U8 R0, desc[UR4][R4.64] ;  /* 0x0000000404008981 */ /* 0x000ea2000c1e1100 */
[----:B------:R-:W-:-:S03]  /*55580*/  ISETP.GE.AND P1, PT, R61, R2, PT ;  /* 0x000000023d00720c */ /* 0x000fc60003f26270 */
[----:B--2---:R0:W-:Y:S04]  /*55590*/  STL [R1+0x1a40], R0 ;  /* 0x001a400001007387 */ /* 0x0041e80000100800 */
[----:B0-----:R-:W2:Y:S04]  /*555a0*/  LDL.LU R0, [R1+0x6064] ;  /* 0x0060640001007983 */ /* 0x001ea80000300800 */
[----:B------:R-:W4:Y:S04]  /*555b0*/  LDL R4, [R1+0x4380] ;  /* 0x0043800001047983 */ /* 0x000f280000100800 */
[----:B------:R-:W4:Y:S01]  /*555c0*/  LDL R5, [R1+0x4d80] ;  /* 0x004d800001057983 */ /* 0x000f220000100800 */
[----:B---3--:R-:W-:-:S02]  /*555d0*/  PRMT R51, RZ, 0x7610, R51 ;  /* 0x00007610ff337816 */ /* 0x008fc40000000033 */
[----:B----4-:R-:W-:-:S04]  /*555e0*/  @!P1 LOP3.LUT R5, R5, R4, RZ, 0x3c, !PT ;  /* 0x0000000405059212 */ /* 0x010fc800078e3cff */
[----:B------:R-:W-:-:S04]  /*555f0*/  @!P1 LOP3.LUT R4, R5, R4, RZ, 0x3c, !PT ;  /* 0x0000000405049212 */ /* 0x000fc800078e3cff */
[----:B------:R-:W-:-:S05]  /*55600*/  @!P1 LOP3.LUT R5, R5, R4, RZ, 0x3c, !PT ;  /* 0x0000000405059212 */ /* 0x000fca00078e3cff */
        /* <DEDUP_REMOVED lines=1495> */
[----:B------:R-:W4:Y:S02]  /*5b380*/  LDL R5, [R1+0x4cd0] ;  /* 0x004cd00001057983 */ /* 0x000f240000100800 */
[----:B----4-:R-:W-:-:S02]  /*5b390*/  @!P0 LOP3.LUT R5, R5, R4, RZ, 0x3c, !PT ;  /* 0x0000000405058212 */ /* 0x010fc400078e3cff */
[----:B--2---:R-:W-:Y:S02]  /*5b3a0*/  PRMT R0, RZ, 0x7610, R0 ;  /* 0x00007610ff007816 */ /* 0x004fe40000000000 */
        /* <DEDUP_REMOVED lines=8> */
[----:B------:R-:W-:-:S02]  /*5b430*/  PRMT R3, RZ, 0x7610, R3 ;  /* 0x00007610ff037816 */ /* 0x000fc40000000003 */
[----:B----4-:R-:W-:-:S04]  /*5b440*/  @!P3 LOP3.LUT R5, R5, R4, RZ, 0x3c, !PT ;  /* 0x000000040505b212 */ /* 0x010fc800078e3cff */
[----:B------:R-:W-:-:S04]  /*5b450*/  @!P3 LOP3.LUT R4, R5, R4, RZ, 0x3c, !PT ;  /* 0x000000040504b212 */ /* 0x000fc800078e3cff */
[----:B------:R-:W-:-:S05]  /*5b460*/  @!P3 LOP3.LUT R5, R5, R4, RZ, 0x3c, !PT ;  /* 0x000000040505b212 */ /* 0x000fca00078e3cff */
[----:B------:R0:W4:Y:S04]  /*5b470*/  @!P3 LDG.E.U8 R3, desc[UR4][R4.64] ;  /* 0x000000040403b981 */ /* 0x000128000c1e1100 */
[----:B------:R-:W0:Y:S04]  /*5b480*/  LDL R4, [R1+0x4cec] ;  /* 0x004cec0001047983 */ /* 0x000e280000100800 */
[----:B------:R-:W0:Y:S01]  /*5b490*/  LDL R5, [R1+0x4cf0] ;  /* 0x004cf00001057983 */ /* 0x000e220000100800 */
[----:B------:R-:W-:Y:S02]  /*5b4a0*/  ISETP.GE.AND P1, PT, R61, R2, PT ;  /* 0x000000023d00720c */ /* 0x000fe40003f26270 */
[----:B--2---:R-:W-:-:S11]  /*5b4b0*/  PRMT R0, RZ, 0x7610, R0 ;  /* 0x00007610ff007816 */ /* 0x004fd60000000000 */
[----:B0-----:R-:W-:-:S04]  /*5b4c0*/  @!P1 LOP3.LUT R5, R5, R4, RZ, 0x3c, !PT ;  /* 0x0000000405059212 */ /* 0x001fc800078e3cff */
[----:B------:R-:W-:-:S04]  /*5b4d0*/  @!P1 LOP3.LUT R4, R5, R4, RZ, 0x3c, !PT ;  /* 0x0000000405049212 */ /* 0x000fc800078e3cff */
[----:B------:R-:W-:-:S05]  /*5b4e0*/  @!P1 LOP3.LUT R5, R5, R4, RZ, 0x3c, !PT ;  /* 0x0000000405059212 */ /* 0x000fca00078e3cff */
[----:B------:R-:W2:Y:S04]  /*5b4f0*/  @!P1 LDG.E.U8 R0, desc[UR4][R4.64] ;  /* 0x0000000404009981 */ /* 0x000ea8000c1e1100 */
[----:B----4-:R0:W-:Y:S04]  /*5b500*/  STL [R1+0x10e4], R3 ;  /* 0x0010e40301007387 */ /* 0x0101e80000100800 */
[----:B0-----:R-:W4:Y:S04]  /*5b510*/  LDL R3, [R1+0x4d20] ;  /* 0x004d200001037983 */ /* 0x001f280000100800 */
[----:B--2---:R0:W-:Y:S04]  /*5b520*/  STL [R1+0x10dc], R0 ;  /* 0x0010dc0001007387 */ /* 0x0041e80000100800 */
[----:B0-----:R-:W2:Y:S04]  /*5b530*/  LDL.LU R0, [R1+0x5e04] ;  /* 0x005e040001007983 */ /* 0x001ea80000300800 */
[----:B------:R-:W2:Y:S04]  /*5b540*/  LDL R4, [R1+0x4cfc] ;  /* 0x004cfc0001047983 */ /* 0x000ea80000100800 */
[----:B------:R-:W2:Y:S01]  /*5b550*/  LDL R5, [R1+0x4d00] ;  /* 0x004d000001057983 */ /* 0x000ea20000100800 */
[----:B------:R-:W-:-:S02]  /*5b560*/  ISETP.GE.AND P2, PT, R61, R2, PT ;  /* 0x000000023d00720c */ /* 0x000fc40003f46270 */
[----:B---3--:R-:W-:-:S11]  /*5b570*/  PRMT R51, RZ, 0x7610, R51 ;  /* 0x00007610ff337816 */ /* 0x008fd60000000033 */
[----:B--2---:R-:W-:-:S04]  /*5b580*/  @!P2 LOP3.LUT R5, R5, R4, RZ, 0x3c, !PT ;  /* 0x000000040505a212 */ /* 0x004fc800078e3cff */
[----:B------:R-:W-:-:S04]  /*5b590*/  @!P2 LOP3.LUT R4, R5, R4, RZ, 0x3c, !PT ;  /* 0x000000040504a212 */ /* 0x000fc800078e3cff */
[----:B------:R-:W-:-:S05]  /*5b5a0*/  @!P2 LOP3.LUT R5, R5, R4, RZ, 0x3c, !PT ;  /* 0x000000040505a212 */ /* 0x000fca00078e3cff */
[----:B------:R-:W2:Y:S01]  /*5b5b0*/  @!P2 LDG.E.U8 R51, desc[UR4][R4.64] ;  /* 0x000000040433a981 */ /* 0x000ea2000c1e1100 */
[----:B------:R-:W-:-:S03]  /*5b5c0*/  ISETP.GE.AND P4, PT, R61, R2, PT ;  /* 0x000000023d00720c */ /* 0x000fc60003f86270 */
[----:B--2---:R0:W-:Y:S04]  /*5b5d0*/  STL [R1+0x10d8], R51 ;  /* 0x0010d83301007387 */ /* 0x0041e80000100800 */
[----:B0-----:R-:W2:Y:S04]  /*5b5e0*/  LDL.LU R51, [R1+0x5e00] ;  /* 0x005e000001337983 */ /* 0x001ea80000300800 */
[----:B------:R-:W3:Y:S04]  /*5b5f0*/  LDL R4, [R1+0x4d0c] ;  /* 0x004d0c0001047983 */ /* 0x000ee80000100800 */
[----:B------:R-:W3:Y:S01]  /*5b600*/  LDL R5, [R1+0x4d10] ;  /* 0x004d100001057983 */ /* 0x000ee20000100800 */
[----:B------:R-:W-:-:S02]  /*5b610*/  PRMT R0, RZ, 0x7610, R0 ;  /* 0x00007610ff007816 */ /* 0x000fc40000000000 */
[----:B---3--:R-:W-:-:S04]  /*5b620*/  @!P4 LOP3.LUT R5, R5, R4, RZ, 0x3c, !PT ;  /* 0x000000040505c212 */ /* 0x008fc800078e3cff */
[----:B------:R-:W-:-:S04]  /*5b630*/  @!P4 LOP3.LUT R4, R5, R4, RZ, 0x3c, !PT ;  /* 0x000000040504c212 */ /* 0x000fc800078e3cff */
[----:B------:R-:W-:-:S05]  /*5b640*/  @!P4 LOP3.LUT R5, R5, R4, RZ, 0x3c, !PT ;  /* 0x000000040505c212 */ /* 0x000fca00078e3cff */
[----:B------:R-:W3:Y:S01]  /*5b650*/  @!P4 LDG.E.U8 R0, desc[UR4][R4.64] ;  /* 0x000000040400c981 */ /* 0x000ee2000c1e1100 */
[-C--:B------:R-:W-:Y:S02]  /*5b660*/  ISETP.GE.AND P2, PT, R52, R2.reuse, PT ;  /* 0x000000023400720c */ /* 0x080fe40003f46270 */
[CC--:B------:R-:W-:Y:S02]  /*5b670*/  ISETP.GE.AND P0, PT, R61.reuse, R2.reuse, PT ;  /* 0x000000023d00720c */ /* 0x0c0fe40003f06270 */
[CC--:B------:R-:W-:Y:S02]  /*5b680*/  ISETP.GE.AND P1, PT, R61.reuse, R2.reuse, PT ;  /* 0x000000023d00720c */ /* 0x0c0fe40003f26270 */
[CC--:B------:R-:W-:Y:S02]  /*5b690*/  ISETP.GE.AND P4, PT, R61.reuse, R2.reuse, PT ;  /* 0x000000023d00720c */ /* 0x0c0fe40003f86270 */
[CC--:B------:R-:W-:Y:S02]  /*5b6a0*/  ISETP.GE.AND P5, PT, R61.reuse, R2.reuse, PT ;  /* 0x000000023d00720c */ /* 0x0c0fe40003fa6270 */
[----:B------:R-:W-:-:S02]  /*5b6b0*/  ISETP.GE.AND P6, PT, R61, R2, PT ;  /* 0x000000023d00720c */ /* 0x000fc40003fc6270 */
[----:B------:R-:W-:Y:S01]  /*5b6c0*/  ISETP.GE.AND P3, PT, R61, R2, PT ;  /* 0x000000023d00720c */ /* 0x000fe20003f66270 */
[----:B---3--:R0:W-:Y:S04]  /*5b6d0*/  STL [R1+0x10d4], R0 ;  /* 0x0010d40001007387 */ /* 0x0081e80000100800 */
[----:B0-----:R-:W3:Y:S04]  /*5b6e0*/  LDL.LU R0, [R1+0x5dfc] ;  /* 0x005dfc0001007983 */ /* 0x001ee80000300800 */
[----:B------:R-:W2:Y:S04]  /*5b6f0*/  LDL.LU R52, [R1+0x5df8] ;  /* 0x005df80001347983 */ /* 0x000ea80000300800 */
[----:B------:R-:W2:Y:S04]  /*5b700*/  LDL.LU R61, [R1+0x5df4] ;  /* 0x005df400013d7983 */ /* 0x000ea80000300800 */
[----:B------:R-:W4:Y:S02]  /*5b710*/  LDL R2, [R1+0x4d1c] ;  /* 0x004d1c0001027983 */ /* 0x000f240000100800 */
[----:B----4-:R-:W-:-:S02]  /*5b720*/  @!P0 LOP3.LUT R3, R3, R2, RZ, 0x3c, !PT ;  /* 0x0000000203038212 */ /* 0x010fc400078e3cff */
[----:B---3--:R-:W-:Y:S02]  /*5b730*/  PRMT R0, RZ, 0x7610, R0 ;  /* 0x00007610ff007816 */ /* 0x008fe40000000000 */
[----:B------:R-:W-:-:S04]  /*5b740*/  @!P0 LOP3.LUT R2, R3, R2, RZ, 0x3c, !PT ;  /* 0x0000000203028212 */ /* 0x000fc800078e3cff */
[----:B------:R-:W-:-:S05]  /*5b750*/  @!P0 LOP3.LUT R3, R3, R2, RZ, 0x3c, !PT ;  /* 0x0000000203038212 */ /* 0x000fca00078e3cff */
[----:B------:R-:W3:Y:S04]  /*5b760*/  @!P0 LDG.E.U8 R0, desc[UR4][R2.64] ;  /* 0x0000000402008981 */ /* 0x000ee8000c1e1100 */
        /* <DEDUP_REMOVED lines=8> */
[----:B------:R-:W2:Y:S04]  /*5b7f0*/  @!P1 LDG.E.U8 R61, desc[UR4][R2.64] ;  /* 0x00000004023d9981 */ /* 0x000ea8000c1e1100 */
        /* <DEDUP_REMOVED lines=2655> */
[----:B---3--:R0:W-:Y:S04]  /*65df0*/  STL [R1], R0 ;  /* 0x0000000001007387 */ /* 0x0081e80000100800 */
[----:B0-----:R-:W3:Y:S04]  /*65e00*/  LDL.LU R0, [R1+0x5950] ;  /* 0x0059500001007983 */ /* 0x001ee80000300800 */
[----:B------:R-:W4:Y:S04]  /*65e10*/  LDL R2, [R1+0x5164] ;  /* 0x0051640001027983 */ /* 0x000f280000100800 */
[----:B------:R-:W4:Y:S01]  /*65e20*/  LDL R3, [R1+0x519c] ;  /* 0x00519c0001037983 */ /* 0x000f220000100800 */
[----:B--2---:R-:W-:-:S02]  /*65e30*/  PRMT R61, RZ, 0x7610, R61 ;  /* 0x00007610ff3d7816 */ /* 0x004fc4000000003d */
[----:B----4-:R-:W-:-:S04]  /*65e40*/  @!P3 LOP3.LUT R3, R3, R2, RZ, 0x3c, !PT ;  /* 0x000000020303b212 */ /* 0x010fc800078e3cff */
[----:B------:R-:W-:-:S04]  /*65e50*/  @!P3 LOP3.LUT R2, R3, R2, RZ, 0x3c, !PT ;  /* 0x000000020302b212 */ /* 0x000fc800078e3cff */
[----:B------:R-:W-:-:S05]  /*65e60*/  @!P3 LOP3.LUT R3, R3, R2, RZ, 0x3c, !PT ;  /* 0x000000020303b212 */ /* 0x000fca00078e3cff */
[----:B------:R0:W2:Y:S04]  /*65e70*/  @!P3 LDG.E.U8 R61, desc[UR4][R2.64] ;  /* 0x00000004023db981 */ /* 0x0000a8000c1e1100 */
[----:B------:R-:W0:Y:S04]  /*65e80*/  LDL R2, [R1+0x5170] ;  /* 0x0051700001027983 */ /* 0x000e280000100800 */
[----:B------:R-:W0:Y:S01]  /*65e90*/  LDL R3, [R1+0x5198] ;  /* 0x0051980001037983 */ /* 0x000e220000100800 */
[----:B------:R-:W-:Y:S02]  /*65ea0*/  PRMT R60, RZ, 0x7610, R60 ;  /* 0x00007610ff3c7816 */ /* 0x000fe4000000003c */
[----:B0-----:R-:W-:-:S04]  /*65eb0*/  @!P2 LOP3.LUT R3, R3, R2, RZ, 0x3c, !PT ;  /* 0x000000020303a212 */ /* 0x001fc800078e3cff */
[----:B------:R-:W-:-:S04]  /*65ec0*/  @!P2 LOP3.LUT R2, R3, R2, RZ, 0x3c, !PT ;  /* 0x000000020302a212 */ /* 0x000fc800078e3cff */
[----:B------:R-:W-:-:S05]  /*65ed0*/  @!P2 LOP3.LUT R3, R3, R2, RZ, 0x3c, !PT ;  /* 0x000000020303a212 */ /* 0x000fca00078e3cff */
[----:B------:R0:W4:Y:S04]  /*65ee0*/  @!P2 LDG.E.U8 R60, desc[UR4][R2.64] ;  /* 0x00000004023ca981 */ /* 0x000128000c1e1100 */
[----:B------:R-:W0:Y:S04]  /*65ef0*/  LDL R2, [R1+0x5174] ;  /* 0x0051740001027983 */ /* 0x000e280000100800 */
[----:B------:R-:W0:Y:S01]  /*65f00*/  LDL R3, [R1+0x51ac] ;  /* 0x0051ac0001037983 */ /* 0x000e220000100800 */
[----:B------:R-:W-:Y:S02]  /*65f10*/  PRMT R59, RZ, 0x7610, R59 ;  /* 0x00007610ff3b7816 */ /* 0x000fe4000000003b */
[----:B0-----:R-:W-:-:S04]  /*65f20*/  @!P3 LOP3.LUT R3, R3, R2, RZ, 0x3c, !PT ;  /* 0x000000020303b212 */ /* 0x001fc800078e3cff */
        /* <DEDUP_REMOVED lines=387> */
[----:B------:R0:W3:Y:S04]  /*67760*/  @!P2 LDG.E.U8 R5, desc[UR4][R2.64] ;  /* 0x000000040205a981 */ /* 0x0000e8000c1e1100 */
[----:B--2---:R1:W-:Y:S04]  /*67770*/  STL [R1+0x9490], R61 ;  /* 0x0094903d01007387 */ /* 0x0043e80000100800 */
[----:B----4-:R-:W-:Y:S04]  /*67780*/  STL [R1+0x948c], R60 ;  /* 0x00948c3c01007387 */ /* 0x010fe80000100800 */
        /* <DEDUP_REMOVED lines=27> */
[----:B---3--:R-:W3:Y:S04]  /*67940*/  LDS.U8 R11, [R0+UR6+0x210] ;  /* 0x00021006000b7984 */ /* 0x008ee80008000000 */
[----:B------:R-:W4:Y:S04]  /*67950*/  LDS.U8 R4, [R0+UR6+0x318] ;  /* 0x0003180600047984 */ /* 0x000f280008000000 */
[----:B------:R-:W3:Y:S04]  /*67960*/  LDS.U8 R6, [R0+UR6+0x8] ;  /* 0x0000080600067984 */ /* 0x000ee80008000000 */
[----:B0-----:R-:W-:Y:S04]  /*67970*/  LDS.U8 R3, [R0+UR6] ;  /* 0x0000000600037984 */ /* 0x001fe80008000000 */
[----:B------:R-:W-:Y:S01]  /*67980*/  LDS.U8 R2, [R0+UR6+0x108] ;  /* 0x0001080600027984 */ /* 0x000fe20008000000 */
[----:B-1----:R-:W0:Y:S01]  /*67990*/  S2R R61, SR_TID.X ;  /* 0x00000000003d7919 */ /* 0x002e220000002100 */
[----:B--2---:R-:W1:Y:S02]  /*679a0*/  S2R R54, SR_TID.X ;  /* 0x0000000000367919 */ /* 0x004e640000002100 */
[----:B---3--:R-:W-:Y:S04]  /*679b0*/  STL [R1+0x3188], R11 ;  /* 0x0031880b01007387 */ /* 0x008fe80000100800 */
[----:B------:R-:W2:Y:S04]  /*679c0*/  LDS.U8 R11, [R0+UR6+0x100] ;  /* 0x00010006000b7984 */ /* 0x000ea80008000000 */
[----:B----4-:R-:W-:Y:S04]  /*679d0*/  STL [R1+0x3184], R4 ;  /* 0x0031840401007387 */ /* 0x010fe80000100800 */
[----:B------:R-:W3:Y:S04]  /*679e0*/  LDS.U8 R4, [R0+UR6+0x218] ;  /* 0x0002180600047984 */ /* 0x000ee80008000000 */
[----:B------:R-:W-:Y:S04]  /*679f0*/  STL [R1+0x1a4c], R6 ;  /* 0x001a4c0601007387 */ /* 0x000fe80000100800 */
[----:B------:R-:W4:Y:S04]  /*67a00*/  LDS.U8 R6, [R0+UR6+0x310] ;  /* 0x0003100600067984 */ /* 0x000f280008000000 */
[----:B--2---:R-:W-:Y:S04]  /*67a10*/  STL [R1+0x1a48], R11 ;  /* 0x001a480b01007387 */ /* 0x004fe80000100800 */
[----:B------:R-:W2:Y:S04]  /*67a20*/  LDS.U8 R11, [R0+UR6+0x1000] ;  /* 0x00100006000b7984 */ /* 0x000ea80008000000 */
[----:B---3--:R-:W-:Y:S04]  /*67a30*/  STL [R1+0x3190], R4 ;  /* 0x0031900401007387 */ /* 0x008fe80000100800 */
[----:B------:R-:W3:Y:S04]  /*67a40*/  LDS.U8 R4, [R0+UR6+0x1108] ;  /* 0x0011080600047984 */ /* 0x000ee80008000000 */
[----:B----4-:R-:W-:Y:S04]  /*67a50*/  STL [R1+0x318c], R6 ;  /* 0x00318c0601007387 */ /* 0x010fe80000100800 */
        /* <DEDUP_REMOVED lines=231> */
[----:B---3--:R3:W-:Y:S04]  /*688d0*/  STL [R1+0x5684], R4 ;  /* 0x0056840401007387 */ /* 0x0087e80000100800 */
[----:B----4-:R-:W-:Y:S01]  /*688e0*/  STL [R1+0x5490], R6 ;  /* 0x0054900601007387 */ /* 0x010fe20000100800 */
[----:B---3--:R-:W-:-:S03]  /*688f0*/  LOP3.LUT R4, R0, 0x20, RZ, 0x3c, !PT ;  /* 0x0000002000047812 */ /* 0x008fc600078e3cff */
[----:B------:R-:W3:Y:S04]  /*68900*/  LDS.U8 R6, [R0+UR6+0x3288] ;  /* 0x0032880600067984 */ /* 0x000ee80008000000 */
[----:B------:R-:W-:Y:S04]  /*68910*/  LDS.U8 R12, [R4+UR6+0x3288] ;  /* 0x00328806040c7984 */ /* 0x000fe80008000000 */
[----:B--2---:R-:W-:Y:S04]  /*68920*/  STL [R1+0x548c], R11 ;  /* 0x00548c0b01007387 */ /* 0x004fe80000100800 */
[----:B------:R-:W-:Y:S04]  /*68930*/  STL [R1+0x5960], R0 ;  /* 0x0059600001007387 */ /* 0x000fe80000100800 */
[----:B------:R-:W2:Y:S04]  /*68940*/  LDS.U8 R11, [R0+UR6+0x3380] ;  /* 0x00338006000b7984 */ /* 0x000ea80008000000 */
[----:B------:R-:W-:Y:S04]  /*68950*/  LDS.U8 R0, [R4+UR6+0x108] ;  /* 0x0001080604007984 */ /* 0x000fe80008000000 */
[----:B---3--:R-:W-:Y:S04]  /*68960*/  STL [R1+0x5690], R6 ;  /* 0x0056900601007387 */ /* 0x008fe80000100800 */
[----:B------:R-:W3:Y:S04]  /*68970*/  LDS.U8 R6, [R4+UR6] ;  /* 0x0000000604067984 */ /* 0x000ee80008000000 */
[----:B--2---:R-:W-:Y:S04]  /*68980*/  STL [R1+0x568c], R11 ;  /* 0x00568c0b01007387 */ /* 0x004fe80000100800 */
[----:B------:R-:W2:Y:S04]  /*68990*/  LDS.U8 R11, [R4+UR6+0x210] ;  /* 0x00021006040b7984 */ /* 0x000ea80008000000 */
[----:B---3--:R-:W-:Y:S04]  /*689a0*/  STL [R1+0x1a84], R6 ;  /* 0x001a840601007387 */ /* 0x008fe80000100800 */
        /* <DEDUP_REMOVED lines=243> */
[----:B--2---:R0:W-:Y:S02]  /*698e0*/  STL [R1+0x56c8], R11 ;  /* 0x0056c80b01007387 */ /* 0x0041e40000100800 */
[----:B0-----:R-:W-:-:S02]  /*698f0*/  SHF.R.U32.HI R11, RZ, 0x2, R61 ;  /* 0x00000002ff0b7819 */ /* 0x001fc4000001163d */
[----:B---3--:R-:W-:Y:S02]  /*69900*/  STL [R1+0x56c4], R6 ;  /* 0x0056c40601007387 */ /* 0x008fe40000100800 */
[----:B------:R-:W-:Y:S02]  /*69910*/  SGXT.U32 R11, R11, 0x3 ;  /* 0x000000030b0b781a */ /* 0x000fe40000000000 */
[----:B------:R-:W0:Y:S04]  /*69920*/  LDS.U8 R6, [R4+UR6+0x3190] ;  /* 0x0031900604067984 */ /* 0x000e280008000000 */
[----:B----4-:R2:W-:Y:S02]  /*69930*/  STL [R1+0x54d0], R0 ;  /* 0x0054d00001007387 */ /* 0x0105e40000100800 */
[----:B--2---:R-:W-:-:S05]  /*69940*/  LOP3.LUT R0, R61, 0x3, RZ, 0xc0, !PT ;  /* 0x000000033d007812 */ /* 0x004fca00078ec0ff */
[----:B------:R-:W-:-:S05]  /*69950*/  IMAD R0, R0, 0x420, RZ ;  /* 0x0000042000007824 */ /* 0x000fca00078e02ff */
[----:B------:R-:W-:Y:S02]  /*69960*/  LOP3.LUT R0, R0, R11, RZ, 0xfc, !PT ;  /* 0x0000000b00007212 */ /* 0x000fe400078efcff */
[----:B------:R-:W2:Y:S02]  /*69970*/  LDS.U8 R11, [R4+UR6+0x3380] ;  /* 0x00338006040b7984 */ /* 0x000ea40008000000 */
[----:B------:R-:W-:-:S05]  /*69980*/  LOP3.LUT R0, R0, 0x40, RZ, 0x3c, !PT ;  /* 0x0000004000007812 */ /* 0x000fca00078e3cff */
[----:B------:R-:W-:Y:S04]  /*69990*/  LDS.U8 R4, [R0+UR6+0x108] ;  /* 0x0001080600047984 */ /* 0x000fe80008000000 */
[----:B0-----:R-:W-:Y:S04]  /*699a0*/  STL [R1+0x54cc], R6 ;  /* 0x0054cc0601007387 */ /* 0x001fe80000100800 */
[----:B------:R-:W0:Y:S04]  /*699b0*/  LDS.U8 R6, [R0+UR6] ;  /* 0x0000000600067984 */ /* 0x000e280008000000 */
[----:B------:R-:W-:Y:S04]  /*699c0*/  STL [R1+0x56d0], R12 ;  /* 0x0056d00c01007387 */ /* 0x000fe80000100800 */
[----:B------:R-:W-:Y:S04]  /*699d0*/  LDS.U8 R12, [R0+UR6+0x3190] ;  /* 0x00319006000c7984 */ /* 0x000fe80008000000 */
[----:B--2---:R-:W-:Y:S04]  /*699e0*/  STL [R1+0x56cc], R11 ;  /* 0x0056cc0b01007387 */ /* 0x004fe80000100800 */
[----:B------:R-:W2:Y:S04]  /*699f0*/  LDS.U8 R11, [R0+UR6+0x210] ;  /* 0x00021006000b7984 */ /* 0x000ea80008000000 */
[----:B0-----:R-:W-:Y:S04]  /*69a00*/  STL [R1+0x1b04], R6 ;  /* 0x001b040601007387 */ /* 0x001fe80000100800 */
[----:B------:R-:W0:Y:S04]  /*69a10*/  LDS.U8 R6, [R0+UR6+0x318] ;  /* 0x0003180600067984 */ /* 0x000e280008000000 */
[----:B------:R-:W-:Y:S04]  /*69a20*/  STL [R1+0x1b00], R4 ;  /* 0x001b000401007387 */ /* 0x000fe80000100800 */
[----:B------:R-:W3:Y:S04]  /*69a30*/  LDS.U8 R4, [R0+UR6+0x8] ;  /* 0x0000080600047984 */ /* 0x000ee80008000000 */
[----:B--2---:R-:W-:Y:S04]  /*69a40*/  STL [R1+0x3214], R11 ;  /* 0x0032140b01007387 */ /* 0x004fe80000100800 */
[----:B------:R-:W2:Y:S04]  /*69a50*/  LDS.U8 R11, [R0+UR6+0x100] ;  /* 0x00010006000b7984 */ /* 0x000ea80008000000 */
[----:B0-----:R-:W-:Y:S04]  /*69a60*/  STL [R1+0x3210], R6 ;  /* 0x0032100601007387 */ /* 0x001fe80000100800 */
[----:B------:R-:W0:Y:S04]  /*69a70*/  LDS.U8 R6, [R0+UR6+0x218] ;  /* 0x0002180600067984 */ /* 0x000e280008000000 */
[----:B---3--:R-:W-:Y:S04]  /*69a80*/  STL [R1+0x1b0c], R4 ;  /* 0x001b0c0401007387 */ /* 0x008fe80000100800 */
        /* <DEDUP_REMOVED lines=230> */
[----:B------:R-:W-:Y:S04]  /*6a8f0*/  LDS.U8 R11, [R0+UR6+0x3388] ;  /* 0x00338806000b7984 */ /* 0x000fe80008000000 */
[----:B0-----:R-:W-:Y:S04]  /*6a900*/  STL [R1+0x5508], R6 ;  /* 0x0055080601007387 */ /* 0x001fe80000100800 */
[----:B------:R-:W0:Y:S04]  /*6a910*/  LDS.U8 R6, [R0+UR6+0x3280] ;  /* 0x0032800600067984 */ /* 0x000e280008000000 */
[----:B---3--:R-:W-:Y:S04]  /*6a920*/  STL [R1+0x5504], R4 ;  /* 0x0055040401007387 */ /* 0x008fe80000100800 */
[----:B------:R-:W2:Y:S04]  /*6a930*/  LDS.U8 R4, [R0+UR6+0x3098] ;  /* 0x0030980600047984 */ /* 0x000ea80008000000 */
[----:B0-----:R1:W-:Y:S04]  /*6a940*/  STL [R1+0x5708], R6 ;  /* 0x0057080601007387 */ /* 0x0013e80000100800 */
[----:B------:R-:W-:Y:S04]  /*6a950*/  STL [R1+0x5704], R11 ;  /* 0x0057040b01007387 */ /* 0x000fe80000100800 */
[----:B--2---:R0:W-:Y:S01]  /*6a960*/  STL [R1+0x5510], R4 ;  /* 0x0055100401007387 */ /* 0x0041e20000100800 */
[----:B-1----:R-:W-:-:S03]  /*6a970*/  SHF.R.U32.HI R6, RZ, 0x2, R54 ;  /* 0x00000002ff067819 */ /* 0x002fc60000011636 */
[----:B------:R-:W1:Y:S01]  /*6a980*/  LDS.U8 R11, [R0+UR6+0x3288] ;  /* 0x00328806000b7984 */ /* 0x000e620008000000 */
[----:B------:R-:W-:-:S03]  /*6a990*/  SGXT.U32 R6, R6, 0x3 ;  /* 0x000000030606781a */ /* 0x000fc60000000000 */
[----:B------:R-:W-:Y:S01]  /*6a9a0*/  STL [R1+0x550c], R12 ;  /* 0x00550c0c01007387 */ /* 0x000fe20000100800 */
[----:B0-----:R-:W-:-:S05]  /*6a9b0*/  LOP3.LUT R4, R54, 0x3, RZ, 0xc0, !PT ;  /* 0x0000000336047812 */ /* 0x001fca00078ec0ff */
[----:B------:R-:W-:-:S05]  /*6a9c0*/  IMAD R4, R4, 0x420, RZ ;  /* 0x0000042004047824 */ /* 0x000fca00078e02ff */
[----:B------:R-:W-:Y:S02]  /*6a9d0*/  LOP3.LUT R4, R4, R6, RZ, 0xfc, !PT ;  /* 0x0000000604047212 */ /* 0x000fe400078efcff */
[----:B------:R-:W0:Y:S02]  /*6a9e0*/  LDS.U8 R6, [R0+UR6+0x3380] ;  /* 0x0033800600067984 */ /* 0x000e240008000000 */
[----:B------:R-:W-:-:S05]  /*6a9f0*/  LOP3.LUT R4, R4, 0x60, RZ, 0x3c, !PT ;  /* 0x0000006004047812 */ /* 0x000fca00078e3cff */
[----:B------:R-:W2:Y:S04]  /*6aa00*/  LDS.U8 R0, [R4+UR6] ;  /* 0x0000000604007984 */ /* 0x000ea80008000000 */
[----:B-1----:R-:W-:Y:S04]  /*6aa10*/  STL [R1+0x5710], R11 ;  /* 0x0057100b01007387 */ /* 0x002fe80000100800 */
[----:B------:R-:W1:Y:S04]  /*6aa20*/  LDS.U8 R11, [R4+UR6+0x108] ;  /* 0x00010806040b7984 */ /* 0x000e680008000000 */
[----:B0-----:R-:W-:Y:S04]  /*6aa30*/  STL [R1+0x570c], R6 ;  /* 0x00570c0601007387 */ /* 0x001fe80000100800 */
[----:B------:R-:W0:Y:S04]  /*6aa40*/  LDS.U8 R6, [R4+UR6+0x210] ;  /* 0x0002100604067984 */ /* 0x000e280008000000 */
[----:B--2---:R-:W-:Y:S04]  /*6aa50*/  STL [R1+0x1b44], R0 ;  /* 0x001b440001007387 */ /* 0x004fe80000100800 */
[----:B------:R-:W2:Y:S04]  /*6aa60*/  LDS.U8 R0, [R4+UR6+0x318] ;  /* 0x0003180604007984 */ /* 0x000ea80008000000 */
        /* <DEDUP_REMOVED lines=211> */
[----:B------:R-:W3:Y:S04]  /*6b7a0*/  LDL.LU R59, [R1+0x10ac] ;  /* 0x0010ac00013b7983 */ /* 0x000ee80000300800 */
[----:B------:R-:W-:Y:S04]  /*6b7b0*/  LDS.U8 R11, [R4+UR6+0x1380] ;  /* 0x00138006040b7984 */ /* 0x000fe80008000000 */
[----:B0-----:R-:W-:Y:S04]  /*6b7c0*/  STL [R1+0x3384], R6 ;  /* 0x0033840601007387 */ /* 0x001fe80000100800 */
[----:B------:R-:W4:Y:S04]  /*6b7d0*/  LDL.LU R44, [R1+0x1a44] ;  /* 0x001a4400012c7983 */ /* 0x000f280000300800 */
[----:B--2---:R-:W-:Y:S04]  /*6b7e0*/  STL [R1+0x3180], R0 ;  /* 0x0031800001007387 */ /* 0x004fe80000100800 */
[----:B------:R-:W0:Y:S04]  /*6b7f0*/  LDS.U8 R0, [R4+UR6+0x1190] ;  /* 0x0011900604007984 */ /* 0x000e280008000000 */
[----:B------:R-:W2:Y:S04]  /*6b800*/  LDL.LU R45, [R1+0x10a8] ;  /* 0x0010a800012d7983 */ /* 0x000ea80000300800 */
[----:B------:R-:W2:Y:S04]  /*6b810*/  LDL.LU R46, [R1+0x10c0] ;  /* 0x0010c000012e7983 */ /* 0x000ea80000300800 */
[----:B------:R-:W2:Y:S04]  /*6b820*/  LDL.LU R51, [R1+0xdfc] ;  /* 0x000dfc0001337983 */ /* 0x000ea80000300800 */
[----:B------:R-:W2:Y:S04]  /*6b830*/  LDL.LU R52, [R1+0x10cc] ;  /* 0x0010cc0001347983 */ /* 0x000ea80000300800 */
[----:B------:R-:W2:Y:S04]  /*6b840*/  LDL.LU R53, [R1+0xdf8] ;  /* 0x000df80001357983 */ /* 0x000ea80000300800 */
[----:B------:R-:W2:Y:S04]  /*6b850*/  LDL.LU R60, [R1+0x10d0] ;  /* 0x0010d000013c7983 */ /* 0x000ea80000300800 */
[----:B------:R-:W2:Y:S04]  /*6b860*/  LDL.LU R61, [R1+0xdec] ;  /* 0x000dec00013d7983 */ /* 0x000ea80000300800 */
[----:B------:R-:W-:Y:S04]  /*6b870*/  LDS.U8 R6, [R4+UR6+0x2090] ;  /* 0x0020900604067984 */ /* 0x000fe80008000000 */
[----:B0-----:R-:W-:Y:S04]  /*6b880*/  STL [R1+0x8ad4], R0 ;  /* 0x008ad40001007387 */ /* 0x001fe80000100800 */
[----:B------:R-:W0:Y:S04]  /*6b890*/  LDS.U8 R0, [R4+UR6+0x1288] ;  /* 0x0012880604007984 */ /* 0x000e280008000000 */
[----:B0-----:R-:W-:Y:S04]  /*6b8a0*/  STL [R1+0x3390], R0 ;  /* 0x0033900001007387 */ /* 0x001fe80000100800 */
[----:B------:R-:W0:Y:S04]  /*6b8b0*/  LDS.U8 R0, [R4+UR6+0x2198] ;  /* 0x0021980604007984 */ /* 0x000e280008000000 */
[----:B------:R-:W-:Y:S04]  /*6b8c0*/  STL [R1+0x338c], R11 ;  /* 0x00338c0b01007387 */ /* 0x000fe80000100800 */
[----:B------:R-:W1:Y:S04]  /*6b8d0*/  LDS.U8 R11, [R4+UR6+0x2280] ;  /* 0x00228006040b7984 */ /* 0x000e680008000000 */
[----:B------:R-:W-:Y:S04]  /*6b8e0*/  STL [R1+0x5538], R6 ;  /* 0x0055380601007387 */ /* 0x000fe80000100800 */
[----:B------:R-:W1:Y:S04]  /*6b8f0*/  LDS.U8 R6, [R4+UR6+0x2388] ;  /* 0x0023880604067984 */ /* 0x000e680008000000 */
[----:B0-----:R-:W-:Y:S04]  /*6b900*/  STL [R1+0x5534], R0 ;  /* 0x0055340001007387 */ /* 0x001fe80000100800 */
[----:B------:R-:W0:Y:S04]  /*6b910*/  LDS.U8 R0, [R4+UR6+0x2098] ;  /* 0x0020980604007984 */ /* 0x000e280008000000 */
[----:B-1----:R-:W-:Y:S04]  /*6b920*/  STL [R1+0x5738], R11 ;  /* 0x0057380b01007387 */ /* 0x002fe80000100800 */
        /* <DEDUP_REMOVED lines=14> */
[----:B------:R-:W3:Y:S04]  /*6ba10*/  LDS.U8 R6, [R4+UR6+0x3098] ;  /* 0x0030980604067984 */ /* 0x000ee80008000000 */
[----:B0-----:R-:W-:Y:S04]  /*6ba20*/  STL [R1+0x5748], R0 ;  /* 0x0057480001007387 */ /* 0x001fe80000100800 */
[----:B------:R-:W0:Y:S04]  /*6ba30*/  LDS.U8 R0, [R4+UR6+0x3190] ;  /* 0x0031900604007984 */ /* 0x000e280008000000 */
[----:B-1----:R1:W-:Y:S04]  /*6ba40*/  STL [R1+0x5744], R11 ;  /* 0x0057440b01007387 */ /* 0x0023e80000100800 */
[----:B---3--:R-:W-:Y:S01]  /*6ba50*/  STL [R1+0x5550], R6 ;  /* 0x0055500601007387 */ /* 0x008fe20000100800 */
[----:B-1----:R-:W-:-:S03]  /*6ba60*/  LOP3.LUT R11, R54, 0x1f, RZ, 0xc0, !PT ;  /* 0x0000001f360b7812 */ /* 0x002fc600078ec0ff */
[----:B------:R-:W1:Y:S04]  /*6ba70*/  LDS.U8 R6, [R4+UR6+0x3288] ;  /* 0x0032880604067984 */ /* 0x000e680008000000 */
[----:B0-----:R-:W-:Y:S04]  /*6ba80*/  STL [R1+0x554c], R0 ;  /* 0x00554c0001007387 */ /* 0x001fe80000100800 */
[----:B------:R-:W0:Y:S01]  /*6ba90*/  LDS.U8 R0, [R4+UR6+0x3380] ;  /* 0x0033800604007984 */ /* 0x000e220008000000 */
[----:B------:R-:W-:Y:S06]  /*6baa0*/  BAR.SYNC.DEFER_BLOCKING 0x0 ;  /* 0x0000000000007b1d */ /* 0x000fec0000010000 */
[----:B-1----:R-:W-:Y:S04]  /*6bab0*/  STL [R1+0x5750], R6 ;  /* 0x0057500601007387 */ /* 0x002fe80000100800 */
[----:B------:R1:W-:Y:S04]  /*6bac0*/  STS.U8 [R11+UR6], R59 ;  /* 0x0000003b0b007988 */ /* 0x0003e80008000006 */
[----:B0-----:R0:W-:Y:S04]  /*6bad0*/  STL [R1+0x574c], R0 ;  /* 0x00574c0001007387 */ /* 0x0011e80000100800 */
[----:B------:R-:W3:Y:S04]  /*6bae0*/  LDL.LU R54, [R1+0x10dc] ;  /* 0x0010dc0001367983 */ /* 0x000ee80000300800 */
[----:B-1----:R-:W3:Y:S04]  /*6baf0*/  LDL.LU R59, [R1+0xde8] ;  /* 0x000de800013b7983 */ /* 0x002ee80000300800 */
[----:B0-----:R-:W3:Y:S04]  /*6bb00*/  LDL.LU R0, [R1+0x10e4] ;  /* 0x0010e40001007983 */ /* 0x001ee80000300800 */
        /* <DEDUP_REMOVED lines=11> */
[----:B----4-:R-:W-:Y:S04]  /*6bbc0*/  STS.U8 [R11+UR6+0x20], R44 ;  /* 0x0000202c0b007988 */ /* 0x010fe80008000006 */
[----:B------:R-:W4:Y:S04]  /*6bbd0*/  LDL.LU R29, [R1+0x1110] ;  /* 0x00111000011d7983 */ /* 0x000f280000300800 */
[----:B--2---:R-:W-:Y:S04]  /*6bbe0*/  STS.U8 [R11+UR6+0x40], R45 ;  /* 0x0000402d0b007988 */ /* 0x004fe80008000006 */
        /* <DEDUP_REMOVED lines=20> */
[----:B---3--:R0:W-:Y:S04]  /*6bd30*/  STS.U8 [R11+UR6+0x220], R54 ;  /* 0x000220360b007988 */ /* 0x0081e80008000006 */
[----:B------:R1:W-:Y:S04]  /*6bd40*/  STS.U8 [R11+UR6+0x240], R59 ;  /* 0x0002403b0b007988 */ /* 0x0003e80008000006 */
[----:B------:R-:W-:Y:S04]  /*6bd50*/  STS.U8 [R11+UR6+0x260], R0 ;  /* 0x000260000b007988 */ /* 0x000fe80008000006 */
[----:B0-----:R-:W3:Y:S04]  /*6bd60*/  LDL.LU R54, [R1+0x408] ;  /* 0x0004080001367983 */ /* 0x001ee80000300800 */
[----:B-1----:R-:W3:Y:S04]  /*6bd70*/  LDL.LU R59, [R1+0x1150] ;  /* 0x00115000013b7983 */ /* 0x002ee80000300800 */
        /* <DEDUP_REMOVED lines=11> */
[----:B----4-:R-:W-:Y:S04]  /*6be30*/  STS.U8 [R11+UR6+0x540], R29 ;  /* 0x0005401d0b007988 */ /* 0x010fe80008000006 */
[----:B--2---:R-:W-:Y:S04]  /*6be40*/  STS.U8 [R11+UR6+0x600], R30 ;  /* 0x0006001e0b007988 */ /* 0x004fe80008000006 */
[----:B------:R-:W-:Y:S04]  /*6be50*/  STS.U8 [R11+UR6+0x620], R35 ;  /* 0x000620230b007988 */ /* 0x000fe80008000006 */
[----:B------:R-:W-:Y:S04]  /*6be60*/  STS.U8 [R11+UR6+0x640], R36 ;  /* 0x000640240b007988 */ /* 0x000fe80008000006 */
[----:B------:R-:W-:Y:S04]  /*6be70*/  STS.U8 [R11+UR6+0x660], R37 ;  /* 0x000660250b007988 */ /* 0x000fe80008000006 */
[----:B------:R-:W-:Y:S04]  /*6be80*/  STS.U8 [R11+UR6+0x720], R38 ;  /* 0x000720260b007988 */ /* 0x000fe80008000006 */
[----:B------:R-:W-:Y:S04]  /*6be90*/  STS.U8 [R11+UR6+0x700], R43 ;  /* 0x0007002b0b007988 */ /* 0x000fe80008000006 */
[----:B------:R0:W-:Y:S04]  /*6bea0*/  STS.U8 [R11+UR6+0x760], R60 ;  /* 0x0007603c0b007988 */ /* 0x0001e80008000006 */
[----:B------:R1:W-:Y:S04]  /*6beb0*/  STS.U8 [R11+UR6+0x740], R61 ;  /* 0x0007403d0b007988 */ /* 0x0003e80008000006 */
[----:B0-----:R-:W2:Y:S04]  /*6bec0*/  LDL.LU R60, [R1+0x3fc] ;  /* 0x0003fc00013c7983 */ /* 0x001ea80000300800 */
        /* <DEDUP_REMOVED lines=25> */
[----:B------:R-:W4:Y:S04]  /*6c060*/  LDL.LU R43, [R1+0x3ac] ;  /* 0x0003ac00012b7983 */ /* 0x000f280000300800 */
[----:B---3--:R0:W-:Y:S04]  /*6c070*/  STS.U8 [R11+UR6+0x960], R54 ;  /* 0x000960360b007988 */ /* 0x0081e80008000006 */
[----:B------:R1:W-:Y:S04]  /*6c080*/  STS.U8 [R11+UR6+0x940], R59 ;  /* 0x0009403b0b007988 */ /* 0x0003e80008000006 */
[----:B0-----:R-:W3:Y:S04]  /*6c090*/  LDL.LU R54, [R1+0x11ac] ;  /* 0x0011ac0001367983 */ /* 0x001ee80000300800 */
[----:B-1----:R-:W3:Y:S04]  /*6c0a0*/  LDL.LU R59, [R1+0x3a8] ;  /* 0x0003a800013b7983 */ /* 0x002ee80000300800 */
[----:B------:R-:W3:Y:S04]  /*6c0b0*/  LDL.LU R44, [R1+0x11b0] ;  /* 0x0011b000012c7983 */ /* 0x000ee80000300800 */
[----:B------:R-:W3:Y:S04]  /*6c0c0*/  LDL.LU R45, [R1+0x39c] ;  /* 0x00039c00012d7983 */ /* 0x000ee80000300800 */
[----:B------:R-:W3:Y:S04]  /*6c0d0*/  LDL.LU R46, [R1+0x11bc] ;  /* 0x0011bc00012e7983 */ /* 0x000ee80000300800 */
[----:B------:R-:W3:Y:S04]  /*6c0e0*/  LDL.LU R51, [R1+0x398] ;  /* 0x0003980001337983 */ /* 0x000ee80000300800 */
[----:B------:R-:W3:Y:S04]  /*6c0f0*/  LDL.LU R52, [R1+0x1610] ;  /* 0x0016100001347983 */ /* 0x000ee80000300800 */
[----:B------:R-:W3:Y:S04]  /*6c100*/  LDL.LU R53, [R1+0x38c] ;  /* 0x00038c0001357983 */ /* 0x000ee80000300800 */
[----:B--2---:R0:W-:Y:S04]  /*6c110*/  STS.U8 [R11+UR6+0xa00], R60 ;  /* 0x000a003c0b007988 */ /* 0x0041e80008000006 */
[----:B----4-:R1:W-:Y:S04]  /*6c120*/  STS.U8 [R11+UR6+0xa20], R61 ;  /* 0x000a203d0b007988 */ /* 0x0103e80008000006 */
[----:B0-----:R-:W2:Y:S04]  /*6c130*/  LDL.LU R60, [R1+0x161c] ;  /* 0x00161c00013c7983 */ /* 0x001ea80000300800 */
[----:B-1----:R-:W4:Y:S04]  /*6c140*/  LDL.LU R61, [R1+0x388] ;  /* 0x00038800013d7983 */ /* 0x002f280000300800 */
        /* <DEDUP_REMOVED lines=35> */
[----:B------:R-:W-:Y:S04]  /*6c380*/  STS.U8 [R11+UR6+0xf40], R44 ;  /* 0x000f402c0b007988 */ /* 0x000fe80008000006 */
        /* <DEDUP_REMOVED lines=11> */
[----:B--2---:R0:W-:Y:S04]  /*6c440*/  STS.U8 [R11+UR6+0x1100], R60 ;  /* 0x0011003c0b007988 */ /* 0x0041e80008000006 */
[----:B------:R-:W2:Y:S04]  /*6c450*/  LDL.LU R43, [R1+0x1790] ;  /* 0x00179000012b7983 */ /* 0x000ea80000300800 */
[----:B----4-:R1:W-:Y:S04]  /*6c460*/  STS.U8 [R11+UR6+0x1160], R61 ;  /* 0x0011603d0b007988 */ /* 0x0103e80008000006 */
        /* <DEDUP_REMOVED lines=30> */
[----:B--2---:R-:W-:Y:S04]  /*6c650*/  STS.U8 [R11+UR6+0x1660], R43 ;  /* 0x0016602b0b007988 */ /* 0x004fe80008000006 */
[----:B----4-:R0:W-:Y:S04]  /*6c660*/  STS.U8 [R11+UR6+0x1720], R60 ;  /* 0x0017203c0b007988 */ /* 0x0101e80008000006 */
        /* <DEDUP_REMOVED lines=114> */
[----:B0-----:R-:W3:Y:S04]  /*6cd90*/  LDL.LU R54, [R1+0x218] ;  /* 0x0002180001367983 */ /* 0x001ee80000300800 */
[----:B------:R-:W-:Y:S04]  /*6cda0*/  STS.U8 [R11+UR6+0x2460], R29 ;  /* 0x0024601d0b007988 */ /* 0x000fe80008000006 */
[----:B-1----:R-:W3:Y:S04]  /*6cdb0*/  LDL.LU R59, [R1+0x1a40] ;  /* 0x001a4000013b7983 */ /* 0x002ee80000300800 */
        /* <DEDUP_REMOVED lines=31> */
[----:B0-----:R-:W4:Y:S04]  /*6cfb0*/  LDL.LU R44, [R1+0x160] ;  /* 0x00016000012c7983 */ /* 0x001f280000300800 */
[----:B------:R0:W-:Y:S04]  /*6cfc0*/  STS.U8 [R11+UR6+0x2760], R46 ;  /* 0x0027602e0b007988 */ /* 0x0001e80008000006 */
[----:B-1----:R-:W4:Y:S04]  /*6cfd0*/  LDL.LU R45, [R1+0x15c] ;  /* 0x00015c00012d7983 */ /* 0x002f280000300800 */
[----:B------:R1:W-:Y:S04]  /*6cfe0*/  STS.U8 [R11+UR6+0x2740], R51 ;  /* 0x002740330b007988 */ /* 0x0003e80008000006 */
[----:B0-----:R-:W4:Y:S04]  /*6cff0*/  LDL.LU R46, [R1+0x158] ;  /* 0x00015800012e7983 */ /* 0x001f280000300800 */
[----:B------:R0:W-:Y:S04]  /*6d000*/  STS.U8 [R11+UR6+0x2800], R52 ;  /* 0x002800340b007988 */ /* 0x0001e80008000006 */
[----:B-1----:R-:W4:Y:S04]  /*6d010*/  LDL.LU R51, [R1+0x144] ;  /* 0x0001440001337983 */ /* 0x002f280000300800 */
[----:B------:R1:W-:Y:S04]  /*6d020*/  STS.U8 [R11+UR6+0x2820], R53 ;  /* 0x002820350b007988 */ /* 0x0003e80008000006 */
[----:B0-----:R-:W4:Y:S04]  /*6d030*/  LDL.LU R52, [R1+0x140] ;  /* 0x0001400001347983 */ /* 0x001f280000300800 */
[----:B-1----:R-:W4:Y:S04]  /*6d040*/  LDL.LU R53, [R1+0x13c] ;  /* 0x00013c0001357983 */ /* 0x002f280000300800 */
[----:B---3--:R0:W-:Y:S04]  /*6d050*/  STS.U8 [R11+UR6+0x2840], R54 ;  /* 0x002840360b007988 */ /* 0x0081e80008000006 */
[----:B------:R1:W-:Y:S04]  /*6d060*/  STS.U8 [R11+UR6+0x2860], R59 ;  /* 0x0028603b0b007988 */ /* 0x0003e80008000006 */
[----:B0-----:R-:W3:Y:S04]  /*6d070*/  LDL.LU R54, [R1+0x138] ;  /* 0x0001380001367983 */ /* 0x001ee80000300800 */
[----:B-1----:R-:W3:Y:S04]  /*6d080*/  LDL.LU R59, [R1+0x124] ;  /* 0x00012400013b7983 */ /* 0x002ee80000300800 */
        /* <DEDUP_REMOVED lines=24> */
[----:B0-----:R-:W4:Y:S04]  /*6d210*/  LDL.LU R19, [R1+0x118] ;  /* 0x0001180001137983 */ /* 0x001f280000300800 */
[----:B------:R-:W-:Y:S04]  /*6d220*/  STS.U8 [R11+UR6+0x2e40], R45 ;  /* 0x002e402d0b007988 */ /* 0x000fe80008000006 */
[----:B-1----:R-:W4:Y:S04]  /*6d230*/  LDL.LU R20, [R1+0x104] ;  /* 0x0001040001147983 */ /* 0x002f280000300800 */
[----:B------:R-:W-:Y:S04]  /*6d240*/  STS.U8 [R11+UR6+0x2e60], R46 ;  /* 0x002e602e0b007988 */ /* 0x000fe80008000006 */
[----:B------:R-:W-:Y:S04]  /*6d250*/  STS.U8 [R11+UR6+0x2f20], R51 ;  /* 0x002f20330b007988 */ /* 0x000fe80008000006 */
[----:B------:R-:W-:Y:S04]  /*6d260*/  STS.U8 [R11+UR6+0x2f00], R52 ;  /* 0x002f00340b007988 */ /* 0x000fe80008000006 */
[----:B------:R-:W-:Y:S04]  /*6d270*/  STS.U8 [R11+UR6+0x2f60], R53 ;  /* 0x002f60350b007988 */ /* 0x000fe80008000006 */
[----:B---3--:R-:W-:Y:S04]  /*6d280*/  STS.U8 [R11+UR6+0x2f40], R54 ;  /* 0x002f40360b007988 */ /* 0x008fe80008000006 */
[----:B------:R-:W-:Y:S04]  /*6d290*/  STS.U8 [R11+UR6+0x3000], R59 ;  /* 0x0030003b0b007988 */ /* 0x000fe80008000006 */
[----:B--2---:R-:W-:Y:S04]  /*6d2a0*/  STS.U8 [R11+UR6+0x3020], R60 ;  /* 0x0030203c0b007988 */ /* 0x004fe80008000006 */
[----:B----4-:R0:W-:Y:S04]  /*6d2b0*/  STS.U8 [R11+UR6+0x3040], R61 ;  /* 0x0030403d0b007988 */ /* 0x0101e80008000006 */
        /* <DEDUP_REMOVED lines=22> */
[----:B------:R0:W-:Y:S04]  /*6d420*/  STS.U8 [R11+UR6+0x3120], R20 ;  /* 0x003120140b007988 */ /* 0x0001e80008000006 */
[----:B0-----:R-:W4:Y:S04]  /*6d430*/  LDL.LU R20, [R1+0x54] ;  /* 0x0000540001147983 */ /* 0x001f280000300800 */
        /* <DEDUP_REMOVED lines=50> */
[----:B0-----:R-:W2:Y:S04]  /*6d760*/  LDL.LU R5, [R1+0x10] ;  /* 0x0000100001057983 */ /* 0x001ea80000300800 */
[----:B------:R0:W-:Y:S04]  /*6d770*/  STS.U8 [R11+UR6+0x3660], R20 ;  /* 0x003660140b007988 */ /* 0x0001e80008000006 */
[----:B------:R1:W-:Y:S04]  /*6d780*/  STS.U8 [R11+UR6+0x3720], R19 ;  /* 0x003720130b007988 */ /* 0x0003e80008000006 */
[----:B------:R1:W-:Y:S04]  /*6d790*/  STS.U8 [R11+UR6+0x3700], R14 ;  /* 0x0037000e0b007988 */ /* 0x0003e80008000006 */
[----:B0-----:R-:W3:Y:S04]  /*6d7a0*/  LDL.LU R20, [R1+0x943c] ;  /* 0x00943c0001147983 */ /* 0x001ee80000300800 */
[----:B-1----:R-:W3:Y:S04]  /*6d7b0*/  LDL.LU R19, [R1+0x9438] ;  /* 0x0094380001137983 */ /* 0x002ee80000300800 */
[----:B------:R0:W-:Y:S04]  /*6d7c0*/  STS.U8 [R11+UR6+0x3760], R13 ;  /* 0x0037600d0b007988 */ /* 0x0001e80008000006 */
[----:B------:R-:W3:Y:S04]  /*6d7d0*/  LDL.LU R14, [R1+0x9434] ;  /* 0x00943400010e7983 */ /* 0x000ee80000300800 */
[----:B------:R1:W-:Y:S04]  /*6d7e0*/  STS.U8 [R11+UR6+0x3740], R12 ;  /* 0x0037400c0b007988 */ /* 0x0003e80008000006 */
[----:B0-----:R-:W3:Y:S04]  /*6d7f0*/  LDL.LU R13, [R1+0x9430] ;  /* 0x00943000010d7983 */ /* 0x001ee80000300800 */
[----:B-1----:R-:W3:Y:S04]  /*6d800*/  LDL.LU R12, [R1+0x942c] ;  /* 0x00942c00010c7983 */ /* 0x002ee80000300800 */
[----:B--2---:R-:W-:Y:S04]  /*6d810*/  STS.U8 [R11+UR6+0x3800], R5 ;  /* 0x003800050b007988 */ /* 0x004fe80008000006 */
[----:B------:R0:W-:Y:S04]  /*6d820*/  STS.U8 [R11+UR6+0x3820], R0 ;  /* 0x003820000b007988 */ /* 0x0001e80008000006 */
[----:B------:R1:W-:Y:S04]  /*6d830*/  STS.U8 [R11+UR6+0x3840], R4 ;  /* 0x003840040b007988 */ /* 0x0003e80008000006 */
[----:B------:R2:W-:Y:S04]  /*6d840*/  STS.U8 [R11+UR6+0x3860], R6 ;  /* 0x003860060b007988 */ /* 0x0005e80008000006 */
[----:B0-----:R-:W3:Y:S04]  /*6d850*/  LDL.LU R0, [R1+0x10d4] ;  /* 0x0010d40001007983 */ /* 0x001ee80000300800 */
[----:B-1----:R-:W3:Y:S04]  /*6d860*/  LDL.LU R4, [R1+0xdf0] ;  /* 0x000df00001047983 */ /* 0x002ee80000300800 */
[----:B--2---:R-:W2:Y:S04]  /*6d870*/  LDL.LU R6, [R1+0x10d8] ;  /* 0x0010d80001067983 */ /* 0x004ea80000300800 */
[----:B------:R0:W-:Y:S04]  /*6d880*/  STS.U8 [R11+UR6+0x3920], R58 ;  /* 0x0039203a0b007988 */ /* 0x0001e80008000006 */
[----:B------:R1:W-:Y:S04]  /*6d890*/  STS.U8 [R11+UR6+0x3900], R57 ;  /* 0x003900390b007988 */ /* 0x0003e80008000006 */
[----:B------:R4:W-:Y:S04]  /*6d8a0*/  STS.U8 [R11+UR6+0x3960], R56 ;  /* 0x003960380b007988 */ /* 0x0009e80008000006 */
[----:B0-----:R-:W2:Y:S04]  /*6d8b0*/  LDL.LU R58, [R1+0xdf4] ;  /* 0x000df400013a7983 */ /* 0x001ea80000300800 */
[----:B-1----:R-:W2:Y:S04]  /*6d8c0*/  LDL.LU R57, [R1+0x10c8] ;  /* 0x0010c80001397983 */ /* 0x002ea80000300800 */
[----:B----4-:R-:W4:Y:S04]  /*6d8d0*/  LDL.LU R56, [R1+0x10a0] ;  /* 0x0010a00001387983 */ /* 0x010f280000300800 */
[----:B------:R0:W-:Y:S04]  /*6d8e0*/  STS.U8 [R11+UR6+0x3940], R55 ;  /* 0x003940370b007988 */ /* 0x0001e80008000006 */
[----:B------:R1:W-:Y:S04]  /*6d8f0*/  STS.U8 [R11+UR6+0x3a00], R50 ;  /* 0x003a00320b007988 */ /* 0x0003e80008000006 */
[----:B0-----:R-:W2:Y:S04]  /*6d900*/  LDL.LU R55, [R1+0x10c4] ;  /* 0x0010c40001377983 */ /* 0x001ea80000300800 */
[----:B-1----:R-:W2:Y:S01]  /*6d910*/  LDL.LU R50, [R1+0x10a4] ;  /* 0x0010a40001327983 */ /* 0x002ea20000300800 */
[----:B------:R-:W0:Y:S03]  /*6d920*/  S2R R5, SR_TID.X ;  /* 0x0000000000057919 */ /* 0x000e260000002100 */
[----:B------:R1:W-:Y:S04]  /*6d930*/  STS.U8 [R11+UR6+0x3a20], R49 ;  /* 0x003a20310b007988 */ /* 0x0003e80008000006 */
[----:B-1----:R-:W3:Y:S01]  /*6d940*/  LDL.LU R11, [R1+0x9428] ;  /* 0x00942800010b7983 */ /* 0x002ee20000300800 */
[----:B0-----:R-:W-:-:S05]  /*6d950*/  LOP3.LUT R49, R5, 0x1f, RZ, 0xc0, !PT ;  /* 0x0000001f05317812 */ /* 0x001fca00078ec0ff */
        /* <DEDUP_REMOVED lines=35> */
[----:B------:R-:W3:Y:S01]  /*6db90*/  LDL.LU R32, [R1+0x1114] ;  /* 0x0011140001207983 */ /* 0x000ee20000300800 */
[----:B------:R-:W-:-:S03]  /*6dba0*/  LOP3.LUT R5, R49, 0x10, RZ, 0x3c, !PT ;  /* 0x0000001031057812 */ /* 0x000fc600078e3cff */
        /* <DEDUP_REMOVED lines=9> */
[----:B--2---:R0:W-:Y:S04]  /*6dc40*/  STS.U8 [R5+UR6+0x80], R50 ;  /* 0x0000803205007988 */ /* 0x0041e80008000006 */
[----:B------:R1:W-:Y:S04]  /*6dc50*/  STS.U8 [R5+UR6+0xa0], R55 ;  /* 0x0000a03705007988 */ /* 0x0003e80008000006 */
[----:B----4-:R2:W-:Y:S04]  /*6dc60*/  STS.U8 [R5+UR6+0xc0], R56 ;  /* 0x0000c03805007988 */ /* 0x0105e80008000006 */
[----:B0-----:R-:W4:Y:S04]  /*6dc70*/  LDL.LU R50, [R1+0x1138] ;  /* 0x0011380001327983 */ /* 0x001f280000300800 */
[----:B-1----:R-:W4:Y:S04]  /*6dc80*/  LDL.LU R55, [R1+0x414] ;  /* 0x0004140001377983 */ /* 0x002f280000300800 */
[----:B------:R0:W-:Y:S04]  /*6dc90*/  STS.U8 [R5+UR6+0xe0], R57 ;  /* 0x0000e03905007988 */ /* 0x0001e80008000006 */
[----:B--2---:R-:W2:Y:S04]  /*6dca0*/  LDL.LU R56, [R1+0x1144] ;  /* 0x0011440001387983 */ /* 0x004ea80000300800 */
[----:B------:R1:W-:Y:S04]  /*6dcb0*/  STS.U8 [R5+UR6+0x1a0], R58 ;  /* 0x0001a03a05007988 */ /* 0x0003e80008000006 */
[----:B0-----:R-:W2:Y:S04]  /*6dcc0*/  LDL.LU R57, [R1+0x410] ;  /* 0x0004100001397983 */ /* 0x001ea80000300800 */
[----:B---3--:R0:W-:Y:S04]  /*6dcd0*/  STS.U8 [R5+UR6+0x180], R0 ;  /* 0x0001800005007988 */ /* 0x0081e80008000006 */
[----:B-1----:R-:W3:Y:S04]  /*6dce0*/  LDL.LU R58, [R1+0x1148] ;  /* 0x00114800013a7983 */ /* 0x002ee80000300800 */
[----:B------:R1:W-:Y:S04]  /*6dcf0*/  STS.U8 [R5+UR6+0x1e0], R4 ;  /* 0x0001e00405007988 */ /* 0x0003e80008000006 */
[----:B0-----:R-:W3:Y:S04]  /*6dd00*/  LDL.LU R0, [R1+0x404] ;  /* 0x0004040001007983 */ /* 0x001ee80000300800 */
[----:B------:R0:W-:Y:S04]  /*6dd10*/  STS.U8 [R5+UR6+0x1c0], R6 ;  /* 0x0001c00605007988 */ /* 0x0001e80008000006 */
[----:B-1----:R-:W3:Y:S04]  /*6dd20*/  LDL.LU R4, [R1+0x1154] ;  /* 0x0011540001047983 */ /* 0x002ee80000300800 */
[----:B0-----:R-:W3:Y:S04]  /*6dd30*/  LDL.LU R6, [R1+0x400] ;  /* 0x0004000001067983 */ /* 0x001ee80000300800 */
        /* <DEDUP_REMOVED lines=9> */
[----:B------:R0:W-:Y:S04]  /*6ddd0*/  STS.U8 [R5+UR6+0x380], R16 ;  /* 0x0003801005007988 */ /* 0x0001e80008000006 */
[----:B-1----:R-:W3:Y:S04]  /*6dde0*/  LDL.LU R15, [R1+0x1168] ;  /* 0x00116800010f7983 */ /* 0x002ee80000300800 */
        /* <DEDUP_REMOVED lines=34> */
[----:B----4-:R0:W-:Y:S04]  /*6e010*/  STS.U8 [R5+UR6+0x7c0], R50 ;  /* 0x0007c03205007988 */ /* 0x0101e80008000006 */
[----:B-1----:R-:W4:Y:S04]  /*6e020*/  LDL.LU R49, [R1+0x11b4] ;  /* 0x0011b40001317983 */ /* 0x002f280000300800 */
[----:B------:R1:W-:Y:S04]  /*6e030*/  STS.U8 [R5+UR6+0x880], R55 ;  /* 0x0008803705007988 */ /* 0x0003e80008000006 */
[----:B0-----:R-:W4:Y:S04]  /*6e040*/  LDL.LU R50, [R1+0x3a0] ;  /* 0x0003a00001327983 */ /* 0x001f280000300800 */
[----:B--2---:R0:W-:Y:S04]  /*6e050*/  STS.U8 [R5+UR6+0x8a0], R56 ;  /* 0x0008a03805007988 */ /* 0x0041e80008000006 */
[----:B-1----:R-:W2:Y:S04]  /*6e060*/  LDL.LU R55, [R1+0x11b8] ;  /* 0x0011b80001377983 */ /* 0x002ea80000300800 */
        /* <DEDUP_REMOVED lines=8> */
[----:B------:R1:W-:Y:S04]  /*6e0f0*/  STS.U8 [R5+UR6+0x9e0], R6 ;  /* 0x0009e00605007988 */ /* 0x0003e80008000006 */
[----:B0-----:R-:W3:Y:S04]  /*6e100*/  LDL.LU R4, [R1+0x384] ;  /* 0x0003840001047983 */ /* 0x001ee80000300800 */
[----:B-1----:R-:W3:Y:S04]  /*6e110*/  LDL.LU R6, [R1+0x1644] ;  /* 0x0016440001067983 */ /* 0x002ee80000300800 */
[----:B------:R0:W-:Y:S04]  /*6e120*/  STS.U8 [R5+UR6+0x9c0], R7 ;  /* 0x0009c00705007988 */ /* 0x0001e80008000006 */
        /* <DEDUP_REMOVED lines=102> */
[----:B----4-:R1:W-:Y:S04]  /*6e790*/  STS.U8 [R5+UR6+0x16e0], R48 ;  /* 0x0016e03005007988 */ /* 0x0103e80008000006 */
[----:B0-----:R-:W4:Y:S04]  /*6e7a0*/  LDL.LU R47, [R1+0x1974] ;  /* 0x00197400012f7983 */ /* 0x001f280000300800 */
[----:B------:R0:W-:Y:S04]  /*6e7b0*/  STS.U8 [R5+UR6+0x17a0], R49 ;  /* 0x0017a03105007988 */ /* 0x0001e80008000006 */
[----:B-1----:R-:W4:Y:S04]  /*6e7c0*/  LDL.LU R48, [R1+0x2b0] ;  /* 0x0002b00001307983 */ /* 0x002f280000300800 */
[----:B--2---:R1:W-:Y:S04]  /*6e7d0*/  STS.U8 [R5+UR6+0x1780], R50 ;  /* 0x0017803205007988 */ /* 0x0043e80008000006 */
[----:B0-----:R-:W2:Y:S04]  /*6e7e0*/  LDL.LU R49, [R1+0x1978] ;  /* 0x0019780001317983 */ /* 0x001ea80000300800 */
[----:B------:R0:W-:Y:S04]  /*6e7f0*/  STS.U8 [R5+UR6+0x17e0], R55 ;  /* 0x0017e03705007988 */ /* 0x0001e80008000006 */
[----:B-1----:R-:W2:Y:S04]  /*6e800*/  LDL.LU R50, [R1+0x2a4] ;  /* 0x0002a40001327983 */ /* 0x002ea80000300800 */
[----:B---3--:R1:W-:Y:S04]  /*6e810*/  STS.U8 [R5+UR6+0x17c0], R56 ;  /* 0x0017c03805007988 */ /* 0x0083e80008000006 */
        /* <DEDUP_REMOVED lines=155> */
[----:B------:R-:W-:Y:S04]  /*6f1d0*/  STS.U8 [R5+UR6+0x2de0], R42 ;  /* 0x002de02a05007988 */ /* 0x000fe80008000006 */
[----:B--2---:R-:W-:Y:S04]  /*6f1e0*/  STS.U8 [R5+UR6+0x2dc0], R47 ;  /* 0x002dc02f05007988 */ /* 0x004fe80008000006 */
[----:B------:R-:W-:Y:S04]  /*6f1f0*/  STS.U8 [R5+UR6+0x2e80], R48 ;  /* 0x002e803005007988 */ /* 0x000fe80008000006 */
        /* <DEDUP_REMOVED lines=41> */
[----:B---3--:R1:W-:Y:S04]  /*6f490*/  STS.U8 [R5+UR6+0x30e0], R4 ;  /* 0x0030e00405007988 */ /* 0x0083e80008000006 */
        /* <DEDUP_REMOVED lines=22> */
[----:B------:R-:W-:Y:S04]  /*6f600*/  STS.U8 [R5+UR6+0x36c0], R49 ;  /* 0x0036c03105007988 */ /* 0x000fe80008000006 */
[----:B------:R-:W-:Y:S04]  /*6f610*/  STS.U8 [R5+UR6+0x36e0], R50 ;  /* 0x0036e03205007988 */ /* 0x000fe80008000006 */
[----:B------:R-:W-:Y:S04]  /*6f620*/  STS.U8 [R5+UR6+0x37a0], R55 ;  /* 0x0037a03705007988 */ /* 0x000fe80008000006 */
[----:B------:R-:W-:Y:S04]  /*6f630*/  STS.U8 [R5+UR6+0x3780], R56 ;  /* 0x0037803805007988 */ /* 0x000fe80008000006 */
[----:B0-----:R-:W3:Y:S04]  /*6f640*/  LDL.LU R6, [R1+0x9424] ;  /* 0x0094240001067983 */ /* 0x001ee80000300800 */
[----:B------:R-:W-:Y:S04]  /*6f650*/  STS.U8 [R5+UR6+0x37e0], R57 ;  /* 0x0037e03905007988 */ /* 0x000fe80008000006 */
[----:B-1----:R-:W4:Y:S04]  /*6f660*/  LDL.LU R4, [R1+0x9420] ;  /* 0x0094200001047983 */ /* 0x002f280000300800 */
[----:B------:R-:W-:Y:S04]  /*6f670*/  STS.U8 [R5+UR6+0x37c0], R58 ;  /* 0x0037c03a05007988 */ /* 0x000fe80008000006 */
[----:B------:R0:W-:Y:S04]  /*6f680*/  STS.U8 [R5+UR6+0x3880], R0 ;  /* 0x0038800005007988 */ /* 0x0001e80008000006 */
[----:B--2---:R-:W2:Y:S04]  /*6f690*/  LDL.LU R48, [R1+0x5c] ;  /* 0x00005c0001307983 */ /* 0x004ea80000300800 */
[----:B------:R-:W-:Y:S04]  /*6f6a0*/  STS.U8 [R5+UR6+0x38a0], R61 ;  /* 0x0038a03d05007988 */ /* 0x000fe80008000006 */
[----:B0-----:R-:W2:Y:S04]  /*6f6b0*/  LDL.LU R0, [R1+0x58] ;  /* 0x0000580001007983 */ /* 0x001ea80000300800 */
        /* <DEDUP_REMOVED lines=30> */
[----:B0-----:R-:W2:Y:S04]  /*6f8a0*/  LDL R13, [R1+0x2c] ;  /* 0x00002c00010d7983 */ /* 0x001ea80000100800 */
[----:B------:R-:W-:Y:S04]  /*6f8b0*/  STS.U8 [R5+UR6+0x3ec0], R12 ;  /* 0x003ec00c05007988 */ /* 0x000fe80008000006 */
[----:B------:R-:W-:Y:S04]  /*6f8c0*/  STS.U8 [R5+UR6+0x3ee0], R11 ;  /* 0x003ee00b05007988 */ /* 0x000fe80008000006 */
[----:B------:R-:W2:Y:S04]  /*6f8d0*/  LDL.LU.64 R16, [R1+0xcd0] ;  /* 0x000cd00001107983 */ /* 0x000ea80000300a00 */
[----:B------:R-:W2:Y:S04]  /*6f8e0*/  LDL.LU.64 R18, [R1+0xcd8] ;  /* 0x000cd80001127983 */ /* 0x000ea80000300a00 */
[----:B---3--:R-:W-:Y:S04]  /*6f8f0*/  STS.U8 [R5+UR6+0x3fa0], R6 ;  /* 0x003fa00605007988 */ /* 0x008fe80008000006 */
[----:B----4-:R-:W-:Y:S04]  /*6f900*/  STS.U8 [R5+UR6+0x3f80], R4 ;  /* 0x003f800405007988 */ /* 0x010fe80008000006 */
[----:B--2---:R-:W-:Y:S04]  /*6f910*/  STS.U8 [R5+UR6+0x3fe0], R48 ;  /* 0x003fe03005007988 */ /* 0x004fe80008000006 */
[----:B------:R-:W-:Y:S01]  /*6f920*/  STS.U8 [R5+UR6+0x3fc0], R0 ;  /* 0x003fc00005007988 */ /* 0x000fe20008000006 */
[----:B------:R-:W-:Y:S06]  /*6f930*/  BAR.SYNC.DEFER_BLOCKING 0x0 ;  /* 0x0000000000007b1d */ /* 0x000fec0000010000 */
[----:B------:R-:W0:Y:S04]  /*6f940*/  LDSM.16.M88.4 R8, [R13+UR6] ;  /* 0x000000060d08783b */ /* 0x000e280008000200 */
[----:B------:R-:W-:Y:S04]  /*6f950*/  LDSM.16.M88.4 R20, [R13+UR6+0x600] ;  /* 0x000600060d14783b */ /* 0x000fe80008000200 */
[----:B------:R-:W-:Y:S04]  /*6f960*/  LDSM.16.M88.4 R24, [R13+UR6+0xa00] ;  /* 0x000a00060d18783b */ /* 0x000fe80008000200 */
[----:B0-----:R-:W-:Y:S01]  /*6f970*/  STL.64 [R1+0x2e60], R8 ;  /* 0x002e600801007387 */ /* 0x001fe20000100a00 */
[----:B------:R-:W-:-:S02]  /*6f980*/  IMAD.MOV.U32 R5, RZ, RZ, R8 ;  /* 0x000000ffff057224 */ /* 0x000fc400078e0008 */
[----:B------:R-:W-:Y:S01]  /*6f990*/  IMAD.MOV.U32 R4, RZ, RZ, R9 ;  /* 0x000000ffff047224 */ /* 0x000fe200078e0009 */
[----:B------:R-:W-:Y:S04]  /*6f9a0*/  STL.64 [R1+0x2e68], R10 ;  /* 0x002e680a01007387 */ /* 0x000fe80000100a00 */
[----:B------:R-:W0:Y:S04]  /*6f9b0*/  LDSM.16.M88.4 R8, [R13+UR6+0x200] ;  /* 0x000200060d08783b */ /* 0x000e280008000200 */
[----:B0-----:R-:W-:Y:S01]  /*6f9c0*/  STL.64 [R1+0x2e70], R8 ;  /* 0x002e700801007387 */ /* 0x001fe20000100a00 */
[----:B------:R-:W-:-:S02]  /*6f9d0*/  IMAD.MOV.U32 R14, RZ, RZ, R8 ;  /* 0x000000ffff0e7224 */ /* 0x000fc400078e0008 */
[----:B------:R-:W-:Y:S01]  /*6f9e0*/  IMAD.MOV.U32 R15, RZ, RZ, R9 ;  /* 0x000000ffff0f7224 */ /* 0x000fe200078e0009 */
[----:B------:R-:W-:Y:S04]  /*6f9f0*/  STL.64 [R1+0x2e78], R10 ;  /* 0x002e780a01007387 */ /* 0x000fe80000100a00 */
[----:B------:R-:W0:Y:S01]  /*6fa00*/  LDSM.16.M88.4 R8, [R13+UR6+0x400] ;  /* 0x000400060d08783b */ /* 0x000e220008000200 */
[----:B------:R-:W-:-:S03]  /*6fa10*/  IMAD.MOV.U32 R0, RZ, RZ, R21 ;  /* 0x000000ffff007224 */ /* 0x000fc600078e0015 */
[----:B0-----:R-:W-:Y:S04]  /*6fa20*/  STL.64 [R1+0x2e80], R8 ;  /* 0x002e800801007387 */ /* 0x001fe80000100a00 */
[----:B------:R0:W-:Y:S04]  /*6fa30*/  STL.64 [R1+0x2e88], R10 ;  /* 0x002e880a01007387 */ /* 0x0001e80000100a00 */
[----:B------:R-:W-:Y:S04]  /*6fa40*/  STL.64 [R1+0x2e90], R20 ;  /* 0x002e901401007387 */ /* 0x000fe80000100a00 */
[----:B------:R-:W-:Y:S01]  /*6fa50*/  STL.64 [R1+0x2e98], R22 ;  /* 0x002e981601007387 */ /* 0x000fe20000100a00 */
[----:B0-----:R-:W-:-:S03]  /*6fa60*/  IMAD.MOV.U32 R10, RZ, RZ, R20 ;  /* 0x000000ffff0a7224 */ /* 0x001fc600078e0014 */
[----:B------:R-:W0:Y:S01]  /*6fa70*/  LDSM.16.M88.4 R20, [R13+UR6+0x800] ;  /* 0x000800060d14783b */ /* 0x000e220008000200 */
[----:B------:R-:W-:Y:S02]  /*6fa80*/  IMAD.MOV.U32 R12, RZ, RZ, R8 ;  /* 0x000000ffff0c7224 */ /* 0x000fe400078e0008 */
[----:B------:R-:W-:Y:S01]  /*6fa90*/  IMAD.MOV.U32 R11, RZ, RZ, R9 ;  /* 0x000000ffff0b7224 */ /* 0x000fe200078e0009 */
[----:B0-----:R0:W-:Y:S01]  /*6faa0*/  STL.64 [R1+0x2ea0], R20 ;  /* 0x002ea01401007387 */ /* 0x0011e20000100a00 */
[----:B------:R-:W-:Y:S02]  /*6fab0*/  IMAD.MOV.U32 R9, RZ, RZ, R20 ;  /* 0x000000ffff097224 */ /* 0x000fe400078e0014 */
[----:B------:R-:W-:Y:S01]  /*6fac0*/  IMAD.MOV.U32 R8, RZ, RZ, R21 ;  /* 0x000000ffff087224 */ /* 0x000fe200078e0015 */
[----:B------:R1:W-:Y:S04]  /*6fad0*/  STL.64 [R1+0x2ea8], R22 ;  /* 0x002ea81601007387 */ /* 0x0003e80000100a00 */
[----:B0-----:R-:W2:Y:S04]  /*6fae0*/  LDL.LU.64 R20, [R1+0xd10] ;  /* 0x000d100001147983 */ /* 0x001ea80000300a00 */
[----:B-1----:R-:W2:Y:S01]  /*6faf0*/  LDL.LU.64 R22, [R1+0xd18] ;  /* 0x000d180001167983 */ /* 0x002ea20000300a00 */
[----:B------:R-:W-:-:S02]  /*6fb00*/  IMAD.MOV.U32 R7, RZ, RZ, R24 ;  /* 0x000000ffff077224 */ /* 0x000fc400078e0018 */
[----:B------:R-:W-:Y:S01]  /*6fb10*/  IMAD.MOV.U32 R6, RZ, RZ, R25 ;  /* 0x000000ffff067224 */ /* 0x000fe200078e0019 */
[----:B------:R-:W-:Y:S04]  /*6fb20*/  STL.64 [R1+0x2eb0], R24 ;  /* 0x002eb01801007387 */ /* 0x000fe80000100a00 */
[----:B------:R-:W-:Y:S04]  /*6fb30*/  STL.64 [R1+0x2eb8], R26 ;  /* 0x002eb81a01007387 */ /* 0x000fe80000100a00 */
[----:B------:R-:W0:Y:S01]  /*6fb40*/  LDSM.16.M88.4 R24, [R13+UR6+0xc00] ;  /* 0x000c00060d18783b */ /* 0x000e220008000200 */
[----:B------:R-:W-:-:S02]  /*6fb50*/  IMAD R28, R2, 0x100, R3 ;  /* 0x00000100021c7824 */ /* 0x000fc400078e0203 */
[----:B------:R-:W-:Y:S02]  /*6fb60*/  IMAD R29, R50, 0x100, R49 ;  /* 0x00000100321d7824 */ /* 0x000fe400078e0231 */
[----:B------:R-:W-:Y:S02]  /*6fb70*/  IMAD R30, R56, 0x100, R55 ;  /* 0x00000100381e7824 */ /* 0x000fe400078e0237 */
[----:B------:R-:W-:Y:S01]  /*6fb80*/  IMAD R31, R58, 0x100, R57 ;  /* 0x000001003a1f7824 */ /* 0x000fe200078e0239 */
[----:B------:R-:W-:Y:S02]  /*6fb90*/  F2FP.F16.E4M3.UNPACK_B R28, R28 ;  /* 0x0000001cff1c723e */ /* 0x000fe400020006ff */
[----:B------:R-:W-:Y:S02]  /*6fba0*/  F2FP.F16.E4M3.UNPACK_B R29, R29 ;  /* 0x0000001dff1d723e */ /* 0x000fe400020006ff */
[----:B------:R-:W-:Y:S02]  /*6fbb0*/  F2FP.F16.E4M3.UNPACK_B R30, R30 ;  /* 0x0000001eff1e723e */ /* 0x000fe400020006ff */
[----:B------:R-:W-:-:S02]  /*6fbc0*/  F2FP.F16.E4M3.UNPACK_B R31, R31 ;  /* 0x0000001fff1f723e */ /* 0x000fc400020006ff */
[----:B------:R-:W-:Y:S02]  /*6fbd0*/  F2FP.F16.E4M3.UNPACK_B R2, R5 ;  /* 0x00000005ff02723e */ /* 0x000fe400020006ff */
[----:B------:R-:W-:-:S07]  /*6fbe0*/  F2FP.F16.E4M3.UNPACK_B R3, R4 ;  /* 0x00000004ff03723e */ /* 0x000fce00020006ff */
[----:B------:R-:W-:Y:S01]  /*6fbf0*/  HMMA.16816.F32 R16, R28, R2, R16 ;  /* 0x000000021c10723c */ /* 0x000fe20000001810 */
[----:B0-----:R-:W-:Y:S04]  /*6fc00*/  STL.64 [R1+0x2ec0], R24 ;  /* 0x002ec01801007387 */ /* 0x001fe80000100a00 */
[----:B------:R-:W-:Y:S04]  /*6fc10*/  STL.64 [R1+0x2ec8], R26 ;  /* 0x002ec81a01007387 */ /* 0x000fe80000100a00 */
[----:B------:R-:W-:Y:S04]  /*6fc20*/  STL.64 [R1+0x18], R2 ;  /* 0x0000180201007387 */ /* 0x000fe80000100a00 */
[----:B------:R-:W3:Y:S04]  /*6fc30*/  LDL.LU.64 R32, [R1+0xd30] ;  /* 0x000d300001207983 */ /* 0x000ee80000300a00 */
[----:B------:R-:W3:Y:S04]  /*6fc40*/  LDL.LU.64 R34, [R1+0xd38] ;  /* 0x000d380001227983 */ /* 0x000ee80000300a00 */
[----:B------:R-:W-:Y:S04]  /*6fc50*/  STL.64 [R1+0x2b00], R16 ;  /* 0x002b001001007387 */ /* 0x000fe80000100a00 */
[----:B------:R-:W-:Y:S04]  /*6fc60*/  STL.64 [R1+0x2b08], R18 ;  /* 0x002b081201007387 */ /* 0x000fe80000100a00 */
[----:B------:R-:W0:Y:S01]  /*6fc70*/  LDSM.16.M88.4 R16, [R13+UR6+0xe00] ;  /* 0x000e00060d10783b */ /* 0x000e220008000200 */
[----:B------:R-:W-:-:S02]  /*6fc80*/  F2FP.F16.E4M3.UNPACK_B R14, R14 ;  /* 0x0000000eff0e723e */ /* 0x000fc400020006ff */
[----:B------:R-:W-:Y:S01]  /*6fc90*/  F2FP.F16.E4M3.UNPACK_B R15, R15 ;  /* 0x0000000fff0f723e */ /* 0x000fe200020006ff */
[----:B------:R-:W-:Y:S02]  /*6fca0*/  IMAD.MOV.U32 R5, RZ, RZ, R24 ;  /* 0x000000ffff057224 */ /* 0x000fe400078e0018 */
[----:B------:R-:W-:Y:S01]  /*6fcb0*/  STL [R1+0x10], R14 ;  /* 0x0000100e01007387 */ /* 0x000fe20000100800 */
[----:B------:R-:W-:-:S03]  /*6fcc0*/  IMAD.MOV.U32 R4, RZ, RZ, R25 ;  /* 0x000000ffff047224 */ /* 0x000fc600078e0019 */
[----:B0-----:R0:W-:Y:S04]  /*6fcd0*/  STL.64 [R1+0x2ed0], R16 ;  /* 0x002ed01001007387 */ /* 0x0011e80000100a00 */
[----:B------:R-:W-:Y:S04]  /*6fce0*/  STL.64 [R1+0x2ed8], R18 ;  /* 0x002ed81201007387 */ /* 0x000fe80000100a00 */
[----:B------:R-:W-:Y:S01]  /*6fcf0*/  STL [R1+0x14], R15 ;  /* 0x0000140f01007387 */ /* 0x000fe20000100800 */
[----:B--2---:R-:W-:Y:S03]  /*6fd00*/  HMMA.16816.F32 R24, R28, R14, R20 ;  /* 0x0000000e1c18723c */ /* 0x004fe60000001814 */
[----:B------:R-:W2:Y:S04]  /*6fd10*/  LDL.LU.64 R20, [R1+0xda0] ;  /* 0x000da00001147983 */ /* 0x000ea80000300a00 */
[----:B------:R-:W2:-:S12]  /*6fd20*/  LDL.LU.64 R22, [R1+0xda8] ;  /* 0x000da80001167983 */ /* 0x000e980000300a00 */
[----:B------:R-:W-:Y:S04]  /*6fd30*/  STL.64 [R1+0x2b10], R24 ;  /* 0x002b101801007387 */ /* 0x000fe80000100a00 */
[----:B------:R-:W-:Y:S04]  /*6fd40*/  STL.64 [R1+0x2b18], R26 ;  /* 0x002b181a01007387 */ /* 0x000fe80000100a00 */
[----:B------:R-:W1:Y:S01]  /*6fd50*/  LDSM.16.M88.4 R24, [R13+UR6+0x1000] ;  /* 0x001000060d18783b */ /* 0x000e620008000200 */
[----:B------:R-:W-:Y:S01]  /*6fd60*/  IMAD.MOV.U32 R3, RZ, RZ, R16 ;  /* 0x000000ffff037224 */ /* 0x000fe200078e0010 */
[----:B0-----:R-:W-:Y:S01]  /*6fd70*/  F2FP.F16.E4M3.UNPACK_B R16, R12 ;  /* 0x0000000cff10723e */ /* 0x001fe200020006ff */
[----:B------:R-:W-:Y:S01]  /*6fd80*/  IMAD.MOV.U32 R2, RZ, RZ, R17 ;  /* 0x000000ffff027224 */ /* 0x000fe200078e0011 */
[----:B------:R-:W-:-:S03]  /*6fd90*/  F2FP.F16.E4M3.UNPACK_B R17, R11 ;  /* 0x0000000bff11723e */ /* 0x000fc600020006ff */
[----:B------:R-:W-:Y:S04]  /*6fda0*/  STL [R1+0x8], R16 ;  /* 0x0000081001007387 */ /* 0x000fe80000100800 */
[----:B-1----:R0:W-:Y:S01]  /*6fdb0*/  STL.64 [R1+0x2ee0], R24 ;  /* 0x002ee01801007387 */ /* 0x0021e20000100a00 */
[----:B------:R-:W-:Y:S02]  /*6fdc0*/  IMAD.MOV.U32 R12, RZ, RZ, R24 ;  /* 0x000000ffff0c7224 */ /* 0x000fe400078e0018 */
[----:B------:R-:W-:Y:S01]  /*6fdd0*/  IMAD.MOV.U32 R11, RZ, RZ, R25 ;  /* 0x000000ffff0b7224 */ /* 0x000fe200078e0019 */
[----:B------:R1:W-:Y:S04]  /*6fde0*/  STL.64 [R1+0x2ee8], R26 ;  /* 0x002ee81a01007387 */ /* 0x0003e80000100a00 */
[----:B------:R4:W-:Y:S04]  /*6fdf0*/  STL [R1+0xc], R17 ;  /* 0x00000c1101007387 */ /* 0x0009e80000100800 */
[----:B0-----:R-:W2:Y:S04]  /*6fe00*/  LDL.LU.64 R24, [R1+0xe30] ;  /* 0x000e300001187983 */ /* 0x001ea80000300a00 */
[----:B-1----:R-:W2:Y:S01]  /*6fe10*/  LDL.LU.64 R26, [R1+0xe38] ;  /* 0x000e3800011a7983 */ /* 0x002ea20000300a00 */
[----:B---3--:R-:W-:Y:S03]  /*6fe20*/  HMMA.16816.F32 R32, R28, R16, R32 ;  /* 0x000000101c20723c */ /* 0x008fe60000001820 */
[----:B----4-:R-:W3:Y:S04]  /*6fe30*/  LDL.LU.64 R16, [R1+0xe40] ;  /* 0x000e400001107983 */ /* 0x010ee80000300a00 */
[----:B------:R-:W3:-:S12]  /*6fe40*/  LDL.LU.64 R18, [R1+0xe48] ;  /* 0x000e480001127983 */ /* 0x000ed80000300a00 */
[----:B------:R-:W-:Y:S04]  /*6fe50*/  STL.64 [R1+0x2b30], R32 ;  /* 0x002b302001007387 */ /* 0x000fe80000100a00 */
[----:B------:R-:W-:Y:S04]  /*6fe60*/  STL.64 [R1+0x2b38], R34 ;  /* 0x002b382201007387 */ /* 0x000fe80000100a00 */
[----:B------:R-:W0:Y:S01]  /*6fe70*/  LDSM.16.M88.4 R32, [R13+UR6+0x1200] ;  /* 0x001200060d20783b */ /* 0x000e220008000200 */
[----:B------:R-:W-:Y:S02]  /*6fe80*/  F2FP.F16.E4M3.UNPACK_B R14, R10 ;  /* 0x0000000aff0e723e */ /* 0x000fe400020006ff */
[----:B------:R-:W-:-:S03]  /*6fe90*/  F2FP.F16.E4M3.UNPACK_B R15, R0 ;  /* 0x00000000ff0f723e */ /* 0x000fc600020006ff */
[----:B------:R-:W-:Y:S04]  /*6fea0*/  STL [R1], R14 ;  /* 0x0000000e01007387 */ /* 0x000fe80000100800 */
[----:B0-----:R-:W-:Y:S01]  /*6feb0*/  STL.64 [R1+0x2ef0], R32 ;  /* 0x002ef02001007387 */ /* 0x001fe20000100a00 */
[----:B------:R-:W-:Y:S02]  /*6fec0*/  IMAD.MOV.U32 R10, RZ, RZ, R32 ;  /* 0x000000ffff0a7224 */ /* 0x000fe400078e0020 */
[----:B------:R-:W-:Y:S01]  /*6fed0*/  IMAD.MOV.U32 R0, RZ, RZ, R33 ;  /* 0x000000ffff007224 */ /* 0x000fe200078e0021 */
[----:B------:R2:W-:Y:S04]  /*6fee0*/  STL.64 [R1+0x2ef8], R34 ;  /* 0x002ef82201007387 */ /* 0x0005e80000100a00 */
[----:B------:R-:W-:Y:S01]  /*6fef0*/  STL [R1+0x4], R15 ;  /* 0x0000040f01007387 */ /* 0x000fe20000100800 */
[----:B--2---:R-:W-:Y:S03]  /*6ff00*/  HMMA.16816.F32 R32, R28, R14, R20 ;  /* 0x0000000e1c20723c */ /* 0x004fe60000001814 */
[----:B------:R-:W2:-:S15]  /*6ff10*/  LDL.LU.64 R20, [R1+0xe50] ;  /* 0x000e500001147983 */ /* 0x000e9e0000300a00 */
[----:B------:R-:W-:Y:S01]  /*6ff20*/  NOP ;  /* 0x0000000000007918 */ /* 0x000fe20000000000 */
[----:B------:R-:W-:Y:S04]  /*6ff30*/  STL.64 [R1+0x2b50], R32 ;  /* 0x002b502001007387 */ /* 0x000fe80000100a00 */
[----:B------:R-:W-:Y:S04]  /*6ff40*/  STL.64 [R1+0x2b58], R34 ;  /* 0x002b582201007387 */ /* 0x000fe80000100a00 */
[----:B------:R-:W2:Y:S04]  /*6ff50*/  LDL.LU.64 R22, [R1+0xe58] ;  /* 0x000e580001167983 */ /* 0x000ea80000300a00 */
[----:B------:R-:W0:Y:S01]  /*6ff60*/  LDSM.16.M88.4 R32, [R13+UR6+0x1400] ;  /* 0x001400060d20783b */ /* 0x000e220008000200 */
[----:B------:R-:W-:-:S02]  /*6ff70*/  F2FP.F16.E4M3.UNPACK_B R60, R9 ;  /* 0x00000009ff3c723e */ /* 0x000fc400020006ff */
[----:B------:R-:W-:Y:S01]  /*6ff80*/  F2FP.F16.E4M3.UNPACK_B R61, R8 ;  /* 0x00000008ff3d723e */ /* 0x000fe200020006ff */
[----:B0-----:R-:W-:Y:S01]  /*6ff90*/  STL.64 [R1+0x2f00], R32 ;  /* 0x002f002001007387 */ /* 0x001fe20000100a00 */
[----:B------:R-:W-:Y:S02]  /*6ffa0*/  IMAD.MOV.U32 R9, RZ, RZ, R32 ;  /* 0x000000ffff097224 */ /* 0x000fe400078e0020 */
[----:B------:R-:W-:Y:S01]  /*6ffb0*/  IMAD.MOV.U32 R8, RZ, RZ, R33 ;  /* 0x000000ffff087224 */ /* 0x000fe200078e0021 */
[----:B------:R0:W-:Y:S02]  /*6ffc0*/  STL.64 [R1+0x2f08], R34 ;  /* 0x002f082201007387 */ /* 0x0001e40000100a00 */
[----:B0-----:R-:W-:Y:S02]  /*6ffd0*/  HMMA.16816.F32 R32, R28, R60, R24 ;  /* 0x0000003c1c20723c */ /* 0x001fe40000001818 */
[----:B------:R-:W0:Y:S01]  /*6ffe0*/  LDSM.16.M88.4 R24, [R13+UR6+0x1600] ;  /* 0x001600060d18783b */ /* 0x000e220008000200 */
[----:B------:R-:W-:-:S02]  /*6fff0*/  F2FP.F16.E4M3.UNPACK_B R58, R7 ;  /* 0x00000007ff3a723e */ /* 0x000fc400020006ff */
[----:B------:R-:W-:-:S14]  /*70000*/  F2FP.F16.E4M3.UNPACK_B R59, R6 ;  /* 0x00000006ff3b723e */ /* 0x000fdc00020006ff */
[----:B------:R-:W-:Y:S04]  /*70010*/  STL.64 [R1+0x2b70], R32 ;  /* 0x002b702001007387 */ /* 0x000fe80000100a00 */
[----:B------:R-:W-:Y:S04]  /*70020*/  STL.64 [R1+0x2b78], R34 ;  /* 0x002b782201007387 */ /* 0x000fe80000100a00 */
[----:B0-----:R-:W-:Y:S01]  /*70030*/  STL.64 [R1+0x2f10], R24 ;  /* 0x002f101801007387 */ /* 0x001fe20000100a00 */
[----:B------:R-:W-:Y:S02]  /*70040*/  IMAD.MOV.U32 R7, RZ, RZ, R24 ;  /* 0x000000ffff077224 */ /* 0x000fe400078e0018 */
[----:B------:R-:W-:Y:S01]  /*70050*/  IMAD.MOV.U32 R6, RZ, RZ, R25 ;  /* 0x000000ffff067224 */ /* 0x000fe200078e0019 */
[----:B------:R3:W-:Y:S02]  /*70060*/  STL.64 [R1+0x2f18], R26 ;  /* 0x002f181a01007387 */ /* 0x0007e40000100a00 */
[----:B---3--:R-:W-:Y:S02]  /*70070*/  HMMA.16816.F32 R24, R28, R58, R16 ;  /* 0x0000003a1c18723c */ /* 0x008fe40000001810 */
[----:B------:R-:W3:Y:S04]  /*70080*/  LDL.LU.64 R16, [R1+0xe60] ;  /* 0x000e600001107983 */ /* 0x000ee80000300a00 */
[----:B------:R-:W3:-:S13]  /*70090*/  LDL.LU.64 R18, [R1+0xe68] ;  /* 0x000e680001127983 */ /* 0x000eda0000300a00 */
[----:B------:R-:W-:Y:S04]  /*700a0*/  STL.64 [R1+0x2b90], R24 ;  /* 0x002b901801007387 */ /* 0x000fe80000100a00 */
[----:B------:R-:W-:Y:S04]  /*700b0*/  STL.64 [R1+0x2b98], R26 ;  /* 0x002b981a01007387 */ /* 0x000fe80000100a00 */
[----:B------:R-:W0:Y:S01]  /*700c0*/  LDSM.16.M88.4 R24, [R13+UR6+0x1800] ;  /* 0x001800060d18783b */ /* 0x000e220008000200 */
[----:B------:R-:W-:Y:S02]  /*700d0*/  F2FP.F16.E4M3.UNPACK_B R56, R5 ;  /* 0x00000005ff38723e */ /* 0x000fe400020006ff */
[----:B------:R-:W-:Y:S01]  /*700e0*/  F2FP.F16.E4M3.UNPACK_B R57, R4 ;  /* 0x00000004ff39723e */ /* 0x000fe200020006ff */
[----:B0-----:R0:W-:Y:S01]  /*700f0*/  STL.64 [R1+0x2f20], R24 ;  /* 0x002f201801007387 */ /* 0x0011e20000100a00 */
[----:B------:R-:W-:-:S02]  /*70100*/  IMAD.MOV.U32 R5, RZ, RZ, R24 ;  /* 0x000000ffff057224 */ /* 0x000fc400078e0018 */
[----:B------:R-:W-:Y:S01]  /*70110*/  IMAD.MOV.U32 R4, RZ, RZ, R25 ;  /* 0x000000ffff047224 */ /* 0x000fe200078e0019 */
[----:B------:R1:W-:Y:S04]  /*70120*/  STL.64 [R1+0x2f28], R26 ;  /* 0x002f281a01007387 */ /* 0x0003e80000100a00 */
[----:B0-----:R-:W4:Y:S04]  /*70130*/  LDL.LU.64 R24, [R1+0xe70] ;  /* 0x000e700001187983 */ /* 0x001f280000300a00 */
[----:B-1----:R-:W4:Y:S01]  /*70140*/  LDL.LU.64 R26, [R1+0xe78] ;  /* 0x000e7800011a7983 */ /* 0x002f220000300a00 */
[----:B------:R-:W-:-:S02]  /*70150*/  F2FP.F16.E4M3.UNPACK_B R54, R3 ;  /* 0x00000003ff36723e */ /* 0x000fc400020006ff */
[----:B------:R-:W-:Y:S01]  /*70160*/  F2FP.F16.E4M3.UNPACK_B R55, R2 ;  /* 0x00000002ff37723e */ /* 0x000fe200020006ff */
[----:B--2---:R-:W-:-:S15]  /*70170*/  HMMA.16816.F32 R20, R28, R56, R20 ;  /* 0x000000381c14723c */ /* 0x004fde0000001814 */
[----:B------:R-:W-:-:S04]  /*70180*/  NOP ;  /* 0x0000000000007918 */ /* 0x000fc80000000000 */
[----:B------:R-:W-:Y:S04]  /*70190*/  STL.64 [R1+0x2ba0], R20 ;  /* 0x002ba01401007387 */ /* 0x000fe80000100a00 */
[----:B------:R-:W-:Y:S04]  /*701a0*/  STL.64 [R1+0x2ba8], R22 ;  /* 0x002ba81601007387 */ /* 0x000fe80000100a00 */
[----:B------:R-:W0:Y:S04]  /*701b0*/  LDSM.16.M88.4 R20, [R13+UR6+0x1a00] ;  /* 0x001a00060d14783b */ /* 0x000e280008000200 */
[----:B------:R-:W-:Y:S04]  /*701c0*/  STL.64 [R1+0x93e8], R58 ;  /* 0x0093e83a01007387 */ /* 0x000fe80000100a00 */
[----:B------:R-:W-:Y:S04]  /*701d0*/  STL.64 [R1+0x93e0], R56 ;  /* 0x0093e03801007387 */ /* 0x000fe80000100a00 */
[----:B0-----:R0:W-:Y:S01]  /*701e0*/  STL.64 [R1+0x2f30], R20 ;  /* 0x002f301401007387 */ /* 0x0011e20000100a00 */
[----:B------:R-:W-:-:S02]  /*701f0*/  IMAD.MOV.U32 R3, RZ, RZ, R20 ;  /* 0x000000ffff037224 */ /* 0x000fc400078e0014 */
[----:B------:R-:W-:Y:S01]  /*70200*/  IMAD.MOV.U32 R2, RZ, RZ, R21 ;  /* 0x000000ffff027224 */ /* 0x000fe200078e0015 */
[----:B------:R1:W-:Y:S04]  /*70210*/  STL.64 [R1+0x2f38], R22 ;  /* 0x002f381601007387 */ /* 0x0003e80000100a00 */
[----:B0-----:R-:W2:Y:S04]  /*70220*/  LDL.LU.64 R20, [R1+0xe80] ;  /* 0x000e800001147983 */ /* 0x001ea80000300a00 */
[----:B-1----:R-:W2:Y:S01]  /*70230*/  LDL.LU.64 R22, [R1+0xe88] ;  /* 0x000e880001167983 */ /* 0x002ea20000300a00 */
[----:B---3--:R-:W-:Y:S03]  /*70240*/  HMMA.16816.F32 R32, R28, R54, R16 ;  /* 0x000000361c20723c */ /* 0x008fe60000001810 */
[----:B------:R-:W0:Y:S01]  /*70250*/  LDSM.16.M88.4 R16, [R13+UR6+0x1c00] ;  /* 0x001c00060d10783b */ /* 0x000e220008000200 */
[----:B------:R-:W-:-:S02]  /*70260*/  F2FP.F16.E4M3.UNPACK_B R52, R12 ;  /* 0x0000000cff34723e */ /* 0x000fc400020006ff */
[----:B------:R-:W-:-:S13]  /*70270*/  F2FP.F16.E4M3.UNPACK_B R53, R11 ;  /* 0x0000000bff35723e */ /* 0x000fda00020006ff */
[----:B------:R-:W-:Y:S04]  /*70280*/  STL.64 [R1+0x2bc0], R32 ;  /* 0x002bc02001007387 */ /* 0x000fe80000100a00 */
[----:B------:R-:W-:Y:S04]  /*70290*/  STL.64 [R1+0x2bc8], R34 ;  /* 0x002bc82201007387 */ /* 0x000fe80000100a00 */
[----:B0-----:R0:W-:Y:S01]  /*702a0*/  STL.64 [R1+0x2f40], R16 ;  /* 0x002f401001007387 */ /* 0x0011e20000100a00 */
[----:B------:R-:W-:Y:S02]  /*702b0*/  IMAD.MOV.U32 R12, RZ, RZ, R16 ;  /* 0x000000ffff0c7224 */ /* 0x000fe400078e0010 */
[----:B------:R-:W-:Y:S01]  /*702c0*/  IMAD.MOV.U32 R11, RZ, RZ, R17 ;  /* 0x000000ffff0b7224 */ /* 0x000fe200078e0011 */
[----:B------:R1:W-:Y:S04]  /*702d0*/  STL.64 [R1+0x2f48], R18 ;  /* 0x002f481201007387 */ /* 0x0003e80000100a00 */
[----:B0-----:R-:W3:Y:S04]  /*702e0*/  LDL.LU.64 R16, [R1+0xe90] ;  /* 0x000e900001107983 */ /* 0x001ee80000300a00 */
[----:B-1----:R-:W3:Y:S04]  /*702f0*/  LDL.LU.64 R18, [R1+0xe98] ;  /* 0x000e980001127983 */ /* 0x002ee80000300a00 */
[----:B------:R-:W-:Y:S01]  /*70300*/  STL.64 [R1+0x93c8], R54 ;  /* 0x0093c83601007387 */ /* 0x000fe20000100a00 */
[----:B----4-:R-:W-:Y:S03]  /*70310*/  HMMA.16816.F32 R24, R28, R52, R24 ;  /* 0x000000341c18723c */ /* 0x010fe60000001818 */
[----:B------:R-:W-:-:S15]  /*70320*/  STL.64 [R1+0x93c0], R52 ;  /* 0x0093c03401007387 */ /* 0x000fde0000100a00 */
[----:B------:R-:W-:Y:S01]  /*70330*/  NOP ;  /* 0x0000000000007918 */ /* 0x000fe20000000000 */
[----:B------:R-:W-:Y:S04]  /*70340*/  STL.64 [R1+0x2be0], R24 ;  /* 0x002be01801007387 */ /* 0x000fe80000100a00 */
[----:B------:R-:W-:Y:S04]  /*70350*/  STL.64 [R1+0x2be8], R26 ;  /* 0x002be81a01007387 */ /* 0x000fe80000100a00 */
[----:B------:R-:W0:Y:S01]  /*70360*/  LDSM.16.M88.4 R24, [R13+UR6+0x1e00] ;  /* 0x001e00060d18783b */ /* 0x000e220008000200 */
[----:B------:R-:W-:Y:S02]  /*70370*/  F2FP.F16.E4M3.UNPACK_B R50, R10 ;  /* 0x0000000aff32723e */ /* 0x000fe400020006ff */
[----:B------:R-:W-:Y:S01]  /*70380*/  F2FP.F16.E4M3.UNPACK_B R51, R0 ;  /* 0x00000000ff33723e */ /* 0x000fe200020006ff */
[----:B0-----:R-:W-:Y:S01]  /*70390*/  STL.64 [R1+0x2f50], R24 ;  /* 0x002f501801007387 */ /* 0x001fe20000100a00 */
[----:B------:R-:W-:-:S02]  /*703a0*/  IMAD.MOV.U32 R10, RZ, RZ, R24 ;  /* 0x000000ffff0a7224 */ /* 0x000fc400078e0018 */
[----:B------:R-:W-:Y:S01]  /*703b0*/  IMAD.MOV.U32 R0, RZ, RZ, R25 ;  /* 0x000000ffff007224 */ /* 0x000fe200078e0019 */
[----:B------:R2:W-:Y:S02]  /*703c0*/  STL.64 [R1+0x2f58], R26 ;  /* 0x002f581a01007387 */ /* 0x0005e40000100a00 */
[----:B--2---:R-:W-:Y:S02]  /*703d0*/  HMMA.16816.F32 R24, R28, R50, R20 ;  /* 0x000000321c18723c */ /* 0x004fe40000001814 */
[----:B------:R-:W2:Y:S04]  /*703e0*/  LDL.LU.64 R20, [R1+0xea0] ;  /* 0x000ea00001147983 */ /* 0x000ea80000300a00 */
[----:B------:R-:W2:-:S13]  /*703f0*/  LDL.LU.64 R22, [R1+0xea8] ;  /* 0x000ea80001167983 */ /* 0x000e9a0000300a00 */
        /* <DEDUP_REMOVED lines=11> */
[----:B---3--:R-:W-:-:S15]  /*704b0*/  HMMA.16816.F32 R16, R28, R48, R16 ;  /* 0x000000301c10723c */ /* 0x008fde0000001810 */
[----:B------:R-:W-:-:S04]  /*704c0*/  NOP ;  /* 0x0000000000007918 */ /* 0x000fc80000000000 */
[----:B------:R-:W-:Y:S04]  /*704d0*/  STL.64 [R1+0x2c10], R16 ;  /* 0x002c101001007387 */ /* 0x000fe80000100a00 */
[----:B------:R-:W-:Y:S04]  /*704e0*/  STL.64 [R1+0x2c18], R18 ;  /* 0x002c181201007387 */ /* 0x000fe80000100a00 */
[----:B------:R-:W0:Y:S01]  /*704f0*/  LDSM.16.M88.4 R16, [R13+UR6+0x2200] ;  /* 0x002200060d10783b */ /* 0x000e220008000200 */
[----:B------:R-:W-:-:S03]  /*70500*/  F2FP.F16.E4M3.UNPACK_B R46, R7 ;  /* 0x00000007ff2e723e */ /* 0x000fc600020006ff */
[----:B------:R-:W-:Y:S01]  /*70510*/  STL.64 [R1+0x93b8], R50 ;  /* 0x0093b83201007387 */ /* 0x000fe20000100a00 */
[----:B------:R-:W-:-:S03]  /*70520*/  F2FP.F16.E4M3.UNPACK_B R47, R6 ;  /* 0x00000006ff2f723e */ /* 0x000fc600020006ff */
[----:B------:R-:W-:Y:S04]  /*70530*/  STL.64 [R1+0x93b0], R48 ;  /* 0x0093b03001007387 */ /* 0x000fe80000100a00 */
[----:B0-----:R0:W-:Y:S01]  /*70540*/  STL.64 [R1+0x2f70], R16 ;  /* 0x002f701001007387 */ /* 0x0011e20000100a00 */
[----:B------:R-:W-:Y:S02]  /*70550*/  IMAD.MOV.U32 R7, RZ, RZ, R16 ;  /* 0x000000ffff077224 */ /* 0x000fe400078e0010 */
[----:B------:R-:W-:Y:S01]  /*70560*/  IMAD.MOV.U32 R6, RZ, RZ, R17 ;  /* 0x000000ffff067224 */ /* 0x000fe200078e0011 */
[----:B------:R1:W-:Y:S04]  /*70570*/  STL.64 [R1+0x2f78], R18 ;  /* 0x002f781201007387 */ /* 0x0003e80000100a00 */
[----:B0-----:R-:W3:Y:S04]  /*70580*/  LDL.LU.64 R16, [R1+0xec0] ;  /* 0x000ec00001107983 */ /* 0x001ee80000300a00 */
[----:B-1----:R-:W3:Y:S01]  /*70590*/  LDL.LU.64 R18, [R1+0xec8] ;  /* 0x000ec80001127983 */ /* 0x002ee20000300a00 */
[----:B------:R-:W-:-:S02]  /*705a0*/  F2FP.F16.E4M3.UNPACK_B R44, R5 ;  /* 0x00000005ff2c723e */ /* 0x000fc400020006ff */
[----:B------:R-:W-:Y:S01]  /*705b0*/  F2FP.F16.E4M3.UNPACK_B R45, R4 ;  /* 0x00000004ff2d723e */ /* 0x000fe200020006ff */
[----:B--2---:R-:W-:Y:S01]  /*705c0*/  HMMA.16816.F32 R32, R28, R46, R20 ;  /* 0x0000002e1c20723c */ /* 0x004fe20000001814 */
[----:B------:R-:W0:-:S15]  /*705d0*/  LDSM.16.M88.4 R20, [R13+UR6+0x2400] ;  /* 0x002400060d14783b */ /* 0x000e1e0008000200 */
[----:B------:R-:W-:-:S03]  /*705e0*/  NOP ;  /* 0x0000000000007918 */ /* 0x000fc60000000000 */
[----:B------:R-:W-:Y:S04]  /*705f0*/  STL.64 [R1+0x2c30], R32 ;  /* 0x002c302001007387 */ /* 0x000fe80000100a00 */
[----:B------:R-:W-:Y:S04]  /*70600*/  STL.64 [R1+0x2c38], R34 ;  /* 0x002c382201007387 */ /* 0x000fe80000100a00 */
[----:B0-----:R0:W-:Y:S01]  /*70610*/  STL.64 [R1+0x2f80], R20 ;  /* 0x002f801401007387 */ /* 0x0011e20000100a00 */
[----:B------:R-:W-:Y:S02]  /*70620*/  IMAD.MOV.U32 R5, RZ, RZ, R20 ;  /* 0x000000ffff057224 */ /* 0x000fe400078e0014 */
[----:B------:R-:W-:Y:S01]  /*70630*/  IMAD.MOV.U32 R4, RZ, RZ, R21 ;  /* 0x000000ffff047224 */ /* 0x000fe200078e0015 */
[----:B------:R1:W-:Y:S04]  /*70640*/  STL.64 [R1+0x2f88], R22 ;  /* 0x002f881601007387 */ /* 0x0003e80000100a00 */
[----:B0-----:R-:W2:Y:S04]  /*70650*/  LDL.LU.64 R20, [R1+0xee0] ;  /* 0x000ee00001147983 */ /* 0x001ea80000300a00 */
[----:B-1----:R-:W2:Y:S04]  /*70660*/  LDL.LU.64 R22, [R1+0xee8] ;  /* 0x000ee80001167983 */ /* 0x002ea80000300a00 */
        /* <DEDUP_REMOVED lines=75> */
[----:B0-----:R-:W-:Y:S04]  /*70b20*/  STL.64 [R1+0x2fe0], R24 ;  /* 0x002fe01801007387 */ /* 0x001fe80000100a00 */
[----:B------:R0:W-:Y:S04]  /*70b30*/  STL.64 [R1+0x2fe8], R26 ;  /* 0x002fe81a01007387 */ /* 0x0001e80000100a00 */
[----:B------:R-:W4:Y:S04]  /*70b40*/  LDL.LU.64 R36, [R1+0xf60] ;  /* 0x000f600001247983 */ /* 0x000f280000300a00 */
[----:B------:R-:W4:Y:S01]  /*70b50*/  LDL.LU.64 R38, [R1+0xf68] ;  /* 0x000f680001267983 */ /* 0x000f220000300a00 */
[----:B---3--:R-:W-:-:S15]  /*70b60*/  HMMA.16816.F32 R16, R28, R32, R16 ;  /* 0x000000201c10723c */ /* 0x008fde0000001810 */
[----:B------:R-:W-:-:S04]  /*70b70*/  NOP ;  /* 0x0000000000007918 */ /* 0x000fc80000000000 */
[----:B------:R-:W-:Y:S04]  /*70b80*/  STL.64 [R1+0x2cf0], R16 ;  /* 0x002cf01001007387 */ /* 0x000fe80000100a00 */
[----:B------:R-:W-:Y:S04]  /*70b90*/  STL.64 [R1+0x2cf8], R18 ;  /* 0x002cf81201007387 */ /* 0x000fe80000100a00 */
[----:B------:R-:W1:Y:S01]  /*70ba0*/  LDSM.16.M88.4 R16, [R13+UR6+0x3200] ;  /* 0x003200060d10783b */ /* 0x000e620008000200 */
[----:B0-----:R-:W-:-:S03]  /*70bb0*/  F2FP.F16.E4M3.UNPACK_B R26, R3 ;  /* 0x00000003ff1a723e */ /* 0x001fc600020006ff */
[----:B------:R-:W-:Y:S01]  /*70bc0*/  STL.64 [R1+0x9388], R34 ;  /* 0x0093882201007387 */ /* 0x000fe20000100a00 */
[----:B------:R-:W-:-:S03]  /*70bd0*/  F2FP.F16.E4M3.UNPACK_B R27, R2 ;  /* 0x00000002ff1b723e */ /* 0x000fc600020006ff */
[----:B------:R-:W-:Y:S04]  /*70be0*/  STL.64 [R1+0x9380], R32 ;  /* 0x0093802001007387 */ /* 0x000fe80000100a00 */
[----:B-1----:R0:W-:Y:S01]  /*70bf0*/  STL.64 [R1+0x2ff0], R16 ;  /* 0x002ff01001007387 */ /* 0x0021e20000100a00 */
[----:B------:R-:W-:Y:S02]  /*70c00*/  IMAD.MOV.U32 R3, RZ, RZ, R16 ;  /* 0x000000ffff037224 */ /* 0x000fe400078e0010 */
[----:B------:R-:W-:Y:S01]  /*70c10*/  IMAD.MOV.U32 R2, RZ, RZ, R17 ;  /* 0x000000ffff027224 */ /* 0x000fe200078e0011 */
[----:B------:R1:W-:Y:S04]  /*70c20*/  STL.64 [R1+0x2ff8], R18 ;  /* 0x002ff81201007387 */ /* 0x0003e80000100a00 */
[----:B0-----:R-:W3:Y:S04]  /*70c30*/  LDL.LU.64 R16, [R1+0xf80] ;  /* 0x000f800001107983 */ /* 0x001ee80000300a00 */
[----:B-1----:R-:W3:Y:S01]  /*70c40*/  LDL.LU.64 R18, [R1+0xf88] ;  /* 0x000f880001127983 */ /* 0x002ee20000300a00 */
[----:B--2---:R-:W-:Y:S03]  /*70c50*/  HMMA.16816.F32 R32, R28, R26, R20 ;  /* 0x0000001a1c20723c */ /* 0x004fe60000001814 */
[----:B------:R-:W0:-:S15]  /*70c60*/  LDSM.16.M88.4 R20, [R13+UR6+0x3400] ;  /* 0x003400060d14783b */ /* 0x000e1e0008000200 */
[----:B------:R-:W-:Y:S01]  /*70c70*/  NOP ;  /* 0x0000000000007918 */ /* 0x000fe20000000000 */
[----:B------:R1:W-:Y:S04]  /*70c80*/  STL.64 [R1+0x2d10], R32 ;  /* 0x002d102001007387 */ /* 0x0003e80000100a00 */
[----:B------:R2:W-:Y:S04]  /*70c90*/  STL.64 [R1+0x2d18], R34 ;  /* 0x002d182201007387 */ /* 0x0005e80000100a00 */
[----:B0-----:R-:W-:Y:S04]  /*70ca0*/  STL.64 [R1+0x3000], R20 ;  /* 0x0030001401007387 */ /* 0x001fe80000100a00 */
[----:B------:R0:W-:Y:S04]  /*70cb0*/  STL.64 [R1+0x3008], R22 ;  /* 0x0030081601007387 */ /* 0x0001e80000100a00 */
[----:B-1----:R-:W3:Y:S04]  /*70cc0*/  LDL.LU.64 R32, [R1+0xf90] ;  /* 0x000f900001207983 */ /* 0x002ee80000300a00 */
[----:B--2---:R-:W2:Y:S01]  /*70cd0*/  LDL.LU.64 R34, [R1+0xf98] ;  /* 0x000f980001227983 */ /* 0x004ea20000300a00 */
[----:B------:R-:W-:Y:S01]  /*70ce0*/  IMAD.MOV.U32 R5, RZ, RZ, R24 ;  /* 0x000000ffff057224 */ /* 0x000fe200078e0018 */
[----:B------:R-:W-:Y:S01]  /*70cf0*/  F2FP.F16.E4M3.UNPACK_B R24, R12 ;  /* 0x0000000cff18723e */ /* 0x000fe200020006ff */
[----:B------:R-:W-:Y:S01]  /*70d00*/  IMAD.MOV.U32 R4, RZ, RZ, R25 ;  /* 0x000000ffff047224 */ /* 0x000fe200078e0019 */
[----:B------:R-:W-:Y:S01]  /*70d10*/  F2FP.F16.E4M3.UNPACK_B R25, R11 ;  /* 0x0000000bff19723e */ /* 0x000fe200020006ff */
[----:B------:R-:W-:Y:S04]  /*70d20*/  STL.64 [R1+0x9398], R26 ;  /* 0x0093981a01007387 */ /* 0x000fe80000100a00 */
[----:B------:R-:W-:Y:S02]  /*70d30*/  STL.64 [R1+0x9390], R24 ;  /* 0x0093901801007387 */ /* 0x000fe40000100a00 */
[----:B----4-:R-:W-:Y:S02]  /*70d40*/  HMMA.16816.F32 R36, R28, R24, R36 ;  /* 0x000000181c24723c */ /* 0x010fe40000001824 */
[----:B------:R-:W1:Y:S01]  /*70d50*/  LDSM.16.M88.4 R24, [R13+UR6+0x3600] ;  /* 0x003600060d18783b */ /* 0x000e620008000200 */
[----:B0-----:R-:W-:-:S02]  /*70d60*/  F2FP.F16.E4M3.UNPACK_B R22, R10 ;  /* 0x0000000aff16723e */ /* 0x001fc400020006ff */
[----:B------:R-:W-:-:S14]  /*70d70*/  F2FP.F16.E4M3.UNPACK_B R23, R0 ;  /* 0x00000000ff17723e */ /* 0x000fdc00020006ff */
[----:B------:R0:W-:Y:S04]  /*70d80*/  STL.64 [R1+0x2d30], R36 ;  /* 0x002d302401007387 */ /* 0x0001e80000100a00 */
[----:B------:R4:W-:Y:S04]  /*70d90*/  STL.64 [R1+0x2d38], R38 ;  /* 0x002d382601007387 */ /* 0x0009e80000100a00 */
[----:B-1----:R-:W-:Y:S04]  /*70da0*/  STL.64 [R1+0x3010], R24 ;  /* 0x0030101801007387 */ /* 0x002fe80000100a00 */
[----:B------:R-:W-:Y:S04]  /*70db0*/  STL.64 [R1+0x3018], R26 ;  /* 0x0030181a01007387 */ /* 0x000fe80000100a00 */
[----:B0-----:R-:W2:Y:S04]  /*70dc0*/  LDL.LU.64 R36, [R1+0xfb0] ;  /* 0x000fb00001247983 */ /* 0x001ea80000300a00 */
[----:B----4-:R-:W4:Y:S01]  /*70dd0*/  LDL.LU.64 R38, [R1+0xfb8] ;  /* 0x000fb80001267983 */ /* 0x010f220000300a00 */
[----:B---3--:R-:W-:-:S15]  /*70de0*/  HMMA.16816.F32 R16, R28, R22, R16 ;  /* 0x000000161c10723c */ /* 0x008fde0000001810 */
[----:B------:R-:W-:-:S04]  /*70df0*/  NOP ;  /* 0x0000000000007918 */ /* 0x000fc80000000000 */
[----:B------:R-:W-:Y:S04]  /*70e00*/  STL.64 [R1+0x2d50], R16 ;  /* 0x002d501001007387 */ /* 0x000fe80000100a00 */
[----:B------:R-:W-:Y:S04]  /*70e10*/  STL.64 [R1+0x2d58], R18 ;  /* 0x002d581201007387 */ /* 0x000fe80000100a00 */
[----:B------:R-:W0:Y:S01]  /*70e20*/  LDSM.16.M88.4 R16, [R13+UR6+0x3800] ;  /* 0x003800060d10783b */ /* 0x000e220008000200 */
[----:B------:R-:W-:Y:S01]  /*70e30*/  IMAD.MOV.U32 R12, RZ, RZ, R20 ;  /* 0x000000ffff0c7224 */ /* 0x000fe200078e0014 */
[----:B------:R-:W-:Y:S01]  /*70e40*/  F2FP.F16.E4M3.UNPACK_B R20, R9 ;  /* 0x00000009ff14723e */ /* 0x000fe200020006ff */
[----:B------:R-:W-:Y:S01]  /*70e50*/  IMAD.MOV.U32 R11, RZ, RZ, R21 ;  /* 0x000000ffff0b7224 */ /* 0x000fe200078e0015 */
[----:B------:R-:W-:Y:S01]  /*70e60*/  F2FP.F16.E4M3.UNPACK_B R21, R8 ;  /* 0x00000008ff15723e */ /* 0x000fe200020006ff */
[----:B------:R-:W-:-:S02]  /*70e70*/  IMAD.MOV.U32 R10, RZ, RZ, R24 ;  /* 0x000000ffff0a7224 */ /* 0x000fc400078e0018 */
[----:B------:R-:W-:Y:S01]  /*70e80*/  IMAD.MOV.U32 R0, RZ, RZ, R25 ;  /* 0x000000ffff007224 */ /* 0x000fe200078e0019 */
[----:B0-----:R-:W-:Y:S04]  /*70e90*/  STL.64 [R1+0x3020], R16 ;  /* 0x0030201001007387 */ /* 0x001fe80000100a00 */
[----:B------:R0:W-:Y:S02]  /*70ea0*/  STL.64 [R1+0x3028], R18 ;  /* 0x0030281201007387 */ /* 0x0001e40000100a00 */
[----:B0-----:R-:W-:Y:S02]  /*70eb0*/  F2FP.F16.E4M3.UNPACK_B R18, R7 ;  /* 0x00000007ff12723e */ /* 0x001fe400020006ff */
[----:B------:R-:W-:Y:S01]  /*70ec0*/  F2FP.F16.E4M3.UNPACK_B R19, R6 ;  /* 0x00000006ff13723e */ /* 0x000fe200020006ff */
[----:B--2---:R-:W-:Y:S01]  /*70ed0*/  HMMA.16816.F32 R24, R28, R20, R32 ;  /* 0x000000141c18723c */ /* 0x004fe20000001820 */
[----:B------:R-:W2:Y:S04]  /*70ee0*/  LDL.LU.64 R32, [R1+0xfc0] ;  /* 0x000fc00001207983 */ /* 0x000ea80000300a00 */
[----:B------:R-:W2:-:S14]  /*70ef0*/  LDL.LU.64 R34, [R1+0xfc8] ;  /* 0x000fc80001227983 */ /* 0x000e9c0000300a00 */
[----:B------:R0:W-:Y:S04]  /*70f00*/  STL.64 [R1+0x2d60], R24 ;  /* 0x002d601801007387 */ /* 0x0001e80000100a00 */
[----:B------:R1:W-:Y:S04]  /*70f10*/  STL.64 [R1+0x2d68], R26 ;  /* 0x002d681a01007387 */ /* 0x0003e80000100a00 */
[----:B0-----:R-:W3:Y:S04]  /*70f20*/  LDL.LU.64 R24, [R1+0xfe0] ;  /* 0x000fe00001187983 */ /* 0x001ee80000300a00 */
[----:B-1----:R-:W3:Y:S04]  /*70f30*/  LDL.LU.64 R26, [R1+0xfe8] ;  /* 0x000fe800011a7983 */ /* 0x002ee80000300a00 */
[----:B------:R-:W-:Y:S04]  /*70f40*/  STL.64 [R1+0x9408], R22 ;  /* 0x0094081601007387 */ /* 0x000fe80000100a00 */
[----:B------:R-:W-:Y:S04]  /*70f50*/  STL.64 [R1+0x9400], R20 ;  /* 0x0094001401007387 */ /* 0x000fe80000100a00 */
[----:B------:R-:W0:Y:S04]  /*70f60*/  LDSM.16.M88.4 R20, [R13+UR6+0x3a00] ;  /* 0x003a00060d14783b */ /* 0x000e280008000200 */
[----:B0-----:R0:W-:Y:S01]  /*70f70*/  STL.64 [R1+0x3030], R20 ;  /* 0x0030301401007387 */ /* 0x0011e20000100a00 */
[----:B------:R-:W-:-:S02]  /*70f80*/  IMAD.MOV.U32 R6, RZ, RZ, R20 ;  /* 0x000000ffff067224 */ /* 0x000fc400078e0014 */
[----:B------:R-:W-:Y:S01]  /*70f90*/  IMAD.MOV.U32 R7, RZ, RZ, R21 ;  /* 0x000000ffff077224 */ /* 0x000fe200078e0015 */
[----:B------:R1:W-:Y:S04]  /*70fa0*/  STL.64 [R1+0x3038], R22 ;  /* 0x0030381601007387 */ /* 0x0003e80000100a00 */
[----:B0-----:R-:W3:Y:S04]  /*70fb0*/  LDL.LU.64 R20, [R1+0xff0] ;  /* 0x000ff00001147983 */ /* 0x001ee80000300a00 */
[----:B-1----:R-:W3:Y:S01]  /*70fc0*/  LDL.LU.64 R22, [R1+0xff8] ;  /* 0x000ff80001167983 */ /* 0x002ee20000300a00 */
[----:B----4-:R-:W-:-:S15]  /*70fd0*/  HMMA.16816.F32 R36, R28, R18, R36 ;  /* 0x000000121c24723c */ /* 0x010fde0000001824 */
        /* <DEDUP_REMOVED lines=8> */
[----:B0-----:R-:W-:Y:S04]  /*71060*/  STL.64 [R1+0x3040], R36 ;  /* 0x0030402401007387 */ /* 0x001fe80000100a00 */
[----:B------:R-:W-:Y:S04]  /*71070*/  STL.64 [R1+0x3048], R38 ;  /* 0x0030482601007387 */ /* 0x000fe80000100a00 */
[----:B------:R-:W-:Y:S04]  /*71080*/  STL.64 [R1+0x9418], R18 ;  /* 0x0094181201007387 */ /* 0x000fe80000100a00 */
[----:B------:R-:W-:Y:S01]  /*71090*/  STL.64 [R1+0x9410], R16 ;  /* 0x0094101001007387 */ /* 0x000fe20000100a00 */
[----:B------:R-:W-:-:S02]  /*710a0*/  F2FP.F16.E4M3.UNPACK_B R14, R3 ;  /* 0x00000003ff0e723e */ /* 0x000fc400020006ff */
[----:B------:R-:W-:Y:S02]  /*710b0*/  F2FP.F16.E4M3.UNPACK_B R15, R2 ;  /* 0x00000002ff0f723e */ /* 0x000fe400020006ff */
[----:B------:R-:W-:Y:S01]  /*710c0*/  F2FP.F16.E4M3.UNPACK_B R12, R12 ;  /* 0x0000000cff0c723e */ /* 0x000fe200020006ff */
[----:B--2---:R-:W-:Y:S01]  /*710d0*/  HMMA.16816.F32 R32, R28, R16, R32 ;  /* 0x000000101c20723c */ /* 0x004fe20000001820 */
[----:B------:R0:W1:-:S15]  /*710e0*/  LDSM.16.M88.4 R16, [R13+UR6+0x3e00] ;  /* 0x003e00060d10783b */ /* 0x00005e0008000200 */
[----:B------:R-:W-:-:S03]  /*710f0*/  NOP ;  /* 0x0000000000007918 */ /* 0x000fc60000000000 */
[----:B------:R-:W-:Y:S04]  /*71100*/  STL.64 [R1+0x2da0], R32 ;  /* 0x002da02001007387 */ /* 0x000fe80000100a00 */
[----:B------:R-:W-:Y:S01]  /*71110*/  STL.64 [R1+0x2da8], R34 ;  /* 0x002da82201007387 */ /* 0x000fe20000100a00 */
[----:B0-----:R-:W-:-:S03]  /*71120*/  F2FP.F16.E4M3.UNPACK_B R13, R11 ;  /* 0x0000000bff0d723e */ /* 0x001fc600020006ff */
[----:B-1----:R-:W-:Y:S01]  /*71130*/  STL.64 [R1+0x3050], R16 ;  /* 0x0030501001007387 */ /* 0x002fe20000100a00 */
[----:B------:R-:W-:Y:S02]  /*71140*/  IMAD.MOV.U32 R2, RZ, RZ, R16 ;  /* 0x000000ffff027224 */ /* 0x000fe400078e0010 */
[----:B------:R-:W-:Y:S01]  /*71150*/  IMAD.MOV.U32 R3, RZ, RZ, R17 ;  /* 0x000000ffff037224 */ /* 0x000fe200078e0011 */
[----:B------:R3:W-:Y:S02]  /*71160*/  STL.64 [R1+0x3058], R18 ;  /* 0x0030581201007387 */ /* 0x0007e40000100a00 */
[----:B---3--:R-:W-:Y:S02]  /*71170*/  HMMA.16816.F32 R16, R28, R14, R24 ;  /* 0x0000000e1c10723c */ /* 0x008fe40000001818 */
[----:B------:R-:W2:Y:S04]  /*71180*/  LDL.LU.64 R24, [R1+0x1000] ;  /* 0x0010000001187983 */ /* 0x000ea80000300a00 */
[----:B------:R-:W2:-:S13]  /*71190*/  LDL.LU.64 R26, [R1+0x1008] ;  /* 0x00100800011a7983 */ /* 0x000e9a0000300a00 */
[----:B------:R-:W-:Y:S04]  /*711a0*/  STL.64 [R1+0x2dc0], R16 ;  /* 0x002dc01001007387 */ /* 0x000fe80000100a00 */
[----:B------:R0:W-:Y:S02]  /*711b0*/  STL.64 [R1+0x2dc8], R18 ;  /* 0x002dc81201007387 */ /* 0x0001e40000100a00 */
[----:B0-----:R-:W-:Y:S02]  /*711c0*/  HMMA.16816.F32 R16, R28, R12, R20 ;  /* 0x0000000c1c10723c */ /* 0x001fe40000001814 */
[----:B------:R-:W3:Y:S04]  /*711d0*/  LDL.LU.64 R20, [R1+0x1010] ;  /* 0x0010100001147983 */ /* 0x000ee80000300a00 */
[----:B------:R-:W3:-:S13]  /*711e0*/  LDL.LU.64 R22, [R1+0x1018] ;  /* 0x0010180001167983 */ /* 0x000eda0000300a00 */
[----:B------:R0:W-:Y:S04]  /*711f0*/  STL.64 [R1+0x2dd0], R16 ;  /* 0x002dd01001007387 */ /* 0x0001e80000100a00 */
[----:B------:R1:W-:Y:S04]  /*71200*/  STL.64 [R1+0x2dd8], R18 ;  /* 0x002dd81201007387 */ /* 0x0003e80000100a00 */
[----:B0-----:R-:W4:Y:S04]  /*71210*/  LDL.LU.64 R16, [R1+0x1030] ;  /* 0x0010300001107983 */ /* 0x001f280000300a00 */
[----:B-1----:R-:W4:Y:S04]  /*71220*/  LDL.LU.64 R18, [R1+0x1038] ;  /* 0x0010380001127983 */ /* 0x002f280000300a00 */
[----:B------:R-:W4:Y:S04]  /*71230*/  LDL.LU R49, [R1+0x1a64] ;  /* 0x001a640001317983 */ /* 0x000f280000300800 */
[----:B------:R-:W4:Y:S04]  /*71240*/  LDL.LU R50, [R1+0x1a60] ;  /* 0x001a600001327983 */ /* 0x000f280000300800 */
[----:B------:R-:W4:Y:S04]  /*71250*/  LDL.LU R51, [R1+0x1a6c] ;  /* 0x001a6c0001337983 */ /* 0x000f280000300800 */
[----:B------:R-:W4:Y:S04]  /*71260*/  LDL.LU R52, [R1+0x1a68] ;  /* 0x001a680001347983 */ /* 0x000f280000300800 */
[----:B------:R-:W-:Y:S01]  /*71270*/  STL.64 [R1+0x9370], R14 ;  /* 0x0093700e01007387 */ /* 0x000fe20000100a00 */
[----:B------:R-:W-:-:S03]  /*71280*/  F2FP.F16.E4M3.UNPACK_B R11, R0 ;  /* 0x00000000ff0b723e */ /* 0x000fc600020006ff */
[----:B------:R0:W-:Y:S04]  /*71290*/  STL.64 [R1+0x9368], R12 ;  /* 0x0093680c01007387 */ /* 0x0001e80000100a00 */
[----:B------:R-:W4:Y:S04]  /*712a0*/  LDL.LU R53, [R1+0x1a74] ;  /* 0x001a740001357983 */ /* 0x000f280000300800 */
[----:B------:R-:W4:Y:S04]  /*712b0*/  LDL.LU R54, [R1+0x1a70] ;  /* 0x001a700001367983 */ /* 0x000f280000300800 */
[----:B------:R-:W4:Y:S04]  /*712c0*/  LDL.LU R55, [R1+0x1a7c] ;  /* 0x001a7c0001377983 */ /* 0x000f280000300800 */
[----:B------:R-:W4:Y:S04]  /*712d0*/  LDL.LU R0, [R1+0x1a78] ;  /* 0x001a780001007983 */ /* 0x000f280000300800 */
[----:B0-----:R-:W4:Y:S04]  /*712e0*/  LDL.LU.64 R12, [R1+0x1050] ;  /* 0x00105000010c7983 */ /* 0x001f280000300a00 */
[----:B------:R-:W4:Y:S01]  /*712f0*/  LDL.LU.64 R14, [R1+0x1058] ;  /* 0x00105800010e7983 */ /* 0x000f220000300a00 */
[----:B------:R-:W-:-:S02]  /*71300*/  F2FP.F16.E4M3.UNPACK_B R10, R10 ;  /* 0x0000000aff0a723e */ /* 0x000fc400020006ff */
[----:B------:R-:W-:Y:S02]  /*71310*/  F2FP.F16.E4M3.UNPACK_B R8, R8 ;  /* 0x00000008ff08723e */ /* 0x000fe400020006ff */
[----:B------:R-:W-:Y:S02]  /*71320*/  F2FP.F16.E4M3.UNPACK_B R9, R9 ;  /* 0x00000009ff09723e */ /* 0x000fe400020006ff */
[----:B------:R-:W-:Y:S02]  /*71330*/  F2FP.F16.E4M3.UNPACK_B R6, R6 ;  /* 0x00000006ff06723e */ /* 0x000fe400020006ff */
[----:B------:R-:W-:Y:S01]  /*71340*/  F2FP.F16.E4M3.UNPACK_B R7, R7 ;  /* 0x00000007ff07723e */ /* 0x000fe200020006ff */
[----:B------:R-:W-:Y:S02]  /*71350*/  IMAD.MOV.U32 R4, RZ, RZ, R36 ;  /* 0x000000ffff047224 */ /* 0x000fe400078e0024 */
[----:B------:R-:W-:-:S03]  /*71360*/  IMAD.MOV.U32 R5, RZ, RZ, R37 ;  /* 0x000000ffff057224 */ /* 0x000fc600078e0025 */
[----:B------:R-:W-:Y:S02]  /*71370*/  F2FP.F16.E4M3.UNPACK_B R4, R4 ;  /* 0x00000004ff04723e */ /* 0x000fe400020006ff */
[----:B------:R-:W-:Y:S01]  /*71380*/  F2FP.F16.E4M3.UNPACK_B R5, R5 ;  /* 0x00000005ff05723e */ /* 0x000fe200020006ff */
[----:B--2---:R-:W-:-:S15]  /*71390*/  HMMA.16816.F32 R24, R28, R10, R24 ;  /* 0x0000000a1c18723c */ /* 0x004fde0000001818 */
[----:B------:R-:W-:-:S04]  /*713a0*/  NOP ;  /* 0x0000000000007918 */ /* 0x000fc80000000000 */
[----:B------:R-:W-:Y:S04]  /*713b0*/  STL.64 [R1+0x2df0], R24 ;  /* 0x002df01801007387 */ /* 0x000fe80000100a00 */
[----:B------:R-:W-:Y:S04]  /*713c0*/  STL.64 [R1+0x2df8], R26 ;  /* 0x002df81a01007387 */ /* 0x000fe80000100a00 */
[----:B------:R-:W2:Y:S04]  /*713d0*/  LDL.64 R56, [R1+0x18] ;  /* 0x0000180001387983 */ /* 0x000ea80000100a00 */
[----:B------:R-:W2:Y:S04]  /*713e0*/  LDL.64 R58, [R1+0x10] ;  /* 0x00001000013a7983 */ /* 0x000ea80000100a00 */
[----:B------:R-:W-:Y:S01]  /*713f0*/  STL.64 [R1+0x9360], R10 ;  /* 0x0093600a01007387 */ /* 0x000fe20000100a00 */
[C---:B---3--:R-:W-:Y:S03]  /*71400*/  HMMA.16816.F32 R20, R28.reuse, R8, R20 ;  /* 0x000000081c14723c */ /* 0x048fe60000001814 */
[----:B------:R4:W-:Y:S05]  /*71410*/  STL.64 [R1+0x9358], R8 ;  /* 0x0093580801007387 */ /* 0x0009ea0000100a00 */
[C---:B----4-:R-:W-:Y:S11]  /*71420*/  HMMA.16816.F32 R8, R28.reuse, R6, R16 ;  /* 0x000000061c08723c */ /* 0x050ff60000001810 */
[----:B------:R0:W-:Y:S04]  /*71430*/  STL.64 [R1+0x2e10], R20 ;  /* 0x002e101401007387 */ /* 0x0001e80000100a00 */
[----:B------:R1:W-:Y:S04]  /*71440*/  STL.64 [R1+0x2e18], R22 ;  /* 0x002e181601007387 */ /* 0x0003e80000100a00 */
[----:B0-----:R-:W3:Y:S04]  /*71450*/  LDL.LU.64 R20, [R1+0x1020] ;  /* 0x0010200001147983 */ /* 0x001ee80000300a00 */
[----:B-1----:R-:W3:Y:S04]  /*71460*/  LDL.LU.64 R22, [R1+0x1028] ;  /* 0x0010280001167983 */ /* 0x002ee80000300a00 */
[----:B------:R-:W-:Y:S04]  /*71470*/  STL.64 [R1+0x2e30], R8 ;  /* 0x002e300801007387 */ /* 0x000fe80000100a00 */
[----:B------:R0:W-:Y:S04]  /*71480*/  STL.64 [R1+0x2e38], R10 ;  /* 0x002e380a01007387 */ /* 0x0001e80000100a00 */
[----:B------:R-:W-:Y:S01]  /*71490*/  STL [R1+0x937c], R6 ;  /* 0x00937c0601007387 */ /* 0x000fe20000100800 */
[----:B0-----:R-:W-:Y:S03]  /*714a0*/  HMMA.16816.F32 R8, R28, R4, R12 ;  /* 0x000000041c08723c */ /* 0x001fe6000000180c */
[----:B------:R-:W-:Y:S04]  /*714b0*/  STL [R1+0x9378], R7 ;  /* 0x0093780701007387 */ /* 0x000fe80000100800 */
[----:B------:R-:W2:Y:S04]  /*714c0*/  LDL.LU.64 R12, [R1+0x1040] ;  /* 0x00104000010c7983 */ /* 0x000ea80000300a00 */
[----:B------:R-:W2:Y:S08]  /*714d0*/  LDL.LU.64 R14, [R1+0x1048] ;  /* 0x00104800010e7983 */ /* 0x000eb00000300a00 */
[----:B------:R0:W-:Y:S04]  /*714e0*/  STL.64 [R1+0x2e40], R8 ;  /* 0x002e400801007387 */ /* 0x0001e80000100a00 */
[----:B------:R1:W-:Y:S04]  /*714f0*/  STL.64 [R1+0x2e48], R10 ;  /* 0x002e480a01007387 */ /* 0x0003e80000100a00 */
[----:B0-----:R-:W4:Y:S04]  /*71500*/  LDL.LU.64 R8, [R1+0x1600] ;  /* 0x0016000001087983 */ /* 0x001f280000300a00 */
[----:B-1----:R-:W4:Y:S01]  /*71510*/  LDL.LU.64 R10, [R1+0x1608] ;  /* 0x00160800010a7983 */ /* 0x002f220000300a00 */
[----:B------:R-:W-:-:S02]  /*71520*/  F2FP.F16.E4M3.UNPACK_B R2, R2 ;  /* 0x00000002ff02723e */ /* 0x000fc400020006ff */
[----:B------:R-:W-:Y:S01]  /*71530*/  F2FP.F16.E4M3.UNPACK_B R3, R3 ;  /* 0x00000003ff03723e */ /* 0x000fe200020006ff */
[----:B------:R-:W-:Y:S01]  /*71540*/  IMAD R16, R50, 0x100, R49 ;  /* 0x0000010032107824 */ /* 0x000fe200078e0231 */
[----:B------:R-:W4:Y:S01]  /*71550*/  LDL R42, [R1] ;  /* 0x00000000012a7983 */ /* 0x000f220000100800 */
[----:B------:R-:W-:Y:S02]  /*71560*/  IMAD R7, R52, 0x100, R51 ;  /* 0x0000010034077824 */ /* 0x000fe400078e0233 */
[----:B------:R-:W-:Y:S01]  /*71570*/  IMAD R6, R54, 0x100, R53 ;  /* 0x0000010036067824 */ /* 0x000fe200078e0235 */
[----:B------:R-:W4:Y:S01]  /*71580*/  LDL R43, [R1+0x4] ;  /* 0x00000400012b7983 */ /* 0x000f220000100800 */
[----:B------:R-:W-:-:S03]  /*71590*/  IMAD R0, R0, 0x100, R55 ;  /* 0x0000010000007824 */ /* 0x000fc600078e0237 */
[----:B------:R-:W4:Y:S04]  /*715a0*/  LDL R40, [R1+0x8] ;  /* 0x0000080001287983 */ /* 0x000f280000100800 */
[----:B------:R-:W4:Y:S01]  /*715b0*/  LDL R41, [R1+0xc] ;  /* 0x00000c0001297983 */ /* 0x000f220000100800 */
[----:B---3--:R-:W-:Y:S01]  /*715c0*/  HMMA.16816.F32 R20, R28, R2, R20 ;  /* 0x000000021c14723c */ /* 0x008fe20000001814 */
[----:B------:R-:W-:Y:S02]  /*715d0*/  F2FP.F16.E4M3.UNPACK_B R28, R16 ;  /* 0x00000010ff1c723e */ /* 0x000fe400020006ff */
[----:B------:R-:W-:Y:S02]  /*715e0*/  F2FP.F16.E4M3.UNPACK_B R29, R7 ;  /* 0x00000007ff1d723e */ /* 0x000fe400020006ff */
[----:B------:R-:W-:-:S02]  /*715f0*/  F2FP.F16.E4M3.UNPACK_B R30, R6 ;  /* 0x00000006ff1e723e */ /* 0x000fc400020006ff */
[----:B------:R-:W-:-:S12]  /*71600*/  F2FP.F16.E4M3.UNPACK_B R31, R0 ;  /* 0x00000000ff1f723e */ /* 0x000fd800020006ff */
[----:B------:R0:W-:Y:S01]  /*71610*/  STL.64 [R1+0x2e00], R20 ;  /* 0x002e001401007387 */ /* 0x0001e20000100a00 */
[C---:B--2---:R-:W-:Y:S03]  /*71620*/  HMMA.16816.F32 R12, R28.reuse, R56, R12 ;  /* 0x000000381c0c723c */ /* 0x044fe6000000180c */
[----:B------:R-:W-:Y:S05]  /*71630*/  STL.64 [R1+0x2e08], R22 ;  /* 0x002e081601007387 */ /* 0x000fea0000100a00 */
[----:B----4-:R-:W-:Y:S11]  /*71640*/  HMMA.16816.F32 R8, R28, R58, R8 ;  /* 0x0000003a1c08723c */ /* 0x010ff60000001808 */
[----:B------:R1:W-:Y:S04]  /*71650*/  STL.64 [R1+0x2e20], R12 ;  /* 0x002e200c01007387 */ /* 0x0003e80000100a00 */
[----:B------:R-:W-:Y:S01]  /*71660*/  STL.64 [R1+0x2e28], R14 ;  /* 0x002e280e01007387 */ /* 0x000fe20000100a00 */
[----:B------:R-:W-:-:S02]  /*71670*/  IMAD.MOV.U32 R6, RZ, RZ, R56 ;  /* 0x000000ffff067224 */ /* 0x000fc400078e0038 */
[----:B------:R-:W-:Y:S01]  /*71680*/  IMAD.MOV.U32 R7, RZ, RZ, R57 ;  /* 0x000000ffff077224 */ /* 0x000fe200078e0039 */
[----:B------:R2:W-:Y:S04]  /*71690*/  STL.64 [R1+0x2de0], R8 ;  /* 0x002de00801007387 */ /* 0x0005e80000100a00 */
[----:B------:R3:W-:Y:S04]  /*716a0*/  STL.64 [R1+0x2de8], R10 ;  /* 0x002de80a01007387 */ /* 0x0007e80000100a00 */
[----:B------:R-:W4:Y:S04]  /*716b0*/  LDL.LU.64 R16, [R1+0x15f0] ;  /* 0x0015f00001107983 */ /* 0x000f280000300a00 */
[----:B------:R-:W4:Y:S04]  /*716c0*/  LDL.LU.64 R18, [R1+0x15f8] ;  /* 0x0015f80001127983 */ /* 0x000f280000300a00 */
[----:B0-----:R-:W4:Y:S01]  /*716d0*/  LDL.LU.64 R20, [R1+0x15e0] ;  /* 0x0015e00001147983 */ /* 0x001f220000300a00 */
[----:B-1----:R-:W-:-:S03]  /*716e0*/  IMAD.MOV.U32 R12, RZ, RZ, R58 ;  /* 0x000000ffff0c7224 */ /* 0x002fc600078e003a */
[----:B------:R-:W4:Y:S01]  /*716f0*/  LDL.LU.64 R22, [R1+0x15e8] ;  /* 0x0015e80001167983 */ /* 0x000f220000300a00 */
[----:B------:R-:W-:-:S03]  /*71700*/  IMAD.MOV.U32 R0, RZ, RZ, R59 ;  /* 0x000000ffff007224 */ /* 0x000fc600078e003b */
[----:B------:R-:W4:Y:S04]  /*71710*/  LDL.LU.64 R56, [R1+0x15d0] ;  /* 0x0015d00001387983 */ /* 0x000f280000300a00 */
        /* <DEDUP_REMOVED lines=13> */
[----:B--2---:R-:W2:Y:S04]  /*717f0*/  LDL.LU.64 R8, [R1+0x1550] ;  /* 0x0015500001087983 */ /* 0x004ea80000300a00 */
[----:B---3--:R-:W2:Y:S01]  /*71800*/  LDL.LU.64 R10, [R1+0x1558] ;  /* 0x00155800010a7983 */ /* 0x008ea20000300a00 */
[C---:B----4-:R-:W-:Y:S08]  /*71810*/  HMMA.16816.F32 R16, R28.reuse, R40, R16 ;  /* 0x000000281c10723c */ /* 0x050ff00000001810 */
[C---:B------:R-:W-:Y:S08]  /*71820*/  HMMA.16816.F32 R40, R28.reuse, R42, R20 ;  /* 0x0000002a1c28723c */ /* 0x040ff00000001814 */
[C---:B------:R-:W-:Y:S03]  /*71830*/  HMMA.16816.F32 R56, R28.reuse, R60, R56 ;  /* 0x0000003c1c38723c */ /* 0x040fe60000001838 */
[----:B------:R-:W-:Y:S04]  /*71840*/  STL.64 [R1+0x2db0], R16 ;  /* 0x002db01001007387 */ /* 0x000fe80000100a00 */
[----:B------:R0:W-:Y:S04]  /*71850*/  STL.64 [R1+0x2db8], R18 ;  /* 0x002db81201007387 */ /* 0x0001e80000100a00 */
[----:B0-----:R-:W3:Y:S04]  /*71860*/  LDL.LU.64 R18, [R1+0x9418] ;  /* 0x0094180001127983 */ /* 0x001ee80000300a00 */
[----:B------:R-:W4:Y:S04]  /*71870*/  LDL.LU.64 R16, [R1+0x9410] ;  /* 0x0094100001107983 */ /* 0x000f280000300a00 */
[----:B------:R-:W2:Y:S04]  /*71880*/  LDL.LU.64 R22, [R1+0x9408] ;  /* 0x0094080001167983 */ /* 0x000ea80000300a00 */
[----:B------:R-:W2:Y:S04]  /*71890*/  LDL.LU.64 R20, [R1+0x9400] ;  /* 0x0094000001147983 */ /* 0x000ea80000300a00 */
[----:B------:R-:W-:Y:S04]  /*718a0*/  STL.64 [R1+0x2d90], R40 ;  /* 0x002d902801007387 */ /* 0x000fe80000100a00 */
[----:B------:R0:W-:Y:S04]  /*718b0*/  STL.64 [R1+0x2d98], R42 ;  /* 0x002d982a01007387 */ /* 0x0001e80000100a00 */
[----:B0-----:R-:W2:Y:S04]  /*718c0*/  LDL.LU.64 R42, [R1+0x93f8] ;  /* 0x0093f800012a7983 */ /* 0x001ea80000300a00 */
[----:B------:R-:W2:Y:S04]  /*718d0*/  LDL.LU.64 R40, [R1+0x93f0] ;  /* 0x0093f00001287983 */ /* 0x000ea80000300a00 */
[----:B------:R-:W-:Y:S04]  /*718e0*/  STL.64 [R1+0x2d70], R56 ;  /* 0x002d703801007387 */ /* 0x000fe80000100a00 */
[----:B------:R0:W-:Y:S04]  /*718f0*/  STL.64 [R1+0x2d78], R58 ;  /* 0x002d783a01007387 */ /* 0x0001e80000100a00 */
[----:B0-----:R-:W2:Y:S04]  /*71900*/  LDL.LU.64 R58, [R1+0x93e8] ;  /* 0x0093e800013a7983 */ /* 0x001ea80000300a00 */
[----:B------:R-:W3:Y:S01]  /*71910*/  LDL.LU.64 R56, [R1+0x93e0] ;  /* 0x0093e00001387983 */ /* 0x000ee20000300a00 */
[C---:B--2---:R-:W-:Y:S08]  /*71920*/  HMMA.16816.F32 R44, R28.reuse, R58, R44 ;  /* 0x0000003a1c2c723c */ /* 0x044ff0000000182c */
[C---:B---3--:R-:W-:Y:S11]  /*71930*/  HMMA.16816.F32 R52, R28.reuse, R56, R52 ;  /* 0x000000381c34723c */ /* 0x048ff60000001834 */
[----:B------:R-:W-:Y:S04]  /*71940*/  STL.64 [R1+0x2d40], R44 ;  /* 0x002d402c01007387 */ /* 0x000fe80000100a00 */
[----:B------:R0:W-:Y:S04]  /*71950*/  STL.64 [R1+0x2d48], R46 ;  /* 0x002d482e01007387 */ /* 0x0001e80000100a00 */
[----:B0-----:R-:W2:Y:S04]  /*71960*/  LDL.LU.64 R46, [R1+0x93d8] ;  /* 0x0093d800012e7983 */ /* 0x001ea80000300a00 */
[----:B------:R-:W3:Y:S04]  /*71970*/  LDL.LU.64 R44, [R1+0x93d0] ;  /* 0x0093d000012c7983 */ /* 0x000ee80000300a00 */
[----:B------:R-:W-:Y:S04]  /*71980*/  STL.64 [R1+0x2d20], R52 ;  /* 0x002d203401007387 */ /* 0x000fe80000100a00 */
[----:B------:R0:W-:Y:S04]  /*71990*/  STL.64 [R1+0x2d28], R54 ;  /* 0x002d283601007387 */ /* 0x0001e80000100a00 */
[----:B0-----:R-:W2:Y:S04]  /*719a0*/  LDL.LU.64 R54, [R1+0x93c8] ;  /* 0x0093c80001367983 */ /* 0x001ea80000300a00 */
[----:B------:R-:W3:Y:S04]  /*719b0*/  LDL.LU.64 R52, [R1+0x93c0] ;  /* 0x0093c00001347983 */ /* 0x000ee80000300a00 */
[----:B------:R-:W-:Y:S04]  /*719c0*/  STL.64 [R1+0x9330], R58 ;  /* 0x0093303a01007387 */ /* 0x000fe80000100a00 */
[----:B------:R0:W-:Y:S04]  /*719d0*/  STL.64 [R1+0x9328], R56 ;  /* 0x0093283801007387 */ /* 0x0001e80000100a00 */
[----:B0-----:R-:W3:Y:S04]  /*719e0*/  LDL.LU.64 R56, [R1+0x1590] ;  /* 0x0015900001387983 */ /* 0x001ee80000300a00 */
[----:B------:R-:W3:Y:S01]  /*719f0*/  LDL.LU.64 R58, [R1+0x1598] ;  /* 0x00159800013a7983 */ /* 0x000ee20000300a00 */
[----:B--2---:R-:W-:-:S15]  /*71a00*/  HMMA.16816.F32 R48, R28, R54, R48 ;  /* 0x000000361c30723c */ /* 0x004fde0000001830 */
[----:B------:R-:W-:-:S04]  /*71a10*/  NOP ;  /* 0x0000000000007918 */ /* 0x000fc80000000000 */
[----:B------:R-:W-:Y:S04]  /*71a20*/  STL.64 [R1+0x2d00], R48 ;  /* 0x002d003001007387 */ /* 0x000fe80000100a00 */
[----:B------:R0:W-:Y:S04]  /*71a30*/  STL.64 [R1+0x2d08], R50 ;  /* 0x002d083201007387 */ /* 0x0001e80000100a00 */
[----:B0-----:R-:W2:Y:S04]  /*71a40*/  LDL.LU.64 R50, [R1+0x93b8] ;  /* 0x0093b80001327983 */ /* 0x001ea80000300a00 */
[----:B------:R-:W4:Y:S01]  /*71a50*/  LDL.LU.64 R48, [R1+0x93b0] ;  /* 0x0093b00001307983 */ /* 0x000f220000300a00 */
[----:B---3--:R-:W-:Y:S03]  /*71a60*/  HMMA.16816.F32 R56, R28, R52, R56 ;  /* 0x000000341c38723c */ /* 0x008fe60000001838 */
[----:B------:R-:W-:Y:S04]  /*71a70*/  STL.64 [R1+0x9310], R54 ;  /* 0x0093103601007387 */ /* 0x000fe80000100a00 */
[----:B------:R-:W-:-:S12]  /*71a80*/  STL.64 [R1+0x9308], R52 ;  /* 0x0093083401007387 */ /* 0x000fd80000100a00 */
[----:B------:R-:W-:Y:S04]  /*71a90*/  STL.64 [R1+0x2cd0], R56 ;  /* 0x002cd03801007387 */ /* 0x000fe80000100a00 */
[----:B------:R-:W-:Y:S01]  /*71aa0*/  STL.64 [R1+0x2cd8], R58 ;  /* 0x002cd83a01007387 */ /* 0x000fe20000100a00 */
[C---:B--2---:R-:W-:Y:S08]  /*71ab0*/  HMMA.16816.F32 R36, R28.reuse, R50, R36 ;  /* 0x000000321c24723c */ /* 0x044ff00000001824 */
[C---:B----4-:R-:W-:Y:S01]  /*71ac0*/  HMMA.16816.F32 R32, R28.reuse, R48, R32 ;  /* 0x000000301c20723c */ /* 0x050fe20000001820 */
[----:B------:R-:W-:Y:S10]  /*71ad0*/  STL.64 [R1+0x9320], R50 ;  /* 0x0093203201007387 */ /* 0x000ff40000100a00 */
[----:B------:R-:W-:Y:S04]  /*71ae0*/  STL.64 [R1+0x2cb0], R36 ;  /* 0x002cb02401007387 */ /* 0x000fe80000100a00 */
[----:B------:R-:W-:Y:S04]  /*71af0*/  STL.64 [R1+0x2cb8], R38 ;  /* 0x002cb82601007387 */ /* 0x000fe80000100a00 */
[----:B------:R-:W-:Y:S04]  /*71b00*/  STL.64 [R1+0x9318], R48 ;  /* 0x0093183001007387 */ /* 0x000fe80000100a00 */
[----:B------:R-:W-:Y:S04]  /*71b10*/  STL.64 [R1+0x2c90], R32 ;  /* 0x002c902001007387 */ /* 0x000fe80000100a00 */
[----:B------:R0:W-:Y:S02]  /*71b20*/  STL.64 [R1+0x2c98], R34 ;  /* 0x002c982201007387 */ /* 0x0001e40000100a00 */
[C---:B0-----:R-:W-:Y:S08]  /*71b30*/  HMMA.16816.F32 R32, R28.reuse, R46, R24 ;  /* 0x0000002e1c20723c */ /* 0x041ff00000001818 */
[C---:B------:R-:W-:Y:S01]  /*71b40*/  HMMA.16816.F32 R24, R28.reuse, R44, R8 ;  /* 0x0000002c1c18723c */ /* 0x040fe20000001808 */
[----:B------:R-:W2:Y:S10]  /*71b50*/  LDL.LU.64 R8, [R1+0x1540] ;  /* 0x0015400001087983 */ /* 0x000eb40000300a00 */
[----:B------:R-:W-:Y:S04]  /*71b60*/  STL.64 [R1+0x2c60], R32 ;  /* 0x002c602001007387 */ /* 0x000fe80000100a00 */
[----:B------:R-:W-:Y:S04]  /*71b70*/  STL.64 [R1+0x2c68], R34 ;  /* 0x002c682201007387 */ /* 0x000fe80000100a00 */
[----:B------:R-:W2:Y:S04]  /*71b80*/  LDL.LU.64 R10, [R1+0x1548] ;  /* 0x00154800010a7983 */ /* 0x000ea80000300a00 */
[----:B------:R0:W-:Y:S04]  /*71b90*/  STL.64 [R1+0x2c40], R24 ;  /* 0x002c401801007387 */ /* 0x0001e80000100a00 */
[----:B------:R1:W-:Y:S04]  /*71ba0*/  STL.64 [R1+0x2c48], R26 ;  /* 0x002c481a01007387 */ /* 0x0003e80000100a00 */
[----:B------:R-:W3:Y:S04]  /*71bb0*/  LDL.LU.64 R36, [R1+0x1530] ;  /* 0x0015300001247983 */ /* 0x000ee80000300a00 */
[----:B------:R-:W3:Y:S04]  /*71bc0*/  LDL.LU.64 R38, [R1+0x1538] ;  /* 0x0015380001267983 */ /* 0x000ee80000300a00 */
[----:B0-----:R-:W4:Y:S04]  /*71bd0*/  LDL.LU.64 R24, [R1+0x1520] ;  /* 0x0015200001187983 */ /* 0x001f280000300a00 */
[----:B-1----:R-:W4:Y:S04]  /*71be0*/  LDL.LU.64 R26, [R1+0x1528] ;  /* 0x00152800011a7983 */ /* 0x002f280000300a00 */
        /* <DEDUP_REMOVED lines=8> */
[----:B------:R-:W-:Y:S04]  /*71c70*/  STL.64 [R1+0x9340], R46 ;  /* 0x0093402e01007387 */ /* 0x000fe80000100a00 */
[----:B------:R0:W-:Y:S04]  /*71c80*/  STL.64 [R1+0x9338], R44 ;  /* 0x0093382c01007387 */ /* 0x0001e80000100a00 */
[----:B0-----:R-:W4:Y:S04]  /*71c90*/  LDL.LU.64 R44, [R1+0x14f0] ;  /* 0x0014f000012c7983 */ /* 0x001f280000300a00 */
[----:B------:R-:W4:Y:S01]  /*71ca0*/  LDL.LU.64 R46, [R1+0x14f8] ;  /* 0x0014f800012e7983 */ /* 0x000f220000300a00 */
[C---:B--2---:R-:W-:Y:S08]  /*71cb0*/  HMMA.16816.F32 R8, R28.reuse, R42, R8 ;  /* 0x0000002a1c08723c */ /* 0x044ff00000001808 */
[C---:B---3--:R-:W-:Y:S11]  /*71cc0*/  HMMA.16816.F32 R36, R28.reuse, R40, R36 ;  /* 0x000000281c24723c */ /* 0x048ff60000001824 */
[----:B------:R0:W-:Y:S04]  /*71cd0*/  STL.64 [R1+0x2c20], R8 ;  /* 0x002c200801007387 */ /* 0x0001e80000100a00 */
[----:B------:R1:W-:Y:S04]  /*71ce0*/  STL.64 [R1+0x2c28], R10 ;  /* 0x002c280a01007387 */ /* 0x0003e80000100a00 */
[----:B0-----:R-:W2:Y:S04]  /*71cf0*/  LDL.LU.64 R8, [R1+0x14b0] ;  /* 0x0014b00001087983 */ /* 0x001ea80000300a00 */
[----:B-1----:R-:W2:Y:S04]  /*71d00*/  LDL.LU.64 R10, [R1+0x14b8] ;  /* 0x0014b800010a7983 */ /* 0x002ea80000300a00 */
[----:B------:R-:W-:Y:S04]  /*71d10*/  STL.64 [R1+0x2bf0], R36 ;  /* 0x002bf02401007387 */ /* 0x000fe80000100a00 */
[----:B------:R0:W-:Y:S04]  /*71d20*/  STL.64 [R1+0x2bf8], R38 ;  /* 0x002bf82601007387 */ /* 0x0001e80000100a00 */
[----:B0-----:R-:W4:Y:S04]  /*71d30*/  LDL.LU.64 R38, [R1+0x93a8] ;  /* 0x0093a80001267983 */ /* 0x001f280000300a00 */
[----:B------:R-:W3:Y:S04]  /*71d40*/  LDL.LU.64 R36, [R1+0x93a0] ;  /* 0x0093a00001247983 */ /* 0x000ee80000300a00 */
[----:B------:R-:W-:Y:S04]  /*71d50*/  STL.64 [R1+0x9300], R42 ;  /* 0x0093002a01007387 */ /* 0x000fe80000100a00 */
[----:B------:R0:W-:Y:S04]  /*71d60*/  STL.64 [R1+0x92f8], R40 ;  /* 0x0092f82801007387 */ /* 0x0001e80000100a00 */
[----:B0-----:R-:W2:Y:S04]  /*71d70*/  LDL.LU.64 R40, [R1+0x1500] ;  /* 0x0015000001287983 */ /* 0x001ea80000300a00 */
[----:B------:R-:W2:Y:S01]  /*71d80*/  LDL.LU.64 R42, [R1+0x1508] ;  /* 0x00150800012a7983 */ /* 0x000ea20000300a00 */
[C---:B----4-:R-:W-:Y:S08]  /*71d90*/  HMMA.16816.F32 R24, R28.reuse, R38, R24 ;  /* 0x000000261c18723c */ /* 0x050ff00000001818 */
[C---:B---3--:R-:W-:Y:S11]  /*71da0*/  HMMA.16816.F32 R32, R28.reuse, R36, R32 ;  /* 0x000000241c20723c */ /* 0x048ff60000001820 */
[----:B------:R-:W-:Y:S04]  /*71db0*/  STL.64 [R1+0x2bd0], R24 ;  /* 0x002bd01801007387 */ /* 0x000fe80000100a00 */
[----:B------:R0:W-:Y:S04]  /*71dc0*/  STL.64 [R1+0x2bd8], R26 ;  /* 0x002bd81a01007387 */ /* 0x0001e80000100a00 */
[----:B0-----:R-:W3:Y:S04]  /*71dd0*/  LDL.LU.64 R26, [R1+0x9398] ;  /* 0x00939800011a7983 */ /* 0x001ee80000300a00 */
[----:B------:R-:W4:Y:S04]  /*71de0*/  LDL.LU.64 R24, [R1+0x9390] ;  /* 0x0093900001187983 */ /* 0x000f280000300a00 */
[----:B------:R-:W-:Y:S04]  /*71df0*/  STL.64 [R1+0x2bb0], R32 ;  /* 0x002bb02001007387 */ /* 0x000fe80000100a00 */
[----:B------:R0:W-:Y:S04]  /*71e00*/  STL.64 [R1+0x2bb8], R34 ;  /* 0x002bb82201007387 */ /* 0x0001e80000100a00 */
[----:B0-----:R-:W2:Y:S04]  /*71e10*/  LDL.LU.64 R34, [R1+0x9388] ;  /* 0x0093880001227983 */ /* 0x001ea80000300a00 */
[----:B------:R-:W3:Y:S04]  /*71e20*/  LDL.LU.64 R32, [R1+0x9380] ;  /* 0x0093800001207983 */ /* 0x000ee80000300a00 */
[----:B------:R-:W-:Y:S04]  /*71e30*/  STL.64 [R1+0x92f0], R38 ;  /* 0x0092f02601007387 */ /* 0x000fe80000100a00 */
[----:B------:R3:W-:Y:S01]  /*71e40*/  STL.64 [R1+0x92e8], R36 ;  /* 0x0092e82401007387 */ /* 0x0007e20000100a00 */
[C---:B--2---:R-:W-:Y:S08]  /*71e50*/  HMMA.16816.F32 R40, R28.reuse, R34, R40 ;  /* 0x000000221c28723c */ /* 0x044ff00000001828 */
[C---:B---3--:R-:W-:Y:S01]  /*71e60*/  HMMA.16816.F32 R36, R28.reuse, R32, R44 ;  /* 0x000000201c24723c */ /* 0x048fe2000000182c */
[----:B------:R-:W-:Y:S10]  /*71e70*/  STL.64 [R1+0x9350], R34 ;  /* 0x0093502201007387 */ /* 0x000ff40000100a00 */
[----:B------:R-:W-:Y:S04]  /*71e80*/  STL.64 [R1+0x2b80], R40 ;  /* 0x002b802801007387 */ /* 0x000fe80000100a00 */
[----:B------:R0:W-:Y:S04]  /*71e90*/  STL.64 [R1+0x2b88], R42 ;  /* 0x002b882a01007387 */ /* 0x0001e80000100a00 */
[----:B------:R1:W-:Y:S04]  /*71ea0*/  STL.64 [R1+0x9348], R32 ;  /* 0x0093482001007387 */ /* 0x0003e80000100a00 */
[----:B------:R-:W-:Y:S01]  /*71eb0*/  STL.64 [R1+0x2b60], R36 ;  /* 0x002b602401007387 */ /* 0x000fe20000100a00 */
[C---:B0-----:R-:W-:Y:S03]  /*71ec0*/  HMMA.16816.F32 R40, R28.reuse, R26, R56 ;  /* 0x0000001a1c28723c */ /* 0x041fe60000001838 */
[----:B------:R4:W-:Y:S05]  /*71ed0*/  STL.64 [R1+0x2b68], R38 ;  /* 0x002b682601007387 */ /* 0x0009ea0000100a00 */
[C---:B-1----:R-:W-:Y:S08]  /*71ee0*/  HMMA.16816.F32 R32, R28.reuse, R22, R48 ;  /* 0x000000161c20723c */ /* 0x042ff00000001830 */
[----:B----4-:R-:W-:Y:S03]  /*71ef0*/  HMMA.16816.F32 R36, R28, R24, R52 ;  /* 0x000000181c24723c */ /* 0x010fe60000001834 */
[----:B------:R-:W-:Y:S04]  /*71f00*/  STL.64 [R1+0x2b40], R40 ;  /* 0x002b402801007387 */ /* 0x000fe80000100a00 */
[----:B------:R-:W-:Y:S01]  /*71f10*/  STL.64 [R1+0x2b48], R42 ;  /* 0x002b482a01007387 */ /* 0x000fe20000100a00 */
[----:B------:R-:W-:-:S11]  /*71f20*/  IMAD.MOV.U32 R58, RZ, RZ, R12 ;  /* 0x000000ffff3a7224 */ /* 0x000fd600078e000c */
[----:B------:R0:W-:Y:S04]  /*71f30*/  STL.64 [R1+0x2b20], R36 ;  /* 0x002b202401007387 */ /* 0x0001e80000100a00 */
[----:B------:R1:W-:Y:S04]  /*71f40*/  STL.64 [R1+0x2b28], R38 ;  /* 0x002b282601007387 */ /* 0x0003e80000100a00 */
[----:B------:R-:W-:Y:S04]  /*71f50*/  STL.64 [R1+0x2af0], R32 ;  /* 0x002af02001007387 */ /* 0x000fe80000100a00 */
[----:B------:R-:W-:Y:S04]  /*71f60*/  STL.64 [R1+0x2af8], R34 ;  /* 0x002af82201007387 */ /* 0x000fe80000100a00 */
[----:B------:R-:W2:Y:S04]  /*71f70*/  LDL.LU.64 R12, [R1+0x14a0] ;  /* 0x0014a000010c7983 */ /* 0x000ea80000300a00 */
[----:B------:R-:W2:Y:S01]  /*71f80*/  LDL.LU.64 R14, [R1+0x14a8] ;  /* 0x0014a800010e7983 */ /* 0x000ea20000300a00 */
[----:B------:R-:W-:-:S15]  /*71f90*/  HMMA.16816.F32 R8, R28, R20, R8 ;  /* 0x000000141c08723c */ /* 0x000fde0000001808 */
[----:B------:R-:W-:-:S04]  /*71fa0*/  NOP ;  /* 0x0000000000007918 */ /* 0x000fc80000000000 */
[----:B------:R3:W-:Y:S04]  /*71fb0*/  STL.64 [R1+0x2ae0], R8 ;  /* 0x002ae00801007387 */ /* 0x0007e80000100a00 */
[----:B------:R4:W-:Y:S04]  /*71fc0*/  STL.64 [R1+0x2ae8], R10 ;  /* 0x002ae80a01007387 */ /* 0x0009e80000100a00 */
[----:B0-----:R-:W2:Y:S04]  /*71fd0*/  LDL.LU.64 R36, [R1+0x1490] ;  /* 0x0014900001247983 */ /* 0x001ea80000300a00 */
[----:B-1----:R-:W2:Y:S04]  /*71fe0*/  LDL.LU.64 R38, [R1+0x1498] ;  /* 0x0014980001267983 */ /* 0x002ea80000300a00 */
[----:B---3--:R-:W3:Y:S04]  /*71ff0*/  LDL.LU.64 R8, [R1+0x1480] ;  /* 0x0014800001087983 */ /* 0x008ee80000300a00 */
[----:B----4-:R-:W3:Y:S04]  /*72000*/  LDL.LU.64 R10, [R1+0x1488] ;  /* 0x00148800010a7983 */ /* 0x010ee80000300a00 */
[----:B------:R-:W4:Y:S04]  /*72010*/  LDL.LU.64 R44, [R1+0x1660] ;  /* 0x00166000012c7983 */ /* 0x000f280000300a00 */
[----:B------:R-:W4:Y:S04]  /*72020*/  LDL.LU.64 R46, [R1+0x1668] ;  /* 0x00166800012e7983 */ /* 0x000f280000300a00 */
[----:B------:R-:W3:Y:S04]  /*72030*/  LDL.LU.64 R32, [R1+0x1680] ;  /* 0x0016800001207983 */ /* 0x000ee80000300a00 */
[----:B------:R-:W3:Y:S04]  /*72040*/  LDL.LU.64 R34, [R1+0x1688] ;  /* 0x0016880001227983 */ /* 0x000ee80000300a00 */
[----:B------:R-:W3:Y:S04]  /*72050*/  LDL.LU R49, [R1+0x1a84] ;  /* 0x001a840001317983 */ /* 0x000ee80000300800 */
[----:B------:R-:W3:Y:S04]  /*72060*/  LDL.LU R50, [R1+0x1a80] ;  /* 0x001a800001327983 */ /* 0x000ee80000300800 */
[----:B------:R-:W3:Y:S01]  /*72070*/  LDL.LU R51, [R1+0x1a8c] ;  /* 0x001a8c0001337983 */ /* 0x000ee20000300800 */
[----:B------:R-:W-:-:S03]  /*72080*/  IMAD.MOV.U32 R59, RZ, RZ, R0 ;  /* 0x000000ffff3b7224 */ /* 0x000fc600078e0000 */
[----:B------:R-:W3:Y:S01]  /*72090*/  LDL.LU R52, [R1+0x1a88] ;  /* 0x001a880001347983 */ /* 0x000ee20000300800 */
[----:B------:R-:W-:-:S03]  /*720a0*/  IMAD.MOV.U32 R56, RZ, RZ, R6 ;  /* 0x000000ffff387224 */ /* 0x000fc600078e0006 */
[----:B------:R-:W3:Y:S01]  /*720b0*/  LDL.LU R53, [R1+0x1aa4] ;  /* 0x001aa40001357983 */ /* 0x000ee20000300800 */
[----:B------:R-:W-:-:S03]  /*720c0*/  IMAD.MOV.U32 R57, RZ, RZ, R7 ;  /* 0x000000ffff397224 */ /* 0x000fc600078e0007 */
[----:B------:R-:W3:Y:S04]  /*720d0*/  LDL.LU R54, [R1+0x1aa0] ;  /* 0x001aa00001367983 */ /* 0x000ee80000300800 */
[----:B------:R-:W3:Y:S04]  /*720e0*/  LDL.LU R55, [R1+0x1aac] ;  /* 0x001aac0001377983 */ /* 0x000ee80000300800 */
[----:B------:R-:W3:Y:S04]  /*720f0*/  LDL.LU R0, [R1+0x1aa8] ;  /* 0x001aa80001007983 */ /* 0x000ee80000300800 */
[----:B------:R-:W3:Y:S04]  /*72100*/  LDL.LU R6, [R1+0x937c] ;  /* 0x00937c0001067983 */ /* 0x000ee80000300800 */
[----:B------:R-:W3:Y:S04]  /*72110*/  LDL.LU R7, [R1+0x9378] ;  /* 0x0093780001077983 */ /* 0x000ee80000300800 */
[----:B------:R-:W3:Y:S04]  /*72120*/  LDL.LU.64 R40, [R1+0x16a0] ;  /* 0x0016a00001287983 */ /* 0x000ee80000300a00 */
[----:B------:R-:W3:Y:S01]  /*72130*/  LDL.LU.64 R42, [R1+0x16a8] ;  /* 0x0016a800012a7983 */ /* 0x000ee20000300a00 */
[----:B--2---:R-:W-:-:S15]  /*72140*/  HMMA.16816.F32 R12, R28, R18, R12 ;  /* 0x000000121c0c723c */ /* 0x004fde000000180c */
[----:B------:R-:W-:-:S04]  /*72150*/  NOP ;  /* 0x0000000000007918 */ /* 0x000fc80000000000 */
[----:B------:R-:W-:Y:S04]  /*72160*/  STL.64 [R1+0x2ad0], R12 ;  /* 0x002ad00c01007387 */ /* 0x000fe80000100a00 */
[----:B------:R0:W-:Y:S04]  /*72170*/  STL.64 [R1+0x2ad8], R14 ;  /* 0x002ad80e01007387 */ /* 0x0001e80000100a00 */
[----:B0-----:R-:W3:Y:S01]  /*72180*/  LDL.LU.64 R14, [R1+0x9370] ;  /* 0x00937000010e7983 */ /* 0x001ee20000300a00 */
[----:B------:R-:W-:Y:S03]  /*72190*/  HMMA.16816.F32 R36, R28, R16, R36 ;  /* 0x000000101c24723c */ /* 0x000fe60000001824 */
[----:B------:R-:W2:-:S15]  /*721a0*/  LDL.LU.64 R12, [R1+0x9368] ;  /* 0x00936800010c7983 */ /* 0x000e9e0000300a00 */
[----:B------:R-:W-:Y:S01]  /*721b0*/  NOP ;  /* 0x0000000000007918 */ /* 0x000fe20000000000 */
[----:B------:R0:W-:Y:S04]  /*721c0*/  STL.64 [R1+0x2ac0], R36 ;  /* 0x002ac02401007387 */ /* 0x0001e80000100a00 */
[----:B------:R1:W-:Y:S04]  /*721d0*/  STL.64 [R1+0x2ac8], R38 ;  /* 0x002ac82601007387 */ /* 0x0003e80000100a00 */
[----:B0-----:R-:W2:Y:S04]  /*721e0*/  LDL.LU.64 R36, [R1+0x16f0] ;  /* 0x0016f00001247983 */ /* 0x001ea80000300a00 */
[----:B-1----:R-:W2:Y:S04]  /*721f0*/  LDL.LU.64 R38, [R1+0x16f8] ;  /* 0x0016f80001267983 */ /* 0x002ea80000300a00 */
[----:B------:R-:W-:Y:S04]  /*72200*/  STL.64 [R1+0x92d0], R18 ;  /* 0x0092d01201007387 */ /* 0x000fe80000100a00 */
[----:B------:R0:W-:Y:S04]  /*72210*/  STL.64 [R1+0x92c8], R16 ;  /* 0x0092c81001007387 */ /* 0x0001e80000100a00 */
[----:B0-----:R-:W2:Y:S04]  /*72220*/  LDL.LU.64 R16, [R1+0x1630] ;  /* 0x0016300001107983 */ /* 0x001ea80000300a00 */
[----:B------:R-:W2:Y:S01]  /*72230*/  LDL.LU.64 R18, [R1+0x1638] ;  /* 0x0016380001127983 */ /* 0x000ea20000300a00 */
[----:B---3--:R-:W-:-:S15]  /*72240*/  HMMA.16816.F32 R8, R28, R14, R8 ;  /* 0x0000000e1c08723c */ /* 0x008fde0000001808 */
[----:B------:R-:W-:-:S04]  /*72250*/  NOP ;  /* 0x0000000000007918 */ /* 0x000fc80000000000 */
[----:B------:R-:W-:Y:S04]  /*72260*/  STL.64 [R1+0x430], R8 ;  /* 0x0004300801007387 */ /* 0x000fe80000100a00 */
[----:B------:R0:W-:Y:S04]  /*72270*/  STL.64 [R1+0x438], R10 ;  /* 0x0004380a01007387 */ /* 0x0001e80000100a00 */
[----:B0-----:R-:W4:Y:S04]  /*72280*/  LDL.LU.64 R10, [R1+0x9360] ;  /* 0x00936000010a7983 */ /* 0x001f280000300a00 */
[----:B------:R-:W3:Y:S04]  /*72290*/  LDL.LU.64 R8, [R1+0x9358] ;  /* 0x0093580001087983 */ /* 0x000ee80000300a00 */
[----:B------:R-:W-:Y:S01]  /*722a0*/  STL.64 [R1+0x92c0], R14 ;  /* 0x0092c00e01007387 */ /* 0x000fe20000100a00 */
[----:B--2---:R-:W-:Y:S03]  /*722b0*/  HMMA.16816.F32 R16, R28, R12, R16 ;  /* 0x0000000c1c10723c */ /* 0x004fe60000001810 */
[----:B------:R-:W-:-:S15]  /*722c0*/  STL.64 [R1+0x92b8], R12 ;  /* 0x0092b80c01007387 */ /* 0x000fde0000100a00 */
[----:B------:R-:W-:Y:S01]  /*722d0*/  NOP ;  /* 0x0000000000007918 */ /* 0x000fe20000000000 */
[----:B------:R-:W-:Y:S04]  /*722e0*/  STL.64 [R1+0x420], R16 ;  /* 0x0004201001007387 */ /* 0x000fe80000100a00 */
[----:B------:R4:W-:Y:S02]  /*722f0*/  STL.64 [R1+0x428], R18 ;  /* 0x0004281201007387 */ /* 0x0009e40000100a00 */
[C---:B----4-:R-:W-:Y:S08]  /*72300*/  HMMA.16816.F32 R16, R28.reuse, R10, R44 ;  /* 0x0000000a1c10723c */ /* 0x050ff0000000182c */
[C---:B---3--:R-:W-:Y:S01]  /*72310*/  HMMA.16816.F32 R12, R28.reuse, R8, R32 ;  /* 0x000000081c0c723c */ /* 0x048fe20000001820 */
[----:B------:R-:W2:Y:S10]  /*72320*/  LDL.LU.64 R32, [R1+0x16d0] ;  /* 0x0016d00001207983 */ /* 0x000eb40000300a00 */
[----:B------:R-:W-:Y:S04]  /*72330*/  STL.64 [R1+0x410], R16 ;  /* 0x0004101001007387 */ /* 0x000fe80000100a00 */
[----:B------:R-:W-:Y:S04]  /*72340*/  STL.64 [R1+0x418], R18 ;  /* 0x0004181201007387 */ /* 0x000fe80000100a00 */
[----:B------:R-:W2:Y:S04]  /*72350*/  LDL.LU.64 R34, [R1+0x16d8] ;  /* 0x0016d80001227983 */ /* 0x000ea80000300a00 */
[----:B------:R0:W-:Y:S04]  /*72360*/  STL.64 [R1+0x400], R12 ;  /* 0x0004000c01007387 */ /* 0x0001e80000100a00 */
[----:B------:R1:W-:Y:S04]  /*72370*/  STL.64 [R1+0x408], R14 ;  /* 0x0004080e01007387 */ /* 0x0003e80000100a00 */
[----:B------:R-:W-:Y:S04]  /*72380*/  STL.64 [R1+0x92e0], R10 ;  /* 0x0092e00a01007387 */ /* 0x000fe80000100a00 */
[----:B------:R3:W-:Y:S04]  /*72390*/  STL.64 [R1+0x92d8], R8 ;  /* 0x0092d80801007387 */ /* 0x0007e80000100a00 */
[----:B0-----:R-:W4:Y:S04]  /*723a0*/  LDL.LU.64 R12, [R1+0x1730] ;  /* 0x00173000010c7983 */ /* 0x001f280000300a00 */
[----:B-1----:R-:W4:Y:S01]  /*723b0*/  LDL.LU.64 R14, [R1+0x1738] ;  /* 0x00173800010e7983 */ /* 0x002f220000300a00 */
[----:B---3--:R-:W-:-:S15]  /*723c0*/  HMMA.16816.F32 R8, R28, R6, R40 ;  /* 0x000000061c08723c */ /* 0x008fde0000001828 */
[----:B------:R-:W-:-:S04]  /*723d0*/  NOP ;  /* 0x0000000000007918 */ /* 0x000fc80000000000 */
[----:B------:R0:W-:Y:S04]  /*723e0*/  STL.64 [R1+0x3f0], R8 ;  /* 0x0003f00801007387 */ /* 0x0001e80000100a00 */
[----:B------:R1:W-:Y:S04]  /*723f0*/  STL.64 [R1+0x3f8], R10 ;  /* 0x0003f80a01007387 */ /* 0x0003e80000100a00 */
[----:B0-----:R-:W3:Y:S04]  /*72400*/  LDL.LU.64 R8, [R1+0x1760] ;  /* 0x0017600001087983 */ /* 0x001ee80000300a00 */
[----:B-1----:R-:W3:Y:S01]  /*72410*/  LDL.LU.64 R10, [R1+0x1768] ;  /* 0x00176800010a7983 */ /* 0x002ee20000300a00 */
[----:B------:R-:W-:Y:S03]  /*72420*/  HMMA.16816.F32 R16, R28, R4, R36 ;  /* 0x000000041c10723c */ /* 0x000fe60000001824 */
[----:B------:R-:W3:Y:S04]  /*72430*/  LDL.64 R44, [R1+0x8] ;  /* 0x00000800012c7983 */ /* 0x000ee80000100a00 */
[----:B------:R-:W3:Y:S01]  /*72440*/  LDL R46, [R1] ;  /* 0x00000000012e7983 */ /* 0x000ee20000100800 */
[----:B------:R-:W-:-:S11]  /*72450*/  IMAD R0, R0, 0x100, R55 ;  /* 0x0000010000007824 */ /* 0x000fd600078e0237 */
[----:B------:R0:W-:Y:S04]  /*72460*/  STL.64 [R1+0x3e0], R16 ;  /* 0x0003e01001007387 */ /* 0x0001e80000100a00 */
[----:B------:R-:W-:Y:S04]  /*72470*/  STL.64 [R1+0x3e8], R18 ;  /* 0x0003e81201007387 */ /* 0x000fe80000100a00 */
[----:B------:R-:W3:Y:S04]  /*72480*/  LDL R47, [R1+0x4] ;  /* 0x00000400012f7983 */ /* 0x000ee80000100800 */
[----:B------:R1:W-:Y:S01]  /*72490*/  STL [R1+0x92b4], R4 ;  /* 0x0092b40401007387 */ /* 0x0003e20000100800 */
[----:B0-----:R-:W-:-:S03]  /*724a0*/  IMAD R16, R50, 0x100, R49 ;  /* 0x0000010032107824 */ /* 0x001fc600078e0231 */
[----:B------:R0:W-:Y:S01]  /*724b0*/  STL [R1+0x92b0], R5 ;  /* 0x0092b00501007387 */ /* 0x0001e20000100800 */
[----:B-1----:R-:W-:Y:S02]  /*724c0*/  IMAD R4, R54, 0x100, R53 ;  /* 0x0000010036047824 */ /* 0x002fe400078e0235 */
[----:B0-----:R-:W-:Y:S01]  /*724d0*/  IMAD R5, R52, 0x100, R51 ;  /* 0x0000010034057824 */ /* 0x001fe200078e0233 */
[----:B--2---:R-:W-:Y:S01]  /*724e0*/  HMMA.16816.F32 R32, R28, R2, R32 ;  /* 0x000000021c20723c */ /* 0x004fe20000001820 */
[----:B------:R-:W-:-:S03]  /*724f0*/  F2FP.F16.E4M3.UNPACK_B R28, R16 ;  /* 0x00000010ff1c723e */ /* 0x000fc600020006ff */
[----:B------:R-:W-:Y:S02]  /*72500*/  F2FP.F16.E4M3.UNPACK_B R29, R5 ;  /* 0x00000005ff1d723e */ /* 0x000fe400020006ff */
[----:B------:R-:W-:Y:S02]  /*72510*/  F2FP.F16.E4M3.UNPACK_B R30, R4 ;  /* 0x00000004ff1e723e */ /* 0x000fe400020006ff */
[----:B------:R-:W-:-:S07]  /*72520*/  F2FP.F16.E4M3.UNPACK_B R31, R0 ;  /* 0x00000000ff1f723e */ /* 0x000fce00020006ff */
[C---:B----4-:R-:W-:Y:S04]  /*72530*/  HMMA.16816.F32 R16, R28.reuse, R56, R12 ;  /* 0x000000381c10723c */ /* 0x050fe8000000180c */
[----:B------:R0:W-:Y:S04]  /*72540*/  STL.64 [R1+0x40], R32 ;  /* 0x0000402001007387 */ /* 0x0001e80000100a00 */
[----:B------:R1:W-:Y:S01]  /*72550*/  STL.64 [R1+0x48], R34 ;  /* 0x0000482201007387 */ /* 0x0003e20000100a00 */
[----:B---3--:R-:W-:Y:S03]  /*72560*/  HMMA.16816.F32 R12, R28, R58, R8 ;  /* 0x0000003a1c0c723c */ /* 0x008fe60000001808 */
[----:B------:R-:W2:Y:S07]  /*72570*/  LDL.LU.64 R8, [R1+0x1780] ;  /* 0x0017800001087983 */ /* 0x000eae0000300a00 */
[----:B------:R3:W-:Y:S04]  /*72580*/  STL.64 [R1+0x3d0], R16 ;  /* 0x0003d01001007387 */ /* 0x0007e80000100a00 */
[----:B------:R4:W-:Y:S04]  /*72590*/  STL.64 [R1+0x3d8], R18 ;  /* 0x0003d81201007387 */ /* 0x0009e80000100a00 */
[----:B------:R-:W2:Y:S04]  /*725a0*/  LDL.LU.64 R10, [R1+0x1788] ;  /* 0x00178800010a7983 */ /* 0x000ea80000300a00 */
[----:B------:R1:W-:Y:S04]  /*725b0*/  STL.64 [R1+0x3c0], R12 ;  /* 0x0003c00c01007387 */ /* 0x0003e80000100a00 */
[----:B------:R3:W-:Y:S04]  /*725c0*/  STL.64 [R1+0x3c8], R14 ;  /* 0x0003c80e01007387 */ /* 0x0007e80000100a00 */
[----:B0-----:R-:W2:Y:S04]  /*725d0*/  LDL.LU.64 R32, [R1+0x17b0] ;  /* 0x0017b00001207983 */ /* 0x001ea80000300a00 */
[----:B-1----:R-:W2:Y:S04]  /*725e0*/  LDL.LU.64 R34, [R1+0x17b8] ;  /* 0x0017b80001227983 */ /* 0x002ea80000300a00 */
[----:B------:R-:W2:Y:S04]  /*725f0*/  LDL.LU.64 R56, [R1+0x17d0] ;  /* 0x0017d00001387983 */ /* 0x000ea80000300a00 */
[----:B------:R-:W2:Y:S01]  /*72600*/  LDL.LU.64 R58, [R1+0x17d8] ;  /* 0x0017d800013a7983 */ /* 0x000ea20000300a00 */
[----:B------:R-:W-:-:S02]  /*72610*/  IMAD.MOV.U32 R4, RZ, RZ, R44 ;  /* 0x000000ffff047224 */ /* 0x000fc400078e002c */
[----:B------:R-:W-:Y:S01]  /*72620*/  IMAD.MOV.U32 R5, RZ, RZ, R45 ;  /* 0x000000ffff057224 */ /* 0x000fe200078e002d */
[----:B------:R-:W2:Y:S04]  /*72630*/  LDL.LU.64 R48, [R1+0x1800] ;  /* 0x0018000001307983 */ /* 0x000ea80000300a00 */
[----:B------:R-:W2:Y:S04]  /*72640*/  LDL.LU.64 R50, [R1+0x1808] ;  /* 0x0018080001327983 */ /* 0x000ea80000300a00 */
[----:B------:R-:W2:Y:S04]  /*72650*/  LDL.LU.64 R52, [R1+0x1830] ;  /* 0x0018300001347983 */ /* 0x000ea80000300a00 */
[----:B------:R-:W2:Y:S04]  /*72660*/  LDL.LU.64 R54, [R1+0x1838] ;  /* 0x0018380001367983 */ /* 0x000ea80000300a00 */
[----:B------:R-:W2:Y:S04]  /*72670*/  LDL.LU.64 R40, [R1+0x1860] ;  /* 0x0018600001287983 */ /* 0x000ea80000300a00 */
[----:B------:R-:W2:Y:S04]  /*72680*/  LDL.LU.64 R42, [R1+0x1868] ;  /* 0x00186800012a7983 */ /* 0x000ea80000300a00 */
[----:B------:R-:W2:Y:S04]  /*72690*/  LDL.LU.64 R36, [R1+0x1890] ;  /* 0x0018900001247983 */ /* 0x000ea80000300a00 */
[----:B------:R-:W2:Y:S04]  /*726a0*/  LDL.LU.64 R38, [R1+0x1898] ;  /* 0x0018980001267983 */ /* 0x000ea80000300a00 */
[----:B---3--:R-:W3:Y:S04]  /*726b0*/  LDL.LU.64 R16, [R1+0x18b0] ;  /* 0x0018b00001107983 */ /* 0x008ee80000300a00 */
[----:B----4-:R-:W3:Y:S04]  /*726c0*/  LDL.LU.64 R18, [R1+0x18b8] ;  /* 0x0018b80001127983 */ /* 0x010ee80000300a00 */
[----:B------:R-:W4:Y:S04]  /*726d0*/  LDL.LU.64 R12, [R1+0x18d0] ;  /* 0x0018d000010c7983 */ /* 0x000f280000300a00 */
[----:B------:R-:W4:Y:S01]  /*726e0*/  LDL.LU.64 R14, [R1+0x18d8] ;  /* 0x0018d800010e7983 */ /* 0x000f220000300a00 */
[C---:B--2---:R-:W-:Y:S08]  /*726f0*/  HMMA.16816.F32 R8, R28.reuse, R44, R8 ;  /* 0x0000002c1c08723c */ /* 0x044ff00000001808 */
[C---:B------:R-:W-:Y:S08]  /*72700*/  HMMA.16816.F32 R44, R28.reuse, R46, R32 ;  /* 0x0000002e1c2c723c */ /* 0x040ff00000001820 */
[C---:B------:R-:W-:Y:S03]  /*72710*/  HMMA.16816.F32 R56, R28.reuse, R60, R56 ;  /* 0x0000003c1c38723c */ /* 0x040fe60000001838 */
[----:B------:R0:W-:Y:S04]  /*72720*/  STL.64 [R1+0x3b0], R8 ;  /* 0x0003b00801007387 */ /* 0x0001e80000100a00 */
[----:B------:R1:W-:Y:S04]  /*72730*/  STL.64 [R1+0x3b8], R10 ;  /* 0x0003b80a01007387 */ /* 0x0003e80000100a00 */
[----:B0-----:R-:W2:Y:S04]  /*72740*/  LDL.LU.64 R8, [R1+0x1900] ;  /* 0x0019000001087983 */ /* 0x001ea80000300a00 */
[----:B-1----:R-:W2:Y:S04]  /*72750*/  LDL.LU.64 R10, [R1+0x1908] ;  /* 0x00190800010a7983 */ /* 0x002ea80000300a00 */
        /* <DEDUP_REMOVED lines=15> */
[----:B------:R-:W4:Y:S04]  /*72850*/  LDL.LU.64 R48, [R1+0x9318] ;  /* 0x0093180001307983 */ /* 0x000f280000300a00 */
[----:B------:R-:W-:Y:S04]  /*72860*/  STL.64 [R1+0x370], R52 ;  /* 0x0003703401007387 */ /* 0x000fe80000100a00 */
[----:B------:R0:W-:Y:S04]  /*72870*/  STL.64 [R1+0x378], R54 ;  /* 0x0003783601007387 */ /* 0x0001e80000100a00 */
[----:B0-----:R-:W3:Y:S04]  /*72880*/  LDL.LU.64 R54, [R1+0x9310] ;  /* 0x0093100001367983 */ /* 0x001ee80000300a00 */
[----:B------:R-:W4:Y:S04]  /*72890*/  LDL.LU.64 R52, [R1+0x9308] ;  /* 0x0093080001347983 */ /* 0x000f280000300a00 */
[----:B------:R-:W-:Y:S04]  /*728a0*/  STL.64 [R1+0x9278], R58 ;  /* 0x0092783a01007387 */ /* 0x000fe80000100a00 */
[----:B------:R-:W-:Y:S01]  /*728b0*/  STL.64 [R1+0x9270], R56 ;  /* 0x0092703801007387 */ /* 0x000fe20000100a00 */
[C---:B--2---:R-:W-:Y:S08]  /*728c0*/  HMMA.16816.F32 R16, R28.reuse, R50, R16 ;  /* 0x000000321c10723c */ /* 0x044ff00000001810 */
[C---:B---3--:R-:W-:Y:S08]  /*728d0*/  HMMA.16816.F32 R40, R28.reuse, R54, R40 ;  /* 0x000000361c28723c */ /* 0x048ff00000001828 */
[C---:B----4-:R-:W-:Y:S01]  /*728e0*/  HMMA.16816.F32 R36, R28.reuse, R52, R36 ;  /* 0x000000341c24723c */ /* 0x050fe20000001824 */
[----:B------:R-:W-:Y:S10]  /*728f0*/  STL.64 [R1+0x9268], R54 ;  /* 0x0092683601007387 */ /* 0x000ff40000100a00 */
[----:B------:R0:W-:Y:S04]  /*72900*/  STL.64 [R1+0x360], R40 ;  /* 0x0003602801007387 */ /* 0x0001e80000100a00 */
[----:B------:R1:W-:Y:S04]  /*72910*/  STL.64 [R1+0x368], R42 ;  /* 0x0003682a01007387 */ /* 0x0003e80000100a00 */
[----:B------:R-:W-:Y:S04]  /*72920*/  STL.64 [R1+0x9260], R52 ;  /* 0x0092603401007387 */ /* 0x000fe80000100a00 */
[----:B------:R2:W-:Y:S04]  /*72930*/  STL.64 [R1+0x350], R36 ;  /* 0x0003502401007387 */ /* 0x0005e80000100a00 */
[----:B------:R3:W-:Y:S04]  /*72940*/  STL.64 [R1+0x358], R38 ;  /* 0x0003582601007387 */ /* 0x0007e80000100a00 */
[----:B0-----:R-:W4:Y:S04]  /*72950*/  LDL.LU.64 R40, [R1+0x1950] ;  /* 0x0019500001287983 */ /* 0x001f280000300a00 */
[----:B------:R-:W-:Y:S04]  /*72960*/  STL.64 [R1+0x340], R16 ;  /* 0x0003401001007387 */ /* 0x000fe80000100a00 */
[----:B------:R-:W-:Y:S04]  /*72970*/  STL.64 [R1+0x348], R18 ;  /* 0x0003481201007387 */ /* 0x000fe80000100a00 */
[----:B-1----:R-:W4:Y:S01]  /*72980*/  LDL.LU.64 R42, [R1+0x1958] ;  /* 0x00195800012a7983 */ /* 0x002f220000300a00 */
[C---:B------:R-:W-:Y:S08]  /*72990*/  HMMA.16816.F32 R12, R28.reuse, R48, R12 ;  /* 0x000000301c0c723c */ /* 0x040ff0000000180c */
[C---:B------:R-:W-:Y:S11]  /*729a0*/  HMMA.16816.F32 R8, R28.reuse, R46, R8 ;  /* 0x0000002e1c08723c */ /* 0x040ff60000001808 */
[----:B------:R-:W-:Y:S04]  /*729b0*/  STL.64 [R1+0x330], R12 ;  /* 0x0003300c01007387 */ /* 0x000fe80000100a00 */
[----:B------:R-:W-:Y:S04]  /*729c0*/  STL.64 [R1+0x338], R14 ;  /* 0x0003380e01007387 */ /* 0x000fe80000100a00 */
[----:B------:R-:W-:Y:S04]  /*729d0*/  STL.64 [R1+0x9288], R50 ;  /* 0x0092883201007387 */ /* 0x000fe80000100a00 */
[----:B------:R0:W-:Y:S04]  /*729e0*/  STL.64 [R1+0x9280], R48 ;  /* 0x0092803001007387 */ /* 0x0001e80000100a00 */
[----:B--2---:R-:W2:Y:S04]  /*729f0*/  LDL.LU.64 R36, [R1+0x1960] ;  /* 0x0019600001247983 */ /* 0x004ea80000300a00 */
[----:B---3--:R-:W2:Y:S04]  /*72a00*/  LDL.LU.64 R38, [R1+0x1968] ;  /* 0x0019680001267983 */ /* 0x008ea80000300a00 */
[----:B------:R1:W-:Y:S04]  /*72a10*/  STL.64 [R1+0x320], R8 ;  /* 0x0003200801007387 */ /* 0x0003e80000100a00 */
[----:B------:R3:W-:Y:S04]  /*72a20*/  STL.64 [R1+0x328], R10 ;  /* 0x0003280a01007387 */ /* 0x0007e80000100a00 */
[----:B------:R-:W2:Y:S04]  /*72a30*/  LDL.LU.64 R56, [R1+0x19b0] ;  /* 0x0019b00001387983 */ /* 0x000ea80000300a00 */
[----:B------:R-:W2:Y:S04]  /*72a40*/  LDL.LU.64 R58, [R1+0x19b8] ;  /* 0x0019b800013a7983 */ /* 0x000ea80000300a00 */
[----:B------:R-:W2:Y:S04]  /*72a50*/  LDL.LU.64 R52, [R1+0x1ab0] ;  /* 0x001ab00001347983 */ /* 0x000ea80000300a00 */
[----:B------:R-:W2:Y:S04]  /*72a60*/  LDL.LU.64 R54, [R1+0x1ab8] ;  /* 0x001ab80001367983 */ /* 0x000ea80000300a00 */
[----:B0-----:R-:W2:Y:S04]  /*72a70*/  LDL.LU.64 R48, [R1+0x1af0] ;  /* 0x001af00001307983 */ /* 0x001ea80000300a00 */
[----:B------:R-:W2:Y:S04]  /*72a80*/  LDL.LU.64 R50, [R1+0x1af8] ;  /* 0x001af80001327983 */ /* 0x000ea80000300a00 */
[----:B------:R-:W2:Y:S04]  /*72a90*/  LDL.LU.64 R16, [R1+0x1c10] ;  /* 0x001c100001107983 */ /* 0x000ea80000300a00 */
[----:B------:R-:W2:Y:S04]  /*72aa0*/  LDL.LU.64 R18, [R1+0x1c18] ;  /* 0x001c180001127983 */ /* 0x000ea80000300a00 */
[----:B------:R-:W2:Y:S04]  /*72ab0*/  LDL.LU.64 R12, [R1+0x1c40] ;  /* 0x001c4000010c7983 */ /* 0x000ea80000300a00 */
[----:B------:R-:W2:Y:S04]  /*72ac0*/  LDL.LU.64 R14, [R1+0x1c48] ;  /* 0x001c4800010e7983 */ /* 0x000ea80000300a00 */
[----:B-1----:R-:W2:Y:S04]  /*72ad0*/  LDL.LU.64 R8, [R1+0x1d50] ;  /* 0x001d500001087983 */ /* 0x002ea80000300a00 */
[----:B---3--:R-:W3:Y:S01]  /*72ae0*/  LDL.LU.64 R10, [R1+0x1d58] ;  /* 0x001d5800010a7983 */ /* 0x008ee20000300a00 */
[----:B----4-:R-:W-:-:S15]  /*72af0*/  HMMA.16816.F32 R40, R28, R44, R40 ;  /* 0x0000002c1c28723c */ /* 0x010fde0000001828 */
[----:B------:R-:W-:-:S04]  /*72b00*/  NOP ;  /* 0x0000000000007918 */ /* 0x000fc80000000000 */
[----:B------:R-:W-:Y:S04]  /*72b10*/  STL.64 [R1+0x310], R40 ;  /* 0x0003102801007387 */ /* 0x000fe80000100a00 */
[----:B------:R0:W-:Y:S04]  /*72b20*/  STL.64 [R1+0x318], R42 ;  /* 0x0003182a01007387 */ /* 0x0001e80000100a00 */
[----:B0-----:R-:W2:Y:S04]  /*72b30*/  LDL.LU.64 R42, [R1+0x9300] ;  /* 0x00930000012a7983 */ /* 0x001ea80000300a00 */
[----:B------:R-:W4:Y:S04]  /*72b40*/  LDL.LU.64 R40, [R1+0x92f8] ;  /* 0x0092f80001287983 */ /* 0x000f280000300a00 */
[----:B------:R-:W-:Y:S04]  /*72b50*/  STL.64 [R1+0x9298], R46 ;  /* 0x0092982e01007387 */ /* 0x000fe80000100a00 */
[----:B------:R0:W-:Y:S04]  /*72b60*/  STL.64 [R1+0x9290], R44 ;  /* 0x0092902c01007387 */ /* 0x0001e80000100a00 */
[----:B0-----:R-:W4:Y:S04]  /*72b70*/  LDL.LU.64 R44, [R1+0x19a0] ;  /* 0x0019a000012c7983 */ /* 0x001f280000300a00 */
[----:B------:R-:W4:Y:S01]  /*72b80*/  LDL.LU.64 R46, [R1+0x19a8] ;  /* 0x0019a800012e7983 */ /* 0x000f220000300a00 */
[----:B--2---:R-:W-:-:S15]  /*72b90*/  HMMA.16816.F32 R36, R28, R42, R36 ;  /* 0x0000002a1c24723c */ /* 0x004fde0000001824 */
[----:B------:R-:W-:-:S04]  /*72ba0*/  NOP ;  /* 0x0000000000007918 */ /* 0x000fc80000000000 */
[----:B------:R-:W-:Y:S04]  /*72bb0*/  STL.64 [R1+0x300], R36 ;  /* 0x0003002401007387 */ /* 0x000fe80000100a00 */
[----:B------:R0:W-:Y:S04]  /*72bc0*/  STL.64 [R1+0x308], R38 ;  /* 0x0003082601007387 */ /* 0x0001e80000100a00 */
[----:B0-----:R-:W2:Y:S04]  /*72bd0*/  LDL.LU.64 R38, [R1+0x92f0] ;  /* 0x0092f00001267983 */ /* 0x001ea80000300a00 */
[----:B------:R-:W3:Y:S01]  /*72be0*/  LDL.LU.64 R36, [R1+0x92e8] ;  /* 0x0092e80001247983 */ /* 0x000ee20000300a00 */
[----:B----4-:R-:W-:Y:S03]  /*72bf0*/  HMMA.16816.F32 R44, R28, R40, R44 ;  /* 0x000000281c2c723c */ /* 0x010fe6000000182c */
[----:B------:R-:W-:Y:S04]  /*72c00*/  STL.64 [R1+0x9258], R42 ;  /* 0x0092582a01007387 */ /* 0x000fe80000100a00 */
[----:B------:R-:W-:-:S12]  /*72c10*/  STL.64 [R1+0x9250], R40 ;  /* 0x0092502801007387 */ /* 0x000fd80000100a00 */
[----:B------:R-:W-:Y:S04]  /*72c20*/  STL.64 [R1+0x2f0], R44 ;  /* 0x0002f02c01007387 */ /* 0x000fe80000100a00 */
[----:B------:R2:W-:Y:S01]  /*72c30*/  STL.64 [R1+0x2f8], R46 ;  /* 0x0002f82e01007387 */ /* 0x0005e20000100a00 */
[C---:B------:R-:W-:Y:S08]  /*72c40*/  HMMA.16816.F32 R16, R28.reuse, R32, R16 ;  /* 0x000000201c10723c */ /* 0x040ff00000001810 */
[C---:B--2---:R-:W-:Y:S01]  /*72c50*/  HMMA.16816.F32 R44, R28.reuse, R38, R56 ;  /* 0x000000261c2c723c */ /* 0x044fe20000001838 */
[----:B------:R-:W-:Y:S07]  /*72c60*/  STL.64 [R1+0x9238], R38 ;  /* 0x0092382601007387 */ /* 0x000fee0000100a00 */
[C---:B---3--:R-:W-:Y:S11]  /*72c70*/  HMMA.16816.F32 R40, R28.reuse, R36, R52 ;  /* 0x000000241c28723c */ /* 0x048ff60000001834 */
[----:B------:R-:W-:Y:S04]  /*72c80*/  STL.64 [R1+0x2e0], R44 ;  /* 0x0002e02c01007387 */ /* 0x000fe80000100a00 */
[----:B------:R-:W-:Y:S04]  /*72c90*/  STL.64 [R1+0x2e8], R46 ;  /* 0x0002e82e01007387 */ /* 0x000fe80000100a00 */
[----:B------:R0:W-:Y:S02]  /*72ca0*/  STL.64 [R1+0x9230], R36 ;  /* 0x0092302401007387 */ /* 0x0001e40000100a00 */
[C---:B0-----:R-:W-:Y:S02]  /*72cb0*/  HMMA.16816.F32 R36, R28.reuse, R34, R48 ;  /* 0x000000221c24723c */ /* 0x041fe40000001830 */
[----:B------:R-:W-:Y:S04]  /*72cc0*/  STL.64 [R1+0x2d0], R40 ;  /* 0x0002d02801007387 */ /* 0x000fe80000100a00 */
[----:B------:R-:W-:Y:S04]  /*72cd0*/  STL.64 [R1+0x2d8], R42 ;  /* 0x0002d82a01007387 */ /* 0x000fe80000100a00 */
[----:B------:R-:W-:Y:S09]  /*72ce0*/  STL.64 [R1+0x9248], R34 ;  /* 0x0092482201007387 */ /* 0x000ff20000100a00 */
        /* <DEDUP_REMOVED lines=8> */
[----:B------:R0:W-:Y:S04]  /*72d70*/  STL.64 [R1+0x2a0], R16 ;  /* 0x0002a01001007387 */ /* 0x0001e80000100a00 */
[----:B------:R1:W-:Y:S04]  /*72d80*/  STL.64 [R1+0x2a8], R18 ;  /* 0x0002a81201007387 */ /* 0x0003e80000100a00 */
[----:B------:R-:W2:Y:S04]  /*72d90*/  LDL.LU.64 R10, [R1+0x1d98] ;  /* 0x001d9800010a7983 */ /* 0x000ea80000300a00 */
        /* <DEDUP_REMOVED lines=10> */
[----:B------:R-:W3:Y:S04]  /*72e40*/  LDL.LU.64 R36, [R1+0x1f40] ;  /* 0x001f400001247983 */ /* 0x000ee80000300a00 */
[----:B------:R-:W3:Y:S04]  /*72e50*/  LDL.LU.64 R38, [R1+0x1f48] ;  /* 0x001f480001267983 */ /* 0x000ee80000300a00 */
[----:B------:R-:W3:Y:S04]  /*72e60*/  LDL.LU.64 R32, [R1+0x1f60] ;  /* 0x001f600001207983 */ /* 0x000ee80000300a00 */
[----:B------:R-:W3:Y:S04]  /*72e70*/  LDL.LU.64 R34, [R1+0x1f68] ;  /* 0x001f680001227983 */ /* 0x000ee80000300a00 */
        /* <DEDUP_REMOVED lines=8> */
[----:B------:R-:W-:Y:S04]  /*72f00*/  STL.64 [R1+0x92a8], R26 ;  /* 0x0092a81a01007387 */ /* 0x000fe80000100a00 */
[----:B------:R0:W-:Y:S04]  /*72f10*/  STL.64 [R1+0x92a0], R24 ;  /* 0x0092a01801007387 */ /* 0x0001e80000100a00 */
[----:B0-----:R-:W3:Y:S04]  /*72f20*/  LDL.LU.64 R24, [R1+0x1ef0] ;  /* 0x001ef00001187983 */ /* 0x001ee80000300a00 */
[----:B------:R-:W3:Y:S01]  /*72f30*/  LDL.LU.64 R26, [R1+0x1ef8] ;  /* 0x001ef800011a7983 */ /* 0x000ee20000300a00 */
[C---:B--2---:R-:W-:Y:S08]  /*72f40*/  HMMA.16816.F32 R8, R28.reuse, R22, R8 ;  /* 0x000000161c08723c */ /* 0x044ff00000001808 */
[C---:B------:R-:W-:Y:S11]  /*72f50*/  HMMA.16816.F32 R16, R28.reuse, R20, R16 ;  /* 0x000000141c10723c */ /* 0x040ff60000001810 */
[----:B------:R-:W-:Y:S04]  /*72f60*/  STL.64 [R1+0x280], R8 ;  /* 0x0002800801007387 */ /* 0x000fe80000100a00 */
[----:B------:R0:W-:Y:S04]  /*72f70*/  STL.64 [R1+0x288], R10 ;  /* 0x0002880a01007387 */ /* 0x0001e80000100a00 */
[----:B0-----:R-:W2:Y:S04]  /*72f80*/  LDL.LU.64 R10, [R1+0x92e0] ;  /* 0x0092e000010a7983 */ /* 0x001ea80000300a00 */
[----:B------:R-:W2:Y:S04]  /*72f90*/  LDL.LU.64 R8, [R1+0x92d8] ;  /* 0x0092d80001087983 */ /* 0x000ea80000300a00 */
[----:B------:R-:W-:Y:S04]  /*72fa0*/  STL.64 [R1+0x270], R16 ;  /* 0x0002701001007387 */ /* 0x000fe80000100a00 */
[----:B------:R0:W-:Y:S04]  /*72fb0*/  STL.64 [R1+0x278], R18 ;  /* 0x0002781201007387 */ /* 0x0001e80000100a00 */
[----:B0-----:R-:W3:Y:S04]  /*72fc0*/  LDL.LU.64 R18, [R1+0x92d0] ;  /* 0x0092d00001127983 */ /* 0x001ee80000300a00 */
[----:B------:R-:W2:Y:S01]  /*72fd0*/  LDL.LU.64 R16, [R1+0x92c8] ;  /* 0x0092c80001107983 */ /* 0x000ea20000300a00 */
[----:B---3--:R-:W-:-:S15]  /*72fe0*/  HMMA.16816.F32 R12, R28, R18, R12 ;  /* 0x000000121c0c723c */ /* 0x008fde000000180c */
[----:B------:R-:W-:-:S04]  /*72ff0*/  NOP ;  /* 0x0000000000007918 */ /* 0x000fc80000000000 */
[----:B------:R-:W-:Y:S04]  /*73000*/  STL.64 [R1+0x260], R12 ;  /* 0x0002600c01007387 */ /* 0x000fe80000100a00 */
[----:B------:R0:W-:Y:S04]  /*73010*/  STL.64 [R1+0x268], R14 ;  /* 0x0002680e01007387 */ /* 0x0001e80000100a00 */
[----:B0-----:R-:W4:Y:S04]  /*73020*/  LDL.LU.64 R14, [R1+0x92c0] ;  /* 0x0092c000010e7983 */ /* 0x001f280000300a00 */
[----:B------:R-:W3:Y:S01]  /*73030*/  LDL.LU.64 R12, [R1+0x92b8] ;  /* 0x0092b800010c7983 */ /* 0x000ee20000300a00 */
[----:B--2---:R-:W-:-:S15]  /*73040*/  HMMA.16816.F32 R24, R28, R16, R24 ;  /* 0x000000101c18723c */ /* 0x004fde0000001818 */
[----:B------:R-:W-:-:S04]  /*73050*/  NOP ;  /* 0x0000000000007918 */ /* 0x000fc80000000000 */
[----:B------:R-:W-:Y:S04]  /*73060*/  STL.64 [R1+0x250], R24 ;  /* 0x0002501801007387 */ /* 0x000fe80000100a00 */
[----:B------:R4:W-:Y:S01]  /*73070*/  STL.64 [R1+0x258], R26 ;  /* 0x0002581a01007387 */ /* 0x0009e20000100a00 */
[C---:B------:R-:W-:Y:S08]  /*73080*/  HMMA.16816.F32 R32, R28.reuse, R8, R32 ;  /* 0x000000081c20723c */ /* 0x040ff00000001820 */
[C---:B----4-:R-:W-:Y:S01]  /*73090*/  HMMA.16816.F32 R24, R28.reuse, R14, R44 ;  /* 0x0000000e1c18723c */ /* 0x050fe2000000182c */
[----:B------:R-:W2:Y:S04]  /*730a0*/  LDL.LU.64 R44, [R1+0x1fb0] ;  /* 0x001fb000012c7983 */ /* 0x000ea80000300a00 */
[----:B------:R-:W2:Y:S03]  /*730b0*/  LDL.LU.64 R46, [R1+0x1fb8] ;  /* 0x001fb800012e7983 */ /* 0x000ea60000300a00 */
[C---:B---3--:R-:W-:Y:S11]  /*730c0*/  HMMA.16816.F32 R40, R28.reuse, R12, R40 ;  /* 0x0000000c1c28723c */ /* 0x048ff60000001828 */
[----:B------:R-:W-:Y:S04]  /*730d0*/  STL.64 [R1+0x240], R24 ;  /* 0x0002401801007387 */ /* 0x000fe80000100a00 */
[----:B------:R0:W-:Y:S04]  /*730e0*/  STL.64 [R1+0x248], R26 ;  /* 0x0002481a01007387 */ /* 0x0001e80000100a00 */
[----:B------:R-:W3:Y:S01]  /*730f0*/  LDL.64 R58, [R1+0x18] ;  /* 0x00001800013a7983 */ /* 0x000ee20000100a00 */
[----:B0-----:R-:W-:Y:S03]  /*73100*/  HMMA.16816.F32 R24, R28, R10, R36 ;  /* 0x0000000a1c18723c */ /* 0x001fe60000001824 */
[----:B------:R-:W-:Y:S04]  /*73110*/  STL [R1+0x922c], R14 ;  /* 0x00922c0e01007387 */ /* 0x000fe80000100800 */
[----:B------:R-:W-:Y:S04]  /*73120*/  STL [R1+0x9228], R15 ;  /* 0x0092280f01007387 */ /* 0x000fe80000100800 */
[----:B------:R-:W-:Y:S04]  /*73130*/  STL [R1+0x9224], R10 ;  /* 0x0092240a01007387 */ /* 0x000fe80000100800 */
[----:B------:R-:W-:Y:S04]  /*73140*/  STL.64 [R1+0x230], R40 ;  /* 0x0002302801007387 */ /* 0x000fe80000100a00 */
[----:B------:R-:W-:Y:S04]  /*73150*/  STL.64 [R1+0x238], R42 ;  /* 0x0002382a01007387 */ /* 0x000fe80000100a00 */
[----:B------:R-:W-:Y:S04]  /*73160*/  STL [R1+0x9220], R11 ;  /* 0x0092200b01007387 */ /* 0x000fe80000100800 */
[----:B------:R0:W-:Y:S04]  /*73170*/  STL.64 [R1+0x220], R24 ;  /* 0x0002201801007387 */ /* 0x0001e80000100a00 */
[----:B------:R1:W-:Y:S01]  /*73180*/  STL.64 [R1+0x228], R26 ;  /* 0x0002281a01007387 */ /* 0x0003e20000100a00 */
[----:B------:R-:W-:-:S02]  /*73190*/  IMAD.MOV.U32 R38, RZ, RZ, R4 ;  /* 0x000000ffff267224 */ /* 0x000fc400078e0004 */
[----:B------:R-:W-:Y:S01]  /*731a0*/  IMAD.MOV.U32 R39, RZ, RZ, R5 ;  /* 0x000000ffff277224 */ /* 0x000fe200078e0005 */
[----:B0-----:R-:W4:Y:S04]  /*731b0*/  LDL.LU.64 R24, [R1+0x1fa0] ;  /* 0x001fa00001187983 */ /* 0x001f280000300a00 */
[----:B-1----:R-:W4:Y:S04]  /*731c0*/  LDL.LU.64 R26, [R1+0x1fa8] ;  /* 0x001fa800011a7983 */ /* 0x002f280000300a00 */
[----:B------:R-:W-:Y:S04]  /*731d0*/  STL.64 [R1+0x210], R32 ;  /* 0x0002102001007387 */ /* 0x000fe80000100a00 */
[----:B------:R0:W-:Y:S04]  /*731e0*/  STL.64 [R1+0x218], R34 ;  /* 0x0002182201007387 */ /* 0x0001e80000100a00 */
[----:B------:R-:W2:Y:S04]  /*731f0*/  LDL.64 R42, [R1+0x10] ;  /* 0x00001000012a7983 */ /* 0x000ea80000100a00 */
[----:B------:R-:W2:Y:S04]  /*73200*/  LDL.LU R4, [R1+0x92b4] ;  /* 0x0092b40001047983 */ /* 0x000ea80000300800 */
[----:B------:R-:W2:Y:S04]  /*73210*/  LDL.LU R5, [R1+0x92b0] ;  /* 0x0092b00001057983 */ /* 0x000ea80000300800 */
[----:B0-----:R-:W2:Y:S04]  /*73220*/  LDL.64 R34, [R1] ;  /* 0x0000000001227983 */ /* 0x001ea80000100a00 */
[----:B------:R-:W-:Y:S04]  /*73230*/  STL [R1+0x921c], R8 ;  /* 0x00921c0801007387 */ /* 0x000fe80000100800 */
[----:B------:R0:W-:Y:S04]  /*73240*/  STL [R1+0x9218], R9 ;  /* 0x0092180901007387 */ /* 0x0001e80000100800 */
[----:B0-----:R-:W2:Y:S04]  /*73250*/  LDL.LU.64 R8, [R1+0x1f80] ;  /* 0x001f800001087983 */ /* 0x001ea80000300a00 */
[----:B------:R-:W2:Y:S02]  /*73260*/  LDL.LU.64 R10, [R1+0x1f88] ;  /* 0x001f8800010a7983 */ /* 0x000ea40000300a00 */
[----:B--2---:R-:W-:-:S15]  /*73270*/  HMMA.16816.F32 R8, R28, R6, R8 ;  /* 0x000000061c08723c */ /* 0x004fde0000001808 */
[----:B------:R-:W-:-:S04]  /*73280*/  NOP ;  /* 0x0000000000007918 */ /* 0x000fc80000000000 */
[----:B------:R0:W-:Y:S04]  /*73290*/  STL.64 [R1+0x200], R8 ;  /* 0x0002000801007387 */ /* 0x0001e80000100a00 */
[----:B------:R1:W-:Y:S04]  /*732a0*/  STL.64 [R1+0x208], R10 ;  /* 0x0002080a01007387 */ /* 0x0003e80000100a00 */
[----:B0-----:R-:W3:Y:S04]  /*732b0*/  LDL.LU.64 R8, [R1+0x1fe0] ;  /* 0x001fe00001087983 */ /* 0x001ee80000300a00 */
[----:B-1----:R-:W3:Y:S01]  /*732c0*/  LDL.LU.64 R10, [R1+0x1fe8] ;  /* 0x001fe800010a7983 */ /* 0x002ee20000300a00 */
[----:B------:R-:W-:Y:S03]  /*732d0*/  HMMA.16816.F32 R44, R28, R4, R44 ;  /* 0x000000041c2c723c */ /* 0x000fe6000000182c */
[----:B------:R-:W-:Y:S01]  /*732e0*/  STL.64 [R1+0x9200], R6 ;  /* 0x0092000601007387 */ /* 0x000fe20000100a00 */
[----:B------:R-:W-:-:S03]  /*732f0*/  IMAD R14, R52, 0x100, R51 ;  /* 0x00000100340e7824 */ /* 0x000fc600078e0233 */
[----:B------:R0:W-:Y:S01]  /*73300*/  STL.64 [R1+0x91f8], R4 ;  /* 0x0091f80401007387 */ /* 0x0001e20000100a00 */
[----:B------:R-:W-:-:S11]  /*73310*/  IMAD R0, R0, 0x100, R57 ;  /* 0x0000010000007824 */ /* 0x000fd600078e0239 */
[----:B------:R-:W-:Y:S01]  /*73320*/  STL.64 [R1+0x1f0], R44 ;  /* 0x0001f02c01007387 */ /* 0x000fe20000100a00 */
[----:B0-----:R-:W-:Y:S02]  /*73330*/  IMAD R5, R54, 0x100, R53 ;  /* 0x0000010036057824 */ /* 0x001fe400078e0235 */
[----:B------:R-:W-:Y:S01]  /*73340*/  IMAD R4, R56, 0x100, R55 ;  /* 0x0000010038047824 */ /* 0x000fe200078e0237 */
[----:B------:R4:W-:Y:S02]  /*73350*/  STL.64 [R1+0x1f8], R46 ;  /* 0x0001f82e01007387 */ /* 0x0009e40000100a00 */
[----:B----4-:R-:W-:Y:S01]  /*73360*/  HMMA.16816.F32 R44, R28, R2, R24 ;  /* 0x000000021c2c723c */ /* 0x010fe20000001818 */
[----:B------:R-:W-:Y:S01]  /*73370*/  F2FP.F16.E4M3.UNPACK_B R28, R14 ;  /* 0x0000000eff1c723e */ /* 0x000fe200020006ff */
[----:B------:R-:W2:Y:S01]  /*73380*/  LDL.LU.64 R24, [R1+0x2000] ;  /* 0x0020000001187983 */ /* 0x000ea20000300a00 */
[----:B------:R-:W-:Y:S02]  /*73390*/  F2FP.F16.E4M3.UNPACK_B R29, R5 ;  /* 0x00000005ff1d723e */ /* 0x000fe400020006ff */
[----:B------:R-:W-:-:S02]  /*733a0*/  F2FP.F16.E4M3.UNPACK_B R30, R4 ;  /* 0x00000004ff1e723e */ /* 0x000fc400020006ff */
[----:B------:R-:W-:-:S12]  /*733b0*/  F2FP.F16.E4M3.UNPACK_B R31, R0 ;  /* 0x00000000ff1f723e */ /* 0x000fd800020006ff */
[----:B------:R0:W-:Y:S04]  /*733c0*/  STL.64 [R1+0x30], R44 ;  /* 0x0000302c01007387 */ /* 0x0001e80000100a00 */
[----:B------:R1:W-:Y:S04]  /*733d0*/  STL.64 [R1+0x38], R46 ;  /* 0x0000382e01007387 */ /* 0x0003e80000100a00 */
[----:B------:R-:W2:Y:S04]  /*733e0*/  LDL.LU.64 R26, [R1+0x2008] ;  /* 0x00200800011a7983 */ /* 0x000ea80000300a00 */
[----:B0-----:R-:W4:Y:S04]  /*733f0*/  LDL.LU.64 R44, [R1+0x2020] ;  /* 0x00202000012c7983 */ /* 0x001f280000300a00 */
[----:B-1----:R-:W4:Y:S01]  /*73400*/  LDL.LU.64 R46, [R1+0x2028] ;  /* 0x00202800012e7983 */ /* 0x002f220000300a00 */
[----:B---3--:R-:W-:Y:S01]  /*73410*/  HMMA.16816.F32 R4, R28, R58, R8 ;  /* 0x0000003a1c04723c */ /* 0x008fe20000001808 */
[----:B------:R-:W-:-:S02]  /*73420*/  IMAD.MOV.U32 R10, RZ, RZ, R58 ;  /* 0x000000ffff0a7224 */ /* 0x000fc400078e003a */
[----:B------:R-:W-:-:S15]  /*73430*/  IMAD.MOV.U32 R11, RZ, RZ, R59 ;  /* 0x000000ffff0b7224 */ /* 0x000fde00078e003b */
[----:B------:R-:W-:Y:S01]  /*73440*/  NOP ;  /* 0x0000000000007918 */ /* 0x000fe20000000000 */
[----:B------:R0:W-:Y:S04]  /*73450*/  STL.64 [R1+0x1e0], R4 ;  /* 0x0001e00401007387 */ /* 0x0001e80000100a00 */
[----:B------:R1:W-:Y:S04]  /*73460*/  STL.64 [R1+0x1e8], R6 ;  /* 0x0001e80601007387 */ /* 0x0003e80000100a00 */
[----:B------:R-:W3:Y:S04]  /*73470*/  LDL.LU.64 R48, [R1+0x2040] ;  /* 0x0020400001307983 */ /* 0x000ee80000300a00 */
[----:B------:R-:W3:Y:S04]  /*73480*/  LDL.LU.64 R50, [R1+0x2048] ;  /* 0x0020480001327983 */ /* 0x000ee80000300a00 */
[----:B------:R-:W3:Y:S04]  /*73490*/  LDL.LU.64 R56, [R1+0x2060] ;  /* 0x0020600001387983 */ /* 0x000ee80000300a00 */
[----:B------:R-:W3:Y:S04]  /*734a0*/  LDL.LU.64 R58, [R1+0x2068] ;  /* 0x00206800013a7983 */ /* 0x000ee80000300a00 */
[----:B------:R-:W3:Y:S04]  /*734b0*/  LDL.LU.64 R52, [R1+0x2080] ;  /* 0x0020800001347983 */ /* 0x000ee80000300a00 */
[----:B------:R-:W3:Y:S04]  /*734c0*/  LDL.LU.64 R54, [R1+0x2088] ;  /* 0x0020880001367983 */ /* 0x000ee80000300a00 */
[----:B0-----:R-:W3:Y:S04]  /*734d0*/  LDL.LU.64 R4, [R1+0x20a0] ;  /* 0x0020a00001047983 */ /* 0x001ee80000300a00 */
[----:B-1----:R-:W3:Y:S01]  /*734e0*/  LDL.LU.64 R6, [R1+0x20a8] ;  /* 0x0020a80001067983 */ /* 0x002ee20000300a00 */
[C---:B--2---:R-:W-:Y:S08]  /*734f0*/  HMMA.16816.F32 R24, R28.reuse, R42, R24 ;  /* 0x0000002a1c18723c */ /* 0x044ff00000001818 */
[----:B----4-:R-:W-:Y:S01]  /*73500*/  HMMA.16816.F32 R36, R28, R38, R44 ;  /* 0x000000261c24723c */ /* 0x010fe2000000182c */
[----:B------:R-:W-:-:S02]  /*73510*/  IMAD.MOV.U32 R14, RZ, RZ, R42 ;  /* 0x000000ffff0e7224 */ /* 0x000fc400078e002a */
[----:B------:R-:W-:-:S08]  /*73520*/  IMAD.MOV.U32 R15, RZ, RZ, R43 ;  /* 0x000000ffff0f7224 */ /* 0x000fd000078e002b */
[----:B------:R-:W-:Y:S04]  /*73530*/  STL.64 [R1+0x1d0], R24 ;  /* 0x0001d01801007387 */ /* 0x000fe80000100a00 */
[----:B------:R0:W-:Y:S04]  /*73540*/  STL.64 [R1+0x1d8], R26 ;  /* 0x0001d81a01007387 */ /* 0x0001e80000100a00 */
[----:B0-----:R-:W2:Y:S04]  /*73550*/  LDL.LU.64 R26, [R1+0x92a8] ;  /* 0x0092a800011a7983 */ /* 0x001ea80000300a00 */
[----:B------:R-:W4:Y:S04]  /*73560*/  LDL.LU.64 R24, [R1+0x92a0] ;  /* 0x0092a00001187983 */ /* 0x000f280000300a00 */
[----:B------:R-:W2:Y:S04]  /*73570*/  LDL.LU.64 R40, [R1+0x20e0] ;  /* 0x0020e00001287983 */ /* 0x000ea80000300a00 */
[----:B------:R-:W2:Y:S04]  /*73580*/  LDL.LU.64 R42, [R1+0x20e8] ;  /* 0x0020e800012a7983 */ /* 0x000ea80000300a00 */
[----:B------:R-:W2:Y:S04]  /*73590*/  LDL.LU.64 R46, [R1+0x9298] ;  /* 0x00929800012e7983 */ /* 0x000ea80000300a00 */
[----:B------:R-:W2:Y:S04]  /*735a0*/  LDL.LU.64 R44, [R1+0x9290] ;  /* 0x00929000012c7983 */ /* 0x000ea80000300a00 */
[----:B------:R0:W-:Y:S04]  /*735b0*/  STL.64 [R1+0x1c0], R36 ;  /* 0x0001c02401007387 */ /* 0x0001e80000100a00 */
[----:B------:R1:W-:Y:S01]  /*735c0*/  STL.64 [R1+0x1c8], R38 ;  /* 0x0001c82601007387 */ /* 0x0003e20000100a00 */
[----:B------:R-:W-:-:S03]  /*735d0*/  IMAD.MOV.U32 R8, RZ, RZ, R34 ;  /* 0x000000ffff087224 */ /* 0x000fc600078e0022 */
[----:B0-----:R-:W2:Y:S04]  /*735e0*/  LDL.LU.64 R36, [R1+0x2100] ;  /* 0x0021000001247983 */ /* 0x001ea80000300a00 */
[----:B-1----:R-:W2:Y:S01]  /*735f0*/  LDL.LU.64 R38, [R1+0x2108] ;  /* 0x0021080001267983 */ /* 0x002ea20000300a00 */
[----:B------:R-:W-:Y:S01]  /*73600*/  IMAD.MOV.U32 R9, RZ, RZ, R35 ;  /* 0x000000ffff097224 */ /* 0x000fe200078e0023 */
[C---:B---3--:R-:W-:Y:S08]  /*73610*/  HMMA.16816.F32 R48, R28.reuse, R34, R48 ;  /* 0x000000221c30723c */ /* 0x048ff00000001830 */
[C---:B------:R-:W-:Y:S11]  /*73620*/  HMMA.16816.F32 R56, R28.reuse, R60, R56 ;  /* 0x0000003c1c38723c */ /* 0x040ff60000001838 */
[----:B------:R-:W-:Y:S04]  /*73630*/  STL.64 [R1+0x1b0], R48 ;  /* 0x0001b03001007387 */ /* 0x000fe80000100a00 */
[----:B------:R0:W-:Y:S04]  /*73640*/  STL.64 [R1+0x1b8], R50 ;  /* 0x0001b83201007387 */ /* 0x0001e80000100a00 */
[----:B0-----:R-:W3:Y:S04]  /*73650*/  LDL.LU.64 R50, [R1+0x9288] ;  /* 0x0092880001327983 */ /* 0x001ee80000300a00 */
[----:B------:R-:W2:Y:S04]  /*73660*/  LDL.LU.64 R48, [R1+0x9280] ;  /* 0x0092800001307983 */ /* 0x000ea80000300a00 */
[----:B------:R-:W2:Y:S04]  /*73670*/  LDL.LU.64 R32, [R1+0x2120] ;  /* 0x0021200001207983 */ /* 0x000ea80000300a00 */
        /* <DEDUP_REMOVED lines=11> */
[----:B------:R0:W-:Y:S04]  /*73730*/  STL.64 [R1+0x180], R4 ;  /* 0x0001800401007387 */ /* 0x0001e80000100a00 */
[----:B------:R1:W-:Y:S04]  /*73740*/  STL.64 [R1+0x188], R6 ;  /* 0x0001880601007387 */ /* 0x0003e80000100a00 */
[----:B0-----:R-:W4:Y:S04]  /*73750*/  LDL.LU.64 R4, [R1+0x2140] ;  /* 0x0021400001047983 */ /* 0x001f280000300a00 */
[----:B-1----:R-:W4:Y:S04]  /*73760*/  LDL.LU.64 R6, [R1+0x2148] ;  /* 0x0021480001067983 */ /* 0x002f280000300a00 */
[----:B------:R-:W-:Y:S04]  /*73770*/  STL.64 [R1+0x91f0], R58 ;  /* 0x0091f03a01007387 */ /* 0x000fe80000100a00 */
[----:B------:R0:W-:Y:S04]  /*73780*/  STL.64 [R1+0x91e8], R56 ;  /* 0x0091e83801007387 */ /* 0x0001e80000100a00 */
[----:B0-----:R-:W4:Y:S04]  /*73790*/  LDL.LU.64 R56, [R1+0x20c0] ;  /* 0x0020c00001387983 */ /* 0x001f280000300a00 */
[----:B------:R-:W4:Y:S01]  /*737a0*/  LDL.LU.64 R58, [R1+0x20c8] ;  /* 0x0020c800013a7983 */ /* 0x000f220000300a00 */
[C---:B---3--:R-:W-:Y:S03]  /*737b0*/  HMMA.16816.F32 R40, R28.reuse, R52, R40 ;  /* 0x000000341c28723c */ /* 0x048fe60000001828 */
[----:B--2---:R-:W-:Y:S05]  /*737c0*/  STL.64 [R1+0x91e0], R54 ;  /* 0x0091e03601007387 */ /* 0x004fea0000100a00 */
[----:B----4-:R-:W-:-:S15]  /*737d0*/  HMMA.16816.F32 R56, R28, R54, R56 ;  /* 0x000000361c38723c */ /* 0x010fde0000001838 */
[----:B------:R-:W-:-:S04]  /*737e0*/  NOP ;  /* 0x0000000000007918 */ /* 0x000fc80000000000 */
[----:B------:R-:W-:Y:S04]  /*737f0*/  STL.64 [R1+0x170], R56 ;  /* 0x0001703801007387 */ /* 0x000fe80000100a00 */
[----:B------:R-:W-:Y:S04]  /*73800*/  STL.64 [R1+0x178], R58 ;  /* 0x0001783a01007387 */ /* 0x000fe80000100a00 */
[----:B------:R-:W-:Y:S04]  /*73810*/  STL.64 [R1+0x91d8], R52 ;  /* 0x0091d83401007387 */ /* 0x000fe80000100a00 */
[----:B------:R0:W-:Y:S04]  /*73820*/  STL.64 [R1+0x160], R40 ;  /* 0x0001602801007387 */ /* 0x0001e80000100a00 */
[----:B------:R1:W-:Y:S04]  /*73830*/  STL.64 [R1+0x168], R42 ;  /* 0x0001682a01007387 */ /* 0x0003e80000100a00 */
[----:B0-----:R-:W2:Y:S04]  /*73840*/  LDL.LU.64 R40, [R1+0x2160] ;  /* 0x0021600001287983 */ /* 0x001ea80000300a00 */
[----:B-1----:R-:W2:Y:S01]  /*73850*/  LDL.LU.64 R42, [R1+0x2168] ;  /* 0x00216800012a7983 */ /* 0x002ea20000300a00 */
[C---:B------:R-:W-:Y:S08]  /*73860*/  HMMA.16816.F32 R36, R28.reuse, R50, R36 ;  /* 0x000000321c24723c */ /* 0x040ff00000001824 */
[C---:B------:R-:W-:Y:S11]  /*73870*/  HMMA.16816.F32 R4, R28.reuse, R46, R4 ;  /* 0x0000002e1c04723c */ /* 0x040ff60000001804 */
        /* <DEDUP_REMOVED lines=9> */
[----:B------:R-:W-:Y:S04]  /*73910*/  STL.64 [R1+0x91c0], R50 ;  /* 0x0091c03201007387 */ /* 0x000fe80000100a00 */
[----:B------:R0:W-:Y:S04]  /*73920*/  STL.64 [R1+0x91b8], R48 ;  /* 0x0091b83001007387 */ /* 0x0001e80000100a00 */
[----:B------:R-:W3:Y:S04]  /*73930*/  LDL.LU.64 R56, [R1+0x2200] ;  /* 0x0022000001387983 */ /* 0x000ee80000300a00 */
[----:B------:R-:W3:Y:S04]  /*73940*/  LDL.LU.64 R58, [R1+0x2208] ;  /* 0x00220800013a7983 */ /* 0x000ee80000300a00 */
[----:B------:R1:W-:Y:S04]  /*73950*/  STL.64 [R1+0x130], R4 ;  /* 0x0001300401007387 */ /* 0x0003e80000100a00 */
[----:B------:R0:W-:Y:S04]  /*73960*/  STL.64 [R1+0x138], R6 ;  /* 0x0001380601007387 */ /* 0x0001e80000100a00 */
[----:B------:R-:W3:Y:S04]  /*73970*/  LDL.LU.64 R52, [R1+0x2220] ;  /* 0x0022200001347983 */ /* 0x000ee80000300a00 */
[----:B------:R-:W3:Y:S04]  /*73980*/  LDL.LU.64 R54, [R1+0x2228] ;  /* 0x0022280001367983 */ /* 0x000ee80000300a00 */
[----:B0-----:R-:W3:Y:S04]  /*73990*/  LDL.LU.64 R48, [R1+0x2240] ;  /* 0x0022400001307983 */ /* 0x001ee80000300a00 */
[----:B------:R-:W3:Y:S04]  /*739a0*/  LDL.LU.64 R50, [R1+0x2248] ;  /* 0x0022480001327983 */ /* 0x000ee80000300a00 */
[----:B-1----:R-:W3:Y:S04]  /*739b0*/  LDL.LU.64 R4, [R1+0x2260] ;  /* 0x0022600001047983 */ /* 0x002ee80000300a00 */
[----:B------:R-:W3:Y:S01]  /*739c0*/  LDL.LU.64 R6, [R1+0x2268] ;  /* 0x0022680001067983 */ /* 0x000ee20000300a00 */
[----:B--2---:R-:W-:-:S15]  /*739d0*/  HMMA.16816.F32 R40, R28, R44, R40 ;  /* 0x0000002c1c28723c */ /* 0x004fde0000001828 */
[----:B------:R-:W-:-:S04]  /*739e0*/  NOP ;  /* 0x0000000000007918 */ /* 0x000fc80000000000 */
[----:B------:R-:W-:Y:S04]  /*739f0*/  STL.64 [R1+0x120], R40 ;  /* 0x0001202801007387 */ /* 0x000fe80000100a00 */
[----:B------:R0:W-:Y:S04]  /*73a00*/  STL.64 [R1+0x128], R42 ;  /* 0x0001282a01007387 */ /* 0x0001e80000100a00 */
[----:B0-----:R-:W3:Y:S04]  /*73a10*/  LDL.LU.64 R42, [R1+0x9258] ;  /* 0x00925800012a7983 */ /* 0x001ee80000300a00 */
[----:B------:R-:W4:Y:S04]  /*73a20*/  LDL.LU.64 R40, [R1+0x9250] ;  /* 0x0092500001287983 */ /* 0x000f280000300a00 */
[----:B------:R-:W-:Y:S04]  /*73a30*/  STL.64 [R1+0x91d0], R46 ;  /* 0x0091d02e01007387 */ /* 0x000fe80000100a00 */
[----:B------:R0:W-:Y:S04]  /*73a40*/  STL.64 [R1+0x91c8], R44 ;  /* 0x0091c82c01007387 */ /* 0x0001e80000100a00 */
[----:B0-----:R-:W2:Y:S04]  /*73a50*/  LDL.LU.64 R44, [R1+0x21e0] ;  /* 0x0021e000012c7983 */ /* 0x001ea80000300a00 */
[----:B------:R-:W2:Y:S01]  /*73a60*/  LDL.LU.64 R46, [R1+0x21e8] ;  /* 0x0021e800012e7983 */ /* 0x000ea20000300a00 */
[C---:B---3--:R-:W-:Y:S08]  /*73a70*/  HMMA.16816.F32 R32, R28.reuse, R42, R32 ;  /* 0x0000002a1c20723c */ /* 0x048ff00000001820 */
[C---:B----4-:R-:W-:Y:S11]  /*73a80*/  HMMA.16816.F32 R36, R28.reuse, R40, R36 ;  /* 0x000000281c24723c */ /* 0x050ff60000001824 */
[----:B------:R-:W-:Y:S04]  /*73a90*/  STL.64 [R1+0x110], R32 ;  /* 0x0001102001007387 */ /* 0x000fe80000100a00 */
[----:B------:R0:W-:Y:S04]  /*73aa0*/  STL.64 [R1+0x118], R34 ;  /* 0x0001182201007387 */ /* 0x0001e80000100a00 */
[----:B0-----:R-:W3:Y:S04]  /*73ab0*/  LDL.LU.64 R34, [R1+0x9248] ;  /* 0x0092480001227983 */ /* 0x001ee80000300a00 */
[----:B------:R-:W4:Y:S04]  /*73ac0*/  LDL.LU.64 R32, [R1+0x9240] ;  /* 0x0092400001207983 */ /* 0x000f280000300a00 */
[----:B------:R-:W-:Y:S04]  /*73ad0*/  STL.64 [R1+0x100], R36 ;  /* 0x0001002401007387 */ /* 0x000fe80000100a00 */
[----:B------:R0:W-:Y:S04]  /*73ae0*/  STL.64 [R1+0x108], R38 ;  /* 0x0001082601007387 */ /* 0x0001e80000100a00 */
[----:B0-----:R-:W2:Y:S04]  /*73af0*/  LDL.LU.64 R38, [R1+0x9238] ;  /* 0x0092380001267983 */ /* 0x001ea80000300a00 */
[----:B------:R-:W2:Y:S04]  /*73b00*/  LDL.LU.64 R36, [R1+0x9230] ;  /* 0x0092300001247983 */ /* 0x000ea80000300a00 */
[----:B------:R-:W-:Y:S04]  /*73b10*/  STL.64 [R1+0x9210], R42 ;  /* 0x0092102a01007387 */ /* 0x000fe80000100a00 */
[----:B------:R0:W-:Y:S04]  /*73b20*/  STL.64 [R1+0x9208], R40 ;  /* 0x0092082801007387 */ /* 0x0001e80000100a00 */
[----:B0-----:R-:W2:Y:S04]  /*73b30*/  LDL.LU.64 R40, [R1+0x21c0] ;  /* 0x0021c00001287983 */ /* 0x001ea80000300a00 */
[----:B------:R-:W2:Y:S01]  /*73b40*/  LDL.LU.64 R42, [R1+0x21c8] ;  /* 0x0021c800012a7983 */ /* 0x000ea20000300a00 */
[C---:B------:R-:W-:Y:S08]  /*73b50*/  HMMA.16816.F32 R4, R28.reuse, R24, R4 ;  /* 0x000000181c04723c */ /* 0x040ff00000001804 */
[----:B--2---:R-:W-:-:S15]  /*73b60*/  HMMA.16816.F32 R40, R28, R38, R40 ;  /* 0x000000261c28723c */ /* 0x004fde0000001828 */
[----:B------:R-:W-:-:S04]  /*73b70*/  NOP ;  /* 0x0000000000007918 */ /* 0x000fc80000000000 */
[----:B------:R-:W-:Y:S04]  /*73b80*/  STL.64 [R1+0xf0], R40 ;  /* 0x0000f02801007387 */ /* 0x000fe80000100a00 */
[----:B------:R0:W-:Y:S02]  /*73b90*/  STL.64 [R1+0xf8], R42 ;  /* 0x0000f82a01007387 */ /* 0x0001e40000100a00 */
[----:B0-----:R-:W-:Y:S02]  /*73ba0*/  HMMA.16816.F32 R40, R28, R36, R44 ;  /* 0x000000241c28723c */ /* 0x001fe4000000182c */
[----:B------:R-:W-:Y:S04]  /*73bb0*/  STL.64 [R1+0x91b0], R38 ;  /* 0x0091b02601007387 */ /* 0x000fe80000100a00 */
[----:B------:R-:W-:-:S13]  /*73bc0*/  STL.64 [R1+0x91a8], R36 ;  /* 0x0091a82401007387 */ /* 0x000fda0000100a00 */
[----:B------:R-:W-:Y:S04]  /*73bd0*/  STL.64 [R1+0xe0], R40 ;  /* 0x0000e02801007387 */ /* 0x000fe80000100a00 */
[----:B------:R3:W-:Y:S02]  /*73be0*/  STL.64 [R1+0xe8], R42 ;  /* 0x0000e82a01007387 */ /* 0x0007e40000100a00 */
[C---:B---3--:R-:W-:Y:S02]  /*73bf0*/  HMMA.16816.F32 R40, R28.reuse, R34, R56 ;  /* 0x000000221c28723c */ /* 0x048fe40000001838 */
[----:B------:R-:W-:Y:S06]  /*73c00*/  STL.64 [R1+0x91a0], R34 ;  /* 0x0091a02201007387 */ /* 0x000fec0000100a00 */
[C---:B----4-:R-:W-:Y:S11]  /*73c10*/  HMMA.16816.F32 R36, R28.reuse, R32, R52 ;  /* 0x000000201c24723c */ /* 0x050ff60000001834 */
[----:B------:R-:W-:Y:S04]  /*73c20*/  STL.64 [R1+0xd0], R40 ;  /* 0x0000d02801007387 */ /* 0x000fe80000100a00 */
[----:B------:R-:W-:Y:S04]  /*73c30*/  STL.64 [R1+0xd8], R42 ;  /* 0x0000d82a01007387 */ /* 0x000fe80000100a00 */
[----:B------:R0:W-:Y:S02]  /*73c40*/  STL.64 [R1+0x9198], R32 ;  /* 0x0091982001007387 */ /* 0x0001e40000100a00 */
[C---:B0-----:R-:W-:Y:S02]  /*73c50*/  HMMA.16816.F32 R32, R28.reuse, R26, R48 ;  /* 0x0000001a1c20723c */ /* 0x041fe40000001830 */
[----:B------:R0:W-:Y:S04]  /*73c60*/  STL.64 [R1+0xc0], R36 ;  /* 0x0000c02401007387 */ /* 0x0001e80000100a00 */
[----:B------:R1:W-:Y:S04]  /*73c70*/  STL.64 [R1+0xc8], R38 ;  /* 0x0000c82601007387 */ /* 0x0003e80000100a00 */
[----:B------:R-:W2:Y:S09]  /*73c80*/  LDL.LU.64 R56, [R1+0x2280] ;  /* 0x0022800001387983 */ /* 0x000eb20000300a00 */
[----:B------:R-:W-:Y:S04]  /*73c90*/  STL.64 [R1+0xb0], R32 ;  /* 0x0000b02001007387 */ /* 0x000fe80000100a00 */
[----:B------:R-:W-:Y:S04]  /*73ca0*/  STL.64 [R1+0xb8], R34 ;  /* 0x0000b82201007387 */ /* 0x000fe80000100a00 */
[----:B------:R-:W2:Y:S04]  /*73cb0*/  LDL.LU.64 R58, [R1+0x2288] ;  /* 0x00228800013a7983 */ /* 0x000ea80000300a00 */
[----:B------:R3:W-:Y:S04]  /*73cc0*/  STL.64 [R1+0xa0], R4 ;  /* 0x0000a00401007387 */ /* 0x0007e80000100a00 */
[----:B------:R4:W-:Y:S04]  /*73cd0*/  STL.64 [R1+0xa8], R6 ;  /* 0x0000a80601007387 */ /* 0x0009e80000100a00 */
[----:B------:R-:W2:Y:S04]  /*73ce0*/  LDL.LU.64 R40, [R1+0x22a0] ;  /* 0x0022a00001287983 */ /* 0x000ea80000300a00 */
[----:B------:R-:W2:Y:S04]  /*73cf0*/  LDL.LU.64 R42, [R1+0x22a8] ;  /* 0x0022a800012a7983 */ /* 0x000ea80000300a00 */
        /* <DEDUP_REMOVED lines=10> */
[----:B------:R-:W4:Y:S04]  /*73da0*/  LDL.LU R47, [R1+0x1b0c] ;  /* 0x001b0c00012f7983 */ /* 0x000f280000300800 */
[----:B------:R-:W4:Y:S04]  /*73db0*/  LDL.LU R52, [R1+0x1b08] ;  /* 0x001b080001347983 */ /* 0x000f280000300800 */
[----:B------:R-:W4:Y:S04]  /*73dc0*/  LDL.LU R53, [R1+0x1b14] ;  /* 0x001b140001357983 */ /* 0x000f280000300800 */
[----:B------:R-:W4:Y:S04]  /*73dd0*/  LDL.LU R54, [R1+0x1b10] ;  /* 0x001b100001367983 */ /* 0x000f280000300800 */
[----:B------:R-:W4:Y:S04]  /*73de0*/  LDL.LU R55, [R1+0x1b1c] ;  /* 0x001b1c0001377983 */ /* 0x000f280000300800 */
[----:B------:R-:W4:Y:S01]  /*73df0*/  LDL.LU R0, [R1+0x1b18] ;  /* 0x001b180001007983 */ /* 0x000f220000300800 */
[C---:B--2---:R-:W-:Y:S08]  /*73e00*/  HMMA.16816.F32 R56, R28.reuse, R22, R56 ;  /* 0x000000161c38723c */ /* 0x044ff00000001838 */
[C---:B------:R-:W-:Y:S08]  /*73e10*/  HMMA.16816.F32 R40, R28.reuse, R20, R40 ;  /* 0x000000141c28723c */ /* 0x040ff00000001828 */
[----:B------:R-:W-:Y:S03]  /*73e20*/  HMMA.16816.F32 R36, R28, R18, R36 ;  /* 0x000000121c24723c */ /* 0x000fe60000001824 */
[----:B------:R-:W-:Y:S04]  /*73e30*/  STL.64 [R1+0x90], R56 ;  /* 0x0000903801007387 */ /* 0x000fe80000100a00 */
[----:B------:R0:W-:Y:S04]  /*73e40*/  STL.64 [R1+0x98], R58 ;  /* 0x0000983a01007387 */ /* 0x0001e80000100a00 */
[----:B------:R1:W-:Y:S04]  /*73e50*/  STL.64 [R1+0x80], R40 ;  /* 0x0000802801007387 */ /* 0x0003e80000100a00 */
[----:B------:R2:W-:Y:S01]  /*73e60*/  STL.64 [R1+0x88], R42 ;  /* 0x0000882a01007387 */ /* 0x0005e20000100a00 */
[----:B0-----:R-:W-:-:S03]  /*73e70*/  IMAD.MOV.U32 R58, RZ, RZ, R14 ;  /* 0x000000ffff3a7224 */ /* 0x001fc600078e000e */
[----:B------:R-:W4:Y:S01]  /*73e80*/  LDL.LU R14, [R1+0x922c] ;  /* 0x00922c00010e7983 */ /* 0x000f220000300800 */
[----:B------:R-:W-:-:S03]  /*73e90*/  IMAD.MOV.U32 R59, RZ, RZ, R15 ;  /* 0x000000ffff3b7224 */ /* 0x000fc600078e000f */
[----:B------:R-:W-:Y:S04]  /*73ea0*/  STL.64 [R1+0x70], R36 ;  /* 0x0000702401007387 */ /* 0x000fe80000100a00 */
[----:B------:R-:W-:Y:S04]  /*73eb0*/  STL.64 [R1+0x78], R38 ;  /* 0x0000782601007387 */ /* 0x000fe80000100a00 */
[----:B------:R-:W4:Y:S01]  /*73ec0*/  LDL.LU R15, [R1+0x9228] ;  /* 0x00922800010f7983 */ /* 0x000f220000300800 */
[C---:B---3--:R-:W-:Y:S03]  /*73ed0*/  HMMA.16816.F32 R4, R28.reuse, R16, R4 ;  /* 0x000000101c04723c */ /* 0x048fe60000001804 */
[----:B-1----:R-:W3:Y:S04]  /*73ee0*/  LDL.LU.64 R40, [R1+0x2aa0] ;  /* 0x002aa00001287983 */ /* 0x002ee80000300a00 */
[----:B--2---:R-:W3:Y:S01]  /*73ef0*/  LDL.LU.64 R42, [R1+0x2aa8] ;  /* 0x002aa800012a7983 */ /* 0x004ee20000300a00 */
[----:B------:R-:W-:Y:S01]  /*73f00*/  HMMA.16816.F32 R32, R28, R12, R32 ;  /* 0x0000000c1c20723c */ /* 0x000fe20000001820 */
[----:B------:R-:W-:-:S02]  /*73f10*/  IMAD.MOV.U32 R56, RZ, RZ, R10 ;  /* 0x000000ffff387224 */ /* 0x000fc400078e000a */
[----:B------:R-:W-:-:S08]  /*73f20*/  IMAD.MOV.U32 R57, RZ, RZ, R11 ;  /* 0x000000ffff397224 */ /* 0x000fd000078e000b */
[----:B------:R0:W-:Y:S04]  /*73f30*/  STL.64 [R1+0x60], R4 ;  /* 0x0000600401007387 */ /* 0x0001e80000100a00 */
[----:B------:R1:W-:Y:S04]  /*73f40*/  STL.64 [R1+0x68], R6 ;  /* 0x0000680601007387 */ /* 0x0003e80000100a00 */
[----:B0-----:R-:W2:Y:S04]  /*73f50*/  LDL.LU.64 R4, [R1+0x2a90] ;  /* 0x002a900001047983 */ /* 0x001ea80000300a00 */
[----:B-1----:R-:W2:Y:S04]  /*73f60*/  LDL.LU.64 R6, [R1+0x2a98] ;  /* 0x002a980001067983 */ /* 0x002ea80000300a00 */
[----:B------:R-:W2:Y:S04]  /*73f70*/  LDL.LU.64 R36, [R1+0x2a70] ;  /* 0x002a700001247983 */ /* 0x000ea80000300a00 */
[----:B------:R-:W2:Y:S04]  /*73f80*/  LDL.LU.64 R38, [R1+0x2a78] ;  /* 0x002a780001267983 */ /* 0x000ea80000300a00 */
[----:B------:R-:W3:Y:S04]  /*73f90*/  LDL.LU R10, [R1+0x9224] ;  /* 0x00922400010a7983 */ /* 0x000ee80000300800 */
[----:B------:R-:W3:Y:S01]  /*73fa0*/  LDL.LU R11, [R1+0x9220] ;  /* 0x00922000010b7983 */ /* 0x000ee20000300800 */
[----:B----4-:R-:W-:-:S15]  /*73fb0*/  HMMA.16816.F32 R48, R28, R14, R48 ;  /* 0x0000000e1c30723c */ /* 0x010fde0000001830 */
[----:B------:R-:W-:-:S04]  /*73fc0*/  NOP ;  /* 0x0000000000007918 */ /* 0x000fc80000000000 */
[----:B------:R0:W-:Y:S04]  /*73fd0*/  STL.64 [R1+0x50], R48 ;  /* 0x0000503001007387 */ /* 0x0001e80000100a00 */
[----:B------:R1:W-:Y:S04]  /*73fe0*/  STL.64 [R1+0x58], R50 ;  /* 0x0000583201007387 */ /* 0x0003e80000100a00 */
[----:B0-----:R-:W4:Y:S04]  /*73ff0*/  LDL.64 R48, [R1+0x8] ;  /* 0x0000080001307983 */ /* 0x001f280000100a00 */
[----:B------:R0:W-:Y:S01]  /*74000*/  STL.64 [R1+0xca0], R32 ;  /* 0x000ca02001007387 */ /* 0x0001e20000100a00 */
[----:B-1----:R-:W-:-:S02]  /*74010*/  IMAD.MOV.U32 R50, RZ, RZ, R8 ;  /* 0x000000ffff327224 */ /* 0x002fc400078e0008 */
[----:B------:R-:W-:Y:S01]  /*74020*/  IMAD.MOV.U32 R51, RZ, RZ, R9 ;  /* 0x000000ffff337224 */ /* 0x000fe200078e0009 */
[----:B------:R1:W-:Y:S04]  /*74030*/  STL.64 [R1+0xca8], R34 ;  /* 0x000ca82201007387 */ /* 0x0003e80000100a00 */
[----:B------:R-:W2:Y:S04]  /*74040*/  LDL.LU R8, [R1+0x921c] ;  /* 0x00921c0001087983 */ /* 0x000ea80000300800 */
[----:B------:R-:W2:Y:S04]  /*74050*/  LDL.LU R9, [R1+0x9218] ;  /* 0x0092180001097983 */ /* 0x000ea80000300800 */
[----:B0-----:R-:W4:Y:S01]  /*74060*/  LDL.LU.64 R32, [R1+0x2360] ;  /* 0x0023600001207983 */ /* 0x001f220000300a00 */
[C---:B---3--:R-:W-:Y:S03]  /*74070*/  HMMA.16816.F32 R40, R28.reuse, R10, R40 ;  /* 0x0000000a1c28723c */ /* 0x048fe60000001828 */
[----:B-1----:R-:W4:Y:S04]  /*74080*/  LDL.LU.64 R34, [R1+0x2368] ;  /* 0x0023680001227983 */ /* 0x002f280000300a00 */
[----:B------:R-:W-:Y:S04]  /*74090*/  STL.64 [R1+0x9180], R14 ;  /* 0x0091800e01007387 */ /* 0x000fe80000100a00 */
[----:B------:R0:W-:Y:S04]  /*740a0*/  STL.64 [R1+0x9178], R12 ;  /* 0x0091780c01007387 */ /* 0x0001e80000100a00 */
[----:B0-----:R-:W3:Y:S04]  /*740b0*/  LDL.LU.64 R12, [R1+0x2a80] ;  /* 0x002a8000010c7983 */ /* 0x001ee80000300a00 */
        /* <DEDUP_REMOVED lines=9> */
[----:B0-----:R-:W3:Y:S04]  /*74150*/  LDL.LU.64 R6, [R1+0x9200] ;  /* 0x0092000001067983 */ /* 0x001ee80000300a00 */
[----:B------:R-:W2:Y:S04]  /*74160*/  LDL.LU.64 R4, [R1+0x91f8] ;  /* 0x0091f80001047983 */ /* 0x000ea80000300a00 */
[----:B------:R-:W-:Y:S04]  /*74170*/  STL.64 [R1+0x9190], R10 ;  /* 0x0091900a01007387 */ /* 0x000fe80000100a00 */
[----:B------:R2:W-:Y:S01]  /*74180*/  STL.64 [R1+0x9188], R8 ;  /* 0x0091880801007387 */ /* 0x0005e20000100a00 */
[C---:B---3--:R-:W-:Y:S08]  /*74190*/  HMMA.16816.F32 R12, R28.reuse, R6, R12 ;  /* 0x000000061c0c723c */ /* 0x048ff0000000180c */
[C---:B--2---:R-:W-:Y:S01]  /*741a0*/  HMMA.16816.F32 R8, R28.reuse, R4, R36 ;  /* 0x000000041c08723c */ /* 0x044fe20000001824 */
[----:B------:R-:W2:Y:S10]  /*741b0*/  LDL.LU.64 R36, [R1+0x2a60] ;  /* 0x002a600001247983 */ /* 0x000eb40000300a00 */
[----:B------:R-:W-:Y:S04]  /*741c0*/  STL.64 [R1+0xd10], R12 ;  /* 0x000d100c01007387 */ /* 0x000fe80000100a00 */
[----:B------:R-:W-:Y:S04]  /*741d0*/  STL.64 [R1+0xd18], R14 ;  /* 0x000d180e01007387 */ /* 0x000fe80000100a00 */
[----:B------:R-:W2:Y:S04]  /*741e0*/  LDL.LU.64 R38, [R1+0x2a68] ;  /* 0x002a680001267983 */ /* 0x000ea80000300a00 */
[----:B------:R0:W-:Y:S04]  /*741f0*/  STL.64 [R1+0xd40], R8 ;  /* 0x000d400801007387 */ /* 0x0001e80000100a00 */
[----:B------:R1:W-:Y:S04]  /*74200*/  STL.64 [R1+0xd48], R10 ;  /* 0x000d480a01007387 */ /* 0x0003e80000100a00 */
[----:B0-----:R-:W3:Y:S04]  /*74210*/  LDL.LU.64 R8, [R1+0x2a50] ;  /* 0x002a500001087983 */ /* 0x001ee80000300a00 */
[----:B-1----:R-:W3:Y:S01]  /*74220*/  LDL.LU.64 R10, [R1+0x2a58] ;  /* 0x002a5800010a7983 */ /* 0x002ee20000300a00 */
[----:B------:R-:W-:Y:S01]  /*74230*/  IMAD R46, R46, 0x100, R45 ;  /* 0x000001002e2e7824 */ /* 0x000fe200078e022d */
[----:B----4-:R-:W-:Y:S01]  /*74240*/  HMMA.16816.F32 R12, R28, R2, R32 ;  /* 0x000000021c0c723c */ /* 0x010fe20000001820 */
[----:B------:R-:W-:Y:S01]  /*74250*/  IMAD R45, R52, 0x100, R47 ;  /* 0x00000100342d7824 */ /* 0x000fe200078e022f */
[----:B------:R-:W4:Y:S01]  /*74260*/  LDL.LU.64 R32, [R1+0x2a40] ;  /* 0x002a400001207983 */ /* 0x000f220000300a00 */
[----:B------:R-:W-:-:S02]  /*74270*/  IMAD R44, R54, 0x100, R53 ;  /* 0x00000100362c7824 */ /* 0x000fc400078e0235 */
[----:B------:R-:W-:Y:S01]  /*74280*/  IMAD R0, R0, 0x100, R55 ;  /* 0x0000010000007824 */ /* 0x000fe200078e0237 */
[----:B------:R-:W-:Y:S01]  /*74290*/  F2FP.F16.E4M3.UNPACK_B R28, R46 ;  /* 0x0000002eff1c723e */ /* 0x000fe200020006ff */
[----:B------:R-:W4:Y:S01]  /*742a0*/  LDL.LU.64 R34, [R1+0x2a48] ;  /* 0x002a480001227983 */ /* 0x000f220000300a00 */
[----:B------:R-:W-:Y:S02]  /*742b0*/  F2FP.F16.E4M3.UNPACK_B R29, R45 ;  /* 0x0000002dff1d723e */ /* 0x000fe400020006ff */
[----:B------:R-:W-:Y:S02]  /*742c0*/  F2FP.F16.E4M3.UNPACK_B R30, R44 ;  /* 0x0000002cff1e723e */ /* 0x000fe400020006ff */
[----:B------:R-:W-:-:S07]  /*742d0*/  F2FP.F16.E4M3.UNPACK_B R31, R0 ;  /* 0x00000000ff1f723e */ /* 0x000fce00020006ff */
[----:B------:R0:W-:Y:S04]  /*742e0*/  STL.64 [R1+0xd30], R12 ;  /* 0x000d300c01007387 */ /* 0x0001e80000100a00 */
[----:B------:R1:W-:Y:S04]  /*742f0*/  STL.64 [R1+0xd38], R14 ;  /* 0x000d380e01007387 */ /* 0x0003e80000100a00 */
[----:B0-----:R-:W4:Y:S04]  /*74300*/  LDL.LU.64 R12, [R1+0x2a30] ;  /* 0x002a3000010c7983 */ /* 0x001f280000300a00 */
[----:B-1----:R-:W4:Y:S04]  /*74310*/  LDL.LU.64 R14, [R1+0x2a38] ;  /* 0x002a3800010e7983 */ /* 0x002f280000300a00 */
[----:B------:R-:W-:Y:S04]  /*74320*/  STL [R1+0x9174], R2 ;  /* 0x0091740201007387 */ /* 0x000fe80000100800 */
[----:B------:R-:W-:Y:S01]  /*74330*/  STL [R1+0x9170], R3 ;  /* 0x0091700301007387 */ /* 0x000fe20000100800 */
[----:B--2---:R-:W-:Y:S03]  /*74340*/  HMMA.16816.F32 R36, R28, R56, R36 ;  /* 0x000000381c24723c */ /* 0x004fe60000001824 */
[----:B------:R-:W2:-:S15]  /*74350*/  LDL.LU.64 R56, [R1+0x2a20] ;  /* 0x002a200001387983 */ /* 0x000e9e0000300a00 */
[----:B------:R-:W-:Y:S01]  /*74360*/  NOP ;  /* 0x0000000000007918 */ /* 0x000fe20000000000 */
[----:B------:R-:W-:Y:S01]  /*74370*/  STL.64 [R1+0xda0], R36 ;  /* 0x000da02401007387 */ /* 0x000fe20000100a00 */
[C---:B---3--:R-:W-:Y:S03]  /*74380*/  HMMA.16816.F32 R8, R28.reuse, R58, R8 ;  /* 0x0000003a1c08723c */ /* 0x048fe60000001808 */
[----:B------:R-:W-:Y:S04]  /*74390*/  STL.64 [R1+0xda8], R38 ;  /* 0x000da82601007387 */ /* 0x000fe80000100a00 */
[----:B------:R-:W2:Y:S01]  /*743a0*/  LDL.LU.64 R58, [R1+0x2a28] ;  /* 0x002a2800013a7983 */ /* 0x000ea20000300a00 */
[C---:B----4-:R-:W-:Y:S11]  /*743b0*/  HMMA.16816.F32 R32, R28.reuse, R48, R32 ;  /* 0x000000301c20723c */ /* 0x050ff60000001820 */
[----:B------:R0:W-:Y:S04]  /*743c0*/  STL.64 [R1+0xde0], R8 ;  /* 0x000de00801007387 */ /* 0x0001e80000100a00 */
[----:B------:R1:W-:Y:S04]  /*743d0*/  STL.64 [R1+0xde8], R10 ;  /* 0x000de80a01007387 */ /* 0x0003e80000100a00 */
[----:B------:R-:W3:Y:S04]  /*743e0*/  LDL.LU.64 R52, [R1+0x2a10] ;  /* 0x002a100001347983 */ /* 0x000ee80000300a00 */
[----:B------:R-:W3:Y:S04]  /*743f0*/  LDL.LU.64 R54, [R1+0x2a18] ;  /* 0x002a180001367983 */ /* 0x000ee80000300a00 */
[----:B0-----:R-:W4:Y:S01]  /*74400*/  LDL.LU.64 R8, [R1+0x2a00] ;  /* 0x002a000001087983 */ /* 0x001f220000300a00 */
[----:B------:R-:W-:Y:S03]  /*74410*/  HMMA.16816.F32 R12, R28, R50, R12 ;  /* 0x000000321c0c723c */ /* 0x000fe6000000180c */
[----:B-1----:R-:W4:Y:S04]  /*74420*/  LDL.LU.64 R10, [R1+0x2a08] ;  /* 0x002a0800010a7983 */ /* 0x002f280000300a00 */
[----:B------:R0:W-:Y:S04]  /*74430*/  STL.64 [R1+0xdf0], R32 ;  /* 0x000df02001007387 */ /* 0x0001e80000100a00 */
[----:B------:R1:W-:Y:S01]  /*74440*/  STL.64 [R1+0xdf8], R34 ;  /* 0x000df82201007387 */ /* 0x0003e20000100a00 */
[----:B------:R-:W-:-:S03]  /*74450*/  IMAD.MOV.U32 R2, RZ, RZ, R48 ;  /* 0x000000ffff027224 */ /* 0x000fc600078e0030 */
[----:B------:R-:W3:Y:S01]  /*74460*/  LDL.LU.64 R44, [R1+0x29f0] ;  /* 0x0029f000012c7983 */ /* 0x000ee20000300a00 */
[----:B------:R-:W-:-:S03]  /*74470*/  IMAD.MOV.U32 R3, RZ, RZ, R49 ;  /* 0x000000ffff037224 */ /* 0x000fc600078e0031 */
[----:B------:R-:W3:Y:S04]  /*74480*/  LDL.LU.64 R46, [R1+0x29f8] ;  /* 0x0029f800012e7983 */ /* 0x000ee80000300a00 */
[----:B------:R0:W-:Y:S04]  /*74490*/  STL.64 [R1+0xe30], R12 ;  /* 0x000e300c01007387 */ /* 0x0001e80000100a00 */
[----:B------:R0:W-:Y:S04]  /*744a0*/  STL.64 [R1+0xe38], R14 ;  /* 0x000e380e01007387 */ /* 0x0001e80000100a00 */
[----:B------:R-:W3:Y:S04]  /*744b0*/  LDL.LU.64 R48, [R1+0x29e0] ;  /* 0x0029e00001307983 */ /* 0x000ee80000300a00 */
[----:B------:R-:W3:Y:S04]  /*744c0*/  LDL.LU.64 R50, [R1+0x29e8] ;  /* 0x0029e80001327983 */ /* 0x000ee80000300a00 */
[----:B------:R-:W3:Y:S04]  /*744d0*/  LDL.LU.64 R36, [R1+0x29c0] ;  /* 0x0029c00001247983 */ /* 0x000ee80000300a00 */
[----:B------:R-:W3:Y:S04]  /*744e0*/  LDL.LU.64 R38, [R1+0x29c8] ;  /* 0x0029c80001267983 */ /* 0x000ee80000300a00 */
[----:B0-----:R-:W3:Y:S04]  /*744f0*/  LDL.LU.64 R32, [R1+0x29b0] ;  /* 0x0029b00001207983 */ /* 0x001ee80000300a00 */
[----:B-1----:R-:W3:Y:S04]  /*74500*/  LDL.LU.64 R34, [R1+0x29b8] ;  /* 0x0029b80001227983 */ /* 0x002ee80000300a00 */
[----:B------:R-:W3:Y:S04]  /*74510*/  LDL.LU.64 R12, [R1+0x29a0] ;  /* 0x0029a000010c7983 */ /* 0x000ee80000300a00 */
[----:B------:R-:W3:Y:S01]  /*74520*/  LDL.LU.64 R14, [R1+0x29a8] ;  /* 0x0029a800010e7983 */ /* 0x000ee20000300a00 */
[----:B--2---:R-:W-:-:S15]  /*74530*/  HMMA.16816.F32 R56, R28, R60, R56 ;  /* 0x0000003c1c38723c */ /* 0x004fde0000001838 */
[----:B------:R-:W-:-:S04]  /*74540*/  NOP ;  /* 0x0000000000007918 */ /* 0x000fc80000000000 */
[----:B------:R-:W-:Y:S04]  /*74550*/  STL.64 [R1+0xe40], R56 ;  /* 0x000e403801007387 */ /* 0x000fe80000100a00 */
[----:B------:R0:W-:Y:S04]  /*74560*/  STL.64 [R1+0xe48], R58 ;  /* 0x000e483a01007387 */ /* 0x0001e80000100a00 */
[----:B0-----:R-:W3:Y:S04]  /*74570*/  LDL.LU.64 R58, [R1+0x91f0] ;  /* 0x0091f000013a7983 */ /* 0x001ee80000300a00 */
[----:B------:R-:W4:Y:S01]  /*74580*/  LDL.LU.64 R56, [R1+0x91e8] ;  /* 0x0091e80001387983 */ /* 0x000f220000300a00 */
[----:B---3--:R-:W-:-:S15]  /*74590*/  HMMA.16816.F32 R52, R28, R58, R52 ;  /* 0x0000003a1c34723c */ /* 0x008fde0000001834 */
[----:B------:R-:W-:-:S04]  /*745a0*/  NOP ;  /* 0x0000000000007918 */ /* 0x000fc80000000000 */
[----:B------:R-:W-:Y:S04]  /*745b0*/  STL.64 [R1+0xe50], R52 ;  /* 0x000e503401007387 */ /* 0x000fe80000100a00 */
[----:B------:R0:W-:Y:S04]  /*745c0*/  STL.64 [R1+0xe58], R54 ;  /* 0x000e583601007387 */ /* 0x0001e80000100a00 */
[----:B0-----:R-:W2:Y:S04]  /*745d0*/  LDL.LU.64 R54, [R1+0x91e0] ;  /* 0x0091e00001367983 */ /* 0x001ea80000300a00 */
[----:B------:R-:W3:Y:S01]  /*745e0*/  LDL.LU.64 R52, [R1+0x91d8] ;  /* 0x0091d80001347983 */ /* 0x000ee20000300a00 */
[----:B----4-:R-:W-:-:S15]  /*745f0*/  HMMA.16816.F32 R8, R28, R56, R8 ;  /* 0x000000381c08723c */ /* 0x010fde0000001808 */
[----:B------:R-:W-:-:S04]  /*74600*/  NOP ;  /* 0x0000000000007918 */ /* 0x000fc80000000000 */
        /* <DEDUP_REMOVED lines=16> */
[----:B0-----:R-:W4:Y:S04]  /*74710*/  LDL.LU.64 R50, [R1+0x91c0] ;  /* 0x0091c00001327983 */ /* 0x001f280000300a00 */
[----:B------:R-:W3:Y:S04]  /*74720*/  LDL.LU.64 R48, [R1+0x91b8] ;  /* 0x0091b80001307983 */ /* 0x000ee80000300a00 */
[----:B------:R-:W-:Y:S04]  /*74730*/  STL.64 [R1+0x9108], R54 ;  /* 0x0091083601007387 */ /* 0x000fe80000100a00 */
[----:B------:R4:W-:Y:S01]  /*74740*/  STL.64 [R1+0x9100], R52 ;  /* 0x0091003401007387 */ /* 0x0009e20000100a00 */
[C---:B--2---:R-:W-:Y:S08]  /*74750*/  HMMA.16816.F32 R32, R28.reuse, R46, R32 ;  /* 0x0000002e1c20723c */ /* 0x044ff00000001820 */
[C---:B----4-:R-:W-:Y:S08]  /*74760*/  HMMA.16816.F32 R52, R28.reuse, R50, R56 ;  /* 0x000000321c34723c */ /* 0x050ff00000001838 */
[C---:B---3--:R-:W-:Y:S01]  /*74770*/  HMMA.16816.F32 R36, R28.reuse, R48, R36 ;  /* 0x000000301c24723c */ /* 0x048fe20000001824 */
[----:B------:R-:W-:Y:S10]  /*74780*/  STL.64 [R1+0x9118], R50 ;  /* 0x0091183201007387 */ /* 0x000ff40000100a00 */
[----:B------:R-:W-:Y:S04]  /*74790*/  STL.64 [R1+0xe90], R52 ;  /* 0x000e903401007387 */ /* 0x000fe80000100a00 */
[----:B------:R-:W-:Y:S04]  /*747a0*/  STL.64 [R1+0xe98], R54 ;  /* 0x000e983601007387 */ /* 0x000fe80000100a00 */
[----:B------:R-:W-:Y:S04]  /*747b0*/  STL.64 [R1+0x9110], R48 ;  /* 0x0091103001007387 */ /* 0x000fe80000100a00 */
[----:B------:R0:W-:Y:S04]  /*747c0*/  STL.64 [R1+0xea0], R36 ;  /* 0x000ea02401007387 */ /* 0x0001e80000100a00 */
[----:B------:R1:W-:Y:S04]  /*747d0*/  STL.64 [R1+0xea8], R38 ;  /* 0x000ea82601007387 */ /* 0x0003e80000100a00 */
[----:B0-----:R-:W2:Y:S04]  /*747e0*/  LDL.LU.64 R36, [R1+0x2980] ;  /* 0x0029800001247983 */ /* 0x001ea80000300a00 */
[----:B------:R0:W-:Y:S04]  /*747f0*/  STL.64 [R1+0xeb0], R32 ;  /* 0x000eb02001007387 */ /* 0x0001e80000100a00 */
[----:B------:R3:W-:Y:S04]  /*74800*/  STL.64 [R1+0xeb8], R34 ;  /* 0x000eb82201007387 */ /* 0x0007e80000100a00 */
[----:B-1----:R-:W2:Y:S01]  /*74810*/  LDL.LU.64 R38, [R1+0x2988] ;  /* 0x0029880001267983 */ /* 0x002ea20000300a00 */
[C---:B------:R-:W-:Y:S08]  /*74820*/  HMMA.16816.F32 R12, R28.reuse, R44, R12 ;  /* 0x0000002c1c0c723c */ /* 0x040ff0000000180c */
[C---:B------:R-:W-:Y:S11]  /*74830*/  HMMA.16816.F32 R8, R28.reuse, R42, R8 ;  /* 0x0000002a1c08723c */ /* 0x040ff60000001808 */
[----:B------:R-:W-:Y:S04]  /*74840*/  STL.64 [R1+0xec0], R12 ;  /* 0x000ec00c01007387 */ /* 0x000fe80000100a00 */
[----:B------:R-:W-:Y:S04]  /*74850*/  STL.64 [R1+0xec8], R14 ;  /* 0x000ec80e01007387 */ /* 0x000fe80000100a00 */
[----:B------:R-:W-:Y:S04]  /*74860*/  STL.64 [R1+0x9138], R46 ;  /* 0x0091382e01007387 */ /* 0x000fe80000100a00 */
[----:B------:R1:W-:Y:S04]  /*74870*/  STL.64 [R1+0x9130], R44 ;  /* 0x0091302c01007387 */ /* 0x0003e80000100a00 */
[----:B0-----:R-:W4:Y:S04]  /*74880*/  LDL.LU.64 R32, [R1+0x2970] ;  /* 0x0029700001207983 */ /* 0x001f280000300a00 */
[----:B---3--:R-:W4:Y:S04]  /*74890*/  LDL.LU.64 R34, [R1+0x2978] ;  /* 0x0029780001227983 */ /* 0x008f280000300a00 */
[----:B------:R0:W-:Y:S04]  /*748a0*/  STL.64 [R1+0xee0], R8 ;  /* 0x000ee00801007387 */ /* 0x0001e80000100a00 */
[----:B------:R3:W-:Y:S04]  /*748b0*/  STL.64 [R1+0xee8], R10 ;  /* 0x000ee80a01007387 */ /* 0x0007e80000100a00 */
[----:B------:R-:W4:Y:S04]  /*748c0*/  LDL.LU.64 R56, [R1+0x2950] ;  /* 0x0029500001387983 */ /* 0x000f280000300a00 */
[----:B------:R-:W4:Y:S04]  /*748d0*/  LDL.LU.64 R58, [R1+0x2958] ;  /* 0x00295800013a7983 */ /* 0x000f280000300a00 */
[----:B------:R-:W4:Y:S04]  /*748e0*/  LDL.LU.64 R52, [R1+0x2940] ;  /* 0x0029400001347983 */ /* 0x000f280000300a00 */
[----:B------:R-:W4:Y:S04]  /*748f0*/  LDL.LU.64 R54, [R1+0x2948] ;  /* 0x0029480001367983 */ /* 0x000f280000300a00 */
[----:B------:R-:W4:Y:S04]  /*74900*/  LDL.LU.64 R48, [R1+0x2930] ;  /* 0x0029300001307983 */ /* 0x000f280000300a00 */
[----:B------:R-:W4:Y:S04]  /*74910*/  LDL.LU.64 R50, [R1+0x2938] ;  /* 0x0029380001327983 */ /* 0x000f280000300a00 */
[----:B-1----:R-:W4:Y:S04]  /*74920*/  LDL.LU.64 R44, [R1+0x2920] ;  /* 0x00292000012c7983 */ /* 0x002f280000300a00 */
[----:B------:R-:W4:Y:S04]  /*74930*/  LDL.LU.64 R46, [R1+0x2928] ;  /* 0x00292800012e7983 */ /* 0x000f280000300a00 */
[----:B------:R-:W4:Y:S04]  /*74940*/  LDL.LU.64 R12, [R1+0x2910] ;  /* 0x00291000010c7983 */ /* 0x000f280000300a00 */
[----:B------:R-:W4:Y:S04]  /*74950*/  LDL.LU.64 R14, [R1+0x2918] ;  /* 0x00291800010e7983 */ /* 0x000f280000300a00 */
[----:B0-----:R-:W4:Y:S04]  /*74960*/  LDL.LU.64 R8, [R1+0x2900] ;  /* 0x0029000001087983 */ /* 0x001f280000300a00 */
[----:B---3--:R-:W3:Y:S01]  /*74970*/  LDL.LU.64 R10, [R1+0x2908] ;  /* 0x00290800010a7983 */ /* 0x008ee20000300a00 */
[----:B--2---:R-:W-:-:S15]  /*74980*/  HMMA.16816.F32 R36, R28, R40, R36 ;  /* 0x000000281c24723c */ /* 0x004fde0000001824 */
[----:B------:R-:W-:-:S04]  /*74990*/  NOP ;  /* 0x0000000000007918 */ /* 0x000fc80000000000 */
[----:B------:R-:W-:Y:S04]  /*749a0*/  STL.64 [R1+0xef0], R36 ;  /* 0x000ef02401007387 */ /* 0x000fe80000100a00 */
[----:B------:R0:W-:Y:S04]  /*749b0*/  STL.64 [R1+0xef8], R38 ;  /* 0x000ef82601007387 */ /* 0x0001e80000100a00 */
[----:B0-----:R-:W4:Y:S04]  /*749c0*/  LDL.LU.64 R38, [R1+0x91b0] ;  /* 0x0091b00001267983 */ /* 0x001f280000300a00 */
[----:B------:R-:W2:Y:S04]  /*749d0*/  LDL.LU.64 R36, [R1+0x91a8] ;  /* 0x0091a80001247983 */ /* 0x000ea80000300a00 */
[----:B------:R-:W-:Y:S04]  /*749e0*/  STL.64 [R1+0x90f8], R42 ;  /* 0x0090f82a01007387 */ /* 0x000fe80000100a00 */
[----:B------:R0:W-:Y:S04]  /*749f0*/  STL.64 [R1+0x90f0], R40 ;  /* 0x0090f02801007387 */ /* 0x0001e80000100a00 */
[----:B0-----:R-:W2:Y:S04]  /*74a00*/  LDL.LU.64 R40, [R1+0x2960] ;  /* 0x0029600001287983 */ /* 0x001ea80000300a00 */
[----:B------:R-:W2:Y:S01]  /*74a10*/  LDL.LU.64 R42, [R1+0x2968] ;  /* 0x00296800012a7983 */ /* 0x000ea20000300a00 */
[----:B----4-:R-:W-:-:S15]  /*74a20*/  HMMA.16816.F32 R32, R28, R38, R32 ;  /* 0x000000261c20723c */ /* 0x010fde0000001820 */
[----:B------:R-:W-:-:S04]  /*74a30*/  NOP ;  /* 0x0000000000007918 */ /* 0x000fc80000000000 */
[----:B------:R-:W-:Y:S04]  /*74a40*/  STL.64 [R1+0xf00], R32 ;  /* 0x000f002001007387 */ /* 0x000fe80000100a00 */
[----:B------:R0:W-:Y:S04]  /*74a50*/  STL.64 [R1+0xf08], R34 ;  /* 0x000f082201007387 */ /* 0x0001e80000100a00 */
[----:B0-----:R-:W4:Y:S04]  /*74a60*/  LDL.LU.64 R34, [R1+0x91a0] ;  /* 0x0091a00001227983 */ /* 0x001f280000300a00 */
[----:B------:R-:W3:Y:S01]  /*74a70*/  LDL.LU.64 R32, [R1+0x9198] ;  /* 0x0091980001207983 */ /* 0x000ee20000300a00 */
[----:B--2---:R-:W-:Y:S03]  /*74a80*/  HMMA.16816.F32 R40, R28, R36, R40 ;  /* 0x000000241c28723c */ /* 0x004fe60000001828 */
[----:B------:R-:W-:Y:S04]  /*74a90*/  STL.64 [R1+0x90e8], R38 ;  /* 0x0090e82601007387 */ /* 0x000fe80000100a00 */
[----:B------:R-:W-:-:S12]  /*74aa0*/  STL.64 [R1+0x90e0], R36 ;  /* 0x0090e02401007387 */ /* 0x000fd80000100a00 */
[----:B------:R-:W-:Y:S04]  /*74ab0*/  STL.64 [R1+0xf10], R40 ;  /* 0x000f102801007387 */ /* 0x000fe80000100a00 */
[----:B------:R4:W-:Y:S02]  /*74ac0*/  STL.64 [R1+0xf18], R42 ;  /* 0x000f182a01007387 */ /* 0x0009e40000100a00 */
[C---:B----4-:R-:W-:Y:S08]  /*74ad0*/  HMMA.16816.F32 R40, R28.reuse, R34, R56 ;  /* 0x000000221c28723c */ /* 0x050ff00000001838 */
[C---:B---3--:R-:W-:Y:S01]  /*74ae0*/  HMMA.16816.F32 R36, R28.reuse, R32, R52 ;  /* 0x000000201c24723c */ /* 0x048fe20000001834 */
[----:B------:R-:W-:Y:S10]  /*74af0*/  STL.64 [R1+0x9148], R34 ;  /* 0x0091482201007387 */ /* 0x000ff40000100a00 */
[----:B------:R-:W-:Y:S04]  /*74b00*/  STL.64 [R1+0xf30], R40 ;  /* 0x000f302801007387 */ /* 0x000fe80000100a00 */
[----:B------:R-:W-:Y:S04]  /*74b10*/  STL.64 [R1+0xf38], R42 ;  /* 0x000f382a01007387 */ /* 0x000fe80000100a00 */
[----:B------:R-:W-:Y:S04]  /*74b20*/  STL.64 [R1+0x9140], R32 ;  /* 0x0091402001007387 */ /* 0x000fe80000100a00 */
[----:B------:R-:W-:Y:S04]  /*74b30*/  STL.64 [R1+0xf40], R36 ;  /* 0x000f402401007387 */ /* 0x000fe80000100a00 */
[----:B------:R0:W-:Y:S02]  /*74b40*/  STL.64 [R1+0xf48], R38 ;  /* 0x000f482601007387 */ /* 0x0001e40000100a00 */
[C---:B0-----:R-:W-:Y:S02]  /*74b50*/  HMMA.16816.F32 R36, R28.reuse, R26, R48 ;  /* 0x0000001a1c24723c */ /* 0x041fe40000001830 */
[----:B------:R-:W-:Y:S06]  /*74b60*/  STL.64 [R1+0x9158], R26 ;  /* 0x0091581a01007387 */ /* 0x000fec0000100a00 */
[C---:B------:R-:W-:Y:S11]  /*74b70*/  HMMA.16816.F32 R32, R28.reuse, R24, R44 ;  /* 0x000000181c20723c */ /* 0x040ff6000000182c */
[----:B------:R-:W-:Y:S04]  /*74b80*/  STL.64 [R1+0xf60], R36 ;  /* 0x000f602401007387 */ /* 0x000fe80000100a00 */
[----:B------:R-:W-:Y:S04]  /*74b90*/  STL.64 [R1+0xf68], R38 ;  /* 0x000f682601007387 */ /* 0x000fe80000100a00 */
[----:B------:R0:W-:Y:S02]  /*74ba0*/  STL.64 [R1+0x9150], R24 ;  /* 0x0091501801007387 */ /* 0x0001e40000100a00 */
[C---:B0-----:R-:W-:Y:S08]  /*74bb0*/  HMMA.16816.F32 R24, R28.reuse, R22, R12 ;  /* 0x000000161c18723c */ /* 0x041ff0000000180c */
[C---:B------:R-:W-:Y:S01]  /*74bc0*/  HMMA.16816.F32 R12, R28.reuse, R20, R8 ;  /* 0x000000141c0c723c */ /* 0x040fe20000001808 */
[----:B------:R-:W-:Y:S04]  /*74bd0*/  STL.64 [R1+0xf80], R32 ;  /* 0x000f802001007387 */ /* 0x000fe80000100a00 */
[----:B------:R-:W-:Y:S04]  /*74be0*/  STL.64 [R1+0xf88], R34 ;  /* 0x000f882201007387 */ /* 0x000fe80000100a00 */
[----:B------:R-:W2:Y:S04]  /*74bf0*/  LDL.LU.64 R8, [R1+0x28f0] ;  /* 0x0028f00001087983 */ /* 0x000ea80000300a00 */
[----:B------:R-:W-:Y:S04]  /*74c00*/  STL.64 [R1+0xf90], R24 ;  /* 0x000f901801007387 */ /* 0x000fe80000100a00 */
[----:B------:R-:W-:Y:S04]  /*74c10*/  STL.64 [R1+0xf98], R26 ;  /* 0x000f981a01007387 */ /* 0x000fe80000100a00 */
[----:B------:R-:W2:Y:S04]  /*74c20*/  LDL.LU.64 R10, [R1+0x28f8] ;  /* 0x0028f800010a7983 */ /* 0x000ea80000300a00 */
[----:B------:R0:W-:Y:S04]  /*74c30*/  STL.64 [R1+0xfb0], R12 ;  /* 0x000fb00c01007387 */ /* 0x0001e80000100a00 */
[----:B------:R1:W-:Y:S04]  /*74c40*/  STL.64 [R1+0xfb8], R14 ;  /* 0x000fb80e01007387 */ /* 0x0003e80000100a00 */
[----:B0-----:R-:W3:Y:S04]  /*74c50*/  LDL.LU.64 R12, [R1+0x28e0] ;  /* 0x0028e000010c7983 */ /* 0x001ee80000300a00 */
[----:B-1----:R-:W3:Y:S04]  /*74c60*/  LDL.LU.64 R14, [R1+0x28e8] ;  /* 0x0028e800010e7983 */ /* 0x002ee80000300a00 */
        /* <DEDUP_REMOVED lines=18> */
[----:B------:R-:W4:Y:S04]  /*74d90*/  LDL.64 R58, [R1+0x18] ;  /* 0x00001800013a7983 */ /* 0x000f280000100a00 */
        /* <DEDUP_REMOVED lines=12> */
[----:B0-----:R-:W3:Y:S04]  /*74e60*/  LDL.LU.64 R14, [R1+0x9180] ;  /* 0x00918000010e7983 */ /* 0x001ee80000300a00 */
[----:B------:R-:W3:Y:S04]  /*74e70*/  LDL.LU.64 R12, [R1+0x9178] ;  /* 0x00917800010c7983 */ /* 0x000ee80000300a00 */
[----:B------:R-:W-:Y:S01]  /*74e80*/  STL [R1+0x90d8], R17 ;  /* 0x0090d81101007387 */ /* 0x000fe20000100800 */
[C---:B----4-:R-:W-:Y:S08]  /*74e90*/  HMMA.16816.F32 R32, R28.reuse, R6, R32 ;  /* 0x000000061c20723c */ /* 0x050ff00000001820 */
[C---:B--2---:R-:W-:Y:S08]  /*74ea0*/  HMMA.16816.F32 R40, R28.reuse, R10, R40 ;  /* 0x0000000a1c28723c */ /* 0x044ff00000001828 */
[----:B---3--:R-:W-:-:S15]  /*74eb0*/  HMMA.16816.F32 R20, R28, R14, R20 ;  /* 0x0000000e1c14723c */ /* 0x008fde0000001814 */
[----:B------:R-:W-:-:S04]  /*74ec0*/  NOP ;  /* 0x0000000000007918 */ /* 0x000fc80000000000 */
[----:B------:R-:W-:Y:S04]  /*74ed0*/  STL.64 [R1+0x1000], R20 ;  /* 0x0010001401007387 */ /* 0x000fe80000100a00 */
[----:B------:R0:W-:Y:S04]  /*74ee0*/  STL.64 [R1+0x1008], R22 ;  /* 0x0010081601007387 */ /* 0x0001e80000100a00 */
[----:B------:R-:W-:Y:S01]  /*74ef0*/  STL.64 [R1+0x90c0], R14 ;  /* 0x0090c00e01007387 */ /* 0x000fe20000100a00 */
[C---:B0-----:R-:W-:Y:S03]  /*74f00*/  HMMA.16816.F32 R20, R28.reuse, R12, R44 ;  /* 0x0000000c1c14723c */ /* 0x041fe6000000182c */
[----:B------:R0:W-:Y:S05]  /*74f10*/  STL.64 [R1+0x90b8], R12 ;  /* 0x0090b80c01007387 */ /* 0x0001ea0000100a00 */
[C---:B0-----:R-:W-:Y:S11]  /*74f20*/  HMMA.16816.F32 R12, R28.reuse, R8, R36 ;  /* 0x000000081c0c723c */ /* 0x041ff60000001824 */
[----:B------:R0:W-:Y:S04]  /*74f30*/  STL.64 [R1+0x1010], R20 ;  /* 0x0010101401007387 */ /* 0x0001e80000100a00 */
[----:B------:R1:W-:Y:S04]  /*74f40*/  STL.64 [R1+0x1018], R22 ;  /* 0x0010181601007387 */ /* 0x0003e80000100a00 */
[----:B0-----:R-:W2:Y:S04]  /*74f50*/  LDL.LU.64 R20, [R1+0x27e0] ;  /* 0x0027e00001147983 */ /* 0x001ea80000300a00 */
[----:B------:R-:W-:Y:S04]  /*74f60*/  STL.64 [R1+0x1020], R40 ;  /* 0x0010202801007387 */ /* 0x000fe80000100a00 */
[----:B------:R-:W-:Y:S04]  /*74f70*/  STL.64 [R1+0x1028], R42 ;  /* 0x0010282a01007387 */ /* 0x000fe80000100a00 */
[----:B-1----:R-:W2:Y:S04]  /*74f80*/  LDL.LU.64 R22, [R1+0x27e8] ;  /* 0x0027e80001167983 */ /* 0x002ea80000300a00 */
[----:B------:R-:W-:Y:S04]  /*74f90*/  STL.64 [R1+0x10a0], R12 ;  /* 0x0010a00c01007387 */ /* 0x000fe80000100a00 */
[----:B------:R0:W-:Y:S02]  /*74fa0*/  STL.64 [R1+0x10a8], R14 ;  /* 0x0010a80e01007387 */ /* 0x0001e40000100a00 */
[----:B0-----:R-:W-:Y:S02]  /*74fb0*/  HMMA.16816.F32 R12, R28, R4, R24 ;  /* 0x000000041c0c723c */ /* 0x001fe40000001818 */
[----:B------:R-:W-:Y:S04]  /*74fc0*/  STL.64 [R1+0x90a0], R10 ;  /* 0x0090a00a01007387 */ /* 0x000fe80000100a00 */
[----:B------:R0:W-:Y:S01]  /*74fd0*/  STL.64 [R1+0x9098], R8 ;  /* 0x0090980801007387 */ /* 0x0001e20000100a00 */
[----:B------:R-:W-:-:S02]  /*74fe0*/  IMAD.MOV.U32 R44, RZ, RZ, R2 ;  /* 0x000000ffff2c7224 */ /* 0x000fc400078e0002 */
[----:B------:R-:W-:Y:S01]  /*74ff0*/  IMAD.MOV.U32 R45, RZ, RZ, R3 ;  /* 0x000000ffff2d7224 */ /* 0x000fe200078e0003 */
[----:B0-----:R-:W3:Y:S04]  /*75000*/  LDL.LU.64 R8, [R1+0x2870] ;  /* 0x0028700001087983 */ /* 0x001ee80000300a00 */
[----:B------:R-:W-:Y:S04]  /*75010*/  STL.64 [R1+0x10c0], R32 ;  /* 0x0010c02001007387 */ /* 0x000fe80000100a00 */
[----:B------:R-:W-:Y:S04]  /*75020*/  STL.64 [R1+0x10c8], R34 ;  /* 0x0010c82201007387 */ /* 0x000fe80000100a00 */
[----:B------:R-:W3:Y:S04]  /*75030*/  LDL.LU.64 R10, [R1+0x2878] ;  /* 0x00287800010a7983 */ /* 0x000ee80000300a00 */
[----:B------:R0:W-:Y:S04]  /*75040*/  STL.64 [R1+0x10e0], R12 ;  /* 0x0010e00c01007387 */ /* 0x0001e80000100a00 */
[----:B------:R-:W-:Y:S04]  /*75050*/  STL.64 [R1+0x10e8], R14 ;  /* 0x0010e80e01007387 */ /* 0x000fe80000100a00 */
[----:B------:R-:W4:Y:S04]  /*75060*/  LDL R46, [R1] ;  /* 0x00000000012e7983 */ /* 0x000f280000100800 */
[----:B------:R-:W4:Y:S04]  /*75070*/  LDL R47, [R1+0x4] ;  /* 0x00000400012f7983 */ /* 0x000f280000100800 */
[----:B------:R-:W2:Y:S04]  /*75080*/  LDL.LU R2, [R1+0x9174] ;  /* 0x0091740001027983 */ /* 0x000ea80000300800 */
[----:B------:R-:W2:Y:S01]  /*75090*/  LDL.LU R3, [R1+0x9170] ;  /* 0x0091700001037983 */ /* 0x000ea20000300800 */
[----:B0-----:R-:W-:-:S03]  /*750a0*/  IMAD R12, R52, 0x100, R51 ;  /* 0x00000100340c7824 */ /* 0x001fc600078e0233 */
[----:B------:R-:W3:Y:S01]  /*750b0*/  LDL R26, [R1+0x10] ;  /* 0x00001000011a7983 */ /* 0x000ee20000100800 */
[----:B------:R-:W-:-:S03]  /*750c0*/  IMAD R0, R0, 0x100, R57 ;  /* 0x0000010000007824 */ /* 0x000fc600078e0239 */
[----:B------:R-:W3:Y:S04]  /*750d0*/  LDL R27, [R1+0x14] ;  /* 0x00001400011b7983 */ /* 0x000ee80000100800 */
[----:B------:R-:W-:Y:S04]  /*750e0*/  STL.64 [R1+0x90b0], R6 ;  /* 0x0090b00601007387 */ /* 0x000fe80000100a00 */
[----:B------:R0:W-:Y:S02]  /*750f0*/  STL.64 [R1+0x90a8], R4 ;  /* 0x0090a80401007387 */ /* 0x0001e40000100a00 */
[----:B0-----:R-:W-:-:S02]  /*75100*/  IMAD R5, R54, 0x100, R53 ;  /* 0x0000010036057824 */ /* 0x001fc400078e0235 */
[----:B------:R-:W-:Y:S02]  /*75110*/  IMAD R4, R56, 0x100, R55 ;  /* 0x0000010038047824 */ /* 0x000fe400078e0237 */
[----:B------:R-:W-:Y:S01]  /*75120*/  IMAD.MOV.U32 R17, RZ, RZ, R58 ;  /* 0x000000ffff117224 */ /* 0x000fe200078e003a */
[----:B--2---:R-:W-:Y:S01]  /*75130*/  HMMA.16816.F32 R20, R28, R2, R20 ;  /* 0x000000021c14723c */ /* 0x004fe20000001814 */
[----:B------:R-:W-:Y:S02]  /*75140*/  F2FP.F16.E4M3.UNPACK_B R28, R12 ;  /* 0x0000000cff1c723e */ /* 0x000fe400020006ff */
[----:B------:R-:W-:Y:S02]  /*75150*/  F2FP.F16.E4M3.UNPACK_B R29, R5 ;  /* 0x00000005ff1d723e */ /* 0x000fe400020006ff */
[----:B------:R-:W-:Y:S02]  /*75160*/  F2FP.F16.E4M3.UNPACK_B R30, R4 ;  /* 0x00000004ff1e723e */ /* 0x000fe400020006ff */
[----:B------:R-:W-:-:S07]  /*75170*/  F2FP.F16.E4M3.UNPACK_B R31, R0 ;  /* 0x00000000ff1f723e */ /* 0x000fce00020006ff */
[C---:B---3--:R-:W-:Y:S05]  /*75180*/  HMMA.16816.F32 R4, R28.reuse, R58, R8 ;  /* 0x0000003a1c04723c */ /* 0x048fea0000001808 */
[----:B------:R0:W-:Y:S04]  /*75190*/  STL.64 [R1+0x10d0], R20 ;  /* 0x0010d01401007387 */ /* 0x0001e80000100a00 */
[----:B------:R1:W-:Y:S04]  /*751a0*/  STL.64 [R1+0x10d8], R22 ;  /* 0x0010d81601007387 */ /* 0x0003e80000100a00 */
[----:B0-----:R-:W2:Y:S06]  /*751b0*/  LDL.LU.64 R20, [R1+0x2860] ;  /* 0x0028600001147983 */ /* 0x001eac0000300a00 */
[----:B------:R0:W-:Y:S04]  /*751c0*/  STL.64 [R1+0x10f0], R4 ;  /* 0x0010f00401007387 */ /* 0x0001e80000100a00 */
[----:B------:R3:W-:Y:S04]  /*751d0*/  STL.64 [R1+0x10f8], R6 ;  /* 0x0010f80601007387 */ /* 0x0007e80000100a00 */
[----:B-1----:R-:W2:Y:S04]  /*751e0*/  LDL.LU.64 R22, [R1+0x2868] ;  /* 0x0028680001167983 */ /* 0x002ea80000300a00 */
[----:B0-----:R-:W4:Y:S04]  /*751f0*/  LDL.LU.64 R4, [R1+0x2850] ;  /* 0x0028500001047983 */ /* 0x001f280000300a00 */
[----:B---3--:R-:W4:Y:S04]  /*75200*/  LDL.LU.64 R6, [R1+0x2858] ;  /* 0x0028580001067983 */ /* 0x008f280000300a00 */
[----:B------:R-:W3:Y:S04]  /*75210*/  LDL.LU.64 R32, [R1+0x2840] ;  /* 0x0028400001207983 */ /* 0x000ee80000300a00 */
        /* <DEDUP_REMOVED lines=14> */
[----:B------:R-:W3:Y:S01]  /*75300*/  LDL.LU.64 R10, [R1+0x27c8] ;  /* 0x0027c800010a7983 */ /* 0x000ee20000300a00 */
[C---:B--2---:R-:W-:Y:S03]  /*75310*/  HMMA.16816.F32 R24, R28.reuse, R26, R20 ;  /* 0x0000001a1c18723c */ /* 0x044fe60000001814 */
[----:B------:R-:W2:Y:S04]  /*75320*/  LDL.LU.64 R22, [R1+0x9168] ;  /* 0x0091680001167983 */ /* 0x000ea80000300a00 */
[----:B------:R-:W2:Y:S01]  /*75330*/  LDL.LU.64 R20, [R1+0x9160] ;  /* 0x0091600001147983 */ /* 0x000ea20000300a00 */
[C---:B----4-:R-:W-:Y:S08]  /*75340*/  HMMA.16816.F32 R4, R28.reuse, R44, R4 ;  /* 0x0000002c1c04723c */ /* 0x050ff00000001804 */
[C---:B---3--:R-:W-:Y:S03]  /*75350*/  HMMA.16816.F32 R44, R28.reuse, R46, R32 ;  /* 0x0000002e1c2c723c */ /* 0x048fe60000001820 */
[----:B------:R-:W-:Y:S05]  /*75360*/  STL.64 [R1+0x1480], R24 ;  /* 0x0014801801007387 */ /* 0x000fea0000100a00 */
[C---:B------:R-:W-:Y:S01]  /*75370*/  HMMA.16816.F32 R56, R28.reuse, R60, R56 ;  /* 0x0000003c1c38723c */ /* 0x040fe20000001838 */
[----:B------:R0:W-:Y:S04]  /*75380*/  STL.64 [R1+0x1488], R26 ;  /* 0x0014881a01007387 */ /* 0x0001e80000100a00 */
[----:B0-----:R-:W3:Y:S04]  /*75390*/  LDL.LU.64 R26, [R1+0x9158] ;  /* 0x00915800011a7983 */ /* 0x001ee80000300a00 */
[----:B------:R-:W4:Y:S04]  /*753a0*/  LDL.LU.64 R24, [R1+0x9150] ;  /* 0x0091500001187983 */ /* 0x000f280000300a00 */
        /* <DEDUP_REMOVED lines=94> */
[----:B------:R0:W-:Y:S04]  /*75990*/  STL.64 [R1+0x2750], R36 ;  /* 0x0027502401007387 */ /* 0x0001e80000100a00 */
[----:B------:R1:W-:Y:S04]  /*759a0*/  STL.64 [R1+0x2758], R38 ;  /* 0x0027582601007387 */ /* 0x0003e80000100a00 */
[----:B------:R2:W-:Y:S04]  /*759b0*/  STL.64 [R1+0x9028], R32 ;  /* 0x0090282001007387 */ /* 0x0005e80000100a00 */
[----:B------:R3:W-:Y:S04]  /*759c0*/  STL.64 [R1+0x2740], R12 ;  /* 0x0027400c01007387 */ /* 0x0007e80000100a00 */
[----:B------:R4:W-:Y:S04]  /*759d0*/  STL.64 [R1+0x2748], R14 ;  /* 0x0027480e01007387 */ /* 0x0009e80000100a00 */
[----:B0-----:R-:W4:Y:S04]  /*759e0*/  LDL.LU.64 R36, [R1+0x2710] ;  /* 0x0027100001247983 */ /* 0x001f280000300a00 */
[----:B------:R-:W-:Y:S04]  /*759f0*/  STL.64 [R1+0x2730], R8 ;  /* 0x0027300801007387 */ /* 0x000fe80000100a00 */
[----:B------:R-:W-:Y:S04]  /*75a00*/  STL.64 [R1+0x2738], R10 ;  /* 0x0027380a01007387 */ /* 0x000fe80000100a00 */
[----:B-1----:R-:W4:Y:S01]  /*75a10*/  LDL.LU.64 R38, [R1+0x2718] ;  /* 0x0027180001267983 */ /* 0x002f220000300a00 */
[----:B------:R-:W-:-:S15]  /*75a20*/  HMMA.16816.F32 R4, R28, R24, R4 ;  /* 0x000000181c04723c */ /* 0x000fde0000001804 */
[----:B------:R-:W-:-:S04]  /*75a30*/  NOP ;  /* 0x0000000000007918 */ /* 0x000fc80000000000 */
[----:B------:R0:W-:Y:S04]  /*75a40*/  STL.64 [R1+0x2720], R4 ;  /* 0x0027200401007387 */ /* 0x0001e80000100a00 */
[----:B------:R1:W-:Y:S04]  /*75a50*/  STL.64 [R1+0x2728], R6 ;  /* 0x0027280601007387 */ /* 0x0003e80000100a00 */
[----:B--2---:R-:W2:Y:S04]  /*75a60*/  LDL.LU.64 R32, [R1+0x2700] ;  /* 0x0027000001207983 */ /* 0x004ea80000300a00 */
[----:B------:R-:W2:Y:S04]  /*75a70*/  LDL.LU.64 R34, [R1+0x2708] ;  /* 0x0027080001227983 */ /* 0x000ea80000300a00 */
[----:B------:R-:W2:Y:S04]  /*75a80*/  LDL.LU.64 R44, [R1+0x26f0] ;  /* 0x0026f000012c7983 */ /* 0x000ea80000300a00 */
[----:B------:R-:W2:Y:S04]  /*75a90*/  LDL.LU.64 R46, [R1+0x26f8] ;  /* 0x0026f800012e7983 */ /* 0x000ea80000300a00 */
[----:B---3--:R-:W3:Y:S04]  /*75aa0*/  LDL.LU.64 R12, [R1+0x26e0] ;  /* 0x0026e000010c7983 */ /* 0x008ee80000300a00 */
[----:B----4-:R-:W3:Y:S04]  /*75ab0*/  LDL.LU.64 R14, [R1+0x26e8] ;  /* 0x0026e800010e7983 */ /* 0x010ee80000300a00 */
[----:B0-----:R-:W4:Y:S04]  /*75ac0*/  LDL.LU.64 R4, [R1+0x26d0] ;  /* 0x0026d00001047983 */ /* 0x001f280000300a00 */
[----:B-1----:R-:W4:Y:S04]  /*75ad0*/  LDL.LU.64 R6, [R1+0x26d8] ;  /* 0x0026d80001067983 */ /* 0x002f280000300a00 */
        /* <DEDUP_REMOVED lines=13> */
[----:B0-----:R-:W3:Y:S01]  /*75bb0*/  LDL.LU R25, [R1+0x1b44] ;  /* 0x001b440001197983 */ /* 0x001ee20000300800 */
[----:B------:R-:W-:Y:S03]  /*75bc0*/  HMMA.16816.F32 R56, R28, R22, R36 ;  /* 0x000000161c38723c */ /* 0x000fe60000001824 */
[----:B------:R-:W3:Y:S04]  /*75bd0*/  LDL.LU.64 R36, [R1+0x26a0] ;  /* 0x0026a00001247983 */ /* 0x000ee80000300a00 */
[----:B------:R-:W3:-:S12]  /*75be0*/  LDL.LU.64 R38, [R1+0x26a8] ;  /* 0x0026a80001267983 */ /* 0x000ed80000300a00 */
[----:B------:R0:W-:Y:S04]  /*75bf0*/  STL.64 [R1+0x2710], R56 ;  /* 0x0027103801007387 */ /* 0x0001e80000100a00 */
[----:B------:R-:W-:Y:S01]  /*75c00*/  STL.64 [R1+0x2718], R58 ;  /* 0x0027183a01007387 */ /* 0x000fe20000100a00 */
[----:B0-----:R-:W-:-:S03]  /*75c10*/  IMAD.MOV.U32 R56, RZ, RZ, R17 ;  /* 0x000000ffff387224 */ /* 0x001fc600078e0011 */
[----:B------:R-:W3:Y:S01]  /*75c20*/  LDL.LU R17, [R1+0x90d8] ;  /* 0x0090d80001117983 */ /* 0x000ee20000300800 */
[C---:B--2---:R-:W-:Y:S08]  /*75c30*/  HMMA.16816.F32 R32, R28.reuse, R20, R32 ;  /* 0x000000141c20723c */ /* 0x044ff00000001820 */
[C---:B------:R-:W-:Y:S11]  /*75c40*/  HMMA.16816.F32 R44, R28.reuse, R18, R44 ;  /* 0x000000121c2c723c */ /* 0x040ff6000000182c */
[----:B------:R0:W-:Y:S04]  /*75c50*/  STL.64 [R1+0x2700], R32 ;  /* 0x0027002001007387 */ /* 0x0001e80000100a00 */
[----:B------:R1:W-:Y:S04]  /*75c60*/  STL.64 [R1+0x2708], R34 ;  /* 0x0027082201007387 */ /* 0x0003e80000100a00 */
[----:B------:R-:W2:Y:S04]  /*75c70*/  LDL R57, [R1+0x1c] ;  /* 0x00001c0001397983 */ /* 0x000ea80000100800 */
[----:B0-----:R-:W2:Y:S04]  /*75c80*/  LDL.LU.64 R32, [R1+0x2690] ;  /* 0x0026900001207983 */ /* 0x001ea80000300a00 */
[----:B-1----:R-:W2:Y:S04]  /*75c90*/  LDL.LU.64 R34, [R1+0x2698] ;  /* 0x0026980001227983 */ /* 0x002ea80000300a00 */
[----:B------:R-:W2:Y:S04]  /*75ca0*/  LDL.64 R58, [R1+0x10] ;  /* 0x00001000013a7983 */ /* 0x000ea80000100a00 */
        /* <DEDUP_REMOVED lines=9> */
[----:B------:R-:W3:Y:S01]  /*75d40*/  LDL.LU.64 R12, [R1+0x90b8] ;  /* 0x0090b800010c7983 */ /* 0x000ee20000300a00 */
[C---:B----4-:R-:W-:Y:S08]  /*75d50*/  HMMA.16816.F32 R4, R28.reuse, R14, R4 ;  /* 0x0000000e1c04723c */ /* 0x050ff00000001804 */
        /* <DEDUP_REMOVED lines=8> */
[----:B------:R-:W2:Y:S01]  /*75de0*/  LDL.LU.64 R8, [R1+0x9098] ;  /* 0x0090980001087983 */ /* 0x000ea20000300a00 */
[C---:B----4-:R-:W-:Y:S08]  /*75df0*/  HMMA.16816.F32 R48, R28.reuse, R10, R48 ;  /* 0x0000000a1c30723c */ /* 0x050ff00000001830 */
[C---:B--2---:R-:W-:Y:S11]  /*75e00*/  HMMA.16816.F32 R36, R28.reuse, R8, R36 ;  /* 0x000000081c24723c */ /* 0x044ff60000001824 */
[----:B------:R0:W-:Y:S04]  /*75e10*/  STL.64 [R1+0x26b0], R48 ;  /* 0x0026b03001007387 */ /* 0x0001e80000100a00 */
[----:B------:R1:W-:Y:S04]  /*75e20*/  STL.64 [R1+0x26b8], R50 ;  /* 0x0026b83201007387 */ /* 0x0003e80000100a00 */
[----:B0-----:R-:W2:Y:S04]  /*75e30*/  LDL.LU.64 R48, [R1+0x2660] ;  /* 0x0026600001307983 */ /* 0x001ea80000300a00 */
[----:B-1----:R-:W2:Y:S04]  /*75e40*/  LDL.LU.64 R50, [R1+0x2668] ;  /* 0x0026680001327983 */ /* 0x002ea80000300a00 */
[----:B------:R-:W4:Y:S04]  /*75e50*/  LDL.64 R42, [R1+0x8] ;  /* 0x00000800012a7983 */ /* 0x000f280000100a00 */
[----:B------:R-:W-:Y:S04]  /*75e60*/  STL [R1+0x901c], R10 ;  /* 0x00901c0a01007387 */ /* 0x000fe80000100800 */
[----:B------:R-:W-:Y:S04]  /*75e70*/  STL [R1+0x9018], R11 ;  /* 0x0090180b01007387 */ /* 0x000fe80000100800 */
[----:B------:R-:W2:Y:S04]  /*75e80*/  LDL.64 R26, [R1] ;  /* 0x00000000011a7983 */ /* 0x000ea80000100a00 */
[----:B------:R-:W-:Y:S04]  /*75e90*/  STL [R1+0x9024], R8 ;  /* 0x0090240801007387 */ /* 0x000fe80000100800 */
[----:B------:R-:W-:Y:S04]  /*75ea0*/  STL.64 [R1+0x26a0], R36 ;  /* 0x0026a02401007387 */ /* 0x000fe80000100a00 */
[----:B------:R-:W-:Y:S04]  /*75eb0*/  STL.64 [R1+0x26a8], R38 ;  /* 0x0026a82601007387 */ /* 0x000fe80000100a00 */
[----:B------:R0:W-:Y:S04]  /*75ec0*/  STL [R1+0x9020], R9 ;  /* 0x0090200901007387 */ /* 0x0001e80000100800 */
[----:B0-----:R-:W2:Y:S04]  /*75ed0*/  LDL.LU.64 R8, [R1+0x2680] ;  /* 0x0026800001087983 */ /* 0x001ea80000300a00 */
[----:B------:R-:W2:Y:S01]  /*75ee0*/  LDL.LU.64 R10, [R1+0x2688] ;  /* 0x00268800010a7983 */ /* 0x000ea20000300a00 */
[----:B------:R-:W-:Y:S03]  /*75ef0*/  HMMA.16816.F32 R32, R28, R6, R32 ;  /* 0x000000061c20723c */ /* 0x000fe60000001820 */
[----:B------:R-:W4:Y:S04]  /*75f00*/  LDL.LU.64 R36, [R1+0x2670] ;  /* 0x0026700001247983 */ /* 0x000f280000300a00 */
[----:B------:R-:W4:-:S12]  /*75f10*/  LDL.LU.64 R38, [R1+0x2678] ;  /* 0x0026780001267983 */ /* 0x000f180000300a00 */
[----:B------:R0:W-:Y:S04]  /*75f20*/  STL.64 [R1+0x2690], R32 ;  /* 0x0026902001007387 */ /* 0x0001e80000100a00 */
[----:B------:R1:W-:Y:S04]  /*75f30*/  STL.64 [R1+0x2698], R34 ;  /* 0x0026982201007387 */ /* 0x0003e80000100a00 */
[----:B0-----:R-:W4:Y:S04]  /*75f40*/  LDL.LU.64 R32, [R1+0x2650] ;  /* 0x0026500001207983 */ /* 0x001f280000300a00 */
[----:B-1----:R-:W4:Y:S01]  /*75f50*/  LDL.LU.64 R34, [R1+0x2658] ;  /* 0x0026580001227983 */ /* 0x002f220000300a00 */
[----:B------:R-:W-:-:S03]  /*75f60*/  IMAD R24, R40, 0x100, R25 ;  /* 0x0000010028187824 */ /* 0x000fc600078e0219 */
[----:B------:R0:W-:Y:S01]  /*75f70*/  STL [R1+0x9014], R7 ;  /* 0x0090140701007387 */ /* 0x0001e20000100800 */
[----:B------:R-:W-:-:S03]  /*75f80*/  IMAD R0, R0, 0x100, R55 ;  /* 0x0000010000007824 */ /* 0x000fc600078e0237 */
[----:B---3--:R1:W-:Y:S01]  /*75f90*/  STL [R1+0x9010], R5 ;  /* 0x0090100501007387 */ /* 0x0083e20000100800 */
[----:B0-----:R-:W-:Y:S01]  /*75fa0*/  IMAD R7, R52, 0x100, R41 ;  /* 0x0000010034077824 */ /* 0x001fe200078e0229 */
[C---:B--2---:R-:W-:Y:S08]  /*75fb0*/  HMMA.16816.F32 R8, R28.reuse, R4, R8 ;  /* 0x000000041c08723c */ /* 0x044ff00000001808 */
[----:B------:R-:W-:Y:S01]  /*75fc0*/  HMMA.16816.F32 R28, R28, R2, R48 ;  /* 0x000000021c1c723c */ /* 0x000fe20000001830 */
[----:B-1----:R-:W-:-:S10]  /*75fd0*/  IMAD R5, R54, 0x100, R53 ;  /* 0x0000010036057824 */ /* 0x002fd400078e0235 */
[----:B------:R0:W-:Y:S04]  /*75fe0*/  STL.64 [R1+0x2680], R8 ;  /* 0x0026800801007387 */ /* 0x0001e80000100a00 */
[----:B------:R1:W-:Y:S04]  /*75ff0*/  STL.64 [R1+0x2688], R10 ;  /* 0x0026880a01007387 */ /* 0x0003e80000100a00 */
[----:B0-----:R-:W2:Y:S04]  /*76000*/  LDL.LU.64 R8, [R1+0x2640] ;  /* 0x0026400001087983 */ /* 0x001ea80000300a00 */
[----:B-1----:R-:W2:Y:S04]  /*76010*/  LDL.LU.64 R10, [R1+0x2648] ;  /* 0x00264800010a7983 */ /* 0x002ea80000300a00 */
[----:B------:R0:W-:Y:S04]  /*76020*/  STL.64 [R1+0x1730], R28 ;  /* 0x0017301c01007387 */ /* 0x0001e80000100a00 */
[----:B------:R1:W-:Y:S04]  /*76030*/  STL.64 [R1+0x1738], R30 ;  /* 0x0017381e01007387 */ /* 0x0003e80000100a00 */
[----:B------:R-:W3:Y:S01]  /*76040*/  LDL.LU.64 R48, [R1+0x2630] ;  /* 0x0026300001307983 */ /* 0x000ee20000300a00 */
[----:B0-----:R-:W-:-:S03]  /*76050*/  F2FP.F16.E4M3.UNPACK_B R28, R24 ;  /* 0x00000018ff1c723e */ /* 0x001fc600020006ff */
[----:B------:R-:W3:Y:S01]  /*76060*/  LDL.LU.64 R50, [R1+0x2638] ;  /* 0x0026380001327983 */ /* 0x000ee20000300a00 */
[----:B------:R-:W-:Y:S02]  /*76070*/  F2FP.F16.E4M3.UNPACK_B R29, R7 ;  /* 0x00000007ff1d723e */ /* 0x000fe400020006ff */
[----:B-1----:R-:W-:Y:S02]  /*76080*/  F2FP.F16.E4M3.UNPACK_B R30, R5 ;  /* 0x00000005ff1e723e */ /* 0x002fe400020006ff */
[----:B------:R-:W-:-:S07]  /*76090*/  F2FP.F16.E4M3.UNPACK_B R31, R0 ;  /* 0x00000000ff1f723e */ /* 0x000fce00020006ff */
[C---:B----4-:R-:W-:Y:S08]  /*760a0*/  HMMA.16816.F32 R36, R28.reuse, R56, R36 ;  /* 0x000000381c24723c */ /* 0x050ff00000001824 */
[----:B------:R-:W-:Y:S01]  /*760b0*/  HMMA.16816.F32 R32, R28, R58, R32 ;  /* 0x0000003a1c20723c */ /* 0x000fe20000001820 */
[----:B------:R-:W-:Y:S02]  /*760c0*/  IMAD.MOV.U32 R7, RZ, RZ, R58 ;  /* 0x000000ffff077224 */ /* 0x000fe400078e003a */
[----:B------:R-:W-:-:S08]  /*760d0*/  IMAD.MOV.U32 R5, RZ, RZ, R59 ;  /* 0x000000ffff057224 */ /* 0x000fd000078e003b */
[----:B------:R-:W-:Y:S04]  /*760e0*/  STL.64 [R1+0x2660], R36 ;  /* 0x0026602401007387 */ /* 0x000fe80000100a00 */
[----:B------:R-:W-:Y:S04]  /*760f0*/  STL.64 [R1+0x2668], R38 ;  /* 0x0026682601007387 */ /* 0x000fe80000100a00 */
[----:B------:R0:W-:Y:S04]  /*76100*/  STL.64 [R1+0x2650], R32 ;  /* 0x0026502001007387 */ /* 0x0001e80000100a00 */
[----:B------:R1:W-:Y:S04]  /*76110*/  STL.64 [R1+0x2658], R34 ;  /* 0x0026582201007387 */ /* 0x0003e80000100a00 */
[----:B------:R-:W4:Y:S04]  /*76120*/  LDL.LU.64 R56, [R1+0x2620] ;  /* 0x0026200001387983 */ /* 0x000f280000300a00 */
[----:B------:R-:W4:Y:S04]  /*76130*/  LDL.LU.64 R58, [R1+0x2628] ;  /* 0x00262800013a7983 */ /* 0x000f280000300a00 */
[----:B------:R-:W4:Y:S04]  /*76140*/  LDL.LU.64 R52, [R1+0x2610] ;  /* 0x0026100001347983 */ /* 0x000f280000300a00 */
[----:B------:R-:W4:Y:S04]  /*76150*/  LDL.LU.64 R54, [R1+0x2618] ;  /* 0x0026180001367983 */ /* 0x000f280000300a00 */
[----:B0-----:R-:W4:Y:S04]  /*76160*/  LDL.LU.64 R32, [R1+0x2600] ;  /* 0x0026000001207983 */ /* 0x001f280000300a00 */
[----:B-1----:R-:W4:Y:S01]  /*76170*/  LDL.LU.64 R34, [R1+0x2608] ;  /* 0x0026080001227983 */ /* 0x002f220000300a00 */
[----:B--2---:R-:W-:Y:S01]  /*76180*/  HMMA.16816.F32 R36, R28, R42, R8 ;  /* 0x0000002a1c24723c */ /* 0x004fe20000001808 */
[----:B------:R-:W-:-:S07]  /*76190*/  IMAD.MOV.U32 R8, RZ, RZ, R42 ;  /* 0x000000ffff087224 */ /* 0x000fce00078e002a */
[----:B---3--:R-:W-:Y:S11]  /*761a0*/  HMMA.16816.F32 R48, R28, R26, R48 ;  /* 0x0000001a1c30723c */ /* 0x008ff60000001830 */
[----:B------:R0:W-:Y:S01]  /*761b0*/  STL.64 [R1+0x2640], R36 ;  /* 0x0026402401007387 */ /* 0x0001e20000100a00 */
[----:B------:R-:W-:-:S03]  /*761c0*/  IMAD.MOV.U32 R9, RZ, RZ, R43 ;  /* 0x000000ffff097224 */ /* 0x000fc600078e002b */
[----:B------:R1:W-:Y:S04]  /*761d0*/  STL.64 [R1+0x2648], R38 ;  /* 0x0026482601007387 */ /* 0x0003e80000100a00 */
[----:B------:R-:W2:Y:S04]  /*761e0*/  LDL.LU.64 R40, [R1+0x25e0] ;  /* 0x0025e00001287983 */ /* 0x000ea80000300a00 */
[----:B------:R-:W2:Y:S04]  /*761f0*/  LDL.LU.64 R42, [R1+0x25e8] ;  /* 0x0025e800012a7983 */ /* 0x000ea80000300a00 */
[----:B0-----:R-:W3:Y:S04]  /*76200*/  LDL.LU.64 R36, [R1+0x25d0] ;  /* 0x0025d00001247983 */ /* 0x001ee80000300a00 */
[----:B-1----:R-:W3:Y:S04]  /*76210*/  LDL.LU.64 R38, [R1+0x25d8] ;  /* 0x0025d80001267983 */ /* 0x002ee80000300a00 */
[----:B------:R-:W-:Y:S01]  /*76220*/  STL.64 [R1+0x2630], R48 ;  /* 0x0026303001007387 */ /* 0x000fe20000100a00 */
[----:B------:R-:W-:-:S03]  /*76230*/  IMAD.MOV.U32 R10, RZ, RZ, R26 ;  /* 0x000000ffff0a7224 */ /* 0x000fc600078e001a */
[----:B------:R0:W-:Y:S01]  /*76240*/  STL.64 [R1+0x2638], R50 ;  /* 0x0026383201007387 */ /* 0x0001e20000100a00 */
[----:B------:R-:W-:-:S03]  /*76250*/  IMAD.MOV.U32 R11, RZ, RZ, R27 ;  /* 0x000000ffff0b7224 */ /* 0x000fc600078e001b */
[----:B0-----:R-:W3:Y:S04]  /*76260*/  LDL.LU.64 R50, [R1+0x9090] ;  /* 0x0090900001327983 */ /* 0x001ee80000300a00 */
[----:B------:R-:W2:Y:S04]  /*76270*/  LDL.LU.64 R48, [R1+0x9088] ;  /* 0x0090880001307983 */ /* 0x000ea80000300a00 */
[----:B------:R-:W2:Y:S01]  /*76280*/  LDL.LU.64 R24, [R1+0x25c0] ;  /* 0x0025c00001187983 */ /* 0x000ea20000300a00 */
[----:B----4-:R-:W-:Y:S03]  /*76290*/  HMMA.16816.F32 R56, R28, R60, R56 ;  /* 0x0000003c1c38723c */ /* 0x010fe60000001838 */
[----:B------:R-:W4:-:S15]  /*762a0*/  LDL.LU.64 R26, [R1+0x25c8] ;  /* 0x0025c800011a7983 */ /* 0x000f1e0000300a00 */
[----:B------:R-:W-:Y:S01]  /*762b0*/  NOP ;  /* 0x0000000000007918 */ /* 0x000fe20000000000 */
        /* <DEDUP_REMOVED lines=29> */
[----:B------:R-:W-:-:S15]  /*76490*/  HMMA.16816.F32 R36, R28, R50, R36 ;  /* 0x000000321c24723c */ /* 0x000fde0000001824 */
[----:B------:R-:W-:-:S04]  /*764a0*/  NOP ;  /* 0x0000000000007918 */ /* 0x000fc80000000000 */
        /* <DEDUP_REMOVED lines=10> */
[----:B------:R0:W-:Y:S02]  /*76550*/  STL.64 [R1+0x8fd0], R48 ;  /* 0x008fd03001007387 */ /* 0x0001e40000100a00 */
[----:B0-----:R-:W-:Y:S02]  /*76560*/  HMMA.16816.F32 R48, R28, R46, R32 ;  /* 0x0000002e1c30723c */ /* 0x001fe40000001820 */
[----:B------:R-:W3:Y:S04]  /*76570*/  LDL.LU.64 R32, [R1+0x2570] ;  /* 0x0025700001207983 */ /* 0x000ee80000300a00 */
[----:B------:R-:W3:-:S13]  /*76580*/  LDL.LU.64 R34, [R1+0x2578] ;  /* 0x0025780001227983 */ /* 0x000eda0000300a00 */
[----:B------:R0:W-:Y:S04]  /*76590*/  STL.64 [R1+0x25b0], R48 ;  /* 0x0025b03001007387 */ /* 0x0001e80000100a00 */
[----:B------:R1:W-:Y:S04]  /*765a0*/  STL.64 [R1+0x25b8], R50 ;  /* 0x0025b83201007387 */ /* 0x0003e80000100a00 */
[----:B------:R-:W3:Y:S04]  /*765b0*/  LDL.LU.64 R56, [R1+0x2540] ;  /* 0x0025400001387983 */ /* 0x000ee80000300a00 */
[----:B------:R-:W3:Y:S04]  /*765c0*/  LDL.LU.64 R58, [R1+0x2548] ;  /* 0x00254800013a7983 */ /* 0x000ee80000300a00 */
[----:B------:R-:W3:Y:S04]  /*765d0*/  LDL.LU.64 R52, [R1+0x2530] ;  /* 0x0025300001347983 */ /* 0x000ee80000300a00 */
[----:B------:R-:W3:Y:S04]  /*765e0*/  LDL.LU.64 R54, [R1+0x2538] ;  /* 0x0025380001367983 */ /* 0x000ee80000300a00 */
[----:B0-----:R-:W3:Y:S04]  /*765f0*/  LDL.LU.64 R48, [R1+0x2520] ;  /* 0x0025200001307983 */ /* 0x001ee80000300a00 */
[----:B-1----:R-:W3:Y:S01]  /*76600*/  LDL.LU.64 R50, [R1+0x2528] ;  /* 0x0025280001327983 */ /* 0x002ee20000300a00 */
        /* <DEDUP_REMOVED lines=34> */
[----:B------:R2:W-:Y:S02]  /*76830*/  STL.64 [R1+0x2568], R42 ;  /* 0x0025682a01007387 */ /* 0x0005e40000100a00 */
[C---:B--2---:R-:W-:Y:S02]  /*76840*/  HMMA.16816.F32 R40, R28.reuse, R34, R44 ;  /* 0x000000221c28723c */ /* 0x044fe4000000182c */
[----:B------:R-:W-:Y:S06]  /*76850*/  STL.64 [R1+0x8fe8], R34 ;  /* 0x008fe82201007387 */ /* 0x000fec0000100a00 */
[C---:B----4-:R-:W-:Y:S11]  /*76860*/  HMMA.16816.F32 R36, R28.reuse, R32, R56 ;  /* 0x000000201c24723c */ /* 0x050ff60000001838 */
[----:B------:R-:W-:Y:S04]  /*76870*/  STL.64 [R1+0x2550], R40 ;  /* 0x0025502801007387 */ /* 0x000fe80000100a00 */
[----:B------:R0:W-:Y:S02]  /*76880*/  STL.64 [R1+0x2558], R42 ;  /* 0x0025582a01007387 */ /* 0x0001e40000100a00 */
[C---:B0-----:R-:W-:Y:S02]  /*76890*/  HMMA.16816.F32 R40, R28.reuse, R26, R52 ;  /* 0x0000001a1c28723c */ /* 0x041fe40000001834 */
[----:B------:R0:W-:Y:S04]  /*768a0*/  STL.64 [R1+0x8fe0], R32 ;  /* 0x008fe02001007387 */ /* 0x0001e80000100a00 */
[----:B------:R-:W-:Y:S04]  /*768b0*/  STL.64 [R1+0x2540], R36 ;  /* 0x0025402401007387 */ /* 0x000fe80000100a00 */
[----:B------:R1:W-:Y:S04]  /*768c0*/  STL.64 [R1+0x2548], R38 ;  /* 0x0025482601007387 */ /* 0x0003e80000100a00 */
[----:B0-----:R-:W2:Y:S05]  /*768d0*/  LDL.LU.64 R32, [R1+0x2510] ;  /* 0x0025100001207983 */ /* 0x001eaa0000300a00 */
[----:B------:R0:W-:Y:S04]  /*768e0*/  STL.64 [R1+0x2530], R40 ;  /* 0x0025302801007387 */ /* 0x0001e80000100a00 */
[----:B------:R3:W-:Y:S04]  /*768f0*/  STL.64 [R1+0x2538], R42 ;  /* 0x0025382a01007387 */ /* 0x0007e80000100a00 */
[----:B------:R-:W2:Y:S01]  /*76900*/  LDL.LU.64 R34, [R1+0x2518] ;  /* 0x0025180001227983 */ /* 0x000ea20000300a00 */
[----:B-1----:R-:W-:-:S15]  /*76910*/  HMMA.16816.F32 R36, R28, R24, R48 ;  /* 0x000000181c24723c */ /* 0x002fde0000001830 */
[----:B------:R-:W-:-:S04]  /*76920*/  NOP ;  /* 0x0000000000007918 */ /* 0x000fc80000000000 */
[----:B------:R1:W-:Y:S04]  /*76930*/  STL.64 [R1+0x2520], R36 ;  /* 0x0025202401007387 */ /* 0x0003e80000100a00 */
[----:B------:R4:W-:Y:S04]  /*76940*/  STL.64 [R1+0x2528], R38 ;  /* 0x0025282601007387 */ /* 0x0009e80000100a00 */
[----:B------:R-:W2:Y:S04]  /*76950*/  LDL.LU.64 R52, [R1+0x2500] ;  /* 0x0025000001347983 */ /* 0x000ea80000300a00 */
[----:B------:R-:W2:Y:S04]  /*76960*/  LDL.LU.64 R54, [R1+0x2508] ;  /* 0x0025080001367983 */ /* 0x000ea80000300a00 */
[----:B------:R-:W2:Y:S04]  /*76970*/  LDL.LU.64 R44, [R1+0x24f0] ;  /* 0x0024f000012c7983 */ /* 0x000ea80000300a00 */
[----:B------:R-:W2:Y:S04]  /*76980*/  LDL.LU.64 R46, [R1+0x24f8] ;  /* 0x0024f800012e7983 */ /* 0x000ea80000300a00 */
[----:B0-----:R-:W2:Y:S04]  /*76990*/  LDL.LU.64 R40, [R1+0x24e0] ;  /* 0x0024e00001287983 */ /* 0x001ea80000300a00 */
[----:B---3--:R-:W3:Y:S04]  /*769a0*/  LDL.LU.64 R42, [R1+0x24e8] ;  /* 0x0024e800012a7983 */ /* 0x008ee80000300a00 */
[----:B-1----:R-:W3:Y:S04]  /*769b0*/  LDL.LU.64 R36, [R1+0x24d0] ;  /* 0x0024d00001247983 */ /* 0x002ee80000300a00 */
[----:B----4-:R-:W4:Y:S04]  /*769c0*/  LDL.LU.64 R38, [R1+0x24d8] ;  /* 0x0024d80001267983 */ /* 0x010f280000300a00 */
        /* <DEDUP_REMOVED lines=8> */
[----:B------:R-:W-:Y:S04]  /*76a50*/  STL.64 [R1+0x8ff8], R26 ;  /* 0x008ff81a01007387 */ /* 0x000fe80000100a00 */
[----:B------:R2:W-:Y:S02]  /*76a60*/  STL.64 [R1+0x8ff0], R24 ;  /* 0x008ff01801007387 */ /* 0x0005e40000100a00 */
[----:B--2---:R-:W-:Y:S02]  /*76a70*/  HMMA.16816.F32 R24, R28, R22, R32 ;  /* 0x000000161c18723c */ /* 0x004fe40000001820 */
[----:B------:R-:W2:Y:S04]  /*76a80*/  LDL.LU.64 R32, [R1+0x24c0] ;  /* 0x0024c00001207983 */ /* 0x000ea80000300a00 */
[----:B------:R-:W2:-:S13]  /*76a90*/  LDL.LU.64 R34, [R1+0x24c8] ;  /* 0x0024c80001227983 */ /* 0x000e9a0000300a00 */
[----:B------:R-:W-:Y:S04]  /*76aa0*/  STL.64 [R1+0x2510], R24 ;  /* 0x0025101801007387 */ /* 0x000fe80000100a00 */
[----:B------:R0:W-:Y:S02]  /*76ab0*/  STL.64 [R1+0x2518], R26 ;  /* 0x0025181a01007387 */ /* 0x0001e40000100a00 */
[----:B0-----:R-:W-:Y:S02]  /*76ac0*/  HMMA.16816.F32 R24, R28, R20, R52 ;  /* 0x000000141c18723c */ /* 0x001fe40000001834 */
[----:B------:R-:W-:Y:S04]  /*76ad0*/  STL.64 [R1+0x9008], R22 ;  /* 0x0090081601007387 */ /* 0x000fe80000100a00 */
[----:B------:R3:W-:-:S13]  /*76ae0*/  STL.64 [R1+0x9000], R20 ;  /* 0x0090001401007387 */ /* 0x0007da0000100a00 */
[----:B------:R-:W-:Y:S04]  /*76af0*/  STL.64 [R1+0x2500], R24 ;  /* 0x0025001801007387 */ /* 0x000fe80000100a00 */
[----:B------:R0:W-:Y:S01]  /*76b00*/  STL.64 [R1+0x2508], R26 ;  /* 0x0025081a01007387 */ /* 0x0001e20000100a00 */
[C---:B---3--:R-:W-:Y:S08]  /*76b10*/  HMMA.16816.F32 R20, R28.reuse, R16, R40 ;  /* 0x000000101c14723c */ /* 0x048ff00000001828 */
[----:B0-----:R-:W-:Y:S01]  /*76b20*/  HMMA.16816.F32 R24, R28, R18, R44 ;  /* 0x000000121c18723c */ /* 0x001fe2000000182c */
[----:B------:R-:W-:-:S15]  /*76b30*/  STL.64 [R1+0x8f68], R18 ;  /* 0x008f681201007387 */ /* 0x000fde0000100a00 */
[----:B------:R-:W-:-:S03]  /*76b40*/  NOP ;  /* 0x0000000000007918 */ /* 0x000fc60000000000 */
[----:B------:R-:W-:Y:S04]  /*76b50*/  STL.64 [R1+0x24f0], R24 ;  /* 0x0024f01801007387 */ /* 0x000fe80000100a00 */
[----:B------:R-:W-:Y:S04]  /*76b60*/  STL.64 [R1+0x24f8], R26 ;  /* 0x0024f81a01007387 */ /* 0x000fe80000100a00 */
[----:B------:R4:W-:Y:S04]  /*76b70*/  STL.64 [R1+0x8f60], R16 ;  /* 0x008f601001007387 */ /* 0x0009e80000100a00 */
[----:B------:R-:W-:Y:S01]  /*76b80*/  STL.64 [R1+0x24e0], R20 ;  /* 0x0024e01401007387 */ /* 0x000fe20000100a00 */
[----:B----4-:R-:W-:Y:S03]  /*76b90*/  HMMA.16816.F32 R16, R28, R14, R36 ;  /* 0x0000000e1c10723c */ /* 0x010fe60000001824 */
[----:B------:R-:W-:Y:S04]  /*76ba0*/  STL.64 [R1+0x24e8], R22 ;  /* 0x0024e81601007387 */ /* 0x000fe80000100a00 */
[----:B------:R-:W3:Y:S04]  /*76bb0*/  LDL.LU.64 R40, [R1+0x24b0] ;  /* 0x0024b00001287983 */ /* 0x000ee80000300a00 */
[----:B------:R-:W3:Y:S01]  /*76bc0*/  LDL.LU.64 R42, [R1+0x24b8] ;  /* 0x0024b800012a7983 */ /* 0x000ee20000300a00 */
[----:B------:R-:W-:-:S07]  /*76bd0*/  IMAD.MOV.U32 R52, RZ, RZ, R8 ;  /* 0x000000ffff347224 */ /* 0x000fce00078e0008 */
[----:B------:R0:W-:Y:S04]  /*76be0*/  STL.64 [R1+0x24d0], R16 ;  /* 0x0024d01001007387 */ /* 0x0001e80000100a00 */
[----:B------:R1:W-:Y:S04]  /*76bf0*/  STL.64 [R1+0x24d8], R18 ;  /* 0x0024d81201007387 */ /* 0x0003e80000100a00 */
[----:B------:R-:W4:Y:S04]  /*76c00*/  LDL.LU.64 R36, [R1+0x24a0] ;  /* 0x0024a00001247983 */ /* 0x000f280000300a00 */
[----:B------:R-:W4:Y:S04]  /*76c10*/  LDL.LU.64 R38, [R1+0x24a8] ;  /* 0x0024a80001267983 */ /* 0x000f280000300a00 */
[----:B------:R-:W3:Y:S04]  /*76c20*/  LDL.LU.64 R24, [R1+0x2490] ;  /* 0x0024900001187983 */ /* 0x000ee80000300a00 */
[----:B------:R-:W3:Y:S04]  /*76c30*/  LDL.LU.64 R26, [R1+0x2498] ;  /* 0x00249800011a7983 */ /* 0x000ee80000300a00 */
[----:B0-----:R-:W3:Y:S01]  /*76c40*/  LDL.LU.64 R16, [R1+0x2480] ;  /* 0x0024800001107983 */ /* 0x001ee20000300a00 */
[----:B------:R-:W-:-:S03]  /*76c50*/  IMAD.MOV.U32 R53, RZ, RZ, R9 ;  /* 0x000000ffff357224 */ /* 0x000fc600078e0009 */
[----:B-1----:R-:W3:Y:S04]  /*76c60*/  LDL.LU.64 R18, [R1+0x2488] ;  /* 0x0024880001127983 */ /* 0x002ee80000300a00 */
[----:B------:R-:W4:Y:S01]  /*76c70*/  LDL.LU R8, [R1+0x9024] ;  /* 0x0090240001087983 */ /* 0x000f220000300800 */
[----:B------:R-:W-:Y:S02]  /*76c80*/  IMAD.MOV.U32 R54, RZ, RZ, R10 ;  /* 0x000000ffff367224 */ /* 0x000fe400078e000a */
[----:B------:R-:W-:Y:S01]  /*76c90*/  IMAD.MOV.U32 R55, RZ, RZ, R11 ;  /* 0x000000ffff377224 */ /* 0x000fe200078e000b */
[----:B--2---:R-:W-:Y:S01]  /*76ca0*/  HMMA.16816.F32 R20, R28, R12, R32 ;  /* 0x0000000c1c14723c */ /* 0x004fe20000001820 */
[----:B------:R-:W-:-:S15]  /*76cb0*/  IMAD.MOV.U32 R34, RZ, RZ, R7 ;  /* 0x000000ffff227224 */ /* 0x000fde00078e0007 */
[----:B------:R-:W-:-:S03]  /*76cc0*/  NOP ;  /* 0x0000000000007918 */ /* 0x000fc60000000000 */
[----:B------:R0:W-:Y:S04]  /*76cd0*/  STL.64 [R1+0x24c0], R20 ;  /* 0x0024c01401007387 */ /* 0x0001e80000100a00 */
[----:B------:R1:W-:Y:S04]  /*76ce0*/  STL.64 [R1+0x24c8], R22 ;  /* 0x0024c81601007387 */ /* 0x0003e80000100a00 */
[----:B------:R-:W4:Y:S04]  /*76cf0*/  LDL.LU R9, [R1+0x9020] ;  /* 0x0090200001097983 */ /* 0x000f280000300800 */
[----:B0-----:R-:W2:Y:S04]  /*76d00*/  LDL.LU.64 R20, [R1+0x2460] ;  /* 0x0024600001147983 */ /* 0x001ea80000300a00 */
[----:B-1----:R-:W2:Y:S04]  /*76d10*/  LDL.LU.64 R22, [R1+0x2468] ;  /* 0x0024680001167983 */ /* 0x002ea80000300a00 */
[----:B------:R-:W3:Y:S04]  /*76d20*/  LDL.LU R10, [R1+0x901c] ;  /* 0x00901c00010a7983 */ /* 0x000ee80000300800 */
[----:B------:R-:W3:Y:S04]  /*76d30*/  LDL.LU R11, [R1+0x9018] ;  /* 0x00901800010b7983 */ /* 0x000ee80000300800 */
[----:B------:R-:W2:Y:S01]  /*76d40*/  LDL.LU R7, [R1+0x9014] ;  /* 0x0090140001077983 */ /* 0x000ea20000300800 */
[----:B------:R-:W-:-:S03]  /*76d50*/  IMAD.MOV.U32 R35, RZ, RZ, R5 ;  /* 0x000000ffff237224 */ /* 0x000fc600078e0005 */
[----:B------:R-:W2:Y:S04]  /*76d60*/  LDL.LU R5, [R1+0x9010] ;  /* 0x0090100001057983 */ /* 0x000ea80000300800 */
[----:B------:R-:W2:Y:S04]  /*76d70*/  LDL R32, [R1+0x18] ;  /* 0x0000180001207983 */ /* 0x000ea80000100800 */
[----:B------:R-:W2:Y:S04]  /*76d80*/  LDL R33, [R1+0x1c] ;  /* 0x00001c0001217983 */ /* 0x000ea80000100800 */
[----:B------:R-:W-:Y:S04]  /*76d90*/  STL.64 [R1+0x8f78], R14 ;  /* 0x008f780e01007387 */ /* 0x000fe80000100a00 */
[----:B------:R3:W-:Y:S01]  /*76da0*/  STL.64 [R1+0x8f70], R12 ;  /* 0x008f700c01007387 */ /* 0x0007e20000100a00 */
[----:B------:R-:W-:Y:S01]  /*76db0*/  IMAD R0, R0, 0x100, R59 ;  /* 0x0000010000007824 */ /* 0x000fe200078e023b */
[C---:B----4-:R-:W-:Y:S08]  /*76dc0*/  HMMA.16816.F32 R36, R28.reuse, R8, R36 ;  /* 0x000000081c24723c */ /* 0x050ff00000001824 */
[C---:B---3--:R-:W-:Y:S08]  /*76dd0*/  HMMA.16816.F32 R12, R28.reuse, R10, R40 ;  /* 0x0000000a1c0c723c */ /* 0x048ff00000001828 */
[C---:B--2---:R-:W-:Y:S11]  /*76de0*/  HMMA.16816.F32 R24, R28.reuse, R6, R24 ;  /* 0x000000061c18723c */ /* 0x044ff60000001818 */
[----:B------:R-:W-:Y:S04]  /*76df0*/  STL.64 [R1+0x24b0], R12 ;  /* 0x0024b00c01007387 */ /* 0x000fe80000100a00 */
[----:B------:R0:W-:Y:S04]  /*76e00*/  STL.64 [R1+0x24b8], R14 ;  /* 0x0024b80e01007387 */ /* 0x0001e80000100a00 */
[----:B------:R-:W-:Y:S04]  /*76e10*/  STL.64 [R1+0x24a0], R36 ;  /* 0x0024a02401007387 */ /* 0x000fe80000100a00 */
[----:B------:R-:W-:Y:S01]  /*76e20*/  STL.64 [R1+0x24a8], R38 ;  /* 0x0024a82601007387 */ /* 0x000fe20000100a00 */
[C---:B0-----:R-:W-:Y:S03]  /*76e30*/  HMMA.16816.F32 R12, R28.reuse, R4, R16 ;  /* 0x000000041c0c723c */ /* 0x041fe60000001810 */
[----:B------:R-:W-:Y:S04]  /*76e40*/  STL.64 [R1+0x2490], R24 ;  /* 0x0024901801007387 */ /* 0x000fe80000100a00 */
[----:B------:R0:W-:Y:S02]  /*76e50*/  STL.64 [R1+0x2498], R26 ;  /* 0x0024981a01007387 */ /* 0x0001e40000100a00 */
[----:B0-----:R-:W-:Y:S10]  /*76e60*/  HMMA.16816.F32 R24, R28, R2, R20 ;  /* 0x000000021c18723c */ /* 0x001ff40000001814 */
[----:B------:R0:W-:Y:S04]  /*76e70*/  STL.64 [R1+0x2480], R12 ;  /* 0x0024800c01007387 */ /* 0x0001e80000100a00 */
[----:B------:R-:W-:Y:S04]  /*76e80*/  STL.64 [R1+0x2488], R14 ;  /* 0x0024880e01007387 */ /* 0x000fe80000100a00 */
[----:B------:R-:W2:Y:S01]  /*76e90*/  LDL.LU.64 R20, [R1+0x2470] ;  /* 0x0024700001147983 */ /* 0x000ea20000300a00 */
[----:B0-----:R-:W-:-:S03]  /*76ea0*/  IMAD R12, R58, 0x100, R57 ;  /* 0x000001003a0c7824 */ /* 0x001fc600078e0239 */
[----:B------:R0:W-:Y:S04]  /*76eb0*/  STL.64 [R1+0x19f0], R24 ;  /* 0x0019f01801007387 */ /* 0x0001e80000100a00 */
[----:B------:R1:W-:Y:S04]  /*76ec0*/  STL.64 [R1+0x19f8], R26 ;  /* 0x0019f81a01007387 */ /* 0x0003e80000100a00 */
[----:B------:R-:W2:Y:S01]  /*76ed0*/  LDL.LU.64 R22, [R1+0x2478] ;  /* 0x0024780001167983 */ /* 0x000ea20000300a00 */
[----:B------:R-:W-:-:S03]  /*76ee0*/  IMAD.MOV.U32 R31, RZ, RZ, R12 ;  /* 0x000000ffff1f7224 */ /* 0x000fc600078e000c */
[----:B0-----:R-:W3:Y:S04]  /*76ef0*/  LDL.LU.64 R24, [R1+0x2450] ;  /* 0x0024500001187983 */ /* 0x001ee80000300a00 */
[----:B-1----:R-:W3:Y:S04]  /*76f00*/  LDL.LU.64 R26, [R1+0x2458] ;  /* 0x00245800011a7983 */ /* 0x002ee80000300a00 */
[----:B------:R-:W4:Y:S04]  /*76f10*/  LDL.LU.64 R12, [R1+0x2440] ;  /* 0x00244000010c7983 */ /* 0x000f280000300a00 */
[----:B------:R-:W4:Y:S01]  /*76f20*/  LDL.LU.64 R14, [R1+0x2448] ;  /* 0x00244800010e7983 */ /* 0x000f220000300a00 */
[----:B------:R-:W-:-:S02]  /*76f30*/  IMAD R17, R50, 0x100, R49 ;  /* 0x0000010032117824 */ /* 0x000fc400078e0231 */
[----:B------:R-:W-:Y:S01]  /*76f40*/  IMAD R16, R56, 0x100, R51 ;  /* 0x0000010038107824 */ /* 0x000fe200078e0233 */
[----:B------:R-:W4:Y:S04]  /*76f50*/  LDL.LU.64 R48, [R1+0x2430] ;  /* 0x0024300001307983 */ /* 0x000f280000300a00 */
[----:B------:R-:W4:Y:S04]  /*76f60*/  LDL.LU.64 R50, [R1+0x2438] ;  /* 0x0024380001327983 */ /* 0x000f280000300a00 */
[----:B------:R-:W4:Y:S04]  /*76f70*/  LDL.LU.64 R56, [R1+0x2420] ;  /* 0x0024200001387983 */ /* 0x000f280000300a00 */
[----:B------:R-:W4:Y:S01]  /*76f80*/  LDL.LU.64 R58, [R1+0x2428] ;  /* 0x00242800013a7983 */ /* 0x000f220000300a00 */
[----:B------:R-:W-:-:S02]  /*76f90*/  F2FP.F16.E4M3.UNPACK_B R30, R31 ;  /* 0x0000001fff1e723e */ /* 0x000fc400020006ff */
[----:B------:R-:W-:Y:S01]  /*76fa0*/  F2FP.F16.E4M3.UNPACK_B R28, R17 ;  /* 0x00000011ff1c723e */ /* 0x000fe200020006ff */
[----:B------:R-:W4:Y:S01]  /*76fb0*/  LDL.LU.64 R44, [R1+0x2410] ;  /* 0x00241000012c7983 */ /* 0x000f220000300a00 */
[----:B------:R-:W-:Y:S02]  /*76fc0*/  F2FP.F16.E4M3.UNPACK_B R29, R16 ;  /* 0x00000010ff1d723e */ /* 0x000fe400020006ff */
[----:B------:R-:W-:Y:S01]  /*76fd0*/  F2FP.F16.E4M3.UNPACK_B R31, R0 ;  /* 0x00000000ff1f723e */ /* 0x000fe200020006ff */
[----:B------:R-:W4:Y:S04]  /*76fe0*/  LDL.LU.64 R46, [R1+0x2418] ;  /* 0x00241800012e7983 */ /* 0x000f280000300a00 */
[----:B------:R-:W4:Y:S04]  /*76ff0*/  LDL.LU.64 R40, [R1+0x2400] ;  /* 0x0024000001287983 */ /* 0x000f280000300a00 */
[----:B------:R-:W4:Y:S04]  /*77000*/  LDL.LU.64 R42, [R1+0x2408] ;  /* 0x00240800012a7983 */ /* 0x000f280000300a00 */
[----:B------:R-:W4:Y:S04]  /*77010*/  LDL.LU.64 R36, [R1+0x23f0] ;  /* 0x0023f00001247983 */ /* 0x000f280000300a00 */
[----:B------:R-:W4:Y:S04]  /*77020*/  LDL.LU.64 R38, [R1+0x23f8] ;  /* 0x0023f80001267983 */ /* 0x000f280000300a00 */
[----:B------:R-:W4:Y:S04]  /*77030*/  LDL.LU.64 R16, [R1+0x23e0] ;  /* 0x0023e00001107983 */ /* 0x000f280000300a00 */
[----:B------:R-:W4:Y:S01]  /*77040*/  LDL.LU.64 R18, [R1+0x23e8] ;  /* 0x0023e80001127983 */ /* 0x000f220000300a00 */
[C---:B--2---:R-:W-:Y:S08]  /*77050*/  HMMA.16816.F32 R20, R28.reuse, R32, R20 ;  /* 0x000000201c14723c */ /* 0x044ff00000001814 */
[C---:B---3--:R-:W-:Y:S08]  /*77060*/  HMMA.16816.F32 R32, R28.reuse, R34, R24 ;  /* 0x000000221c20723c */ /* 0x048ff00000001818 */
[C---:B----4-:R-:W-:Y:S03]  /*77070*/  HMMA.16816.F32 R12, R28.reuse, R52, R12 ;  /* 0x000000341c0c723c */ /* 0x050fe6000000180c */
[----:B------:R-:W-:Y:S05]  /*77080*/  STL.64 [R1+0x2460], R20 ;  /* 0x0024601401007387 */ /* 0x000fea0000100a00 */
[C---:B------:R-:W-:Y:S01]  /*77090*/  HMMA.16816.F32 R52, R28.reuse, R54, R48 ;  /* 0x000000361c34723c */ /* 0x040fe20000001830 */
[----:B------:R0:W-:Y:S07]  /*770a0*/  STL.64 [R1+0x2468], R22 ;  /* 0x0024681601007387 */ /* 0x0001ee0000100a00 */
[C---:B------:R-:W-:Y:S01]  /*770b0*/  HMMA.16816.F32 R56, R28.reuse, R60, R56 ;  /* 0x0000003c1c38723c */ /* 0x040fe20000001838 */
[----:B0-----:R-:W2:Y:S04]  /*770c0*/  LDL.LU.64 R22, [R1+0x9008] ;  /* 0x0090080001167983 */ /* 0x001ea80000300a00 */
[----:B------:R-:W3:Y:S04]  /*770d0*/  LDL.LU.64 R20, [R1+0x9000] ;  /* 0x0090000001147983 */ /* 0x000ee80000300a00 */
[----:B------:R-:W4:Y:S04]  /*770e0*/  LDL.LU.64 R26, [R1+0x8ff8] ;  /* 0x008ff800011a7983 */ /* 0x000f280000300a00 */
[----:B------:R-:W2:Y:S04]  /*770f0*/  LDL.LU.64 R24, [R1+0x8ff0] ;  /* 0x008ff00001187983 */ /* 0x000ea80000300a00 */
[----:B------:R-:W-:Y:S04]  /*77100*/  STL.64 [R1+0x2450], R32 ;  /* 0x0024502001007387 */ /* 0x000fe80000100a00 */
[----:B------:R0:W-:Y:S04]  /*77110*/  STL.64 [R1+0x2458], R34 ;  /* 0x0024582201007387 */ /* 0x0001e80000100a00 */
[----:B0-----:R-:W2:Y:S04]  /*77120*/  LDL.LU.64 R34, [R1+0x8fe8] ;  /* 0x008fe80001227983 */ /* 0x001ea80000300a00 */
[----:B------:R-:W2:Y:S04]  /*77130*/  LDL.LU.64 R32, [R1+0x8fe0] ;  /* 0x008fe00001207983 */ /* 0x000ea80000300a00 */
        /* <DEDUP_REMOVED lines=15> */
[C---:B---3--:R-:W-:Y:S01]  /*77230*/  HMMA.16816.F32 R40, R28.reuse, R56, R40 ;  /* 0x000000381c28723c */ /* 0x048fe20000001828 */
[----:B------:R-:W-:Y:S10]  /*77240*/  STL.64 [R1+0x8f18], R58 ;  /* 0x008f183a01007387 */ /* 0x000ff40000100a00 */
[----:B------:R0:W-:Y:S04]  /*77250*/  STL.64 [R1+0x2410], R44 ;  /* 0x0024102c01007387 */ /* 0x0001e80000100a00 */
[----:B------:R1:W-:Y:S04]  /*77260*/  STL.64 [R1+0x2418], R46 ;  /* 0x0024182e01007387 */ /* 0x0003e80000100a00 */
[----:B------:R-:W-:Y:S04]  /*77270*/  STL.64 [R1+0x8f10], R56 ;  /* 0x008f103801007387 */ /* 0x000fe80000100a00 */
[----:B------:R-:W-:Y:S04]  /*77280*/  STL.64 [R1+0x2400], R40 ;  /* 0x0024002801007387 */ /* 0x000fe80000100a00 */
[----:B------:R-:W-:Y:S04]  /*77290*/  STL.64 [R1+0x2408], R42 ;  /* 0x0024082a01007387 */ /* 0x000fe80000100a00 */
[----:B0-----:R-:W2:Y:S04]  /*772a0*/  LDL.LU.64 R44, [R1+0x23c0] ;  /* 0x0023c000012c7983 */ /* 0x001ea80000300a00 */
[----:B-1----:R-:W2:Y:S01]  /*772b0*/  LDL.LU.64 R46, [R1+0x23c8] ;  /* 0x0023c800012e7983 */ /* 0x002ea20000300a00 */
[C---:B------:R-:W-:Y:S08]  /*772c0*/  HMMA.16816.F32 R36, R28.reuse, R54, R36 ;  /* 0x000000361c24723c */ /* 0x040ff00000001824 */
[C---:B------:R-:W-:Y:S08]  /*772d0*/  HMMA.16816.F32 R16, R28.reuse, R52, R16 ;  /* 0x000000341c10723c */ /* 0x040ff00000001810 */
[C---:B------:R-:W-:Y:S03]  /*772e0*/  HMMA.16816.F32 R12, R28.reuse, R50, R12 ;  /* 0x000000321c0c723c */ /* 0x040fe6000000180c */
[----:B------:R0:W-:Y:S04]  /*772f0*/  STL.64 [R1+0x2360], R36 ;  /* 0x0023602401007387 */ /* 0x0001e80000100a00 */
[----:B------:R1:W-:Y:S04]  /*77300*/  STL.64 [R1+0x2368], R38 ;  /* 0x0023682601007387 */ /* 0x0003e80000100a00 */
[----:B0-----:R-:W3:Y:S04]  /*77310*/  LDL.LU.64 R36, [R1+0x23b0] ;  /* 0x0023b00001247983 */ /* 0x001ee80000300a00 */
[----:B-1----:R-:W3:Y:S04]  /*77320*/  LDL.LU.64 R38, [R1+0x23b8] ;  /* 0x0023b80001267983 */ /* 0x002ee80000300a00 */
[----:B------:R-:W-:Y:S04]  /*77330*/  STL.64 [R1+0x2300], R16 ;  /* 0x0023001001007387 */ /* 0x000fe80000100a00 */
[----:B------:R-:W-:Y:S04]  /*77340*/  STL.64 [R1+0x2308], R18 ;  /* 0x0023081201007387 */ /* 0x000fe80000100a00 */
[----:B------:R-:W3:Y:S04]  /*77350*/  LDL.LU.64 R40, [R1+0x23a0] ;  /* 0x0023a00001287983 */ /* 0x000ee80000300a00 */
[----:B------:R-:W3:Y:S04]  /*77360*/  LDL.LU.64 R42, [R1+0x23a8] ;  /* 0x0023a800012a7983 */ /* 0x000ee80000300a00 */
[----:B------:R-:W-:Y:S04]  /*77370*/  STL.64 [R1+0x8f28], R54 ;  /* 0x008f283601007387 */ /* 0x000fe80000100a00 */
[----:B------:R0:W-:Y:S04]  /*77380*/  STL.64 [R1+0x8f20], R52 ;  /* 0x008f203401007387 */ /* 0x0001e80000100a00 */
[----:B------:R-:W3:Y:S04]  /*77390*/  LDL.LU.64 R56, [R1+0x2370] ;  /* 0x0023700001387983 */ /* 0x000ee80000300a00 */
[----:B------:R-:W3:Y:S04]  /*773a0*/  LDL.LU.64 R58, [R1+0x2378] ;  /* 0x00237800013a7983 */ /* 0x000ee80000300a00 */
[----:B------:R1:W-:Y:S04]  /*773b0*/  STL.64 [R1+0x22e0], R12 ;  /* 0x0022e00c01007387 */ /* 0x0003e80000100a00 */
[----:B------:R1:W-:Y:S04]  /*773c0*/  STL.64 [R1+0x22e8], R14 ;  /* 0x0022e80e01007387 */ /* 0x0003e80000100a00 */
[----:B0-----:R-:W3:Y:S04]  /*773d0*/  LDL.LU.64 R52, [R1+0x2350] ;  /* 0x0023500001347983 */ /* 0x001ee80000300a00 */
[----:B------:R-:W3:Y:S04]  /*773e0*/  LDL.LU.64 R54, [R1+0x2358] ;  /* 0x0023580001367983 */ /* 0x000ee80000300a00 */
[----:B------:R-:W3:Y:S04]  /*773f0*/  LDL.LU.64 R16, [R1+0x2340] ;  /* 0x0023400001107983 */ /* 0x000ee80000300a00 */
        /* <DEDUP_REMOVED lines=10> */
[----:B------:R0:W-:Y:S04]  /*774a0*/  STL.64 [R1+0x8f30], R48 ;  /* 0x008f303001007387 */ /* 0x0001e80000100a00 */
[----:B0-----:R-:W4:Y:S04]  /*774b0*/  LDL.LU.64 R48, [R1+0x2380] ;  /* 0x0023800001307983 */ /* 0x001f280000300a00 */
[----:B------:R-:W4:Y:S01]  /*774c0*/  LDL.LU.64 R50, [R1+0x2388] ;  /* 0x0023880001327983 */ /* 0x000f220000300a00 */
[C---:B---3--:R-:W-:Y:S08]  /*774d0*/  HMMA.16816.F32 R36, R28.reuse, R46, R36 ;  /* 0x0000002e1c24723c */ /* 0x048ff00000001824 */
[C---:B--2---:R-:W-:Y:S11]  /*774e0*/  HMMA.16816.F32 R40, R28.reuse, R44, R40 ;  /* 0x0000002c1c28723c */ /* 0x044ff60000001828 */
[----:B------:R-:W-:Y:S04]  /*774f0*/  STL.64 [R1+0x22a0], R36 ;  /* 0x0022a02401007387 */ /* 0x000fe80000100a00 */
[----:B------:R0:W-:Y:S04]  /*77500*/  STL.64 [R1+0x22a8], R38 ;  /* 0x0022a82601007387 */ /* 0x0001e80000100a00 */
[----:B0-----:R-:W2:Y:S04]  /*77510*/  LDL.LU.64 R38, [R1+0x8f98] ;  /* 0x008f980001267983 */ /* 0x001ea80000300a00 */
[----:B------:R-:W3:Y:S04]  /*77520*/  LDL.LU.64 R36, [R1+0x8f90] ;  /* 0x008f900001247983 */ /* 0x000ee80000300a00 */
[----:B------:R-:W-:Y:S04]  /*77530*/  STL.64 [R1+0x2280], R40 ;  /* 0x0022802801007387 */ /* 0x000fe80000100a00 */
[----:B------:R0:W-:Y:S04]  /*77540*/  STL.64 [R1+0x2288], R42 ;  /* 0x0022882a01007387 */ /* 0x0001e80000100a00 */
[----:B0-----:R-:W2:Y:S04]  /*77550*/  LDL.LU.64 R42, [R1+0x8f88] ;  /* 0x008f8800012a7983 */ /* 0x001ea80000300a00 */
[----:B------:R-:W4:Y:S04]  /*77560*/  LDL.LU.64 R40, [R1+0x8f80] ;  /* 0x008f800001287983 */ /* 0x000f280000300a00 */
[----:B------:R-:W-:Y:S04]  /*77570*/  STL.64 [R1+0x8f08], R46 ;  /* 0x008f082e01007387 */ /* 0x000fe80000100a00 */
[----:B------:R0:W-:Y:S04]  /*77580*/  STL.64 [R1+0x8f00], R44 ;  /* 0x008f002c01007387 */ /* 0x0001e80000100a00 */
[----:B0-----:R-:W2:Y:S04]  /*77590*/  LDL.LU.64 R44, [R1+0x2390] ;  /* 0x00239000012c7983 */ /* 0x001ea80000300a00 */
[----:B------:R-:W2:Y:S01]  /*775a0*/  LDL.LU.64 R46, [R1+0x2398] ;  /* 0x00239800012e7983 */ /* 0x000ea20000300a00 */
[C---:B------:R-:W-:Y:S08]  /*775b0*/  HMMA.16816.F32 R16, R28.reuse, R34, R16 ;  /* 0x000000221c10723c */ /* 0x040ff00000001810 */
[C---:B------:R-:W-:Y:S08]  /*775c0*/  HMMA.16816.F32 R12, R28.reuse, R32, R12 ;  /* 0x000000201c0c723c */ /* 0x040ff0000000180c */
[----:B--2---:R-:W-:-:S15]  /*775d0*/  HMMA.16816.F32 R44, R28, R42, R44 ;  /* 0x0000002a1c2c723c */ /* 0x004fde000000182c */
[----:B------:R-:W-:-:S04]  /*775e0*/  NOP ;  /* 0x0000000000007918 */ /* 0x000fc80000000000 */
[----:B------:R-:W-:Y:S04]  /*775f0*/  STL.64 [R1+0x2260], R44 ;  /* 0x0022602c01007387 */ /* 0x000fe80000100a00 */
[----:B------:R4:W-:Y:S02]  /*77600*/  STL.64 [R1+0x2268], R46 ;  /* 0x0022682e01007387 */ /* 0x0009e40000100a00 */
[----:B----4-:R-:W-:Y:S02]  /*77610*/  HMMA.16816.F32 R44, R28, R40, R48 ;  /* 0x000000281c2c723c */ /* 0x010fe40000001830 */
        /* <DEDUP_REMOVED lines=19> */
[----:B0-----:R-:W4:Y:S04]  /*77750*/  LDL.LU.64 R36, [R1+0x2310] ;  /* 0x0023100001247983 */ /* 0x001f280000300a00 */
[----:B------:R-:W4:Y:S04]  /*77760*/  LDL.LU.64 R38, [R1+0x2318] ;  /* 0x0023180001267983 */ /* 0x000f280000300a00 */
[----:B-1----:R-:W4:Y:S04]  /*77770*/  LDL.LU.64 R12, [R1+0x22f0] ;  /* 0x0022f000010c7983 */ /* 0x002f280000300a00 */
[----:B---3--:R-:W4:Y:S04]  /*77780*/  LDL.LU.64 R14, [R1+0x22f8] ;  /* 0x0022f800010e7983 */ /* 0x008f280000300a00 */
        /* <DEDUP_REMOVED lines=15> */
[----:B------:R2:W-:Y:S02]  /*77880*/  STL.64 [R1+0x8f40], R32 ;  /* 0x008f402001007387 */ /* 0x0005e40000100a00 */
[----:B--2---:R-:W-:Y:S02]  /*77890*/  HMMA.16816.F32 R32, R28, R26, R48 ;  /* 0x0000001a1c20723c */ /* 0x004fe40000001830 */
[----:B------:R-:W2:Y:S04]  /*778a0*/  LDL.LU.64 R48, [R1+0x2250] ;  /* 0x0022500001307983 */ /* 0x000ea80000300a00 */
[----:B------:R-:W2:-:S13]  /*778b0*/  LDL.LU.64 R50, [R1+0x2258] ;  /* 0x0022580001327983 */ /* 0x000e9a0000300a00 */
[----:B------:R-:W-:Y:S04]  /*778c0*/  STL.64 [R1+0x21b0], R32 ;  /* 0x0021b02001007387 */ /* 0x000fe80000100a00 */
[----:B------:R0:W-:Y:S01]  /*778d0*/  STL.64 [R1+0x21b8], R34 ;  /* 0x0021b82201007387 */ /* 0x0001e20000100a00 */
[C---:B----4-:R-:W-:Y:S08]  /*778e0*/  HMMA.16816.F32 R12, R28.reuse, R22, R12 ;  /* 0x000000161c0c723c */ /* 0x050ff0000000180c */
[C---:B0-----:R-:W-:Y:S01]  /*778f0*/  HMMA.16816.F32 R32, R28.reuse, R24, R36 ;  /* 0x000000181c20723c */ /* 0x041fe20000001824 */
[----:B------:R-:W4:Y:S04]  /*77900*/  LDL.LU.64 R36, [R1+0x2230] ;  /* 0x0022300001247983 */ /* 0x000f280000300a00 */
[----:B------:R-:W4:Y:S03]  /*77910*/  LDL.LU.64 R38, [R1+0x2238] ;  /* 0x0022380001267983 */ /* 0x000f260000300a00 */
[C---:B---3--:R-:W-:Y:S11]  /*77920*/  HMMA.16816.F32 R16, R28.reuse, R20, R16 ;  /* 0x000000141c10723c */ /* 0x048ff60000001810 */
[----:B------:R0:W-:Y:S04]  /*77930*/  STL.64 [R1+0x2180], R32 ;  /* 0x0021802001007387 */ /* 0x0001e80000100a00 */
[----:B------:R1:W-:Y:S04]  /*77940*/  STL.64 [R1+0x2188], R34 ;  /* 0x0021882201007387 */ /* 0x0003e80000100a00 */
[----:B0-----:R-:W3:Y:S04]  /*77950*/  LDL.LU.64 R32, [R1+0x2210] ;  /* 0x0022100001207983 */ /* 0x001ee80000300a00 */
[----:B-1----:R-:W3:Y:S04]  /*77960*/  LDL.LU.64 R34, [R1+0x2218] ;  /* 0x0022180001227983 */ /* 0x002ee80000300a00 */
[----:B------:R-:W-:Y:S04]  /*77970*/  STL.64 [R1+0x8f58], R26 ;  /* 0x008f581a01007387 */ /* 0x000fe80000100a00 */
[----:B------:R0:W-:Y:S04]  /*77980*/  STL.64 [R1+0x8f50], R24 ;  /* 0x008f501801007387 */ /* 0x0001e80000100a00 */
[----:B0-----:R-:W2:Y:S04]  /*77990*/  LDL.LU.64 R24, [R1+0x2270] ;  /* 0x0022700001187983 */ /* 0x001ea80000300a00 */
[----:B------:R-:W2:Y:S04]  /*779a0*/  LDL.LU.64 R26, [R1+0x2278] ;  /* 0x00227800011a7983 */ /* 0x000ea80000300a00 */
[----:B------:R-:W-:Y:S04]  /*779b0*/  STL.64 [R1+0x2160], R12 ;  /* 0x0021600c01007387 */ /* 0x000fe80000100a00 */
[----:B------:R0:W-:Y:S04]  /*779c0*/  STL.64 [R1+0x2168], R14 ;  /* 0x0021680e01007387 */ /* 0x0001e80000100a00 */
[----:B0-----:R-:W2:Y:S04]  /*779d0*/  LDL.LU.64 R14, [R1+0x8f78] ;  /* 0x008f7800010e7983 */ /* 0x001ea80000300a00 */
[----:B------:R-:W3:Y:S04]  /*779e0*/  LDL.LU.64 R12, [R1+0x8f70] ;  /* 0x008f7000010c7983 */ /* 0x000ee80000300a00 */
[----:B------:R-:W-:Y:S04]  /*779f0*/  STL.64 [R1+0x2140], R16 ;  /* 0x0021401001007387 */ /* 0x000fe80000100a00 */
[----:B------:R0:W-:Y:S04]  /*77a00*/  STL.64 [R1+0x2148], R18 ;  /* 0x0021481201007387 */ /* 0x0001e80000100a00 */
[----:B0-----:R-:W3:Y:S04]  /*77a10*/  LDL.LU.64 R18, [R1+0x8f68] ;  /* 0x008f680001127983 */ /* 0x001ee80000300a00 */
[----:B------:R-:W4:Y:S01]  /*77a20*/  LDL.LU.64 R16, [R1+0x8f60] ;  /* 0x008f600001107983 */ /* 0x000f220000300a00 */
[C---:B--2---:R-:W-:Y:S08]  /*77a30*/  HMMA.16816.F32 R24, R28.reuse, R14, R24 ;  /* 0x0000000e1c18723c */ /* 0x044ff00000001818 */
[C---:B---3--:R-:W-:Y:S08]  /*77a40*/  HMMA.16816.F32 R44, R28.reuse, R18, R44 ;  /* 0x000000121c2c723c */ /* 0x048ff0000000182c */
[C---:B----4-:R-:W-:Y:S11]  /*77a50*/  HMMA.16816.F32 R40, R28.reuse, R16, R40 ;  /* 0x000000101c28723c */ /* 0x050ff60000001828 */
[----:B------:R0:W-:Y:S04]  /*77a60*/  STL.64 [R1+0x2120], R44 ;  /* 0x0021202c01007387 */ /* 0x0001e80000100a00 */
[----:B------:R1:W-:Y:S04]  /*77a70*/  STL.64 [R1+0x2128], R46 ;  /* 0x0021282e01007387 */ /* 0x0003e80000100a00 */
[----:B0-----:R-:W2:Y:S04]  /*77a80*/  LDL.LU.64 R44, [R1+0x21f0] ;  /* 0x0021f000012c7983 */ /* 0x001ea80000300a00 */
[----:B-1----:R-:W2:Y:S04]  /*77a90*/  LDL.LU.64 R46, [R1+0x21f8] ;  /* 0x0021f800012e7983 */ /* 0x002ea80000300a00 */
[----:B------:R0:W-:Y:S04]  /*77aa0*/  STL.64 [R1+0x2100], R40 ;  /* 0x0021002801007387 */ /* 0x0001e80000100a00 */
[----:B------:R1:W-:Y:S04]  /*77ab0*/  STL.64 [R1+0x2108], R42 ;  /* 0x0021082a01007387 */ /* 0x0003e80000100a00 */
[----:B0-----:R-:W3:Y:S04]  /*77ac0*/  LDL.LU.64 R40, [R1+0x21d0] ;  /* 0x0021d00001287983 */ /* 0x001ee80000300a00 */
[----:B-1----:R-:W3:Y:S04]  /*77ad0*/  LDL.LU.64 R42, [R1+0x21d8] ;  /* 0x0021d800012a7983 */ /* 0x002ee80000300a00 */
[----:B------:R-:W-:Y:S04]  /*77ae0*/  STL.64 [R1+0x20e0], R24 ;  /* 0x0020e01801007387 */ /* 0x000fe80000100a00 */
[----:B------:R0:W-:Y:S02]  /*77af0*/  STL.64 [R1+0x20e8], R26 ;  /* 0x0020e81a01007387 */ /* 0x0001e40000100a00 */
[----:B0-----:R-:W-:Y:S02]  /*77b00*/  HMMA.16816.F32 R24, R28, R12, R48 ;  /* 0x0000000c1c18723c */ /* 0x001fe40000001830 */
[----:B------:R-:W-:Y:S04]  /*77b10*/  STL [R1+0x8ed8], R12 ;  /* 0x008ed80c01007387 */ /* 0x000fe80000100800 */
[----:B------:R-:W-:-:S13]  /*77b20*/  STL [R1+0x8ed4], R13 ;  /* 0x008ed40d01007387 */ /* 0x000fda0000100800 */
[----:B------:R0:W-:Y:S04]  /*77b30*/  STL.64 [R1+0x20c0], R24 ;  /* 0x0020c01801007387 */ /* 0x0001e80000100a00 */
[----:B------:R1:W-:Y:S04]  /*77b40*/  STL.64 [R1+0x20c8], R26 ;  /* 0x0020c81a01007387 */ /* 0x0003e80000100a00 */
[----:B0-----:R-:W4:Y:S04]  /*77b50*/  LDL.LU.64 R24, [R1+0x21a0] ;  /* 0x0021a00001187983 */ /* 0x001f280000300a00 */
[----:B-1----:R-:W4:Y:S01]  /*77b60*/  LDL.LU.64 R26, [R1+0x21a8] ;  /* 0x0021a800011a7983 */ /* 0x002f220000300a00 */
[----:B------:R-:W-:-:S15]  /*77b70*/  HMMA.16816.F32 R36, R28, R10, R36 ;  /* 0x0000000a1c24723c */ /* 0x000fde0000001824 */
[----:B------:R-:W-:-:S04]  /*77b80*/  NOP ;  /* 0x0000000000007918 */ /* 0x000fc80000000000 */
[----:B------:R-:W-:Y:S04]  /*77b90*/  STL.64 [R1+0x20a0], R36 ;  /* 0x0020a02401007387 */ /* 0x000fe80000100a00 */
[----:B------:R0:W-:Y:S02]  /*77ba0*/  STL.64 [R1+0x20a8], R38 ;  /* 0x0020a82601007387 */ /* 0x0001e40000100a00 */
[----:B0-----:R-:W-:Y:S02]  /*77bb0*/  HMMA.16816.F32 R36, R28, R8, R32 ;  /* 0x000000081c24723c */ /* 0x001fe40000001820 */
[----:B------:R-:W4:-:S15]  /*77bc0*/  LDL R34, [R1+0x18] ;  /* 0x0000180001227983 */ /* 0x000f1e0000100800 */
[----:B------:R-:W-:Y:S02]  /*77bd0*/  NOP ;  /* 0x0000000000007918 */ /* 0x000fe40000000000 */
[----:B------:R0:W-:Y:S04]  /*77be0*/  STL.64 [R1+0x2080], R36 ;  /* 0x0020802401007387 */ /* 0x0001e80000100a00 */
[----:B------:R1:W-:Y:S04]  /*77bf0*/  STL.64 [R1+0x2088], R38 ;  /* 0x0020882601007387 */ /* 0x0003e80000100a00 */
[----:B------:R-:W4:Y:S04]  /*77c00*/  LDL R35, [R1+0x1c] ;  /* 0x00001c0001237983 */ /* 0x000f280000100800 */
[----:B0-----:R-:W4:Y:S04]  /*77c10*/  LDL.64 R36, [R1+0x10] ;  /* 0x0000100001247983 */ /* 0x001f280000100a00 */
[----:B-1----:R-:W4:Y:S04]  /*77c20*/  LDL.64 R38, [R1+0x8] ;  /* 0x0000080001267983 */ /* 0x002f280000100a00 */
[----:B------:R0:W-:Y:S04]  /*77c30*/  STL.64 [R1+0x8eb8], R10 ;  /* 0x008eb80a01007387 */ /* 0x0001e80000100a00 */
[----:B0-----:R-:W4:Y:S04]  /*77c40*/  LDL.64 R10, [R1] ;  /* 0x00000000010a7983 */ /* 0x001f280000100a00 */
[----:B------:R0:W-:Y:S04]  /*77c50*/  STL.64 [R1+0x8eb0], R8 ;  /* 0x008eb00801007387 */ /* 0x0001e80000100a00 */
[----:B------:R-:W-:Y:S01]  /*77c60*/  STL.64 [R1+0x8ea8], R6 ;  /* 0x008ea80601007387 */ /* 0x000fe20000100a00 */
[----:B------:R-:W-:-:S02]  /*77c70*/  IMAD R0, R0, 0x100, R59 ;  /* 0x0000010000007824 */ /* 0x000fc400078e023b */
[----:B0-----:R-:W-:Y:S01]  /*77c80*/  IMAD R8, R54, 0x100, R53 ;  /* 0x0000010036087824 */ /* 0x001fe200078e0235 */
[C---:B--2---:R-:W-:Y:S08]  /*77c90*/  HMMA.16816.F32 R44, R28.reuse, R6, R44 ;  /* 0x000000061c2c723c */ /* 0x044ff0000000182c */
[C---:B---3--:R-:W-:Y:S11]  /*77ca0*/  HMMA.16816.F32 R40, R28.reuse, R4, R40 ;  /* 0x000000041c28723c */ /* 0x048ff60000001828 */
[----:B------:R-:W-:Y:S04]  /*77cb0*/  STL.64 [R1+0x2060], R44 ;  /* 0x0020602c01007387 */ /* 0x000fe80000100a00 */
[----:B------:R-:W-:Y:S04]  /*77cc0*/  STL.64 [R1+0x2068], R46 ;  /* 0x0020682e01007387 */ /* 0x000fe80000100a00 */
[----:B------:R0:W-:Y:S04]  /*77cd0*/  STL.64 [R1+0x8ea0], R4 ;  /* 0x008ea00401007387 */ /* 0x0001e80000100a00 */
[----:B------:R-:W-:Y:S04]  /*77ce0*/  STL.64 [R1+0x2040], R40 ;  /* 0x0020402801007387 */ /* 0x000fe80000100a00 */
[----:B------:R-:W-:Y:S01]  /*77cf0*/  STL.64 [R1+0x2048], R42 ;  /* 0x0020482a01007387 */ /* 0x000fe20000100a00 */
[----:B0-----:R-:W-:Y:S01]  /*77d00*/  IMAD R5, R56, 0x100, R55 ;  /* 0x0000010038057824 */ /* 0x001fe200078e0237 */
[----:B----4-:R-:W-:Y:S02]  /*77d10*/  HMMA.16816.F32 R28, R28, R2, R24 ;  /* 0x000000021c1c723c */ /* 0x010fe40000001818 */
[----:B------:R-:W2:Y:S04]  /*77d20*/  LDL.LU.64 R24, [R1+0x2190] ;  /* 0x0021900001187983 */ /* 0x000ea80000300a00 */
[----:B------:R-:W2:Y:S01]  /*77d30*/  LDL.LU.64 R26, [R1+0x2198] ;  /* 0x00219800011a7983 */ /* 0x000ea20000300a00 */
[----:B------:R-:W-:-:S12]  /*77d40*/  IMAD R4, R58, 0x100, R57 ;  /* 0x000001003a047824 */ /* 0x000fd800078e0239 */
[----:B------:R0:W-:Y:S04]  /*77d50*/  STL.64 [R1+0x1d50], R28 ;  /* 0x001d501c01007387 */ /* 0x0001e80000100a00 */
[----:B------:R1:W-:Y:S04]  /*77d60*/  STL.64 [R1+0x1d58], R30 ;  /* 0x001d581e01007387 */ /* 0x0003e80000100a00 */
[----:B------:R-:W3:Y:S04]  /*77d70*/  LDL.LU.64 R48, [R1+0x2170] ;  /* 0x0021700001307983 */ /* 0x000ee80000300a00 */
[----:B------:R-:W3:Y:S04]  /*77d80*/  LDL.LU.64 R50, [R1+0x2178] ;  /* 0x0021780001327983 */ /* 0x000ee80000300a00 */
[----:B------:R-:W4:Y:S04]  /*77d90*/  LDL.LU.64 R52, [R1+0x2150] ;  /* 0x0021500001347983 */ /* 0x000f280000300a00 */
[----:B------:R-:W4:Y:S04]  /*77da0*/  LDL.LU.64 R54, [R1+0x2158] ;  /* 0x0021580001367983 */ /* 0x000f280000300a00 */
[----:B------:R-:W-:Y:S04]  /*77db0*/  STL [R1+0x8edc], R2 ;  /* 0x008edc0201007387 */ /* 0x000fe80000100800 */
[----:B------:R1:W-:Y:S04]  /*77dc0*/  STL [R1+0x8ed0], R3 ;  /* 0x008ed00301007387 */ /* 0x0003e80000100800 */
[----:B------:R-:W4:Y:S04]  /*77dd0*/  LDL.LU.64 R56, [R1+0x2130] ;  /* 0x0021300001387983 */ /* 0x000f280000300a00 */
[----:B------:R-:W4:Y:S01]  /*77de0*/  LDL.LU.64 R58, [R1+0x2138] ;  /* 0x00213800013a7983 */ /* 0x000f220000300a00 */
[----:B0-----:R-:W-:-:S02]  /*77df0*/  F2FP.F16.E4M3.UNPACK_B R28, R8 ;  /* 0x00000008ff1c723e */ /* 0x001fc400020006ff */
[----:B------:R-:W-:Y:S02]  /*77e00*/  F2FP.F16.E4M3.UNPACK_B R29, R5 ;  /* 0x00000005ff1d723e */ /* 0x000fe400020006ff */
[----:B-1----:R-:W-:Y:S02]  /*77e10*/  F2FP.F16.E4M3.UNPACK_B R30, R4 ;  /* 0x00000004ff1e723e */ /* 0x002fe400020006ff */
[----:B------:R-:W-:Y:S01]  /*77e20*/  F2FP.F16.E4M3.UNPACK_B R31, R0 ;  /* 0x00000000ff1f723e */ /* 0x000fe200020006ff */
[----:B------:R-:W4:Y:S04]  /*77e30*/  LDL.LU.64 R4, [R1+0x2110] ;  /* 0x0021100001047983 */ /* 0x000f280000300a00 */
[----:B------:R-:W4:Y:S04]  /*77e40*/  LDL.LU.64 R6, [R1+0x2118] ;  /* 0x0021180001067983 */ /* 0x000f280000300a00 */
[----:B------:R-:W4:Y:S04]  /*77e50*/  LDL.LU.64 R44, [R1+0x20f0] ;  /* 0x0020f000012c7983 */ /* 0x000f280000300a00 */
[----:B------:R-:W4:Y:S04]  /*77e60*/  LDL.LU.64 R46, [R1+0x20f8] ;  /* 0x0020f800012e7983 */ /* 0x000f280000300a00 */
[----:B------:R-:W4:Y:S04]  /*77e70*/  LDL.LU.64 R40, [R1+0x20d0] ;  /* 0x0020d00001287983 */ /* 0x000f280000300a00 */
[----:B------:R-:W4:Y:S01]  /*77e80*/  LDL.LU.64 R42, [R1+0x20d8] ;  /* 0x0020d800012a7983 */ /* 0x000f220000300a00 */
[----:B------:R-:W-:-:S02]  /*77e90*/  IMAD.MOV.U32 R13, RZ, RZ, R36 ;  /* 0x000000ffff0d7224 */ /* 0x000fc400078e0024 */
[----:B------:R-:W-:Y:S02]  /*77ea0*/  IMAD.MOV.U32 R3, RZ, RZ, R37 ;  /* 0x000000ffff037224 */ /* 0x000fe400078e0025 */
[----:B------:R-:W-:Y:S02]  /*77eb0*/  IMAD.MOV.U32 R2, RZ, RZ, R38 ;  /* 0x000000ffff027224 */ /* 0x000fe400078e0026 */
[----:B------:R-:W-:Y:S01]  /*77ec0*/  IMAD.MOV.U32 R12, RZ, RZ, R39 ;  /* 0x000000ffff0c7224 */ /* 0x000fe200078e0027 */
[C---:B--2---:R-:W-:Y:S01]  /*77ed0*/  HMMA.16816.F32 R32, R28.reuse, R34, R24 ;  /* 0x000000221c20723c */ /* 0x044fe20000001818 */
[----:B------:R-:W2:Y:S04]  /*77ee0*/  LDL.LU.64 R26, [R1+0x8f58] ;  /* 0x008f5800011a7983 */ /* 0x000ea80000300a00 */
[----:B------:R-:W2:Y:S03]  /*77ef0*/  LDL.LU.64 R24, [R1+0x8f50] ;  /* 0x008f500001187983 */ /* 0x000ea60000300a00 */
[C---:B---3--:R-:W-:Y:S08]  /*77f00*/  HMMA.16816.F32 R48, R28.reuse, R36, R48 ;  /* 0x000000241c30723c */ /* 0x048ff00000001830 */
[C---:B----4-:R-:W-:Y:S03]  /*77f10*/  HMMA.16816.F32 R52, R28.reuse, R38, R52 ;  /* 0x000000261c34723c */ /* 0x050fe60000001834 */
[----:B------:R-:W-:Y:S04]  /*77f20*/  STL.64 [R1+0x2020], R32 ;  /* 0x0020202001007387 */ /* 0x000fe80000100a00 */
[----:B------:R0:W-:Y:S01]  /*77f30*/  STL.64 [R1+0x2028], R34 ;  /* 0x0020282201007387 */ /* 0x0001e20000100a00 */
[C---:B------:R-:W-:Y:S03]  /*77f40*/  HMMA.16816.F32 R56, R28.reuse, R10, R56 ;  /* 0x0000000a1c38723c */ /* 0x040fe60000001838 */
        /* <DEDUP_REMOVED lines=9> */
[----:B------:R-:W2:Y:S04]  /*77fe0*/  LDL.LU.64 R52, [R1+0x8f20] ;  /* 0x008f200001347983 */ /* 0x000ea80000300a00 */
[----:B------:R-:W2:Y:S04]  /*77ff0*/  LDL.LU.64 R36, [R1+0x20b0] ;  /* 0x0020b00001247983 */ /* 0x000ea80000300a00 */
[----:B------:R-:W2:Y:S04]  /*78000*/  LDL.LU.64 R38, [R1+0x20b8] ;  /* 0x0020b80001267983 */ /* 0x000ea80000300a00 */
[----:B------:R-:W-:Y:S04]  /*78010*/  STL.64 [R1+0x1fb0], R56 ;  /* 0x001fb03801007387 */ /* 0x000fe80000100a00 */
[----:B------:R0:W-:Y:S04]  /*78020*/  STL.64 [R1+0x1fb8], R58 ;  /* 0x001fb83a01007387 */ /* 0x0001e80000100a00 */
[----:B0-----:R-:W2:Y:S04]  /*78030*/  LDL.LU.64 R58, [R1+0x8f18] ;  /* 0x008f1800013a7983 */ /* 0x001ea80000300a00 */
[----:B------:R-:W3:Y:S01]  /*78040*/  LDL.LU.64 R56, [R1+0x8f10] ;  /* 0x008f100001387983 */ /* 0x000ee20000300a00 */
[----:B------:R-:W-:-:S15]  /*78050*/  HMMA.16816.F32 R4, R28, R60, R4 ;  /* 0x0000003c1c04723c */ /* 0x000fde0000001804 */
[----:B------:R-:W-:-:S04]  /*78060*/  NOP ;  /* 0x0000000000007918 */ /* 0x000fc80000000000 */
[----:B------:R0:W-:Y:S04]  /*78070*/  STL.64 [R1+0x1fa0], R4 ;  /* 0x001fa00401007387 */ /* 0x0001e80000100a00 */
[----:B------:R1:W-:Y:S04]  /*78080*/  STL.64 [R1+0x1fa8], R6 ;  /* 0x001fa80601007387 */ /* 0x0003e80000100a00 */
[----:B0-----:R-:W4:Y:S04]  /*78090*/  LDL.LU.64 R4, [R1+0x2070] ;  /* 0x0020700001047983 */ /* 0x001f280000300a00 */
[----:B-1----:R-:W4:Y:S01]  /*780a0*/  LDL.LU.64 R6, [R1+0x2078] ;  /* 0x0020780001067983 */ /* 0x002f220000300a00 */
[C---:B--2---:R-:W-:Y:S08]  /*780b0*/  HMMA.16816.F32 R44, R28.reuse, R58, R44 ;  /* 0x0000003a1c2c723c */ /* 0x044ff0000000182c */
[C---:B---3--:R-:W-:Y:S11]  /*780c0*/  HMMA.16816.F32 R40, R28.reuse, R56, R40 ;  /* 0x000000381c28723c */ /* 0x048ff60000001828 */
[----:B------:R0:W-:Y:S04]  /*780d0*/  STL.64 [R1+0x1f80], R44 ;  /* 0x001f802c01007387 */ /* 0x0001e80000100a00 */
[----:B------:R1:W-:Y:S04]  /*780e0*/  STL.64 [R1+0x1f88], R46 ;  /* 0x001f882e01007387 */ /* 0x0003e80000100a00 */
[----:B0-----:R-:W2:Y:S04]  /*780f0*/  LDL.LU.64 R44, [R1+0x2050] ;  /* 0x00205000012c7983 */ /* 0x001ea80000300a00 */
[----:B-1----:R-:W2:Y:S04]  /*78100*/  LDL.LU.64 R46, [R1+0x2058] ;  /* 0x00205800012e7983 */ /* 0x002ea80000300a00 */
[----:B------:R-:W-:Y:S04]  /*78110*/  STL.64 [R1+0x1f60], R40 ;  /* 0x001f602801007387 */ /* 0x000fe80000100a00 */
[----:B------:R-:W-:Y:S04]  /*78120*/  STL.64 [R1+0x1f68], R42 ;  /* 0x001f682a01007387 */ /* 0x000fe80000100a00 */
[----:B------:R-:W-:Y:S04]  /*78130*/  STL.64 [R1+0x8e88], R58 ;  /* 0x008e883a01007387 */ /* 0x000fe80000100a00 */
[----:B------:R0:W-:Y:S04]  /*78140*/  STL.64 [R1+0x8e80], R56 ;  /* 0x008e803801007387 */ /* 0x0001e80000100a00 */
[----:B0-----:R-:W3:Y:S04]  /*78150*/  LDL.LU.64 R56, [R1+0x2090] ;  /* 0x0020900001387983 */ /* 0x001ee80000300a00 */
[----:B------:R-:W3:Y:S01]  /*78160*/  LDL.LU.64 R58, [R1+0x2098] ;  /* 0x00209800013a7983 */ /* 0x000ee20000300a00 */
[C---:B------:R-:W-:Y:S03]  /*78170*/  HMMA.16816.F32 R40, R28.reuse, R54, R36 ;  /* 0x000000361c28723c */ /* 0x040fe60000001824 */
[----:B------:R-:W3:Y:S04]  /*78180*/  LDL.LU.64 R36, [R1+0x2030] ;  /* 0x0020300001247983 */ /* 0x000ee80000300a00 */
[----:B------:R-:W3:Y:S01]  /*78190*/  LDL.LU.64 R38, [R1+0x2038] ;  /* 0x0020380001267983 */ /* 0x000ee20000300a00 */
[C---:B----4-:R-:W-:Y:S11]  /*781a0*/  HMMA.16816.F32 R4, R28.reuse, R50, R4 ;  /* 0x000000321c04723c */ /* 0x050ff60000001804 */
[----:B------:R0:W-:Y:S04]  /*781b0*/  STL.64 [R1+0x1f40], R40 ;  /* 0x001f402801007387 */ /* 0x0001e80000100a00 */
[----:B------:R1:W-:Y:S04]  /*781c0*/  STL.64 [R1+0x1f48], R42 ;  /* 0x001f482a01007387 */ /* 0x0003e80000100a00 */
[----:B0-----:R-:W4:Y:S04]  /*781d0*/  LDL.LU.64 R40, [R1+0x2010] ;  /* 0x0020100001287983 */ /* 0x001f280000300a00 */
[----:B-1----:R-:W4:Y:S04]  /*781e0*/  LDL.LU.64 R42, [R1+0x2018] ;  /* 0x00201800012a7983 */ /* 0x002f280000300a00 */
[----:B------:R-:W-:Y:S04]  /*781f0*/  STL.64 [R1+0x8e78], R54 ;  /* 0x008e783601007387 */ /* 0x000fe80000100a00 */
[----:B------:R0:W-:Y:S01]  /*78200*/  STL.64 [R1+0x8e70], R52 ;  /* 0x008e703401007387 */ /* 0x0001e20000100a00 */
[C---:B--2---:R-:W-:Y:S08]  /*78210*/  HMMA.16816.F32 R44, R28.reuse, R48, R44 ;  /* 0x000000301c2c723c */ /* 0x044ff0000000182c */
[----:B---3--:R-:W-:-:S15]  /*78220*/  HMMA.16816.F32 R56, R28, R52, R56 ;  /* 0x000000341c38723c */ /* 0x008fde0000001838 */
[----:B------:R-:W-:-:S04]  /*78230*/  NOP ;  /* 0x0000000000007918 */ /* 0x000fc80000000000 */
[----:B------:R1:W-:Y:S04]  /*78240*/  STL.64 [R1+0x1f30], R56 ;  /* 0x001f303801007387 */ /* 0x0003e80000100a00 */
[----:B------:R2:W-:Y:S04]  /*78250*/  STL.64 [R1+0x1f38], R58 ;  /* 0x001f383a01007387 */ /* 0x0005e80000100a00 */
[----:B0-----:R-:W3:Y:S04]  /*78260*/  LDL.LU.64 R52, [R1+0x1fd0] ;  /* 0x001fd00001347983 */ /* 0x001ee80000300a00 */
[----:B------:R-:W3:Y:S04]  /*78270*/  LDL.LU.64 R54, [R1+0x1fd8] ;  /* 0x001fd80001367983 */ /* 0x000ee80000300a00 */
[----:B-1----:R-:W3:Y:S04]  /*78280*/  LDL.LU.64 R56, [R1+0x1fc0] ;  /* 0x001fc00001387983 */ /* 0x002ee80000300a00 */
[----:B--2---:R-:W2:Y:S04]  /*78290*/  LDL.LU.64 R58, [R1+0x1fc8] ;  /* 0x001fc800013a7983 */ /* 0x004ea80000300a00 */
[----:B------:R0:W-:Y:S04]  /*782a0*/  STL.64 [R1+0x1f10], R4 ;  /* 0x001f100401007387 */ /* 0x0001e80000100a00 */
[----:B------:R1:W-:Y:S04]  /*782b0*/  STL.64 [R1+0x1f18], R6 ;  /* 0x001f180601007387 */ /* 0x0003e80000100a00 */
[----:B0-----:R-:W2:Y:S04]  /*782c0*/  LDL.LU.64 R4, [R1+0x1f90] ;  /* 0x001f900001047983 */ /* 0x001ea80000300a00 */
[----:B-1----:R-:W2:Y:S04]  /*782d0*/  LDL.LU.64 R6, [R1+0x1f98] ;  /* 0x001f980001067983 */ /* 0x002ea80000300a00 */
[----:B------:R-:W-:Y:S04]  /*782e0*/  STL.64 [R1+0x1ef0], R44 ;  /* 0x001ef02c01007387 */ /* 0x000fe80000100a00 */
[----:B------:R0:W-:Y:S04]  /*782f0*/  STL.64 [R1+0x1ef8], R46 ;  /* 0x001ef82e01007387 */ /* 0x0001e80000100a00 */
[----:B0-----:R-:W2:Y:S04]  /*78300*/  LDL.LU.64 R46, [R1+0x8f08] ;  /* 0x008f0800012e7983 */ /* 0x001ea80000300a00 */
[----:B------:R-:W4:Y:S04]  /*78310*/  LDL.LU.64 R44, [R1+0x8f00] ;  /* 0x008f0000012c7983 */ /* 0x000f280000300a00 */
[----:B------:R-:W-:Y:S04]  /*78320*/  STL.64 [R1+0x8e58], R50 ;  /* 0x008e583201007387 */ /* 0x000fe80000100a00 */
[----:B------:R0:W-:Y:S04]  /*78330*/  STL.64 [R1+0x8e50], R48 ;  /* 0x008e503001007387 */ /* 0x0001e80000100a00 */
[----:B0-----:R-:W3:Y:S04]  /*78340*/  LDL.LU.64 R48, [R1+0x1ff0] ;  /* 0x001ff00001307983 */ /* 0x001ee80000300a00 */
[----:B------:R-:W3:Y:S01]  /*78350*/  LDL.LU.64 R50, [R1+0x1ff8] ;  /* 0x001ff80001327983 */ /* 0x000ee20000300a00 */
[C---:B--2---:R-:W-:Y:S08]  /*78360*/  HMMA.16816.F32 R36, R28.reuse, R46, R36 ;  /* 0x0000002e1c24723c */ /* 0x044ff00000001824 */
[C---:B----4-:R-:W-:Y:S11]  /*78370*/  HMMA.16816.F32 R40, R28.reuse, R44, R40 ;  /* 0x0000002c1c28723c */ /* 0x050ff60000001828 */
[----:B------:R-:W-:Y:S04]  /*78380*/  STL.64 [R1+0x1ed0], R36 ;  /* 0x001ed02401007387 */ /* 0x000fe80000100a00 */
[----:B------:R0:W-:Y:S04]  /*78390*/  STL.64 [R1+0x1ed8], R38 ;  /* 0x001ed82601007387 */ /* 0x0001e80000100a00 */
[----:B0-----:R-:W2:Y:S04]  /*783a0*/  LDL.LU.64 R38, [R1+0x8ef8] ;  /* 0x008ef80001267983 */ /* 0x001ea80000300a00 */
[----:B------:R-:W4:Y:S04]  /*783b0*/  LDL.LU.64 R36, [R1+0x8ef0] ;  /* 0x008ef00001247983 */ /* 0x000f280000300a00 */
        /* <DEDUP_REMOVED lines=12> */
[----:B------:R-:W-:Y:S04]  /*78480*/  STL.64 [R1+0x1e80], R44 ;  /* 0x001e802c01007387 */ /* 0x000fe80000100a00 */
[----:B------:R0:W-:Y:S01]  /*78490*/  STL.64 [R1+0x1e88], R46 ;  /* 0x001e882e01007387 */ /* 0x0001e20000100a00 */
[C---:B----4-:R-:W-:Y:S08]  /*784a0*/  HMMA.16816.F32 R4, R28.reuse, R36, R4 ;  /* 0x000000241c04723c */ /* 0x050ff00000001804 */
[C---:B0-----:R-:W-:Y:S01]  /*784b0*/  HMMA.16816.F32 R44, R28.reuse, R38, R56 ;  /* 0x000000261c2c723c */ /* 0x041fe20000001838 */
[----:B------:R-:W-:Y:S04]  /*784c0*/  STL.64 [R1+0x8e98], R42 ;  /* 0x008e982a01007387 */ /* 0x000fe80000100a00 */
[----:B------:R0:W-:Y:S04]  /*784d0*/  STL.64 [R1+0x8e90], R40 ;  /* 0x008e902801007387 */ /* 0x0001e80000100a00 */
[----:B0-----:R-:W3:Y:S04]  /*784e0*/  LDL.LU.64 R40, [R1+0x1f50] ;  /* 0x001f500001287983 */ /* 0x001ee80000300a00 */
[----:B------:R-:W3:Y:S04]  /*784f0*/  LDL.LU.64 R42, [R1+0x1f58] ;  /* 0x001f5800012a7983 */ /* 0x000ee80000300a00 */
[----:B------:R-:W4:Y:S04]  /*78500*/  LDL.LU.64 R56, [R1+0x1f00] ;  /* 0x001f000001387983 */ /* 0x000f280000300a00 */
[----:B------:R0:W-:Y:S04]  /*78510*/  STL.64 [R1+0x1e70], R44 ;  /* 0x001e702c01007387 */ /* 0x0001e80000100a00 */
[----:B------:R1:W-:Y:S04]  /*78520*/  STL.64 [R1+0x1e78], R46 ;  /* 0x001e782e01007387 */ /* 0x0003e80000100a00 */
[----:B------:R-:W4:Y:S04]  /*78530*/  LDL.LU.64 R58, [R1+0x1f08] ;  /* 0x001f0800013a7983 */ /* 0x000f280000300a00 */
[----:B------:R0:W-:Y:S04]  /*78540*/  STL.64 [R1+0x1e60], R4 ;  /* 0x001e600401007387 */ /* 0x0001e80000100a00 */
[----:B------:R0:W-:Y:S04]  /*78550*/  STL.64 [R1+0x1e68], R6 ;  /* 0x001e680601007387 */ /* 0x0001e80000100a00 */
[----:B------:R-:W2:Y:S04]  /*78560*/  LDL.LU.64 R48, [R1+0x1ee0] ;  /* 0x001ee00001307983 */ /* 0x000ea80000300a00 */
[----:B------:R-:W2:Y:S04]  /*78570*/  LDL.LU.64 R50, [R1+0x1ee8] ;  /* 0x001ee80001327983 */ /* 0x000ea80000300a00 */
[----:B0-----:R-:W2:Y:S04]  /*78580*/  LDL.LU.64 R44, [R1+0x1ec0] ;  /* 0x001ec000012c7983 */ /* 0x001ea80000300a00 */
[----:B-1----:R-:W2:Y:S04]  /*78590*/  LDL.LU.64 R46, [R1+0x1ec8] ;  /* 0x001ec800012e7983 */ /* 0x002ea80000300a00 */
[----:B------:R-:W2:Y:S04]  /*785a0*/  LDL.LU.64 R4, [R1+0x1e90] ;  /* 0x001e900001047983 */ /* 0x000ea80000300a00 */
[----:B------:R-:W2:Y:S04]  /*785b0*/  LDL.LU.64 R6, [R1+0x1e98] ;  /* 0x001e980001067983 */ /* 0x000ea80000300a00 */
[----:B------:R-:W-:Y:S04]  /*785c0*/  STL.64 [R1+0x8e48], R38 ;  /* 0x008e482601007387 */ /* 0x000fe80000100a00 */
[----:B------:R0:W-:Y:S04]  /*785d0*/  STL.64 [R1+0x8e40], R36 ;  /* 0x008e402401007387 */ /* 0x0001e80000100a00 */
[----:B0-----:R-:W2:Y:S04]  /*785e0*/  LDL.LU.64 R36, [R1+0x1f70] ;  /* 0x001f700001247983 */ /* 0x001ea80000300a00 */
[----:B------:R-:W2:Y:S02]  /*785f0*/  LDL.LU.64 R38, [R1+0x1f78] ;  /* 0x001f780001267983 */ /* 0x000ea40000300a00 */
[----:B--2---:R-:W-:-:S15]  /*78600*/  HMMA.16816.F32 R36, R28, R34, R36 ;  /* 0x000000221c24723c */ /* 0x004fde0000001824 */
[----:B------:R-:W-:-:S04]  /*78610*/  NOP ;  /* 0x0000000000007918 */ /* 0x000fc80000000000 */
[----:B------:R-:W-:Y:S04]  /*78620*/  STL.64 [R1+0x1e50], R36 ;  /* 0x001e502401007387 */ /* 0x000fe80000100a00 */
[----:B------:R3:W-:Y:S04]  /*78630*/  STL.64 [R1+0x1e58], R38 ;  /* 0x001e582601007387 */ /* 0x0007e80000100a00 */
[----:B------:R-:W-:Y:S04]  /*78640*/  STL.64 [R1+0x8e38], R34 ;  /* 0x008e382201007387 */ /* 0x000fe80000100a00 */
[----:B------:R0:W-:Y:S01]  /*78650*/  STL.64 [R1+0x8e30], R32 ;  /* 0x008e302001007387 */ /* 0x0001e20000100a00 */
[C---:B---3--:R-:W-:Y:S08]  /*78660*/  HMMA.16816.F32 R36, R28.reuse, R32, R40 ;  /* 0x000000201c24723c */ /* 0x048ff00000001828 */
[C---:B0-----:R-:W-:Y:S11]  /*78670*/  HMMA.16816.F32 R32, R28.reuse, R26, R52 ;  /* 0x0000001a1c20723c */ /* 0x041ff60000001834 */
[----:B------:R-:W-:Y:S04]  /*78680*/  STL.64 [R1+0x1e40], R36 ;  /* 0x001e402401007387 */ /* 0x000fe80000100a00 */
[----:B------:R0:W-:Y:S04]  /*78690*/  STL.64 [R1+0x1e48], R38 ;  /* 0x001e482601007387 */ /* 0x0001e80000100a00 */
[----:B------:R-:W2:Y:S04]  /*786a0*/  LDL.LU R41, [R1+0x1ba4] ;  /* 0x001ba40001297983 */ /* 0x000ea80000300800 */
[----:B------:R-:W3:Y:S04]  /*786b0*/  LDL.LU R52, [R1+0x1ba0] ;  /* 0x001ba00001347983 */ /* 0x000ee80000300800 */
[----:B------:R-:W-:Y:S04]  /*786c0*/  STL.64 [R1+0x1e30], R32 ;  /* 0x001e302001007387 */ /* 0x000fe80000100a00 */
[----:B------:R1:W-:Y:S04]  /*786d0*/  STL.64 [R1+0x1e38], R34 ;  /* 0x001e382201007387 */ /* 0x0003e80000100a00 */
[----:B------:R-:W2:Y:S04]  /*786e0*/  LDL.LU R42, [R1+0x1bac] ;  /* 0x001bac00012a7983 */ /* 0x000ea80000300800 */
[----:B------:R-:W2:Y:S01]  /*786f0*/  LDL.LU R43, [R1+0x1ba8] ;  /* 0x001ba800012b7983 */ /* 0x000ea20000300800 */
[C---:B0-----:R-:W-:Y:S08]  /*78700*/  HMMA.16816.F32 R36, R28.reuse, R22, R48 ;  /* 0x000000161c24723c */ /* 0x041ff00000001830 */
[C---:B-1----:R-:W-:Y:S01]  /*78710*/  HMMA.16816.F32 R32, R28.reuse, R20, R44 ;  /* 0x000000141c20723c */ /* 0x042fe2000000182c */
[----:B--2---:R-:W-:Y:S04]  /*78720*/  STL.64 [R1+0x8ec8], R42 ;  /* 0x008ec82a01007387 */ /* 0x004fe80000100a00 */
[----:B------:R4:W-:Y:S03]  /*78730*/  STL [R1+0x8ec0], R41 ;  /* 0x008ec02901007387 */ /* 0x0009e60000100800 */
[----:B----4-:R-:W-:-:S15]  /*78740*/  HMMA.16816.F32 R40, R28, R24, R56 ;  /* 0x000000181c28723c */ /* 0x010fde0000001838 */
[----:B------:R-:W-:-:S04]  /*78750*/  NOP ;  /* 0x0000000000007918 */ /* 0x000fc80000000000 */
[----:B------:R0:W-:Y:S04]  /*78760*/  STL.64 [R1+0x1e20], R40 ;  /* 0x001e202801007387 */ /* 0x0001e80000100a00 */
[----:B------:R1:W-:Y:S04]  /*78770*/  STL.64 [R1+0x1e28], R42 ;  /* 0x001e282a01007387 */ /* 0x0003e80000100a00 */
[----:B------:R-:W-:Y:S04]  /*78780*/  STL.64 [R1+0x1e10], R36 ;  /* 0x001e102401007387 */ /* 0x000fe80000100a00 */
[----:B------:R-:W-:Y:S04]  /*78790*/  STL.64 [R1+0x1e18], R38 ;  /* 0x001e182601007387 */ /* 0x000fe80000100a00 */
[----:B------:R-:W-:Y:S04]  /*787a0*/  STL.64 [R1+0x1e00], R32 ;  /* 0x001e002001007387 */ /* 0x000fe80000100a00 */
[----:B------:R-:W-:Y:S04]  /*787b0*/  STL.64 [R1+0x1e08], R34 ;  /* 0x001e082201007387 */ /* 0x000fe80000100a00 */
[----:B------:R-:W2:Y:S04]  /*787c0*/  LDL.LU.64 R44, [R1+0x1d80] ;  /* 0x001d8000012c7983 */ /* 0x000ea80000300a00 */
[----:B------:R-:W2:Y:S01]  /*787d0*/  LDL.LU.64 R46, [R1+0x1d88] ;  /* 0x001d8800012e7983 */ /* 0x000ea20000300a00 */
[----:B------:R-:W-:Y:S01]  /*787e0*/  HMMA.16816.F32 R4, R28, R18, R4 ;  /* 0x000000121c04723c */ /* 0x000fe20000001804 */
[----:B------:R-:W-:-:S02]  /*787f0*/  IMAD.MOV.U32 R8, RZ, RZ, R10 ;  /* 0x000000ffff087224 */ /* 0x000fc400078e000a */
[----:B------:R-:W-:Y:S02]  /*78800*/  IMAD.MOV.U32 R0, RZ, RZ, R11 ;  /* 0x000000ffff007224 */ /* 0x000fe400078e000b */
[----:B------:R-:W-:-:S14]  /*78810*/  IMAD.MOV.U32 R50, RZ, RZ, R8 ;  /* 0x000000ffff327224 */ /* 0x000fdc00078e0008 */
[----:B------:R4:W-:Y:S04]  /*78820*/  STL.64 [R1+0x1df0], R4 ;  /* 0x001df00401007387 */ /* 0x0009e80000100a00 */
[----:B------:R3:W-:Y:S04]  /*78830*/  STL.64 [R1+0x1df8], R6 ;  /* 0x001df80601007387 */ /* 0x0007e80000100a00 */
[----:B0-----:R-:W2:Y:S04]  /*78840*/  LDL.LU.64 R40, [R1+0x1d30] ;  /* 0x001d300001287983 */ /* 0x001ea80000300a00 */
[----:B-1----:R-:W2:Y:S04]  /*78850*/  LDL.LU.64 R42, [R1+0x1d38] ;  /* 0x001d3800012a7983 */ /* 0x002ea80000300a00 */
[----:B------:R-:W2:Y:S04]  /*78860*/  LDL.LU.64 R8, [R1+0x1c30] ;  /* 0x001c300001087983 */ /* 0x000ea80000300a00 */
[----:B------:R-:W2:Y:S04]  /*78870*/  LDL.LU.64 R10, [R1+0x1c38] ;  /* 0x001c3800010a7983 */ /* 0x000ea80000300a00 */
[----:B----4-:R-:W4:Y:S04]  /*78880*/  LDL.LU.64 R4, [R1+0x1bf0] ;  /* 0x001bf00001047983 */ /* 0x010f280000300a00 */
[----:B---3--:R-:W4:Y:S04]  /*78890*/  LDL.LU.64 R6, [R1+0x1bf8] ;  /* 0x001bf80001067983 */ /* 0x008f280000300a00 */
[----:B------:R-:W3:Y:S04]  /*788a0*/  LDL.LU.64 R56, [R1+0x1ae0] ;  /* 0x001ae00001387983 */ /* 0x000ee80000300a00 */
[----:B------:R-:W3:Y:S04]  /*788b0*/  LDL.LU.64 R58, [R1+0x1ae8] ;  /* 0x001ae800013a7983 */ /* 0x000ee80000300a00 */
[----:B------:R-:W3:Y:S04]  /*788c0*/  LDL.LU.64 R36, [R1+0x1a90] ;  /* 0x001a900001247983 */ /* 0x000ee80000300a00 */
[----:B------:R-:W3:Y:S04]  /*788d0*/  LDL.LU.64 R38, [R1+0x1a98] ;  /* 0x001a980001267983 */ /* 0x000ee80000300a00 */
[----:B------:R-:W3:Y:S01]  /*788e0*/  LDL.LU.64 R32, [R1+0x1990] ;  /* 0x0019900001207983 */ /* 0x000ee20000300a00 */
[----:B------:R-:W-:-:S03]  /*788f0*/  IMAD.MOV.U32 R51, RZ, RZ, R0 ;  /* 0x000000ffff337224 */ /* 0x000fc600078e0000 */
[----:B------:R-:W3:Y:S01]  /*78900*/  LDL.LU.64 R34, [R1+0x1998] ;  /* 0x0019980001227983 */ /* 0x000ee20000300a00 */
[----:B------:R-:W-:-:S03]  /*78910*/  IMAD.MOV.U32 R48, RZ, RZ, R2 ;  /* 0x000000ffff307224 */ /* 0x000fc600078e0002 */
[----:B------:R-:W3:Y:S01]  /*78920*/  LDL.LU R53, [R1+0x1bb4] ;  /* 0x001bb40001357983 */ /* 0x000ee20000300800 */
[----:B------:R-:W-:-:S03]  /*78930*/  IMAD.MOV.U32 R49, RZ, RZ, R12 ;  /* 0x000000ffff317224 */ /* 0x000fc600078e000c */
[----:B------:R-:W3:Y:S04]  /*78940*/  LDL.LU R54, [R1+0x1bb0] ;  /* 0x001bb00001367983 */ /* 0x000ee80000300800 */
[----:B------:R-:W3:Y:S04]  /*78950*/  LDL.LU R55, [R1+0x1bbc] ;  /* 0x001bbc0001377983 */ /* 0x000ee80000300800 */
[----:B------:R-:W3:Y:S04]  /*78960*/  LDL.LU R0, [R1+0x1bb8] ;  /* 0x001bb80001007983 */ /* 0x000ee80000300800 */
[----:B------:R-:W3:Y:S04]  /*78970*/  LDL.LU R2, [R1+0x8edc] ;  /* 0x008edc0001027983 */ /* 0x000ee80000300800 */
[----:B------:R-:W3:Y:S01]  /*78980*/  LDL.LU R12, [R1+0x8ed8] ;  /* 0x008ed800010c7983 */ /* 0x000ee20000300800 */
[----:B--2---:R-:W-:-:S15]  /*78990*/  HMMA.16816.F32 R44, R28, R16, R44 ;  /* 0x000000101c2c723c */ /* 0x004fde000000182c */
[----:B------:R-:W-:-:S04]  /*789a0*/  NOP ;  /* 0x0000000000007918 */ /* 0x000fc80000000000 */
[----:B------:R-:W-:Y:S04]  /*789b0*/  STL.64 [R1+0x1de0], R44 ;  /* 0x001de02c01007387 */ /* 0x000fe80000100a00 */
[----:B------:R0:W-:Y:S02]  /*789c0*/  STL.64 [R1+0x1de8], R46 ;  /* 0x001de82e01007387 */ /* 0x0001e40000100a00 */
[----:B0-----:R-:W-:Y:S02]  /*789d0*/  IMAD.MOV.U32 R46, RZ, RZ, R13 ;  /* 0x000000ffff2e7224 */ /* 0x001fe400078e000d */
[----:B------:R-:W3:Y:S01]  /*789e0*/  LDL.LU R13, [R1+0x8ed4] ;  /* 0x008ed400010d7983 */ /* 0x000ee20000300800 */
[----:B------:R-:W-:Y:S01]  /*789f0*/  HMMA.16816.F32 R40, R28, R14, R40 ;  /* 0x0000000e1c28723c */ /* 0x000fe20000001828 */
[----:B------:R-:W-:-:S02]  /*78a00*/  IMAD.MOV.U32 R47, RZ, RZ, R3 ;  /* 0x000000ffff2f7224 */ /* 0x000fc400078e0003 */
[----:B------:R-:W2:-:S15]  /*78a10*/  LDL.LU R3, [R1+0x8ed0] ;  /* 0x008ed00001037983 */ /* 0x000e9e0000300800 */
[----:B------:R-:W-:Y:S01]  /*78a20*/  NOP ;  /* 0x0000000000007918 */ /* 0x000fe20000000000 */
[----:B------:R-:W-:Y:S04]  /*78a30*/  STL.64 [R1+0x1dd0], R40 ;  /* 0x001dd02801007387 */ /* 0x000fe80000100a00 */
[----:B------:R0:W-:Y:S04]  /*78a40*/  STL.64 [R1+0x1dd8], R42 ;  /* 0x001dd82a01007387 */ /* 0x0001e80000100a00 */
[----:B0-----:R-:W2:Y:S04]  /*78a50*/  LDL.LU.64 R42, [R1+0x8ec8] ;  /* 0x008ec800012a7983 */ /* 0x001ea80000300a00 */
[----:B------:R-:W2:Y:S04]  /*78a60*/  LDL.LU R41, [R1+0x8ec0] ;  /* 0x008ec00001297983 */ /* 0x000ea80000300800 */
[----:B------:R-:W2:Y:S04]  /*78a70*/  LDL R44, [R1+0x18] ;  /* 0x00001800012c7983 */ /* 0x000ea80000100800 */
[----:B------:R-:W2:Y:S01]  /*78a80*/  LDL R45, [R1+0x1c] ;  /* 0x00001c00012d7983 */ /* 0x000ea20000100800 */
        /* <DEDUP_REMOVED lines=10> */
[----:B0-----:R-:W3:Y:S04]  /*78b30*/  LDL.LU.64 R6, [R1+0x8ea8] ;  /* 0x008ea80001067983 */ /* 0x001ee80000300a00 */
[----:B------:R-:W4:Y:S04]  /*78b40*/  LDL.LU.64 R4, [R1+0x8ea0] ;  /* 0x008ea00001047983 */ /* 0x000f280000300a00 */
[----:B------:R0:W-:Y:S04]  /*78b50*/  STL.64 [R1+0x1da0], R56 ;  /* 0x001da03801007387 */ /* 0x0001e80000100a00 */
[----:B------:R1:W-:Y:S04]  /*78b60*/  STL.64 [R1+0x1da8], R58 ;  /* 0x001da83a01007387 */ /* 0x0003e80000100a00 */
[----:B0-----:R-:W4:Y:S04]  /*78b70*/  LDL.LU.64 R56, [R1+0x1930] ;  /* 0x0019300001387983 */ /* 0x001f280000300a00 */
[----:B-1----:R-:W4:Y:S04]  /*78b80*/  LDL.LU.64 R58, [R1+0x1938] ;  /* 0x00193800013a7983 */ /* 0x002f280000300a00 */
[----:B------:R-:W-:Y:S04]  /*78b90*/  STL.64 [R1+0x8e18], R10 ;  /* 0x008e180a01007387 */ /* 0x000fe80000100a00 */
[----:B------:R4:W-:Y:S01]  /*78ba0*/  STL.64 [R1+0x8e10], R8 ;  /* 0x008e100801007387 */ /* 0x0009e20000100a00 */
[----:B--2---:R-:W-:Y:S01]  /*78bb0*/  IMAD R52, R52, 0x100, R41 ;  /* 0x0000010034347824 */ /* 0x004fe200078e0229 */
[C---:B---3--:R-:W-:Y:S08]  /*78bc0*/  HMMA.16816.F32 R36, R28.reuse, R6, R36 ;  /* 0x000000061c24723c */ /* 0x048ff00000001824 */
[C---:B----4-:R-:W-:Y:S01]  /*78bd0*/  HMMA.16816.F32 R8, R28.reuse, R4, R32 ;  /* 0x000000041c08723c */ /* 0x050fe20000001820 */
[----:B------:R-:W-:Y:S10]  /*78be0*/  STL.64 [R1+0x8e08], R6 ;  /* 0x008e080601007387 */ /* 0x000ff40000100a00 */
[----:B------:R-:W-:Y:S04]  /*78bf0*/  STL.64 [R1+0x1d90], R36 ;  /* 0x001d902401007387 */ /* 0x000fe80000100a00 */
[----:B------:R-:W-:Y:S01]  /*78c00*/  STL.64 [R1+0x1d98], R38 ;  /* 0x001d982601007387 */ /* 0x000fe20000100a00 */
[----:B------:R-:W-:Y:S03]  /*78c10*/  HMMA.16816.F32 R56, R28, R2, R56 ;  /* 0x000000021c38723c */ /* 0x000fe60000001838 */
[----:B------:R0:W-:Y:S04]  /*78c20*/  STL.64 [R1+0x8e00], R4 ;  /* 0x008e000401007387 */ /* 0x0001e80000100a00 */
[----:B------:R1:W-:Y:S04]  /*78c30*/  STL.64 [R1+0x1d80], R8 ;  /* 0x001d800801007387 */ /* 0x0003e80000100a00 */
[----:B------:R2:W-:Y:S01]  /*78c40*/  STL.64 [R1+0x1d88], R10 ;  /* 0x001d880a01007387 */ /* 0x0005e20000100a00 */
[----:B0-----:R-:W-:-:S03]  /*78c50*/  IMAD R5, R43, 0x100, R42 ;  /* 0x000001002b057824 */ /* 0x001fc600078e022a */
[----:B------:R-:W3:Y:S04]  /*78c60*/  LDL.LU.64 R40, [R1+0x1920] ;  /* 0x0019200001287983 */ /* 0x000ee80000300a00 */
[----:B------:R-:W3:Y:S04]  /*78c70*/  LDL.LU.64 R42, [R1+0x1928] ;  /* 0x00192800012a7983 */ /* 0x000ee80000300a00 */
[----:B------:R-:W4:Y:S04]  /*78c80*/  LDL.LU.64 R36, [R1+0x18f0] ;  /* 0x0018f00001247983 */ /* 0x000f280000300a00 */
[----:B------:R-:W4:Y:S04]  /*78c90*/  LDL.LU.64 R38, [R1+0x18f8] ;  /* 0x0018f80001267983 */ /* 0x000f280000300a00 */
[----:B------:R-:W4:Y:S04]  /*78ca0*/  LDL.LU.64 R32, [R1+0x18c0] ;  /* 0x0018c00001207983 */ /* 0x000f280000300a00 */
[----:B------:R-:W4:Y:S04]  /*78cb0*/  LDL.LU.64 R34, [R1+0x18c8] ;  /* 0x0018c80001227983 */ /* 0x000f280000300a00 */
[----:B-1----:R-:W4:Y:S04]  /*78cc0*/  LDL.LU.64 R8, [R1+0x18a0] ;  /* 0x0018a00001087983 */ /* 0x002f280000300a00 */
[----:B--2---:R-:W2:Y:S04]  /*78cd0*/  LDL.LU.64 R10, [R1+0x18a8] ;  /* 0x0018a800010a7983 */ /* 0x004ea80000300a00 */
[----:B------:R0:W-:Y:S04]  /*78ce0*/  STL.64 [R1+0x1d40], R56 ;  /* 0x001d403801007387 */ /* 0x0001e80000100a00 */
[----:B------:R1:W-:Y:S04]  /*78cf0*/  STL.64 [R1+0x1d48], R58 ;  /* 0x001d483a01007387 */ /* 0x0003e80000100a00 */
[----:B0-----:R-:W2:Y:S04]  /*78d00*/  LDL.LU.64 R56, [R1+0x1880] ;  /* 0x0018800001387983 */ /* 0x001ea80000300a00 */
[----:B-1----:R-:W2:Y:S01]  /*78d10*/  LDL.LU.64 R58, [R1+0x1888] ;  /* 0x00188800013a7983 */ /* 0x002ea20000300a00 */
[----:B------:R-:W-:-:S02]  /*78d20*/  IMAD R4, R54, 0x100, R53 ;  /* 0x0000010036047824 */ /* 0x000fc400078e0235 */
[----:B------:R-:W-:Y:S01]  /*78d30*/  IMAD R0, R0, 0x100, R55 ;  /* 0x0000010000007824 */ /* 0x000fe200078e0237 */
[----:B------:R-:W-:Y:S02]  /*78d40*/  F2FP.F16.E4M3.UNPACK_B R28, R52 ;  /* 0x00000034ff1c723e */ /* 0x000fe400020006ff */
[----:B------:R-:W-:Y:S01]  /*78d50*/  F2FP.F16.E4M3.UNPACK_B R29, R5 ;  /* 0x00000005ff1d723e */ /* 0x000fe200020006ff */
[----:B------:R-:W2:Y:S01]  /*78d60*/  LDL.LU.64 R52, [R1+0x1850] ;  /* 0x0018500001347983 */ /* 0x000ea20000300a00 */
[----:B------:R-:W-:Y:S02]  /*78d70*/  F2FP.F16.E4M3.UNPACK_B R30, R4 ;  /* 0x00000004ff1e723e */ /* 0x000fe400020006ff */
[----:B------:R-:W-:Y:S01]  /*78d80*/  F2FP.F16.E4M3.UNPACK_B R31, R0 ;  /* 0x00000000ff1f723e */ /* 0x000fe200020006ff */
[----:B------:R-:W2:Y:S04]  /*78d90*/  LDL.LU.64 R54, [R1+0x1858] ;  /* 0x0018580001367983 */ /* 0x000ea80000300a00 */
[----:B------:R-:W2:Y:S04]  /*78da0*/  LDL.LU.64 R4, [R1+0x1820] ;  /* 0x0018200001047983 */ /* 0x000ea80000300a00 */
[----:B------:R-:W2:Y:S01]  /*78db0*/  LDL.LU.64 R6, [R1+0x1828] ;  /* 0x0018280001067983 */ /* 0x000ea20000300a00 */
[C---:B---3--:R-:W-:Y:S08]  /*78dc0*/  HMMA.16816.F32 R40, R28.reuse, R44, R40 ;  /* 0x0000002c1c28723c */ /* 0x048ff00000001828 */
[C---:B----4-:R-:W-:Y:S08]  /*78dd0*/  HMMA.16816.F32 R36, R28.reuse, R46, R36 ;  /* 0x0000002e1c24723c */ /* 0x050ff00000001824 */
[C---:B------:R-:W-:Y:S08]  /*78de0*/  HMMA.16816.F32 R32, R28.reuse, R48, R32 ;  /* 0x000000301c20723c */ /* 0x040ff00000001820 */
[C---:B--2---:R-:W-:Y:S01]  /*78df0*/  HMMA.16816.F32 R8, R28.reuse, R50, R8 ;  /* 0x000000321c08723c */ /* 0x044fe20000001808 */
[----:B------:R-:W-:Y:S04]  /*78e00*/  STL.64 [R1+0x1d70], R40 ;  /* 0x001d702801007387 */ /* 0x000fe80000100a00 */
[----:B------:R0:W-:Y:S04]  /*78e10*/  STL.64 [R1+0x1d78], R42 ;  /* 0x001d782a01007387 */ /* 0x0001e80000100a00 */
[----:B0-----:R-:W2:Y:S01]  /*78e20*/  LDL.LU.64 R42, [R1+0x8e98] ;  /* 0x008e9800012a7983 */ /* 0x001ea20000300a00 */
[C---:B------:R-:W-:Y:S03]  /*78e30*/  HMMA.16816.F32 R56, R28.reuse, R60, R56 ;  /* 0x0000003c1c38723c */ /* 0x040fe60000001838 */
[----:B------:R-:W3:Y:S04]  /*78e40*/  LDL.LU.64 R40, [R1+0x8e90] ;  /* 0x008e900001287983 */ /* 0x000ee80000300a00 */
[----:B------:R0:W-:Y:S04]  /*78e50*/  STL.64 [R1+0x1d60], R36 ;  /* 0x001d602401007387 */ /* 0x0001e80000100a00 */
[----:B------:R1:W-:Y:S04]  /*78e60*/  STL.64 [R1+0x1d68], R38 ;  /* 0x001d682601007387 */ /* 0x0003e80000100a00 */
        /* <DEDUP_REMOVED lines=12> */
[----:B------:R-:W2:Y:S04]  /*78f30*/  LDL.LU.64 R8, [R1+0x1720] ;  /* 0x0017200001087983 */ /* 0x000ea80000300a00 */
[----:B------:R-:W2:Y:S04]  /*78f40*/  LDL.LU.64 R10, [R1+0x1728] ;  /* 0x00172800010a7983 */ /* 0x000ea80000300a00 */
[----:B------:R-:W-:Y:S04]  /*78f50*/  STL.64 [R1+0x1d10], R56 ;  /* 0x001d103801007387 */ /* 0x000fe80000100a00 */
[----:B------:R0:W-:Y:S04]  /*78f60*/  STL.64 [R1+0x1d18], R58 ;  /* 0x001d183a01007387 */ /* 0x0001e80000100a00 */
[----:B0-----:R-:W2:Y:S04]  /*78f70*/  LDL.LU.64 R58, [R1+0x8e88] ;  /* 0x008e8800013a7983 */ /* 0x001ea80000300a00 */
[----:B------:R-:W3:Y:S01]  /*78f80*/  LDL.LU.64 R56, [R1+0x8e80] ;  /* 0x008e800001387983 */ /* 0x000ee20000300a00 */
[----:B--2---:R-:W-:-:S15]  /*78f90*/  HMMA.16816.F32 R52, R28, R58, R52 ;  /* 0x0000003a1c34723c */ /* 0x004fde0000001834 */
[----:B------:R-:W-:-:S04]  /*78fa0*/  NOP ;  /* 0x0000000000007918 */ /* 0x000fc80000000000 */
[----:B------:R-:W-:Y:S04]  /*78fb0*/  STL.64 [R1+0x1d00], R52 ;  /* 0x001d003401007387 */ /* 0x000fe80000100a00 */
[----:B------:R0:W-:Y:S04]  /*78fc0*/  STL.64 [R1+0x1d08], R54 ;  /* 0x001d083601007387 */ /* 0x0001e80000100a00 */
[----:B0-----:R-:W4:Y:S04]  /*78fd0*/  LDL.LU.64 R54, [R1+0x8e78] ;  /* 0x008e780001367983 */ /* 0x001f280000300a00 */
[----:B------:R-:W2:Y:S01]  /*78fe0*/  LDL.LU.64 R52, [R1+0x8e70] ;  /* 0x008e700001347983 */ /* 0x000ea20000300a00 */
[----:B---3--:R-:W-:-:S15]  /*78ff0*/  HMMA.16816.F32 R4, R28, R56, R4 ;  /* 0x000000381c04723c */ /* 0x008fde0000001804 */
[----:B------:R-:W-:-:S04]  /*79000*/  NOP ;  /* 0x0000000000007918 */ /* 0x000fc80000000000 */
[----:B------:R0:W-:Y:S04]  /*79010*/  STL.64 [R1+0x1cf0], R4 ;  /* 0x001cf00401007387 */ /* 0x0001e80000100a00 */
[----:B------:R1:W-:Y:S04]  /*79020*/  STL.64 [R1+0x1cf8], R6 ;  /* 0x001cf80601007387 */ /* 0x0003e80000100a00 */
[----:B0-----:R-:W3:Y:S04]  /*79030*/  LDL.LU.64 R4, [R1+0x1700] ;  /* 0x0017000001047983 */ /* 0x001ee80000300a00 */
[----:B-1----:R-:W3:Y:S04]  /*79040*/  LDL.LU.64 R6, [R1+0x1708] ;  /* 0x0017080001067983 */ /* 0x002ee80000300a00 */
[----:B------:R-:W-:Y:S04]  /*79050*/  STL.64 [R1+0x8df8], R58 ;  /* 0x008df83a01007387 */ /* 0x000fe80000100a00 */
[----:B------:R0:W-:Y:S04]  /*79060*/  STL.64 [R1+0x8df0], R56 ;  /* 0x008df03801007387 */ /* 0x0001e80000100a00 */
[----:B0-----:R-:W3:Y:S04]  /*79070*/  LDL.LU.64 R56, [R1+0x17a0] ;  /* 0x0017a00001387983 */ /* 0x001ee80000300a00 */
[----:B------:R-:W3:Y:S01]  /*79080*/  LDL.LU.64 R58, [R1+0x17a8] ;  /* 0x0017a800013a7983 */ /* 0x000ee20000300a00 */
[C---:B----4-:R-:W-:Y:S08]  /*79090*/  HMMA.16816.F32 R44, R28.reuse, R54, R44 ;  /* 0x000000361c2c723c */ /* 0x050ff0000000182c */
[C---:B--2---:R-:W-:Y:S11]  /*790a0*/  HMMA.16816.F32 R48, R28.reuse, R52, R48 ;  /* 0x000000341c30723c */ /* 0x044ff60000001830 */
        /* <DEDUP_REMOVED lines=9> */
[----:B------:R3:W-:Y:S01]  /*79140*/  STL.64 [R1+0x8dd0], R52 ;  /* 0x008dd03401007387 */ /* 0x0007e20000100a00 */
[C---:B--2---:R-:W-:Y:S08]  /*79150*/  HMMA.16816.F32 R32, R28.reuse, R46, R32 ;  /* 0x0000002e1c20723c */ /* 0x044ff00000001820 */
[C---:B---3--:R-:W-:Y:S08]  /*79160*/  HMMA.16816.F32 R52, R28.reuse, R50, R56 ;  /* 0x000000321c34723c */ /* 0x048ff00000001838 */
[C---:B----4-:R-:W-:Y:S01]  /*79170*/  HMMA.16816.F32 R36, R28.reuse, R48, R36 ;  /* 0x000000301c24723c */ /* 0x050fe20000001824 */
        /* <DEDUP_REMOVED lines=47> */
[----:B------:R-:W4:Y:S01]  /*79470*/  LDL.LU.64 R32, [R1+0x8e30] ;  /* 0x008e300001207983 */ /* 0x000f220000300a00 */
[----:B--2---:R-:W-:Y:S03]  /*79480*/  HMMA.16816.F32 R40, R28, R36, R40 ;  /* 0x000000241c28723c */ /* 0x004fe60000001828 */
[----:B------:R-:W-:Y:S04]  /*79490*/  STL.64 [R1+0x8db8], R38 ;  /* 0x008db82601007387 */ /* 0x000fe80000100a00 */
[----:B------:R-:W-:-:S12]  /*794a0*/  STL.64 [R1+0x8db0], R36 ;  /* 0x008db02401007387 */ /* 0x000fd80000100a00 */
[----:B------:R-:W-:Y:S04]  /*794b0*/  STL.64 [R1+0x1c50], R40 ;  /* 0x001c502801007387 */ /* 0x000fe80000100a00 */
[----:B------:R4:W-:Y:S01]  /*794c0*/  STL.64 [R1+0x1c58], R42 ;  /* 0x001c582a01007387 */ /* 0x0009e20000100a00 */
[C---:B------:R-:W-:Y:S08]  /*794d0*/  HMMA.16816.F32 R8, R28.reuse, R22, R8 ;  /* 0x000000161c08723c */ /* 0x040ff00000001808 */
[C---:B---3--:R-:W-:Y:S08]  /*794e0*/  HMMA.16816.F32 R4, R28.reuse, R20, R4 ;  /* 0x000000141c04723c */ /* 0x048ff00000001804 */
[C---:B----4-:R-:W-:Y:S08]  /*794f0*/  HMMA.16816.F32 R40, R28.reuse, R34, R56 ;  /* 0x000000221c28723c */ /* 0x050ff00000001838 */
[C---:B------:R-:W-:Y:S01]  /*79500*/  HMMA.16816.F32 R36, R28.reuse, R32, R52 ;  /* 0x000000201c24723c */ /* 0x040fe20000001834 */
[----:B------:R-:W-:Y:S10]  /*79510*/  STL.64 [R1+0x8d98], R34 ;  /* 0x008d982201007387 */ /* 0x000ff40000100a00 */
[----:B------:R-:W-:Y:S04]  /*79520*/  STL.64 [R1+0x1c40], R40 ;  /* 0x001c402801007387 */ /* 0x000fe80000100a00 */
[----:B------:R-:W-:Y:S04]  /*79530*/  STL.64 [R1+0x1c48], R42 ;  /* 0x001c482a01007387 */ /* 0x000fe80000100a00 */
[----:B------:R0:W-:Y:S04]  /*79540*/  STL.64 [R1+0x8d90], R32 ;  /* 0x008d902001007387 */ /* 0x0001e80000100a00 */
[----:B------:R-:W-:Y:S04]  /*79550*/  STL.64 [R1+0x1c30], R36 ;  /* 0x001c302401007387 */ /* 0x000fe80000100a00 */
[----:B------:R1:W-:Y:S01]  /*79560*/  STL.64 [R1+0x1c38], R38 ;  /* 0x001c382601007387 */ /* 0x0003e20000100a00 */
[C---:B0-----:R-:W-:Y:S08]  /*79570*/  HMMA.16816.F32 R32, R28.reuse, R24, R44 ;  /* 0x000000181c20723c */ /* 0x041ff0000000182c */
[----:B-1----:R-:W-:Y:S01]  /*79580*/  HMMA.16816.F32 R36, R28, R26, R48 ;  /* 0x0000001a1c24723c */ /* 0x002fe20000001830 */
[----:B------:R-:W-:-:S15]  /*79590*/  STL.64 [R1+0x8da8], R26 ;  /* 0x008da81a01007387 */ /* 0x000fde0000100a00 */
[----:B------:R-:W-:-:S03]  /*795a0*/  NOP ;  /* 0x0000000000007918 */ /* 0x000fc60000000000 */
        /* <DEDUP_REMOVED lines=8> */
[----:B-1----:R-:W2:Y:S04]  /*79630*/  LDL.LU.64 R34, [R1+0x1438] ;  /* 0x0014380001227983 */ /* 0x002ea80000300a00 */
        /* <DEDUP_REMOVED lines=20> */
[C---:B--2---:R-:W-:Y:S03]  /*79780*/  HMMA.16816.F32 R56, R28.reuse, R18, R32 ;  /* 0x000000121c38723c */ /* 0x044fe60000001820 */
[----:B------:R-:W2:Y:S05]  /*79790*/  LDL.LU.64 R32, [R1+0x13d0] ;  /* 0x0013d00001207983 */ /* 0x000eaa0000300a00 */
[C---:B------:R-:W-:Y:S08]  /*797a0*/  HMMA.16816.F32 R24, R28.reuse, R16, R24 ;  /* 0x000000101c18723c */ /* 0x040ff00000001818 */
[C---:B------:R-:W-:Y:S03]  /*797b0*/  HMMA.16816.F32 R40, R28.reuse, R14, R40 ;  /* 0x0000000e1c28723c */ /* 0x040fe60000001828 */
[----:B------:R-:W-:Y:S05]  /*797c0*/  STL.64 [R1+0x1be0], R56 ;  /* 0x001be03801007387 */ /* 0x000fea0000100a00 */
[C---:B---3--:R-:W-:Y:S01]  /*797d0*/  HMMA.16816.F32 R8, R28.reuse, R12, R8 ;  /* 0x0000000c1c08723c */ /* 0x048fe20000001808 */
[----:B------:R-:W-:Y:S04]  /*797e0*/  STL.64 [R1+0x1be8], R58 ;  /* 0x001be83a01007387 */ /* 0x000fe80000100a00 */
[----:B------:R-:W2:Y:S04]  /*797f0*/  LDL.LU.64 R34, [R1+0x13d8] ;  /* 0x0013d80001227983 */ /* 0x000ea80000300a00 */
[----:B------:R0:W-:Y:S04]  /*79800*/  STL.64 [R1+0x1bd0], R24 ;  /* 0x001bd01801007387 */ /* 0x0001e80000100a00 */
[----:B------:R1:W-:Y:S04]  /*79810*/  STL.64 [R1+0x1bd8], R26 ;  /* 0x001bd81a01007387 */ /* 0x0003e80000100a00 */
[----:B0-----:R-:W3:Y:S04]  /*79820*/  LDL.LU.64 R24, [R1+0x13c0] ;  /* 0x0013c00001187983 */ /* 0x001ee80000300a00 */
[----:B-1----:R-:W3:Y:S04]  /*79830*/  LDL.LU.64 R26, [R1+0x13c8] ;  /* 0x0013c800011a7983 */ /* 0x002ee80000300a00 */
[----:B------:R-:W2:Y:S04]  /*79840*/  LDL R54, [R1+0x18] ;  /* 0x0000180001367983 */ /* 0x000ea80000100800 */
[----:B------:R-:W2:Y:S04]  /*79850*/  LDL R55, [R1+0x1c] ;  /* 0x00001c0001377983 */ /* 0x000ea80000100800 */
[----:B------:R-:W2:Y:S04]  /*79860*/  LDL.64 R56, [R1+0x10] ;  /* 0x0000100001387983 */ /* 0x000ea80000100a00 */
[----:B------:R-:W2:Y:S04]  /*79870*/  LDL.64 R58, [R1+0x8] ;  /* 0x00000800013a7983 */ /* 0x000ea80000100a00 */
[----:B------:R-:W-:Y:S04]  /*79880*/  STL.64 [R1+0x1bc0], R40 ;  /* 0x001bc02801007387 */ /* 0x000fe80000100a00 */
[----:B------:R0:W-:Y:S04]  /*79890*/  STL.64 [R1+0x1bc8], R42 ;  /* 0x001bc82a01007387 */ /* 0x0001e80000100a00 */
[----:B0-----:R-:W2:Y:S04]  /*798a0*/  LDL.LU.64 R42, [R1+0x8e28] ;  /* 0x008e2800012a7983 */ /* 0x001ea80000300a00 */
[----:B------:R-:W2:Y:S04]  /*798b0*/  LDL.LU.64 R40, [R1+0x8e20] ;  /* 0x008e200001287983 */ /* 0x000ea80000300a00 */
[----:B------:R-:W-:Y:S04]  /*798c0*/  STL.64 [R1+0x1bb0], R8 ;  /* 0x001bb00801007387 */ /* 0x000fe80000100a00 */
[----:B------:R0:W-:Y:S04]  /*798d0*/  STL.64 [R1+0x1bb8], R10 ;  /* 0x001bb80a01007387 */ /* 0x0001e80000100a00 */
[----:B0-----:R-:W4:Y:S04]  /*798e0*/  LDL.LU.64 R10, [R1+0x8e18] ;  /* 0x008e1800010a7983 */ /* 0x001f280000300a00 */
        /* <DEDUP_REMOVED lines=8> */
[----:B------:R-:W-:Y:S04]  /*79970*/  STL [R1+0x8d88], R10 ;  /* 0x008d880a01007387 */ /* 0x000fe80000100800 */
[----:B------:R-:W-:-:S12]  /*79980*/  STL [R1+0x8d84], R11 ;  /* 0x008d840b01007387 */ /* 0x000fd80000100800 */
[----:B------:R0:W-:Y:S04]  /*79990*/  STL.64 [R1+0x1b90], R44 ;  /* 0x001b902c01007387 */ /* 0x0001e80000100a00 */
[----:B------:R1:W-:Y:S04]  /*799a0*/  STL.64 [R1+0x1b98], R46 ;  /* 0x001b982e01007387 */ /* 0x0003e80000100a00 */
[----:B0-----:R-:W2:Y:S04]  /*799b0*/  LDL.LU.64 R44, [R1+0x13b0] ;  /* 0x0013b000012c7983 */ /* 0x001ea80000300a00 */
[----:B-1----:R-:W2:Y:S04]  /*799c0*/  LDL.LU.64 R46, [R1+0x13b8] ;  /* 0x0013b800012e7983 */ /* 0x002ea80000300a00 */
[----:B------:R-:W2:Y:S04]  /*799d0*/  LDL.64 R50, [R1] ;  /* 0x0000000001327983 */ /* 0x000ea80000100a00 */
[----:B------:R-:W-:Y:S04]  /*799e0*/  STL [R1+0x8d80], R8 ;  /* 0x008d800801007387 */ /* 0x000fe80000100800 */
[----:B------:R3:W-:Y:S01]  /*799f0*/  STL [R1+0x8d7c], R9 ;  /* 0x008d7c0901007387 */ /* 0x0007e20000100800 */
[C---:B----4-:R-:W-:Y:S08]  /*79a00*/  HMMA.16816.F32 R32, R28.reuse, R6, R32 ;  /* 0x000000061c20723c */ /* 0x050ff00000001820 */
[----:B---3--:R-:W-:Y:S11]  /*79a10*/  HMMA.16816.F32 R8, R28, R4, R24 ;  /* 0x000000041c08723c */ /* 0x008ff60000001818 */
[----:B------:R0:W-:Y:S04]  /*79a20*/  STL.64 [R1+0x1b80], R32 ;  /* 0x001b802001007387 */ /* 0x0001e80000100a00 */
[----:B------:R1:W-:Y:S04]  /*79a30*/  STL.64 [R1+0x1b88], R34 ;  /* 0x001b882201007387 */ /* 0x0003e80000100a00 */
[----:B0-----:R-:W3:Y:S04]  /*79a40*/  LDL.LU.64 R32, [R1+0x13a0] ;  /* 0x0013a00001207983 */ /* 0x001ee80000300a00 */
[----:B-1----:R-:W3:Y:S04]  /*79a50*/  LDL.LU.64 R34, [R1+0x13a8] ;  /* 0x0013a80001227983 */ /* 0x002ee80000300a00 */
[----:B------:R0:W-:Y:S04]  /*79a60*/  STL.64 [R1+0x1b70], R8 ;  /* 0x001b700801007387 */ /* 0x0001e80000100a00 */
[----:B------:R1:W-:Y:S04]  /*79a70*/  STL.64 [R1+0x1b78], R10 ;  /* 0x001b780a01007387 */ /* 0x0003e80000100a00 */
[----:B0-----:R-:W4:Y:S04]  /*79a80*/  LDL.LU.64 R8, [R1+0x1390] ;  /* 0x0013900001087983 */ /* 0x001f280000300a00 */
[----:B-1----:R-:W4:Y:S04]  /*79a90*/  LDL.LU.64 R10, [R1+0x1398] ;  /* 0x00139800010a7983 */ /* 0x002f280000300a00 */
[----:B------:R-:W-:Y:S04]  /*79aa0*/  STL.64 [R1+0x8d70], R6 ;  /* 0x008d700601007387 */ /* 0x000fe80000100a00 */
[----:B------:R2:W-:Y:S04]  /*79ab0*/  STL.64 [R1+0x8d68], R4 ;  /* 0x008d680401007387 */ /* 0x0005e80000100a00 */
[----:B------:R-:W4:Y:S04]  /*79ac0*/  LDL.LU.64 R24, [R1+0x1380] ;  /* 0x0013800001187983 */ /* 0x000f280000300a00 */
[----:B------:R-:W4:Y:S01]  /*79ad0*/  LDL.LU.64 R26, [R1+0x1388] ;  /* 0x00138800011a7983 */ /* 0x000f220000300a00 */
[----:B------:R-:W-:-:S02]  /*79ae0*/  IMAD R38, R38, 0x100, R37 ;  /* 0x0000010026267824 */ /* 0x000fc400078e0225 */
[----:B------:R-:W-:Y:S02]  /*79af0*/  IMAD R37, R48, 0x100, R39 ;  /* 0x0000010030257824 */ /* 0x000fe400078e0227 */
[----:B------:R-:W-:Y:S02]  /*79b00*/  IMAD R36, R52, 0x100, R49 ;  /* 0x0000010034247824 */ /* 0x000fe400078e0231 */
[----:B------:R-:W-:Y:S01]  /*79b10*/  IMAD R0, R0, 0x100, R53 ;  /* 0x0000010000007824 */ /* 0x000fe200078e0235 */
[----:B--2---:R-:W-:Y:S01]  /*79b20*/  HMMA.16816.F32 R4, R28, R2, R44 ;  /* 0x000000021c04723c */ /* 0x004fe2000000182c */
[----:B------:R-:W-:Y:S02]  /*79b30*/  F2FP.F16.E4M3.UNPACK_B R28, R38 ;  /* 0x00000026ff1c723e */ /* 0x000fe400020006ff */
[----:B------:R-:W-:Y:S02]  /*79b40*/  F2FP.F16.E4M3.UNPACK_B R29, R37 ;  /* 0x00000025ff1d723e */ /* 0x000fe400020006ff */
[----:B------:R-:W-:-:S02]  /*79b50*/  F2FP.F16.E4M3.UNPACK_B R30, R36 ;  /* 0x00000024ff1e723e */ /* 0x000fc400020006ff */
[----:B------:R-:W-:Y:S01]  /*79b60*/  F2FP.F16.E4M3.UNPACK_B R31, R0 ;  /* 0x00000000ff1f723e */ /* 0x000fe200020006ff */
[----:B------:R-:W-:Y:S04]  /*79b70*/  STL [R1+0x8d8c], R2 ;  /* 0x008d8c0201007387 */ /* 0x000fe80000100800 */
[----:B------:R-:W-:Y:S07]  /*79b80*/  STL [R1+0x8d78], R3 ;  /* 0x008d780301007387 */ /* 0x000fee0000100800 */
[----:B------:R0:W-:Y:S04]  /*79b90*/  STL.64 [R1+0x1b50], R4 ;  /* 0x001b500401007387 */ /* 0x0001e80000100a00 */
[----:B------:R1:W-:Y:S04]  /*79ba0*/  STL.64 [R1+0x1b58], R6 ;  /* 0x001b580601007387 */ /* 0x0003e80000100a00 */
[----:B0-----:R-:W2:Y:S04]  /*79bb0*/  LDL.LU.64 R4, [R1+0x1370] ;  /* 0x0013700001047983 */ /* 0x001ea80000300a00 */
[----:B-1----:R-:W2:Y:S01]  /*79bc0*/  LDL.LU.64 R6, [R1+0x1378] ;  /* 0x0013780001067983 */ /* 0x002ea20000300a00 */
[----:B------:R-:W-:Y:S01]  /*79bd0*/  IMAD.MOV.U32 R3, RZ, RZ, R57 ;  /* 0x000000ffff037224 */ /* 0x000fe200078e0039 */
[C---:B---3--:R-:W-:Y:S08]  /*79be0*/  HMMA.16816.F32 R36, R28.reuse, R54, R32 ;  /* 0x000000361c24723c */ /* 0x048ff00000001820 */
[C---:B----4-:R-:W-:Y:S11]  /*79bf0*/  HMMA.16816.F32 R32, R28.reuse, R56, R8 ;  /* 0x000000381c20723c */ /* 0x050ff60000001808 */
[----:B------:R0:W-:Y:S01]  /*79c00*/  STL.64 [R1+0x1b60], R36 ;  /* 0x001b602401007387 */ /* 0x0001e20000100a00 */
[----:B------:R-:W-:Y:S03]  /*79c10*/  HMMA.16816.F32 R24, R28, R58, R24 ;  /* 0x0000003a1c18723c */ /* 0x000fe60000001818 */
[----:B------:R1:W-:Y:S01]  /*79c20*/  STL.64 [R1+0x1b68], R38 ;  /* 0x001b682601007387 */ /* 0x0003e20000100a00 */
[----:B------:R-:W-:-:S03]  /*79c30*/  IMAD.MOV.U32 R9, RZ, RZ, R56 ;  /* 0x000000ffff097224 */ /* 0x000fc600078e0038 */
[----:B------:R3:W-:Y:S01]  /*79c40*/  STL.64 [R1+0x1b40], R32 ;  /* 0x001b402001007387 */ /* 0x0007e20000100a00 */
[----:B------:R-:W-:-:S03]  /*79c50*/  IMAD.MOV.U32 R11, RZ, RZ, R58 ;  /* 0x000000ffff0b7224 */ /* 0x000fc600078e003a */
[----:B------:R4:W-:Y:S01]  /*79c60*/  STL.64 [R1+0x1b48], R34 ;  /* 0x001b482201007387 */ /* 0x0009e20000100a00 */
[----:B------:R-:W-:-:S07]  /*79c70*/  IMAD.MOV.U32 R8, RZ, RZ, R59 ;  /* 0x000000ffff087224 */ /* 0x000fce00078e003b */
[----:B------:R0:W-:Y:S04]  /*79c80*/  STL.64 [R1+0x1b30], R24 ;  /* 0x001b301801007387 */ /* 0x0001e80000100a00 */
[----:B------:R0:W-:Y:S04]  /*79c90*/  STL.64 [R1+0x1b38], R26 ;  /* 0x001b381a01007387 */ /* 0x0001e80000100a00 */
[----:B------:R-:W4:Y:S04]  /*79ca0*/  LDL.LU.64 R56, [R1+0x1360] ;  /* 0x0013600001387983 */ /* 0x000f280000300a00 */
[----:B------:R-:W4:Y:S04]  /*79cb0*/  LDL.LU.64 R58, [R1+0x1368] ;  /* 0x00136800013a7983 */ /* 0x000f280000300a00 */
[----:B------:R-:W4:Y:S04]  /*79cc0*/  LDL.LU.64 R44, [R1+0x1350] ;  /* 0x00135000012c7983 */ /* 0x000f280000300a00 */
[----:B------:R-:W4:Y:S01]  /*79cd0*/  LDL.LU.64 R46, [R1+0x1358] ;  /* 0x00135800012e7983 */ /* 0x000f220000300a00 */
[----:B--2---:R-:W-:Y:S03]  /*79ce0*/  HMMA.16816.F32 R4, R28, R50, R4 ;  /* 0x000000321c04723c */ /* 0x004fe60000001804 */
[----:B------:R-:W2:Y:S01]  /*79cf0*/  LDL.LU.64 R52, [R1+0x1340] ;  /* 0x0013400001347983 */ /* 0x000ea20000300a00 */
[----:B------:R-:W-:-:S03]  /*79d00*/  IMAD.MOV.U32 R2, RZ, RZ, R50 ;  /* 0x000000ffff027224 */ /* 0x000fc600078e0032 */
[----:B------:R-:W2:Y:S01]  /*79d10*/  LDL.LU.64 R54, [R1+0x1348] ;  /* 0x0013480001367983 */ /* 0x000ea20000300a00 */
[----:B------:R-:W-:-:S11]  /*79d20*/  IMAD.MOV.U32 R10, RZ, RZ, R51 ;  /* 0x000000ffff0a7224 */ /* 0x000fd600078e0033 */
        /* <DEDUP_REMOVED lines=10> */
[----:B------:R-:W2:Y:S04]  /*79dd0*/  LDL.LU.64 R4, [R1+0x12e0] ;  /* 0x0012e00001047983 */ /* 0x000ea80000300a00 */
[----:B------:R-:W2:Y:S01]  /*79de0*/  LDL.LU.64 R6, [R1+0x12e8] ;  /* 0x0012e80001067983 */ /* 0x000ea20000300a00 */
[----:B------:R-:W-:-:S15]  /*79df0*/  HMMA.16816.F32 R56, R28, R60, R56 ;  /* 0x0000003c1c38723c */ /* 0x000fde0000001838 */
[----:B------:R-:W-:-:S04]  /*79e00*/  NOP ;  /* 0x0000000000007918 */ /* 0x000fc80000000000 */
        /* <DEDUP_REMOVED lines=8> */
[----:B0-----:R-:W4:Y:S04]  /*79e90*/  LDL.LU.64 R46, [R1+0x8de8] ;  /* 0x008de800012e7983 */ /* 0x001f280000300a00 */
[----:B------:R-:W2:Y:S04]  /*79ea0*/  LDL.LU.64 R44, [R1+0x8de0] ;  /* 0x008de000012c7983 */ /* 0x000ea80000300a00 */
[----:B------:R-:W-:Y:S04]  /*79eb0*/  STL.64 [R1+0x1af0], R52 ;  /* 0x001af03401007387 */ /* 0x000fe80000100a00 */
[----:B------:R0:W-:Y:S04]  /*79ec0*/  STL.64 [R1+0x1af8], R54 ;  /* 0x001af83601007387 */ /* 0x0001e80000100a00 */
[----:B0-----:R-:W3:Y:S04]  /*79ed0*/  LDL.LU.64 R54, [R1+0x8dd8] ;  /* 0x008dd80001367983 */ /* 0x001ee80000300a00 */
[----:B------:R-:W2:Y:S04]  /*79ee0*/  LDL.LU.64 R52, [R1+0x8dd0] ;  /* 0x008dd00001347983 */ /* 0x000ea80000300a00 */
        /* <DEDUP_REMOVED lines=8> */
[----:B0-----:R-:W3:Y:S04]  /*79f70*/  LDL.LU.64 R50, [R1+0x8dc8] ;  /* 0x008dc80001327983 */ /* 0x001ee80000300a00 */
[----:B------:R-:W3:Y:S01]  /*79f80*/  LDL.LU.64 R48, [R1+0x8dc0] ;  /* 0x008dc00001307983 */ /* 0x000ee20000300a00 */
[C---:B--2---:R-:W-:Y:S08]  /*79f90*/  HMMA.16816.F32 R56, R28.reuse, R52, R56 ;  /* 0x000000341c38723c */ /* 0x044ff00000001838 */
[C---:B----4-:R-:W-:Y:S01]  /*79fa0*/  HMMA.16816.F32 R24, R28.reuse, R46, R24 ;  /* 0x0000002e1c18723c */ /* 0x050fe20000001818 */
[----:B------:R-:W-:Y:S07]  /*79fb0*/  STL.64 [R1+0x8d40], R54 ;  /* 0x008d403601007387 */ /* 0x000fee0000100a00 */
[C---:B------:R-:W-:Y:S01]  /*79fc0*/  HMMA.16816.F32 R4, R28.reuse, R44, R4 ;  /* 0x0000002c1c04723c */ /* 0x040fe20000001804 */
[----:B------:R-:W-:Y:S04]  /*79fd0*/  STL.64 [R1+0x8d38], R52 ;  /* 0x008d383401007387 */ /* 0x000fe80000100a00 */
[----:B------:R-:W-:Y:S04]  /*79fe0*/  STL.64 [R1+0x1ad0], R56 ;  /* 0x001ad03801007387 */ /* 0x000fe80000100a00 */
[----:B------:R-:W-:Y:S01]  /*79ff0*/  STL.64 [R1+0x1ad8], R58 ;  /* 0x001ad83a01007387 */ /* 0x000fe20000100a00 */
[C---:B---3--:R-:W-:Y:S08]  /*7a000*/  HMMA.16816.F32 R36, R28.reuse, R50, R36 ;  /* 0x000000321c24723c */ /* 0x048ff00000001824 */
[C---:B------:R-:W-:Y:S01]  /*7a010*/  HMMA.16816.F32 R32, R28.reuse, R48, R32 ;  /* 0x000000301c20723c */ /* 0x040fe20000001820 */
[----:B------:R-:W-:Y:S10]  /*7a020*/  STL.64 [R1+0x8d20], R50 ;  /* 0x008d203201007387 */ /* 0x000ff40000100a00 */
[----:B------:R0:W-:Y:S04]  /*7a030*/  STL.64 [R1+0x1ac0], R36 ;  /* 0x001ac02401007387 */ /* 0x0001e80000100a00 */
[----:B------:R1:W-:Y:S04]  /*7a040*/  STL.64 [R1+0x1ac8], R38 ;  /* 0x001ac82601007387 */ /* 0x0003e80000100a00 */
[----:B------:R-:W-:Y:S04]  /*7a050*/  STL.64 [R1+0x8d18], R48 ;  /* 0x008d183001007387 */ /* 0x000fe80000100a00 */
[----:B------:R-:W-:Y:S04]  /*7a060*/  STL.64 [R1+0x1ab0], R32 ;  /* 0x001ab02001007387 */ /* 0x000fe80000100a00 */
[----:B------:R-:W-:Y:S04]  /*7a070*/  STL.64 [R1+0x1ab8], R34 ;  /* 0x001ab82201007387 */ /* 0x000fe80000100a00 */
[----:B0-----:R-:W2:Y:S04]  /*7a080*/  LDL.LU.64 R36, [R1+0x12c0] ;  /* 0x0012c00001247983 */ /* 0x001ea80000300a00 */
[----:B------:R0:W-:Y:S04]  /*7a090*/  STL.64 [R1+0x1aa0], R24 ;  /* 0x001aa01801007387 */ /* 0x0001e80000100a00 */
[----:B------:R3:W-:Y:S04]  /*7a0a0*/  STL.64 [R1+0x1aa8], R26 ;  /* 0x001aa81a01007387 */ /* 0x0007e80000100a00 */
[----:B-1----:R-:W2:Y:S04]  /*7a0b0*/  LDL.LU.64 R38, [R1+0x12c8] ;  /* 0x0012c80001267983 */ /* 0x002ea80000300a00 */
[----:B------:R1:W-:Y:S04]  /*7a0c0*/  STL.64 [R1+0x1a90], R4 ;  /* 0x001a900401007387 */ /* 0x0003e80000100a00 */
[----:B------:R4:W-:Y:S04]  /*7a0d0*/  STL.64 [R1+0x1a98], R6 ;  /* 0x001a980601007387 */ /* 0x0009e80000100a00 */
[----:B0-----:R-:W2:Y:S04]  /*7a0e0*/  LDL.LU.64 R24, [R1+0x12b0] ;  /* 0x0012b00001187983 */ /* 0x001ea80000300a00 */
[----:B---3--:R-:W3:Y:S04]  /*7a0f0*/  LDL.LU.64 R26, [R1+0x12b8] ;  /* 0x0012b800011a7983 */ /* 0x008ee80000300a00 */
        /* <DEDUP_REMOVED lines=8> */
[----:B-1----:R-:W3:Y:S04]  /*7a180*/  LDL.LU.64 R4, [R1+0x1250] ;  /* 0x0012500001047983 */ /* 0x002ee80000300a00 */
[----:B----4-:R-:W4:Y:S04]  /*7a190*/  LDL.LU.64 R6, [R1+0x1258] ;  /* 0x0012580001067983 */ /* 0x010f280000300a00 */
[----:B------:R-:W-:Y:S04]  /*7a1a0*/  STL.64 [R1+0x8d30], R46 ;  /* 0x008d302e01007387 */ /* 0x000fe80000100a00 */
[----:B------:R0:W-:Y:S04]  /*7a1b0*/  STL.64 [R1+0x8d28], R44 ;  /* 0x008d282c01007387 */ /* 0x0001e80000100a00 */
[----:B0-----:R-:W3:Y:S04]  /*7a1c0*/  LDL.LU.64 R44, [R1+0x12d0] ;  /* 0x0012d000012c7983 */ /* 0x001ee80000300a00 */
[----:B------:R-:W3:Y:S01]  /*7a1d0*/  LDL.LU.64 R46, [R1+0x12d8] ;  /* 0x0012d800012e7983 */ /* 0x000ee20000300a00 */
[C---:B--2---:R-:W-:Y:S08]  /*7a1e0*/  HMMA.16816.F32 R36, R28.reuse, R40, R36 ;  /* 0x000000281c24723c */ /* 0x044ff00000001824 */
[----:B---3--:R-:W-:-:S15]  /*7a1f0*/  HMMA.16816.F32 R44, R28, R42, R44 ;  /* 0x0000002a1c2c723c */ /* 0x008fde000000182c */
[----:B------:R-:W-:-:S04]  /*7a200*/  NOP ;  /* 0x0000000000007918 */ /* 0x000fc80000000000 */
[----:B------:R0:W-:Y:S04]  /*7a210*/  STL.64 [R1+0x1a80], R44 ;  /* 0x001a802c01007387 */ /* 0x0001e80000100a00 */
[----:B------:R1:W-:Y:S04]  /*7a220*/  STL.64 [R1+0x1a88], R46 ;  /* 0x001a882e01007387 */ /* 0x0003e80000100a00 */
[----:B0-----:R-:W2:Y:S04]  /*7a230*/  LDL.LU.64 R44, [R1+0x1240] ;  /* 0x00124000012c7983 */ /* 0x001ea80000300a00 */
[----:B-1----:R-:W2:Y:S04]  /*7a240*/  LDL.LU.64 R46, [R1+0x1248] ;  /* 0x00124800012e7983 */ /* 0x002ea80000300a00 */
        /* <DEDUP_REMOVED lines=22> */
[C---:B---3--:R-:W-:Y:S11]  /*7a3b0*/  HMMA.16816.F32 R40, R28.reuse, R32, R56 ;  /* 0x000000201c28723c */ /* 0x048ff60000001838 */
[----:B------:R-:W-:Y:S04]  /*7a3c0*/  STL.64 [R1+0x1a40], R36 ;  /* 0x001a402401007387 */ /* 0x000fe80000100a00 */
[----:B------:R0:W-:Y:S02]  /*7a3d0*/  STL.64 [R1+0x1a48], R38 ;  /* 0x001a482601007387 */ /* 0x0001e40000100a00 */
[C---:B0-----:R-:W-:Y:S02]  /*7a3e0*/  HMMA.16816.F32 R36, R28.reuse, R24, R48 ;  /* 0x000000181c24723c */ /* 0x041fe40000001830 */
        /* <DEDUP_REMOVED lines=9> */
[----:B------:R-:W3:Y:S04]  /*7a480*/  LDL.LU.64 R4, [R1+0x1220] ;  /* 0x0012200001047983 */ /* 0x000ee80000300a00 */
[----:B------:R-:W3:-:S13]  /*7a490*/  LDL.LU.64 R6, [R1+0x1228] ;  /* 0x0012280001067983 */ /* 0x000eda0000300a00 */
[----:B------:R-:W-:Y:S04]  /*7a4a0*/  STL.64 [R1+0x1a00], R36 ;  /* 0x001a002401007387 */ /* 0x000fe80000100a00 */
[----:B------:R0:W-:Y:S04]  /*7a4b0*/  STL.64 [R1+0x1a08], R38 ;  /* 0x001a082601007387 */ /* 0x0001e80000100a00 */
[----:B------:R-:W4:Y:S04]  /*7a4c0*/  LDL.LU.64 R52, [R1+0x1210] ;  /* 0x0012100001347983 */ /* 0x000f280000300a00 */
[----:B------:R-:W4:Y:S01]  /*7a4d0*/  LDL.LU.64 R54, [R1+0x1218] ;  /* 0x0012180001367983 */ /* 0x000f220000300a00 */
[----:B0-----:R-:W-:-:S15]  /*7a4e0*/  HMMA.16816.F32 R36, R28, R20, R44 ;  /* 0x000000141c24723c */ /* 0x001fde000000182c */
[----:B------:R-:W-:-:S04]  /*7a4f0*/  NOP ;  /* 0x0000000000007918 */ /* 0x000fc80000000000 */
[----:B------:R0:W-:Y:S04]  /*7a500*/  STL.64 [R1+0x19e0], R36 ;  /* 0x0019e02401007387 */ /* 0x0001e80000100a00 */
[----:B------:R1:W-:Y:S04]  /*7a510*/  STL.64 [R1+0x19e8], R38 ;  /* 0x0019e82601007387 */ /* 0x0003e80000100a00 */
[----:B------:R-:W4:Y:S04]  /*7a520*/  LDL.LU.64 R48, [R1+0x1200] ;  /* 0x0012000001307983 */ /* 0x000f280000300a00 */
[----:B------:R-:W4:Y:S04]  /*7a530*/  LDL.LU.64 R50, [R1+0x1208] ;  /* 0x0012080001327983 */ /* 0x000f280000300a00 */
        /* <DEDUP_REMOVED lines=8> */
[----:B------:R-:W-:Y:S04]  /*7a5c0*/  STL [R1+0x8d04], R18 ;  /* 0x008d041201007387 */ /* 0x000fe80000100800 */
[----:B------:R-:W-:Y:S01]  /*7a5d0*/  STL [R1+0x8d00], R19 ;  /* 0x008d001301007387 */ /* 0x000fe20000100800 */
[----:B--2---:R-:W-:-:S15]  /*7a5e0*/  HMMA.16816.F32 R40, R28, R18, R40 ;  /* 0x000000121c28723c */ /* 0x004fde0000001828 */
[----:B------:R-:W-:-:S04]  /*7a5f0*/  NOP ;  /* 0x0000000000007918 */ /* 0x000fc80000000000 */
[----:B------:R-:W-:Y:S04]  /*7a600*/  STL.64 [R1+0x19d0], R40 ;  /* 0x0019d02801007387 */ /* 0x000fe80000100a00 */
[----:B------:R3:W-:Y:S02]  /*7a610*/  STL.64 [R1+0x19d8], R42 ;  /* 0x0019d82a01007387 */ /* 0x0007e40000100a00 */
[C---:B---3--:R-:W-:Y:S02]  /*7a620*/  HMMA.16816.F32 R40, R28.reuse, R16, R4 ;  /* 0x000000101c28723c */ /* 0x048fe40000001804 */
[----:B------:R-:W2:Y:S04]  /*7a630*/  LDL.LU.64 R4, [R1+0x11f0] ;  /* 0x0011f00001047983 */ /* 0x000ea80000300a00 */
[----:B------:R-:W2:Y:S02]  /*7a640*/  LDL.LU.64 R6, [R1+0x11f8] ;  /* 0x0011f80001067983 */ /* 0x000ea40000300a00 */
[C---:B----4-:R-:W-:Y:S11]  /*7a650*/  HMMA.16816.F32 R52, R28.reuse, R14, R52 ;  /* 0x0000000e1c34723c */ /* 0x050ff60000001834 */
[----:B------:R0:W-:Y:S04]  /*7a660*/  STL.64 [R1+0x19c0], R40 ;  /* 0x0019c02801007387 */ /* 0x0001e80000100a00 */
[----:B------:R1:W-:Y:S04]  /*7a670*/  STL.64 [R1+0x19c8], R42 ;  /* 0x0019c82a01007387 */ /* 0x0003e80000100a00 */
[----:B0-----:R-:W3:Y:S04]  /*7a680*/  LDL.LU.64 R40, [R1+0x11e0] ;  /* 0x0011e00001287983 */ /* 0x001ee80000300a00 */
[----:B-1----:R-:W3:Y:S01]  /*7a690*/  LDL.LU.64 R42, [R1+0x11e8] ;  /* 0x0011e800012a7983 */ /* 0x002ee20000300a00 */
[----:B------:R-:W-:Y:S03]  /*7a6a0*/  HMMA.16816.F32 R48, R28, R12, R48 ;  /* 0x0000000c1c30723c */ /* 0x000fe60000001830 */
[----:B------:R0:W-:Y:S04]  /*7a6b0*/  STL.64 [R1+0x19b0], R52 ;  /* 0x0019b03401007387 */ /* 0x0001e80000100a00 */
[----:B------:R1:W-:Y:S04]  /*7a6c0*/  STL.64 [R1+0x19b8], R54 ;  /* 0x0019b83601007387 */ /* 0x0003e80000100a00 */
[----:B0-----:R-:W4:Y:S04]  /*7a6d0*/  LDL.LU.64 R52, [R1+0x11c0] ;  /* 0x0011c00001347983 */ /* 0x001f280000300a00 */
[----:B-1----:R-:W4:Y:S04]  /*7a6e0*/  LDL.LU.64 R54, [R1+0x11c8] ;  /* 0x0011c80001367983 */ /* 0x002f280000300a00 */
[----:B------:R0:W-:Y:S04]  /*7a6f0*/  STL.64 [R1+0x19a0], R48 ;  /* 0x0019a03001007387 */ /* 0x0001e80000100a00 */
[----:B------:R1:W-:Y:S04]  /*7a700*/  STL.64 [R1+0x19a8], R50 ;  /* 0x0019a83201007387 */ /* 0x0003e80000100a00 */
[----:B------:R-:W2:Y:S01]  /*7a710*/  LDL.64 R58, [R1+0x18] ;  /* 0x00001800013a7983 */ /* 0x000ea20000100a00 */
[----:B0-----:R-:W-:-:S02]  /*7a720*/  IMAD.MOV.U32 R48, RZ, RZ, R11 ;  /* 0x000000ffff307224 */ /* 0x001fc400078e000b */
[----:B-1----:R-:W-:Y:S02]  /*7a730*/  IMAD.MOV.U32 R50, RZ, RZ, R2 ;  /* 0x000000ffff327224 */ /* 0x002fe400078e0002 */
[----:B------:R-:W2:Y:S01]  /*7a740*/  LDL.LU R2, [R1+0x8d8c] ;  /* 0x008d8c0001027983 */ /* 0x000ea20000300800 */
[----:B------:R-:W-:-:S03]  /*7a750*/  IMAD.MOV.U32 R51, RZ, RZ, R10 ;  /* 0x000000ffff337224 */ /* 0x000fc600078e000a */
[----:B------:R-:W2:Y:S04]  /*7a760*/  LDL.LU R10, [R1+0x8d88] ;  /* 0x008d8800010a7983 */ /* 0x000ea80000300800 */
[----:B------:R-:W2:Y:S01]  /*7a770*/  LDL.LU R11, [R1+0x8d84] ;  /* 0x008d8400010b7983 */ /* 0x000ea20000300800 */
[----:B------:R-:W-:Y:S02]  /*7a780*/  IMAD.MOV.U32 R49, RZ, RZ, R8 ;  /* 0x000000ffff317224 */ /* 0x000fe400078e0008 */
[----:B------:R-:W-:Y:S01]  /*7a790*/  IMAD.MOV.U32 R46, RZ, RZ, R9 ;  /* 0x000000ffff2e7224 */ /* 0x000fe200078e0009 */
[----:B------:R-:W3:Y:S04]  /*7a7a0*/  LDL.LU R8, [R1+0x8d80] ;  /* 0x008d800001087983 */ /* 0x000ee80000300800 */
[----:B------:R-:W3:Y:S01]  /*7a7b0*/  LDL.LU R9, [R1+0x8d7c] ;  /* 0x008d7c0001097983 */ /* 0x000ee20000300800 */
[----:B------:R-:W-:-:S03]  /*7a7c0*/  IMAD.MOV.U32 R47, RZ, RZ, R3 ;  /* 0x000000ffff2f7224 */ /* 0x000fc600078e0003 */
[----:B------:R-:W3:Y:S04]  /*7a7d0*/  LDL.LU R3, [R1+0x8d78] ;  /* 0x008d780001037983 */ /* 0x000ee80000300800 */
        /* <DEDUP_REMOVED lines=10> */
[----:B---3--:R-:W-:-:S15]  /*7a880*/  HMMA.16816.F32 R40, R28, R8, R40 ;  /* 0x000000081c28723c */ /* 0x008fde0000001828 */
[----:B------:R-:W-:-:S04]  /*7a890*/  NOP ;  /* 0x0000000000007918 */ /* 0x000fc80000000000 */
[----:B------:R0:W-:Y:S04]  /*7a8a0*/  STL.64 [R1+0x1980], R40 ;  /* 0x0019802801007387 */ /* 0x0001e80000100a00 */
[----:B------:R1:W-:Y:S04]  /*7a8b0*/  STL.64 [R1+0x1988], R42 ;  /* 0x0019882a01007387 */ /* 0x0003e80000100a00 */
[----:B0-----:R-:W3:Y:S04]  /*7a8c0*/  LDL.LU.64 R40, [R1+0x10b0] ;  /* 0x0010b00001287983 */ /* 0x001ee80000300a00 */
[----:B-1----:R-:W3:Y:S04]  /*7a8d0*/  LDL.LU.64 R42, [R1+0x10b8] ;  /* 0x0010b800012a7983 */ /* 0x002ee80000300a00 */
[----:B------:R-:W-:Y:S04]  /*7a8e0*/  STL.64 [R1+0x8cc8], R10 ;  /* 0x008cc80a01007387 */ /* 0x000fe80000100a00 */
[----:B------:R4:W-:Y:S01]  /*7a8f0*/  STL.64 [R1+0x8cc0], R8 ;  /* 0x008cc00801007387 */ /* 0x0009e20000100a00 */
[C---:B--2---:R-:W-:Y:S08]  /*7a900*/  HMMA.16816.F32 R12, R28.reuse, R6, R12 ;  /* 0x000000061c0c723c */ /* 0x044ff0000000180c */
[----:B----4-:R-:W-:Y:S01]  /*7a910*/  HMMA.16816.F32 R8, R28, R4, R52 ;  /* 0x000000041c08723c */ /* 0x010fe20000001834 */
[----:B------:R-:W2:Y:S10]  /*7a920*/  LDL.LU.64 R52, [R1+0x1090] ;  /* 0x0010900001347983 */ /* 0x000eb40000300a00 */
[----:B------:R-:W-:Y:S04]  /*7a930*/  STL.64 [R1+0x1970], R12 ;  /* 0x0019700c01007387 */ /* 0x000fe80000100a00 */
[----:B------:R-:W-:Y:S04]  /*7a940*/  STL.64 [R1+0x1978], R14 ;  /* 0x0019780e01007387 */ /* 0x000fe80000100a00 */
[----:B------:R-:W2:Y:S01]  /*7a950*/  LDL.LU.64 R54, [R1+0x1098] ;  /* 0x0010980001367983 */ /* 0x000ea20000300a00 */
[----:B------:R-:W-:-:S03]  /*7a960*/  IMAD R18, R38, 0x100, R37 ;  /* 0x0000010026127824 */ /* 0x000fc600078e0225 */
[----:B------:R-:W-:Y:S01]  /*7a970*/  STL.64 [R1+0x1960], R8 ;  /* 0x0019600801007387 */ /* 0x000fe20000100a00 */
[----:B---3--:R-:W-:Y:S03]  /*7a980*/  HMMA.16816.F32 R28, R28, R2, R40 ;  /* 0x000000021c1c723c */ /* 0x008fe60000001828 */
[----:B------:R-:W-:Y:S04]  /*7a990*/  STL.64 [R1+0x1968], R10 ;  /* 0x0019680a01007387 */ /* 0x000fe80000100a00 */
[----:B------:R-:W-:Y:S04]  /*7a9a0*/  STL.64 [R1+0x8cb8], R6 ;  /* 0x008cb80601007387 */ /* 0x000fe80000100a00 */
[----:B------:R0:W-:Y:S04]  /*7a9b0*/  STL.64 [R1+0x8cb0], R4 ;  /* 0x008cb00401007387 */ /* 0x0001e80000100a00 */
[----:B------:R-:W3:Y:S01]  /*7a9c0*/  LDL.LU.64 R36, [R1+0x1080] ;  /* 0x0010800001247983 */ /* 0x000ee20000300a00 */
[----:B------:R-:W-:-:S02]  /*7a9d0*/  IMAD R0, R0, 0x100, R57 ;  /* 0x0000010000007824 */ /* 0x000fc400078e0239 */
[----:B0-----:R-:W-:Y:S02]  /*7a9e0*/  IMAD R5, R44, 0x100, R39 ;  /* 0x000001002c057824 */ /* 0x001fe400078e0227 */
[----:B------:R-:W3:Y:S01]  /*7a9f0*/  LDL.LU.64 R38, [R1+0x1088] ;  /* 0x0010880001267983 */ /* 0x000ee20000300a00 */
[----:B------:R-:W-:-:S03]  /*7aa00*/  IMAD R4, R56, 0x100, R45 ;  /* 0x0000010038047824 */ /* 0x000fc600078e022d */
[----:B------:R-:W4:Y:S04]  /*7aa10*/  LDL.LU.64 R12, [R1+0x1070] ;  /* 0x00107000010c7983 */ /* 0x000f280000300a00 */
[----:B------:R-:W4:Y:S04]  /*7aa20*/  LDL.LU.64 R14, [R1+0x1078] ;  /* 0x00107800010e7983 */ /* 0x000f280000300a00 */
[----:B------:R-:W4:Y:S04]  /*7aa30*/  LDL.LU.64 R8, [R1+0x1060] ;  /* 0x0010600001087983 */ /* 0x000f280000300a00 */
[----:B------:R-:W4:Y:S04]  /*7aa40*/  LDL.LU.64 R10, [R1+0x1068] ;  /* 0x00106800010a7983 */ /* 0x000f280000300a00 */
[----:B------:R-:W4:Y:S04]  /*7aa50*/  LDL.LU.64 R42, [R1+0x8d60] ;  /* 0x008d6000012a7983 */ /* 0x000f280000300a00 */
[----:B------:R-:W4:Y:S04]  /*7aa60*/  LDL.LU.64 R40, [R1+0x8d58] ;  /* 0x008d580001287983 */ /* 0x000f280000300a00 */
[----:B------:R0:W-:Y:S04]  /*7aa70*/  STL.64 [R1+0x1950], R28 ;  /* 0x0019501c01007387 */ /* 0x0001e80000100a00 */
[----:B------:R1:W-:Y:S01]  /*7aa80*/  STL.64 [R1+0x1958], R30 ;  /* 0x0019581e01007387 */ /* 0x0003e20000100a00 */
[----:B0-----:R-:W-:-:S02]  /*7aa90*/  F2FP.F16.E4M3.UNPACK_B R28, R18 ;  /* 0x00000012ff1c723e */ /* 0x001fc400020006ff */
[----:B------:R-:W-:Y:S02]  /*7aaa0*/  F2FP.F16.E4M3.UNPACK_B R29, R5 ;  /* 0x00000005ff1d723e */ /* 0x000fe400020006ff */
[----:B-1----:R-:W-:Y:S02]  /*7aab0*/  F2FP.F16.E4M3.UNPACK_B R30, R4 ;  /* 0x00000004ff1e723e */ /* 0x002fe400020006ff */
[----:B------:R-:W-:Y:S01]  /*7aac0*/  F2FP.F16.E4M3.UNPACK_B R31, R0 ;  /* 0x00000000ff1f723e */ /* 0x000fe200020006ff */
[----:B------:R-:W-:Y:S02]  /*7aad0*/  IMAD.MOV.U32 R18, RZ, RZ, R58 ;  /* 0x000000ffff127224 */ /* 0x000fe400078e003a */
[----:B------:R-:W-:-:S04]  /*7aae0*/  IMAD.MOV.U32 R19, RZ, RZ, R59 ;  /* 0x000000ffff137224 */ /* 0x000fc800078e003b */
[----:B--2---:R-:W-:-:S15]  /*7aaf0*/  HMMA.16816.F32 R4, R28, R58, R52 ;  /* 0x0000003a1c04723c */ /* 0x004fde0000001834 */
[----:B------:R-:W-:-:S04]  /*7ab00*/  NOP ;  /* 0x0000000000007918 */ /* 0x000fc80000000000 */
[----:B------:R0:W-:Y:S04]  /*7ab10*/  STL.64 [R1+0x1940], R4 ;  /* 0x0019400401007387 */ /* 0x0001e80000100a00 */
[----:B------:R1:W-:Y:S04]  /*7ab20*/  STL.64 [R1+0x1948], R6 ;  /* 0x0019480601007387 */ /* 0x0003e80000100a00 */
[----:B------:R-:W2:Y:S04]  /*7ab30*/  LDL.LU.64 R56, [R1+0xfd0] ;  /* 0x000fd00001387983 */ /* 0x000ea80000300a00 */
[----:B------:R-:W2:Y:S04]  /*7ab40*/  LDL.LU.64 R58, [R1+0xfd8] ;  /* 0x000fd800013a7983 */ /* 0x000ea80000300a00 */
[----:B------:R-:W2:Y:S01]  /*7ab50*/  LDL.LU.64 R52, [R1+0xfa0] ;  /* 0x000fa00001347983 */ /* 0x000ea20000300a00 */
[C---:B---3--:R-:W-:Y:S03]  /*7ab60*/  HMMA.16816.F32 R36, R28.reuse, R46, R36 ;  /* 0x0000002e1c24723c */ /* 0x048fe60000001824 */
[----:B------:R-:W3:Y:S04]  /*7ab70*/  LDL.LU.64 R54, [R1+0xfa8] ;  /* 0x000fa80001367983 */ /* 0x000ee80000300a00 */
[----:B0-----:R-:W3:Y:S01]  /*7ab80*/  LDL.LU.64 R4, [R1+0xf70] ;  /* 0x000f700001047983 */ /* 0x001ee20000300a00 */
[C---:B----4-:R-:W-:Y:S03]  /*7ab90*/  HMMA.16816.F32 R12, R28.reuse, R48, R12 ;  /* 0x000000301c0c723c */ /* 0x050fe6000000180c */
[----:B-1----:R-:W4:Y:S05]  /*7aba0*/  LDL.LU.64 R6, [R1+0xf78] ;  /* 0x000f780001067983 */ /* 0x002f2a0000300a00 */
[C---:B------:R-:W-:Y:S03]  /*7abb0*/  HMMA.16816.F32 R8, R28.reuse, R50, R8 ;  /* 0x000000321c08723c */ /* 0x040fe60000001808 */
[----:B------:R0:W-:Y:S04]  /*7abc0*/  STL.64 [R1+0x1930], R36 ;  /* 0x0019302401007387 */ /* 0x0001e80000100a00 */
[----:B------:R1:W-:Y:S04]  /*7abd0*/  STL.64 [R1+0x1938], R38 ;  /* 0x0019382601007387 */ /* 0x0003e80000100a00 */
[----:B------:R-:W3:Y:S04]  /*7abe0*/  LDL.LU.64 R44, [R1+0xf50] ;  /* 0x000f5000012c7983 */ /* 0x000ee80000300a00 */
[----:B------:R0:W-:Y:S04]  /*7abf0*/  STL.64 [R1+0x1920], R12 ;  /* 0x0019200c01007387 */ /* 0x0001e80000100a00 */
[----:B------:R0:W-:Y:S04]  /*7ac00*/  STL.64 [R1+0x1928], R14 ;  /* 0x0019280e01007387 */ /* 0x0001e80000100a00 */
[----:B------:R-:W3:Y:S04]  /*7ac10*/  LDL.LU.64 R46, [R1+0xf58] ;  /* 0x000f5800012e7983 */ /* 0x000ee80000300a00 */
[----:B------:R0:W-:Y:S04]  /*7ac20*/  STL.64 [R1+0x1910], R8 ;  /* 0x0019100801007387 */ /* 0x0001e80000100a00 */
[----:B------:R0:W-:Y:S04]  /*7ac30*/  STL.64 [R1+0x1918], R10 ;  /* 0x0019180a01007387 */ /* 0x0001e80000100a00 */
[----:B------:R-:W3:Y:S04]  /*7ac40*/  LDL.LU.64 R48, [R1+0xf20] ;  /* 0x000f200001307983 */ /* 0x000ee80000300a00 */
[----:B------:R-:W3:Y:S04]  /*7ac50*/  LDL.LU.64 R50, [R1+0xf28] ;  /* 0x000f280001327983 */ /* 0x000ee80000300a00 */
[----:B0-----:R-:W3:Y:S04]  /*7ac60*/  LDL.LU.64 R36, [R1+0xe20] ;  /* 0x000e200001247983 */ /* 0x001ee80000300a00 */
[----:B-1----:R-:W3:Y:S04]  /*7ac70*/  LDL.LU.64 R38, [R1+0xe28] ;  /* 0x000e280001267983 */ /* 0x002ee80000300a00 */
[----:B------:R-:W3:Y:S04]  /*7ac80*/  LDL.LU.64 R12, [R1+0xe10] ;  /* 0x000e1000010c7983 */ /* 0x000ee80000300a00 */
[----:B------:R-:W3:Y:S04]  /*7ac90*/  LDL.LU.64 R14, [R1+0xe18] ;  /* 0x000e1800010e7983 */ /* 0x000ee80000300a00 */
        /* <DEDUP_REMOVED lines=46> */
[----:B------:R-:W-:Y:S04]  /*7af80*/  STL.64 [R1+0x1890], R12 ;  /* 0x0018900c01007387 */ /* 0x000fe80000100a00 */
[----:B------:R-:W-:Y:S04]  /*7af90*/  STL.64 [R1+0x1898], R14 ;  /* 0x0018980e01007387 */ /* 0x000fe80000100a00 */
[----:B-1----:R-:W2:Y:S01]  /*7afa0*/  LDL.LU.64 R38, [R1+0xdc8] ;  /* 0x000dc80001267983 */ /* 0x002ea20000300a00 */
[C---:B------:R-:W-:Y:S08]  /*7afb0*/  HMMA.16816.F32 R8, R28.reuse, R44, R8 ;  /* 0x0000002c1c08723c */ /* 0x040ff00000001808 */
[C---:B------:R-:W-:Y:S11]  /*7afc0*/  HMMA.16816.F32 R4, R28.reuse, R42, R4 ;  /* 0x0000002a1c04723c */ /* 0x040ff60000001804 */
[----:B------:R-:W-:Y:S04]  /*7afd0*/  STL.64 [R1+0x1880], R8 ;  /* 0x0018800801007387 */ /* 0x000fe80000100a00 */
[----:B------:R-:W-:Y:S04]  /*7afe0*/  STL.64 [R1+0x1888], R10 ;  /* 0x0018880a01007387 */ /* 0x000fe80000100a00 */
        /* <DEDUP_REMOVED lines=11> */
[----:B------:R-:W3:Y:S04]  /*7b0a0*/  LDL.LU.64 R46, [R1+0xd68] ;  /* 0x000d6800012e7983 */ /* 0x000ee80000300a00 */
[----:B------:R-:W3:Y:S04]  /*7b0b0*/  LDL.LU.64 R12, [R1+0xd50] ;  /* 0x000d5000010c7983 */ /* 0x000ee80000300a00 */
[----:B------:R-:W3:Y:S04]  /*7b0c0*/  LDL.LU.64 R14, [R1+0xd58] ;  /* 0x000d5800010e7983 */ /* 0x000ee80000300a00 */
[----:B------:R-:W3:Y:S04]  /*7b0d0*/  LDL.LU.64 R8, [R1+0xd20] ;  /* 0x000d200001087983 */ /* 0x000ee80000300a00 */
[----:B------:R-:W3:Y:S04]  /*7b0e0*/  LDL.LU.64 R10, [R1+0xd28] ;  /* 0x000d2800010a7983 */ /* 0x000ee80000300a00 */
[----:B-1----:R-:W3:Y:S04]  /*7b0f0*/  LDL.LU.64 R4, [R1+0xd00] ;  /* 0x000d000001047983 */ /* 0x002ee80000300a00 */
[----:B----4-:R-:W4:Y:S01]  /*7b100*/  LDL.LU.64 R6, [R1+0xd08] ;  /* 0x000d080001067983 */ /* 0x010f220000300a00 */
[----:B--2---:R-:W-:-:S15]  /*7b110*/  HMMA.16816.F32 R36, R28, R40, R36 ;  /* 0x000000281c24723c */ /* 0x004fde0000001824 */
[----:B------:R-:W-:-:S04]  /*7b120*/  NOP ;  /* 0x0000000000007918 */ /* 0x000fc80000000000 */
        /* <DEDUP_REMOVED lines=8> */
[C---:B---3--:R-:W-:Y:S08]  /*7b1b0*/  HMMA.16816.F32 R12, R28.reuse, R24, R12 ;  /* 0x000000181c0c723c */ /* 0x048ff0000000180c */
[C---:B------:R-:W-:Y:S08]  /*7b1c0*/  HMMA.16816.F32 R8, R28.reuse, R22, R8 ;  /* 0x000000161c08723c */ /* 0x040ff00000001808 */
[C---:B----4-:R-:W-:Y:S08]  /*7b1d0*/  HMMA.16816.F32 R4, R28.reuse, R20, R4 ;  /* 0x000000141c04723c */ /* 0x050ff00000001804 */
        /* <DEDUP_REMOVED lines=15> */
[----:B0-----:R-:W-:Y:S02]  /*7b2d0*/  HMMA.16816.F32 R32, R28, R26, R44 ;  /* 0x0000001a1c20723c */ /* 0x001fe4000000182c */
[----:B------:R-:W-:Y:S04]  /*7b2e0*/  STL.64 [R1+0x1820], R36 ;  /* 0x0018202401007387 */ /* 0x000fe80000100a00 */
[----:B------:R-:W-:Y:S04]  /*7b2f0*/  STL.64 [R1+0x1828], R38 ;  /* 0x0018282601007387 */ /* 0x000fe80000100a00 */
[----:B------:R-:W-:Y:S09]  /*7b300*/  STL.64 [R1+0x8c58], R26 ;  /* 0x008c581a01007387 */ /* 0x000ff20000100a00 */
[----:B------:R-:W-:Y:S04]  /*7b310*/  STL.64 [R1+0x1810], R32 ;  /* 0x0018102001007387 */ /* 0x000fe80000100a00 */
[----:B------:R-:W-:Y:S04]  /*7b320*/  STL.64 [R1+0x1818], R34 ;  /* 0x0018182201007387 */ /* 0x000fe80000100a00 */
[----:B------:R-:W-:Y:S04]  /*7b330*/  STL.64 [R1+0x8c50], R24 ;  /* 0x008c501801007387 */ /* 0x000fe80000100a00 */
[----:B------:R0:W-:Y:S04]  /*7b340*/  STL.64 [R1+0x1800], R12 ;  /* 0x0018000c01007387 */ /* 0x0001e80000100a00 */
[----:B------:R1:W-:Y:S04]  /*7b350*/  STL.64 [R1+0x1808], R14 ;  /* 0x0018080e01007387 */ /* 0x0003e80000100a00 */
[----:B------:R-:W2:Y:S04]  /*7b360*/  LDL.LU.64 R40, [R1+0xcf0] ;  /* 0x000cf00001287983 */ /* 0x000ea80000300a00 */
        /* <DEDUP_REMOVED lines=8> */
[----:B------:R-:W2:Y:S04]  /*7b3f0*/  LDL.LU.64 R46, [R1+0xcb8] ;  /* 0x000cb800012e7983 */ /* 0x000ea80000300a00 */
[----:B---3--:R-:W3:Y:S04]  /*7b400*/  LDL.LU.64 R8, [R1+0xc90] ;  /* 0x000c900001087983 */ /* 0x008ee80000300a00 */
[----:B----4-:R-:W3:Y:S04]  /*7b410*/  LDL.LU.64 R10, [R1+0xc98] ;  /* 0x000c9800010a7983 */ /* 0x010ee80000300a00 */
[----:B------:R-:W4:Y:S04]  /*7b420*/  LDL.LU.64 R4, [R1+0xc80] ;  /* 0x000c800001047983 */ /* 0x000f280000300a00 */
[----:B------:R-:W4:Y:S04]  /*7b430*/  LDL.LU.64 R6, [R1+0xc88] ;  /* 0x000c880001067983 */ /* 0x000f280000300a00 */
[----:B------:R-:W3:Y:S04]  /*7b440*/  LDL.LU R26, [R1+0x3108] ;  /* 0x00310800011a7983 */ /* 0x000ee80000300800 */
[----:B------:R-:W3:Y:S04]  /*7b450*/  LDL.LU R27, [R1+0x3104] ;  /* 0x00310400011b7983 */ /* 0x000ee80000300800 */
        /* <DEDUP_REMOVED lines=9> */
[----:B------:R-:W4:Y:S04]  /*7b4f0*/  LDL.LU.64 R36, [R1+0xc60] ;  /* 0x000c600001247983 */ /* 0x000f280000300a00 */
[----:B------:R-:W4:Y:S04]  /*7b500*/  LDL.LU.64 R38, [R1+0xc68] ;  /* 0x000c680001267983 */ /* 0x000f280000300a00 */
[----:B------:R-:W4:Y:S04]  /*7b510*/  LDL.LU.64 R32, [R1+0xc50] ;  /* 0x000c500001207983 */ /* 0x000f280000300a00 */
[----:B------:R-:W4:Y:S04]  /*7b520*/  LDL.LU.64 R34, [R1+0xc58] ;  /* 0x000c580001227983 */ /* 0x000f280000300a00 */
[----:B------:R-:W4:Y:S04]  /*7b530*/  LDL.64 R56, [R1+0x10] ;  /* 0x0000100001387983 */ /* 0x000f280000100a00 */
[----:B------:R-:W4:Y:S04]  /*7b540*/  LDL.64 R58, [R1+0x8] ;  /* 0x00000800013a7983 */ /* 0x000f280000100a00 */
[----:B------:R-:W-:Y:S04]  /*7b550*/  STL.64 [R1+0x8c78], R22 ;  /* 0x008c781601007387 */ /* 0x000fe80000100a00 */
[----:B------:R0:W-:Y:S04]  /*7b560*/  STL.64 [R1+0x8c70], R20 ;  /* 0x008c701401007387 */ /* 0x0001e80000100a00 */
[----:B0-----:R-:W4:Y:S04]  /*7b570*/  LDL.LU.64 R20, [R1+0xc70] ;  /* 0x000c700001147983 */ /* 0x001f280000300a00 */
[----:B------:R-:W4:Y:S01]  /*7b580*/  LDL.LU.64 R22, [R1+0xc78] ;  /* 0x000c780001167983 */ /* 0x000f220000300a00 */
[C---:B--2---:R-:W-:Y:S08]  /*7b590*/  HMMA.16816.F32 R12, R28.reuse, R16, R12 ;  /* 0x000000101c0c723c */ /* 0x044ff0000000180c */
[----:B---3--:R-:W-:-:S15]  /*7b5a0*/  HMMA.16816.F32 R40, R28, R18, R40 ;  /* 0x000000121c28723c */ /* 0x008fde0000001828 */
[----:B------:R-:W-:-:S04]  /*7b5b0*/  NOP ;  /* 0x0000000000007918 */ /* 0x000fc80000000000 */
[----:B------:R-:W-:Y:S04]  /*7b5c0*/  STL.64 [R1+0x17d0], R40 ;  /* 0x0017d02801007387 */ /* 0x000fe80000100a00 */
[----:B------:R0:W-:Y:S04]  /*7b5d0*/  STL.64 [R1+0x17d8], R42 ;  /* 0x0017d82a01007387 */ /* 0x0001e80000100a00 */
[----:B0-----:R-:W2:Y:S04]  /*7b5e0*/  LDL.LU.64 R42, [R1+0x8cf8] ;  /* 0x008cf800012a7983 */ /* 0x001ea80000300a00 */
[----:B------:R-:W3:Y:S04]  /*7b5f0*/  LDL.LU.64 R40, [R1+0x8cf0] ;  /* 0x008cf00001287983 */ /* 0x000ee80000300a00 */
        /* <DEDUP_REMOVED lines=20> */
[----:B--2---:R-:W-:-:S15]  /*7b740*/  HMMA.16816.F32 R20, R28, R8, R20 ;  /* 0x000000081c14723c */ /* 0x004fde0000001814 */
[----:B------:R-:W-:-:S04]  /*7b750*/  NOP ;  /* 0x0000000000007918 */ /* 0x000fc80000000000 */
[----:B------:R0:W-:Y:S04]  /*7b760*/  STL.64 [R1+0x1780], R20 ;  /* 0x0017801401007387 */ /* 0x0001e80000100a00 */
[----:B------:R1:W-:Y:S04]  /*7b770*/  STL.64 [R1+0x1788], R22 ;  /* 0x0017881601007387 */ /* 0x0003e80000100a00 */
[----:B0-----:R-:W2:Y:S04]  /*7b780*/  LDL.LU.64 R20, [R1+0xc40] ;  /* 0x000c400001147983 */ /* 0x001ea80000300a00 */
[----:B-1----:R-:W2:Y:S04]  /*7b790*/  LDL.LU.64 R22, [R1+0xc48] ;  /* 0x000c480001167983 */ /* 0x002ea80000300a00 */
[----:B------:R-:W2:Y:S04]  /*7b7a0*/  LDL.64 R50, [R1] ;  /* 0x0000000001327983 */ /* 0x000ea80000100a00 */
[----:B------:R0:W-:Y:S04]  /*7b7b0*/  STL [R1+0x8c3c], R9 ;  /* 0x008c3c0901007387 */ /* 0x0001e80000100800 */
[----:B0-----:R-:W2:Y:S01]  /*7b7c0*/  LDL.LU R9, [R1+0x3110] ;  /* 0x0031100001097983 */ /* 0x001ea20000300800 */
[C---:B----4-:R-:W-:Y:S08]  /*7b7d0*/  HMMA.16816.F32 R36, R28.reuse, R6, R36 ;  /* 0x000000061c24723c */ /* 0x050ff00000001824 */
[----:B---3--:R-:W-:Y:S01]  /*7b7e0*/  HMMA.16816.F32 R32, R28, R4, R32 ;  /* 0x000000041c20723c */ /* 0x008fe20000001820 */
[----:B------:R-:W-:Y:S04]  /*7b7f0*/  STL [R1+0x8c34], R6 ;  /* 0x008c340601007387 */ /* 0x000fe80000100800 */
[----:B------:R0:W-:Y:S06]  /*7b800*/  STL [R1+0x8c30], R7 ;  /* 0x008c300701007387 */ /* 0x0001ec0000100800 */
[----:B------:R1:W-:Y:S04]  /*7b810*/  STL.64 [R1+0x1770], R36 ;  /* 0x0017702401007387 */ /* 0x0003e80000100a00 */
[----:B------:R3:W-:Y:S01]  /*7b820*/  STL.64 [R1+0x1778], R38 ;  /* 0x0017782601007387 */ /* 0x0007e20000100a00 */
[----:B0-----:R-:W-:-:S03]  /*7b830*/  IMAD R7, R27, 0x100, R26 ;  /* 0x000001001b077824 */ /* 0x001fc600078e021a */
[----:B-1----:R-:W4:Y:S04]  /*7b840*/  LDL.LU.64 R36, [R1+0xc30] ;  /* 0x000c300001247983 */ /* 0x002f280000300a00 */
[----:B---3--:R-:W4:Y:S04]  /*7b850*/  LDL.LU.64 R38, [R1+0xc38] ;  /* 0x000c380001267983 */ /* 0x008f280000300a00 */
[----:B------:R0:W-:Y:S04]  /*7b860*/  STL.64 [R1+0x1760], R32 ;  /* 0x0017602001007387 */ /* 0x0001e80000100a00 */
[----:B------:R1:W-:Y:S04]  /*7b870*/  STL.64 [R1+0x1768], R34 ;  /* 0x0017682201007387 */ /* 0x0003e80000100a00 */
[----:B0-----:R-:W3:Y:S04]  /*7b880*/  LDL.LU.64 R32, [R1+0xc20] ;  /* 0x000c200001207983 */ /* 0x001ee80000300a00 */
[----:B-1----:R-:W3:Y:S04]  /*7b890*/  LDL.LU.64 R34, [R1+0xc28] ;  /* 0x000c280001227983 */ /* 0x002ee80000300a00 */
[----:B------:R0:W-:Y:S04]  /*7b8a0*/  STL [R1+0x8c38], R5 ;  /* 0x008c380501007387 */ /* 0x0001e80000100800 */
[----:B------:R-:W3:Y:S04]  /*7b8b0*/  LDL.LU.64 R24, [R1+0xc10] ;  /* 0x000c100001187983 */ /* 0x000ee80000300a00 */
[----:B------:R-:W3:Y:S01]  /*7b8c0*/  LDL.LU.64 R26, [R1+0xc18] ;  /* 0x000c1800011a7983 */ /* 0x000ee20000300a00 */
[----:B--2---:R-:W-:-:S02]  /*7b8d0*/  IMAD R6, R48, 0x100, R9 ;  /* 0x0000010030067824 */ /* 0x004fc400078e0209 */
[----:B0-----:R-:W-:Y:S02]  /*7b8e0*/  IMAD R5, R52, 0x100, R49 ;  /* 0x0000010034057824 */ /* 0x001fe400078e0231 */
[----:B------:R-:W-:Y:S01]  /*7b8f0*/  IMAD R0, R0, 0x100, R53 ;  /* 0x0000010000007824 */ /* 0x000fe200078e0235 */
[----:B------:R-:W-:Y:S01]  /*7b900*/  HMMA.16816.F32 R20, R28, R2, R20 ;  /* 0x000000021c14723c */ /* 0x000fe20000001814 */
[----:B------:R-:W-:Y:S02]  /*7b910*/  F2FP.F16.E4M3.UNPACK_B R28, R7 ;  /* 0x00000007ff1c723e */ /* 0x000fe400020006ff */
[----:B------:R-:W-:Y:S02]  /*7b920*/  F2FP.F16.E4M3.UNPACK_B R29, R6 ;  /* 0x00000006ff1d723e */ /* 0x000fe400020006ff */
[----:B------:R-:W-:Y:S02]  /*7b930*/  F2FP.F16.E4M3.UNPACK_B R30, R5 ;  /* 0x00000005ff1e723e */ /* 0x000fe400020006ff */
[----:B------:R-:W-:Y:S01]  /*7b940*/  F2FP.F16.E4M3.UNPACK_B R31, R0 ;  /* 0x00000000ff1f723e */ /* 0x000fe200020006ff */
[----:B------:R-:W-:Y:S04]  /*7b950*/  STL [R1+0x8c2c], R2 ;  /* 0x008c2c0201007387 */ /* 0x000fe80000100800 */
[----:B------:R-:W-:Y:S07]  /*7b960*/  STL [R1+0x8c28], R3 ;  /* 0x008c280301007387 */ /* 0x000fee0000100800 */
[----:B------:R0:W-:Y:S04]  /*7b970*/  STL.64 [R1+0x1750], R20 ;  /* 0x0017501401007387 */ /* 0x0001e80000100a00 */
[----:B------:R1:W-:Y:S04]  /*7b980*/  STL.64 [R1+0x1758], R22 ;  /* 0x0017581601007387 */ /* 0x0003e80000100a00 */
[----:B0-----:R-:W2:Y:S04]  /*7b990*/  LDL.LU.64 R20, [R1+0xc00] ;  /* 0x000c000001147983 */ /* 0x001ea80000300a00 */
[----:B-1----:R-:W2:Y:S01]  /*7b9a0*/  LDL.LU.64 R22, [R1+0xc08] ;  /* 0x000c080001167983 */ /* 0x002ea20000300a00 */
[----:B------:R-:W-:-:S02]  /*7b9b0*/  IMAD.MOV.U32 R2, RZ, RZ, R56 ;  /* 0x000000ffff027224 */ /* 0x000fc400078e0038 */
[----:B------:R-:W-:Y:S02]  /*7b9c0*/  IMAD.MOV.U32 R3, RZ, RZ, R57 ;  /* 0x000000ffff037224 */ /* 0x000fe400078e0039 */
[----:B------:R-:W-:Y:S02]  /*7b9d0*/  IMAD.MOV.U32 R6, RZ, RZ, R58 ;  /* 0x000000ffff067224 */ /* 0x000fe400078e003a */
[----:B------:R-:W-:Y:S01]  /*7b9e0*/  IMAD.MOV.U32 R7, RZ, RZ, R59 ;  /* 0x000000ffff077224 */ /* 0x000fe200078e003b */
[C---:B----4-:R-:W-:Y:S08]  /*7b9f0*/  HMMA.16816.F32 R36, R28.reuse, R54, R36 ;  /* 0x000000361c24723c */ /* 0x050ff00000001824 */
[C---:B---3--:R-:W-:Y:S08]  /*7ba00*/  HMMA.16816.F32 R32, R28.reuse, R56, R32 ;  /* 0x000000381c20723c */ /* 0x048ff00000001820 */
[C---:B------:R-:W-:Y:S03]  /*7ba10*/  HMMA.16816.F32 R24, R28.reuse, R58, R24 ;  /* 0x0000003a1c18723c */ /* 0x040fe60000001818 */
[----:B------:R-:W-:Y:S04]  /*7ba20*/  STL.64 [R1+0x1740], R36 ;  /* 0x0017402401007387 */ /* 0x000fe80000100a00 */
[----:B------:R-:W-:Y:S04]  /*7ba30*/  STL.64 [R1+0x1748], R38 ;  /* 0x0017482601007387 */ /* 0x000fe80000100a00 */
[----:B------:R-:W-:Y:S04]  /*7ba40*/  STL.64 [R1+0x1720], R32 ;  /* 0x0017202001007387 */ /* 0x000fe80000100a00 */
[----:B------:R-:W-:Y:S04]  /*7ba50*/  STL.64 [R1+0x1728], R34 ;  /* 0x0017282201007387 */ /* 0x000fe80000100a00 */
[----:B------:R0:W-:Y:S04]  /*7ba60*/  STL.64 [R1+0x1710], R24 ;  /* 0x0017101801007387 */ /* 0x0001e80000100a00 */
[----:B------:R1:W-:Y:S04]  /*7ba70*/  STL.64 [R1+0x1718], R26 ;  /* 0x0017181a01007387 */ /* 0x0003e80000100a00 */
[----:B------:R-:W3:Y:S04]  /*7ba80*/  LDL.LU.64 R56, [R1+0xbf0] ;  /* 0x000bf00001387983 */ /* 0x000ee80000300a00 */
[----:B------:R-:W3:Y:S04]  /*7ba90*/  LDL.LU.64 R58, [R1+0xbf8] ;  /* 0x000bf800013a7983 */ /* 0x000ee80000300a00 */
[----:B0-----:R-:W4:Y:S04]  /*7baa0*/  LDL.LU.64 R24, [R1+0xbe0] ;  /* 0x000be00001187983 */ /* 0x001f280000300a00 */
[----:B-1----:R-:W4:Y:S01]  /*7bab0*/  LDL.LU.64 R26, [R1+0xbe8] ;  /* 0x000be800011a7983 */ /* 0x002f220000300a00 */
        /* <DEDUP_REMOVED lines=9> */
[----:B------:R-:W2:Y:S04]  /*7bb50*/  LDL.LU.64 R36, [R1+0xba0] ;  /* 0x000ba00001247983 */ /* 0x000ea80000300a00 */
[----:B------:R-:W2:Y:S04]  /*7bb60*/  LDL.LU.64 R38, [R1+0xba8] ;  /* 0x000ba80001267983 */ /* 0x000ea80000300a00 */
[----:B------:R-:W2:Y:S04]  /*7bb70*/  LDL.LU.64 R32, [R1+0xb90] ;  /* 0x000b900001207983 */ /* 0x000ea80000300a00 */
[----:B------:R-:W2:Y:S04]  /*7bb80*/  LDL.LU.64 R34, [R1+0xb98] ;  /* 0x000b980001227983 */ /* 0x000ea80000300a00 */
[----:B0-----:R-:W2:Y:S04]  /*7bb90*/  LDL.LU.64 R20, [R1+0xb80] ;  /* 0x000b800001147983 */ /* 0x001ea80000300a00 */
[----:B-1----:R-:W2:Y:S01]  /*7bba0*/  LDL.LU.64 R22, [R1+0xb88] ;  /* 0x000b880001167983 */ /* 0x002ea20000300a00 */
[----:B---3--:R-:W-:-:S15]  /*7bbb0*/  HMMA.16816.F32 R56, R28, R60, R56 ;  /* 0x0000003c1c38723c */ /* 0x008fde0000001838 */
[----:B------:R-:W-:-:S04]  /*7bbc0*/  NOP ;  /* 0x0000000000007918 */ /* 0x000fc80000000000 */
        /* <DEDUP_REMOVED lines=10> */
[----:B------:R-:W-:Y:S04]  /*7bc70*/  STL.64 [R1+0x16d0], R52 ;  /* 0x0016d03401007387 */ /* 0x000fe80000100a00 */
[----:B------:R0:W-:Y:S04]  /*7bc80*/  STL.64 [R1+0x16d8], R54 ;  /* 0x0016d83601007387 */ /* 0x0001e80000100a00 */
[----:B0-----:R-:W3:Y:S04]  /*7bc90*/  LDL.LU.64 R54, [R1+0x8c98] ;  /* 0x008c980001367983 */ /* 0x001ee80000300a00 */
[----:B------:R-:W4:Y:S04]  /*7bca0*/  LDL.LU.64 R52, [R1+0x8c90] ;  /* 0x008c900001347983 */ /* 0x000f280000300a00 */
[----:B------:R-:W-:Y:S04]  /*7bcb0*/  STL.64 [R1+0x8bc0], R58 ;  /* 0x008bc03a01007387 */ /* 0x000fe80000100a00 */
[----:B------:R0:W-:Y:S04]  /*7bcc0*/  STL.64 [R1+0x8bb8], R56 ;  /* 0x008bb83801007387 */ /* 0x0001e80000100a00 */
[----:B0-----:R-:W4:Y:S04]  /*7bcd0*/  LDL.LU.64 R56, [R1+0xbb0] ;  /* 0x000bb00001387983 */ /* 0x001f280000300a00 */
[----:B------:R-:W4:Y:S01]  /*7bce0*/  LDL.LU.64 R58, [R1+0xbb8] ;  /* 0x000bb800013a7983 */ /* 0x000f220000300a00 */
[----:B---3--:R-:W-:-:S15]  /*7bcf0*/  HMMA.16816.F32 R48, R28, R54, R48 ;  /* 0x000000361c30723c */ /* 0x008fde0000001830 */
[----:B------:R-:W-:-:S04]  /*7bd00*/  NOP ;  /* 0x0000000000007918 */ /* 0x000fc80000000000 */
[----:B------:R-:W-:Y:S04]  /*7bd10*/  STL.64 [R1+0x16c0], R48 ;  /* 0x0016c03001007387 */ /* 0x000fe80000100a00 */
[----:B------:R0:W-:Y:S04]  /*7bd20*/  STL.64 [R1+0x16c8], R50 ;  /* 0x0016c83201007387 */ /* 0x0001e80000100a00 */
[----:B0-----:R-:W3:Y:S04]  /*7bd30*/  LDL.LU.64 R50, [R1+0x8c88] ;  /* 0x008c880001327983 */ /* 0x001ee80000300a00 */
[----:B------:R-:W2:Y:S01]  /*7bd40*/  LDL.LU.64 R48, [R1+0x8c80] ;  /* 0x008c800001307983 */ /* 0x000ea20000300a00 */
[----:B----4-:R-:W-:Y:S03]  /*7bd50*/  HMMA.16816.F32 R56, R28, R52, R56 ;  /* 0x000000341c38723c */ /* 0x010fe60000001838 */
[----:B------:R-:W-:Y:S04]  /*7bd60*/  STL.64 [R1+0x8bd0], R54 ;  /* 0x008bd03601007387 */ /* 0x000fe80000100a00 */
[----:B------:R-:W-:-:S12]  /*7bd70*/  STL.64 [R1+0x8bc8], R52 ;  /* 0x008bc83401007387 */ /* 0x000fd80000100a00 */
[----:B------:R-:W-:Y:S04]  /*7bd80*/  STL.64 [R1+0x16b0], R56 ;  /* 0x0016b03801007387 */ /* 0x000fe80000100a00 */
[----:B------:R-:W-:Y:S01]  /*7bd90*/  STL.64 [R1+0x16b8], R58 ;  /* 0x0016b83a01007387 */ /* 0x000fe20000100a00 */
[C---:B---3--:R-:W-:Y:S08]  /*7bda0*/  HMMA.16816.F32 R36, R28.reuse, R50, R36 ;  /* 0x000000321c24723c */ /* 0x048ff00000001824 */
[C---:B--2---:R-:W-:Y:S01]  /*7bdb0*/  HMMA.16816.F32 R32, R28.reuse, R48, R32 ;  /* 0x000000301c20723c */ /* 0x044fe20000001820 */
[----:B------:R-:W-:Y:S10]  /*7bdc0*/  STL.64 [R1+0x8be0], R50 ;  /* 0x008be03201007387 */ /* 0x000ff40000100a00 */
[----:B------:R-:W-:Y:S04]  /*7bdd0*/  STL.64 [R1+0x16a0], R36 ;  /* 0x0016a02401007387 */ /* 0x000fe80000100a00 */
[----:B------:R-:W-:Y:S04]  /*7bde0*/  STL.64 [R1+0x16a8], R38 ;  /* 0x0016a82601007387 */ /* 0x000fe80000100a00 */
[----:B------:R-:W-:Y:S04]  /*7bdf0*/  STL.64 [R1+0x8bd8], R48 ;  /* 0x008bd83001007387 */ /* 0x000fe80000100a00 */
[----:B------:R-:W-:Y:S04]  /*7be00*/  STL.64 [R1+0x1690], R32 ;  /* 0x0016902001007387 */ /* 0x000fe80000100a00 */
[----:B------:R0:W-:Y:S02]  /*7be10*/  STL.64 [R1+0x1698], R34 ;  /* 0x0016982201007387 */ /* 0x0001e40000100a00 */
[----:B0-----:R-:W-:Y:S02]  /*7be20*/  HMMA.16816.F32 R32, R28, R46, R20 ;  /* 0x0000002e1c20723c */ /* 0x001fe40000001814 */
[----:B------:R-:W2:Y:S04]  /*7be30*/  LDL.LU.64 R20, [R1+0xb60] ;  /* 0x000b600001147983 */ /* 0x000ea80000300a00 */
[----:B------:R-:W2:-:S13]  /*7be40*/  LDL.LU.64 R22, [R1+0xb68] ;  /* 0x000b680001167983 */ /* 0x000e9a0000300a00 */
[----:B------:R-:W-:Y:S04]  /*7be50*/  STL.64 [R1+0x1680], R32 ;  /* 0x0016802001007387 */ /* 0x000fe80000100a00 */
[----:B------:R0:W-:Y:S04]  /*7be60*/  STL.64 [R1+0x1688], R34 ;  /* 0x0016882201007387 */ /* 0x0001e80000100a00 */
[----:B------:R-:W3:Y:S04]  /*7be70*/  LDL.LU.64 R36, [R1+0xb50] ;  /* 0x000b500001247983 */ /* 0x000ee80000300a00 */
[----:B------:R-:W3:Y:S01]  /*7be80*/  LDL.LU.64 R38, [R1+0xb58] ;  /* 0x000b580001267983 */ /* 0x000ee20000300a00 */
[----:B0-----:R-:W-:Y:S03]  /*7be90*/  HMMA.16816.F32 R32, R28, R44, R24 ;  /* 0x0000002c1c20723c */ /* 0x001fe60000001818 */
[----:B------:R-:W4:Y:S04]  /*7bea0*/  LDL.LU.64 R24, [R1+0xb40] ;  /* 0x000b400001187983 */ /* 0x000f280000300a00 */
[----:B------:R-:W4:-:S12]  /*7beb0*/  LDL.LU.64 R26, [R1+0xb48] ;  /* 0x000b4800011a7983 */ /* 0x000f180000300a00 */
[----:B------:R0:W-:Y:S04]  /*7bec0*/  STL.64 [R1+0x1670], R32 ;  /* 0x0016702001007387 */ /* 0x0001e80000100a00 */
[----:B------:R1:W-:Y:S04]  /*7bed0*/  STL.64 [R1+0x1678], R34 ;  /* 0x0016782201007387 */ /* 0x0003e80000100a00 */
        /* <DEDUP_REMOVED lines=21> */
[----:B------:R-:W2:Y:S04]  /*7c030*/  LDL.LU.64 R36, [R1+0x8c60] ;  /* 0x008c600001247983 */ /* 0x000ea80000300a00 */
        /* <DEDUP_REMOVED lines=18> */
[----:B------:R-:W-:Y:S10]  /*7c160*/  STL.64 [R1+0x8c20], R34 ;  /* 0x008c202201007387 */ /* 0x000ff40000100a00 */
[----:B------:R-:W-:Y:S04]  /*7c170*/  STL.64 [R1+0x1620], R40 ;  /* 0x0016202801007387 */ /* 0x000fe80000100a00 */
[----:B------:R0:W-:Y:S04]  /*7c180*/  STL.64 [R1+0x1628], R42 ;  /* 0x0016282a01007387 */ /* 0x0001e80000100a00 */
[----:B------:R-:W-:Y:S04]  /*7c190*/  STL.64 [R1+0x8c18], R32 ;  /* 0x008c182001007387 */ /* 0x000fe80000100a00 */
[----:B------:R-:W-:Y:S01]  /*7c1a0*/  STL.64 [R1+0x1610], R36 ;  /* 0x0016102401007387 */ /* 0x000fe20000100a00 */
[C---:B0-----:R-:W-:Y:S03]  /*7c1b0*/  HMMA.16816.F32 R40, R28.reuse, R26, R56 ;  /* 0x0000001a1c28723c */ /* 0x041fe60000001838 */
[----:B------:R4:W-:Y:S05]  /*7c1c0*/  STL.64 [R1+0x1618], R38 ;  /* 0x0016182601007387 */ /* 0x0009ea0000100a00 */
[C---:B----4-:R-:W-:Y:S11]  /*7c1d0*/  HMMA.16816.F32 R36, R28.reuse, R24, R52 ;  /* 0x000000181c24723c */ /* 0x050ff60000001834 */
[----:B------:R0:W-:Y:S04]  /*7c1e0*/  STL.64 [R1+0x1600], R40 ;  /* 0x0016002801007387 */ /* 0x0001e80000100a00 */
[----:B------:R1:W-:Y:S04]  /*7c1f0*/  STL.64 [R1+0x1608], R42 ;  /* 0x0016082a01007387 */ /* 0x0003e80000100a00 */
[----:B0-----:R-:W2:Y:S04]  /*7c200*/  LDL.LU.64 R40, [R1+0xad0] ;  /* 0x000ad00001287983 */ /* 0x001ea80000300a00 */
[----:B------:R0:W-:Y:S04]  /*7c210*/  STL.64 [R1+0x15f0], R36 ;  /* 0x0015f02401007387 */ /* 0x0001e80000100a00 */
[----:B------:R3:W-:Y:S04]  /*7c220*/  STL.64 [R1+0x15f8], R38 ;  /* 0x0015f82601007387 */ /* 0x0007e80000100a00 */
[----:B-1----:R-:W2:Y:S01]  /*7c230*/  LDL.LU.64 R42, [R1+0xad8] ;  /* 0x000ad800012a7983 */ /* 0x002ea20000300a00 */
[----:B------:R-:W-:-:S15]  /*7c240*/  HMMA.16816.F32 R32, R28, R22, R48 ;  /* 0x000000161c20723c */ /* 0x000fde0000001830 */
[----:B------:R-:W-:-:S04]  /*7c250*/  NOP ;  /* 0x0000000000007918 */ /* 0x000fc80000000000 */
[----:B------:R1:W-:Y:S04]  /*7c260*/  STL.64 [R1+0x15e0], R32 ;  /* 0x0015e02001007387 */ /* 0x0003e80000100a00 */
[----:B------:R4:W-:Y:S04]  /*7c270*/  STL.64 [R1+0x15e8], R34 ;  /* 0x0015e82201007387 */ /* 0x0009e80000100a00 */
[----:B0-----:R-:W2:Y:S04]  /*7c280*/  LDL.LU.64 R36, [R1+0xac0] ;  /* 0x000ac00001247983 */ /* 0x001ea80000300a00 */
[----:B---3--:R-:W3:Y:S04]  /*7c290*/  LDL.LU.64 R38, [R1+0xac8] ;  /* 0x000ac80001267983 */ /* 0x008ee80000300a00 */
[----:B------:R-:W3:Y:S04]  /*7c2a0*/  LDL.LU.64 R52, [R1+0xab0] ;  /* 0x000ab00001347983 */ /* 0x000ee80000300a00 */
[----:B------:R-:W3:Y:S04]  /*7c2b0*/  LDL.LU.64 R54, [R1+0xab8] ;  /* 0x000ab80001367983 */ /* 0x000ee80000300a00 */
        /* <DEDUP_REMOVED lines=12> */
[----:B--2---:R-:W-:-:S15]  /*7c380*/  HMMA.16816.F32 R40, R28, R20, R40 ;  /* 0x000000141c28723c */ /* 0x004fde0000001828 */
[----:B------:R-:W-:-:S04]  /*7c390*/  NOP ;  /* 0x0000000000007918 */ /* 0x000fc80000000000 */
[----:B------:R0:W-:Y:S04]  /*7c3a0*/  STL.64 [R1+0x15d0], R40 ;  /* 0x0015d02801007387 */ /* 0x0001e80000100a00 */
[----:B------:R1:W-:Y:S04]  /*7c3b0*/  STL.64 [R1+0x15d8], R42 ;  /* 0x0015d82a01007387 */ /* 0x0003e80000100a00 */
[----:B0-----:R-:W2:Y:S04]  /*7c3c0*/  LDL.LU.64 R40, [R1+0xa80] ;  /* 0x000a800001287983 */ /* 0x001ea80000300a00 */
[----:B-1----:R-:W2:Y:S01]  /*7c3d0*/  LDL.LU.64 R42, [R1+0xa88] ;  /* 0x000a8800012a7983 */ /* 0x002ea20000300a00 */
[C---:B---3--:R-:W-:Y:S08]  /*7c3e0*/  HMMA.16816.F32 R36, R28.reuse, R18, R36 ;  /* 0x000000121c24723c */ /* 0x048ff00000001824 */
[C---:B------:R-:W-:Y:S11]  /*7c3f0*/  HMMA.16816.F32 R52, R28.reuse, R16, R52 ;  /* 0x000000101c34723c */ /* 0x040ff60000001834 */
[----:B------:R0:W-:Y:S04]  /*7c400*/  STL.64 [R1+0x15c0], R36 ;  /* 0x0015c02401007387 */ /* 0x0001e80000100a00 */
[----:B------:R1:W-:Y:S04]  /*7c410*/  STL.64 [R1+0x15c8], R38 ;  /* 0x0015c82601007387 */ /* 0x0003e80000100a00 */
[----:B0-----:R-:W3:Y:S04]  /*7c420*/  LDL.LU.64 R36, [R1+0xa70] ;  /* 0x000a700001247983 */ /* 0x001ee80000300a00 */
[----:B-1----:R-:W3:Y:S04]  /*7c430*/  LDL.LU.64 R38, [R1+0xa78] ;  /* 0x000a780001267983 */ /* 0x002ee80000300a00 */
[----:B------:R-:W-:Y:S04]  /*7c440*/  STL.64 [R1+0x8bb0], R18 ;  /* 0x008bb01201007387 */ /* 0x000fe80000100a00 */
[----:B------:R0:W-:Y:S01]  /*7c450*/  STL.64 [R1+0x8ba8], R16 ;  /* 0x008ba81001007387 */ /* 0x0001e20000100a00 */
[C---:B----4-:R-:W-:Y:S08]  /*7c460*/  HMMA.16816.F32 R44, R28.reuse, R12, R44 ;  /* 0x0000000c1c2c723c */ /* 0x050ff0000000182c */
[----:B0-----:R-:W-:Y:S01]  /*7c470*/  HMMA.16816.F32 R16, R28, R14, R32 ;  /* 0x0000000e1c10723c */ /* 0x001fe20000001820 */
[----:B------:R-:W-:Y:S04]  /*7c480*/  STL.64 [R1+0x15b0], R52 ;  /* 0x0015b03401007387 */ /* 0x000fe80000100a00 */
[----:B------:R0:W-:Y:S04]  /*7c490*/  STL.64 [R1+0x15b8], R54 ;  /* 0x0015b83601007387 */ /* 0x0001e80000100a00 */
[----:B------:R-:W4:Y:S04]  /*7c4a0*/  LDL.LU.64 R32, [R1+0xa60] ;  /* 0x000a600001207983 */ /* 0x000f280000300a00 */
[----:B------:R-:W4:Y:S06]  /*7c4b0*/  LDL.LU.64 R34, [R1+0xa68] ;  /* 0x000a680001227983 */ /* 0x000f2c0000300a00 */
[----:B------:R1:W-:Y:S01]  /*7c4c0*/  STL.64 [R1+0x15a0], R16 ;  /* 0x0015a01001007387 */ /* 0x0003e20000100a00 */
[----:B0-----:R-:W-:-:S03]  /*7c4d0*/  IMAD.MOV.U32 R54, RZ, RZ, R9 ;  /* 0x000000ffff367224 */ /* 0x001fc600078e0009 */
[----:B------:R0:W-:Y:S01]  /*7c4e0*/  STL.64 [R1+0x15a8], R18 ;  /* 0x0015a81201007387 */ /* 0x0001e20000100a00 */
[----:B------:R-:W-:-:S03]  /*7c4f0*/  IMAD.MOV.U32 R55, RZ, RZ, R5 ;  /* 0x000000ffff377224 */ /* 0x000fc600078e0005 */
[----:B-1----:R-:W3:Y:S04]  /*7c500*/  LDL.LU.64 R16, [R1+0xa50] ;  /* 0x000a500001107983 */ /* 0x002ee80000300a00 */
[----:B0-----:R-:W3:Y:S04]  /*7c510*/  LDL.LU.64 R18, [R1+0xa58] ;  /* 0x000a580001127983 */ /* 0x001ee80000300a00 */
[----:B------:R-:W3:Y:S04]  /*7c520*/  LDL.LU R9, [R1+0x8c3c] ;  /* 0x008c3c0001097983 */ /* 0x000ee80000300800 */
[----:B------:R-:W-:Y:S04]  /*7c530*/  STL.64 [R1+0x1590], R44 ;  /* 0x0015902c01007387 */ /* 0x000fe80000100a00 */
[----:B------:R-:W-:Y:S04]  /*7c540*/  STL.64 [R1+0x1598], R46 ;  /* 0x0015982e01007387 */ /* 0x000fe80000100a00 */
[----:B------:R-:W4:Y:S04]  /*7c550*/  LDL.LU R5, [R1+0x8c38] ;  /* 0x008c380001057983 */ /* 0x000f280000300800 */
[----:B------:R-:W-:Y:S04]  /*7c560*/  STL.64 [R1+0x8b90], R14 ;  /* 0x008b900e01007387 */ /* 0x000fe80000100a00 */
[----:B------:R2:W-:Y:S01]  /*7c570*/  STL.64 [R1+0x8b88], R12 ;  /* 0x008b880c01007387 */ /* 0x0005e20000100a00 */
[----:B------:R-:W-:-:S03]  /*7c580*/  IMAD.MOV.U32 R52, RZ, RZ, R6 ;  /* 0x000000ffff347224 */ /* 0x000fc600078e0006 */
[----:B------:R-:W4:Y:S01]  /*7c590*/  LDL.LU R6, [R1+0x8c34] ;  /* 0x008c340001067983 */ /* 0x000f220000300800 */
[----:B------:R-:W-:Y:S01]  /*7c5a0*/  IMAD.MOV.U32 R53, RZ, RZ, R7 ;  /* 0x000000ffff357224 */ /* 0x000fe200078e0007 */
[----:B--2---:R-:W-:-:S15]  /*7c5b0*/  HMMA.16816.F32 R12, R28, R10, R40 ;  /* 0x0000000a1c0c723c */ /* 0x004fde0000001828 */
[----:B------:R-:W-:-:S04]  /*7c5c0*/  NOP ;  /* 0x0000000000007918 */ /* 0x000fc80000000000 */
[----:B------:R-:W-:Y:S04]  /*7c5d0*/  STL.64 [R1+0x1580], R12 ;  /* 0x0015800c01007387 */ /* 0x000fe80000100a00 */
[----:B------:R3:W-:Y:S04]  /*7c5e0*/  STL.64 [R1+0x1588], R14 ;  /* 0x0015880e01007387 */ /* 0x0007e80000100a00 */
[----:B------:R-:W2:Y:S01]  /*7c5f0*/  LDL.LU R7, [R1+0x8c30] ;  /* 0x008c300001077983 */ /* 0x000ea20000300800 */
[----:B------:R-:W-:-:S03]  /*7c600*/  IMAD.MOV.U32 R42, RZ, RZ, R2 ;  /* 0x000000ffff2a7224 */ /* 0x000fc600078e0002 */
[----:B------:R-:W2:Y:S01]  /*7c610*/  LDL.LU R2, [R1+0x8c2c] ;  /* 0x008c2c0001027983 */ /* 0x000ea20000300800 */
[----:B------:R-:W-:Y:S01]  /*7c620*/  IMAD.MOV.U32 R43, RZ, RZ, R3 ;  /* 0x000000ffff2b7224 */ /* 0x000fe200078e0003 */
[----:B---3--:R-:W-:-:S15]  /*7c630*/  HMMA.16816.F32 R12, R28, R8, R36 ;  /* 0x000000081c0c723c */ /* 0x008fde0000001824 */
[----:B------:R-:W-:-:S04]  /*7c640*/  NOP ;  /* 0x0000000000007918 */ /* 0x000fc80000000000 */
[----:B------:R0:W-:Y:S04]  /*7c650*/  STL.64 [R1+0x1570], R12 ;  /* 0x0015700c01007387 */ /* 0x0001e80000100a00 */
[----:B------:R-:W-:Y:S04]  /*7c660*/  STL.64 [R1+0x1578], R14 ;  /* 0x0015780e01007387 */ /* 0x000fe80000100a00 */
[----:B------:R-:W3:Y:S04]  /*7c670*/  LDL.LU R3, [R1+0x8c28] ;  /* 0x008c280001037983 */ /* 0x000ee80000300800 */
[----:B------:R-:W3:Y:S04]  /*7c680*/  LDL R40, [R1+0x18] ;  /* 0x0000180001287983 */ /* 0x000ee80000100800 */
[----:B------:R-:W3:Y:S04]  /*7c690*/  LDL R41, [R1+0x1c] ;  /* 0x00001c0001297983 */ /* 0x000ee80000100800 */
[----:B------:R-:W-:Y:S04]  /*7c6a0*/  STL.64 [R1+0x8b80], R10 ;  /* 0x008b800a01007387 */ /* 0x000fe80000100a00 */
[----:B------:R4:W-:Y:S04]  /*7c6b0*/  STL.64 [R1+0x8b78], R8 ;  /* 0x008b780801007387 */ /* 0x0009e80000100a00 */
[----:B0-----:R-:W3:Y:S01]  /*7c6c0*/  LDL.LU.64 R12, [R1+0x660] ;  /* 0x00066000010c7983 */ /* 0x001ee20000300a00 */
[----:B----4-:R-:W-:Y:S01]  /*7c6d0*/  HMMA.16816.F32 R8, R28, R4, R16 ;  /* 0x000000041c08723c */ /* 0x010fe20000001810 */
[----:B------:R-:W-:-:S07]  /*7c6e0*/  IMAD R0, R0, 0x100, R59 ;  /* 0x0000010000007824 */ /* 0x000fce00078e023b */
[----:B--2---:R-:W-:-:S15]  /*7c6f0*/  HMMA.16816.F32 R32, R28, R6, R32 ;  /* 0x000000061c20723c */ /* 0x004fde0000001820 */
[----:B------:R-:W-:-:S04]  /*7c700*/  NOP ;  /* 0x0000000000007918 */ /* 0x000fc80000000000 */
[----:B------:R0:W-:Y:S04]  /*7c710*/  STL.64 [R1+0x1560], R32 ;  /* 0x0015602001007387 */ /* 0x0001e80000100a00 */
[----:B------:R1:W-:Y:S04]  /*7c720*/  STL.64 [R1+0x1568], R34 ;  /* 0x0015682201007387 */ /* 0x0003e80000100a00 */
[----:B------:R-:W3:Y:S04]  /*7c730*/  LDL.LU.64 R14, [R1+0x668] ;  /* 0x00066800010e7983 */ /* 0x000ee80000300a00 */
[----:B------:R-:W-:Y:S04]  /*7c740*/  STL.64 [R1+0x1550], R8 ;  /* 0x0015500801007387 */ /* 0x000fe80000100a00 */
[----:B------:R2:W-:Y:S04]  /*7c750*/  STL.64 [R1+0x1558], R10 ;  /* 0x0015580a01007387 */ /* 0x0005e80000100a00 */
[----:B------:R-:W-:Y:S04]  /*7c760*/  STL.64 [R1+0x8b70], R6 ;  /* 0x008b700601007387 */ /* 0x000fe80000100a00 */
[----:B------:R4:W-:Y:S04]  /*7c770*/  STL.64 [R1+0x8b68], R4 ;  /* 0x008b680401007387 */ /* 0x0009e80000100a00 */
[----:B0-----:R-:W3:Y:S04]  /*7c780*/  LDL.LU.64 R32, [R1+0xa40] ;  /* 0x000a400001207983 */ /* 0x001ee80000300a00 */
[----:B-1----:R-:W3:Y:S04]  /*7c790*/  LDL.LU.64 R34, [R1+0xa48] ;  /* 0x000a480001227983 */ /* 0x002ee80000300a00 */
[----:B------:R-:W3:Y:S04]  /*7c7a0*/  LDL.LU.64 R36, [R1+0xa30] ;  /* 0x000a300001247983 */ /* 0x000ee80000300a00 */
[----:B------:R-:W3:Y:S04]  /*7c7b0*/  LDL.LU.64 R38, [R1+0xa38] ;  /* 0x000a380001267983 */ /* 0x000ee80000300a00 */
[----:B------:R-:W3:Y:S04]  /*7c7c0*/  LDL.LU.64 R44, [R1+0xa20] ;  /* 0x000a2000012c7983 */ /* 0x000ee80000300a00 */
[----:B------:R-:W3:Y:S01]  /*7c7d0*/  LDL.LU.64 R46, [R1+0xa28] ;  /* 0x000a2800012e7983 */ /* 0x000ee20000300a00 */
[----:B--2---:R-:W-:-:S02]  /*7c7e0*/  IMAD R10, R50, 0x100, R49 ;  /* 0x00000100320a7824 */ /* 0x004fc400078e0231 */
[----:B------:R-:W-:Y:S01]  /*7c7f0*/  IMAD R9, R56, 0x100, R51 ;  /* 0x0000010038097824 */ /* 0x000fe200078e0233 */
[----:B------:R-:W2:Y:S01]  /*7c800*/  LDL.LU.64 R48, [R1+0xa10] ;  /* 0x000a100001307983 */ /* 0x000ea20000300a00 */
[----:B------:R-:W-:-:S03]  /*7c810*/  IMAD R8, R58, 0x100, R57 ;  /* 0x000001003a087824 */ /* 0x000fc600078e0239 */
[----:B------:R-:W2:Y:S04]  /*7c820*/  LDL.LU.64 R50, [R1+0xa18] ;  /* 0x000a180001327983 */ /* 0x000ea80000300a00 */
[----:B------:R-:W2:Y:S04]  /*7c830*/  LDL.LU.64 R56, [R1+0xa00] ;  /* 0x000a000001387983 */ /* 0x000ea80000300a00 */
[----:B------:R-:W2:Y:S04]  /*7c840*/  LDL.LU.64 R58, [R1+0xa08] ;  /* 0x000a0800013a7983 */ /* 0x000ea80000300a00 */
[----:B----4-:R-:W4:Y:S04]  /*7c850*/  LDL.LU.64 R4, [R1+0x9f0] ;  /* 0x0009f00001047983 */ /* 0x010f280000300a00 */
[----:B------:R-:W4:Y:S04]  /*7c860*/  LDL.LU.64 R6, [R1+0x9f8] ;  /* 0x0009f80001067983 */ /* 0x000f280000300a00 */
[----:B------:R-:W4:Y:S04]  /*7c870*/  LDL.LU.64 R16, [R1+0x9e0] ;  /* 0x0009e00001107983 */ /* 0x000f280000300a00 */
[----:B------:R-:W4:Y:S01]  /*7c880*/  LDL.LU.64 R18, [R1+0x9e8] ;  /* 0x0009e80001127983 */ /* 0x000f220000300a00 */
[----:B---3--:R-:W-:Y:S01]  /*7c890*/  HMMA.16816.F32 R12, R28, R2, R12 ;  /* 0x000000021c0c723c */ /* 0x008fe2000000180c */
[----:B------:R-:W-:-:S02]  /*7c8a0*/  F2FP.F16.E4M3.UNPACK_B R28, R10 ;  /* 0x0000000aff1c723e */ /* 0x000fc400020006ff */
[----:B------:R-:W-:Y:S02]  /*7c8b0*/  F2FP.F16.E4M3.UNPACK_B R29, R9 ;  /* 0x00000009ff1d723e */ /* 0x000fe400020006ff */
[----:B------:R-:W-:Y:S02]  /*7c8c0*/  F2FP.F16.E4M3.UNPACK_B R30, R8 ;  /* 0x00000008ff1e723e */ /* 0x000fe400020006ff */
[----:B------:R-:W-:-:S07]  /*7c8d0*/  F2FP.F16.E4M3.UNPACK_B R31, R0 ;  /* 0x00000000ff1f723e */ /* 0x000fce00020006ff */
[C---:B------:R-:W-:Y:S05]  /*7c8e0*/  HMMA.16816.F32 R32, R28.reuse, R40, R32 ;  /* 0x000000281c20723c */ /* 0x040fea0000001820 */
[----:B------:R0:W-:Y:S03]  /*7c8f0*/  STL.64 [R1+0x1540], R12 ;  /* 0x0015400c01007387 */ /* 0x0001e60000100a00 */
[C---:B------:R-:W-:Y:S01]  /*7c900*/  HMMA.16816.F32 R40, R28.reuse, R42, R36 ;  /* 0x0000002a1c28723c */ /* 0x040fe20000001824 */
[----:B------:R1:W-:Y:S04]  /*7c910*/  STL.64 [R1+0x1548], R14 ;  /* 0x0015480e01007387 */ /* 0x0003e80000100a00 */
[----:B0-----:R-:W3:Y:S03]  /*7c920*/  LDL.LU.64 R12, [R1+0x9d0] ;  /* 0x0009d000010c7983 */ /* 0x001ee60000300a00 */
[C---:B------:R-:W-:Y:S01]  /*7c930*/  HMMA.16816.F32 R44, R28.reuse, R52, R44 ;  /* 0x000000341c2c723c */ /* 0x040fe2000000182c */
[----:B-1----:R-:W3:Y:S07]  /*7c940*/  LDL.LU.64 R14, [R1+0x9d8] ;  /* 0x0009d800010e7983 */ /* 0x002eee0000300a00 */
[C---:B--2---:R-:W-:Y:S01]  /*7c950*/  HMMA.16816.F32 R52, R28.reuse, R54, R48 ;  /* 0x000000361c34723c */ /* 0x044fe20000001830 */
[----:B------:R-:W2:Y:S04]  /*7c960*/  LDL.LU.64 R8, [R1+0x9c0] ;  /* 0x0009c00001087983 */ /* 0x000ea80000300a00 */
[----:B------:R-:W2:Y:S03]  /*7c970*/  LDL.LU.64 R10, [R1+0x9c8] ;  /* 0x0009c800010a7983 */ /* 0x000ea60000300a00 */
[C---:B------:R-:W-:Y:S01]  /*7c980*/  HMMA.16816.F32 R56, R28.reuse, R60, R56 ;  /* 0x0000003c1c38723c */ /* 0x040fe20000001838 */
        /* <DEDUP_REMOVED lines=25> */
[C---:B--2---:R-:W-:Y:S08]  /*7cb20*/  HMMA.16816.F32 R8, R28.reuse, R52, R8 ;  /* 0x000000341c08723c */ /* 0x044ff00000001808 */
[C---:B----4-:R-:W-:Y:S08]  /*7cb30*/  HMMA.16816.F32 R4, R28.reuse, R58, R4 ;  /* 0x0000003a1c04723c */ /* 0x050ff00000001804 */
[C---:B------:R-:W-:Y:S11]  /*7cb40*/  HMMA.16816.F32 R16, R28.reuse, R56, R16 ;  /* 0x000000381c10723c */ /* 0x040ff60000001810 */
[----:B------:R0:W-:Y:S04]  /*7cb50*/  STL.64 [R1+0x1470], R4 ;  /* 0x0014700401007387 */ /* 0x0001e80000100a00 */
[----:B------:R1:W-:Y:S04]  /*7cb60*/  STL.64 [R1+0x1478], R6 ;  /* 0x0014780601007387 */ /* 0x0003e80000100a00 */
[----:B0-----:R-:W2:Y:S04]  /*7cb70*/  LDL.LU.64 R4, [R1+0x9a0] ;  /* 0x0009a00001047983 */ /* 0x001ea80000300a00 */
[----:B-1----:R-:W2:Y:S04]  /*7cb80*/  LDL.LU.64 R6, [R1+0x9a8] ;  /* 0x0009a80001067983 */ /* 0x002ea80000300a00 */
[----:B------:R-:W-:Y:S04]  /*7cb90*/  STL.64 [R1+0x8b40], R58 ;  /* 0x008b403a01007387 */ /* 0x000fe80000100a00 */
[----:B------:R0:W-:Y:S04]  /*7cba0*/  STL.64 [R1+0x8b38], R56 ;  /* 0x008b383801007387 */ /* 0x0001e80000100a00 */
[----:B------:R1:W-:Y:S04]  /*7cbb0*/  STL.64 [R1+0x1460], R16 ;  /* 0x0014601001007387 */ /* 0x0003e80000100a00 */
[----:B------:R3:W-:Y:S04]  /*7cbc0*/  STL.64 [R1+0x1468], R18 ;  /* 0x0014681201007387 */ /* 0x0007e80000100a00 */
[----:B0-----:R-:W4:Y:S04]  /*7cbd0*/  LDL.LU.64 R56, [R1+0x990] ;  /* 0x0009900001387983 */ /* 0x001f280000300a00 */
[----:B------:R-:W4:Y:S04]  /*7cbe0*/  LDL.LU.64 R58, [R1+0x998] ;  /* 0x00099800013a7983 */ /* 0x000f280000300a00 */
[----:B-1----:R-:W2:Y:S04]  /*7cbf0*/  LDL.LU.64 R16, [R1+0x980] ;  /* 0x0009800001107983 */ /* 0x002ea80000300a00 */
[----:B---3--:R-:W3:Y:S04]  /*7cc00*/  LDL.LU.64 R18, [R1+0x988] ;  /* 0x0009880001127983 */ /* 0x008ee80000300a00 */
[----:B------:R0:W-:Y:S04]  /*7cc10*/  STL.64 [R1+0x1450], R12 ;  /* 0x0014500c01007387 */ /* 0x0001e80000100a00 */
[----:B------:R1:W-:Y:S04]  /*7cc20*/  STL.64 [R1+0x1458], R14 ;  /* 0x0014580e01007387 */ /* 0x0003e80000100a00 */
[----:B0-----:R-:W2:Y:S04]  /*7cc30*/  LDL.LU.64 R12, [R1+0x970] ;  /* 0x00097000010c7983 */ /* 0x001ea80000300a00 */
[----:B-1----:R-:W2:Y:S04]  /*7cc40*/  LDL.LU.64 R14, [R1+0x978] ;  /* 0x00097800010e7983 */ /* 0x002ea80000300a00 */
[----:B------:R0:W-:Y:S04]  /*7cc50*/  STL.64 [R1+0x1440], R8 ;  /* 0x0014400801007387 */ /* 0x0001e80000100a00 */
[----:B------:R1:W-:Y:S04]  /*7cc60*/  STL.64 [R1+0x1448], R10 ;  /* 0x0014480a01007387 */ /* 0x0003e80000100a00 */
[----:B0-----:R-:W2:Y:S04]  /*7cc70*/  LDL.LU.64 R8, [R1+0x960] ;  /* 0x0009600001087983 */ /* 0x001ea80000300a00 */
[----:B-1----:R-:W2:Y:S04]  /*7cc80*/  LDL.LU.64 R10, [R1+0x968] ;  /* 0x00096800010a7983 */ /* 0x002ea80000300a00 */
[----:B------:R-:W-:Y:S04]  /*7cc90*/  STL.64 [R1+0x8b30], R54 ;  /* 0x008b303601007387 */ /* 0x000fe80000100a00 */
[----:B------:R0:W-:Y:S04]  /*7cca0*/  STL.64 [R1+0x8b28], R52 ;  /* 0x008b283401007387 */ /* 0x0001e80000100a00 */
[----:B0-----:R-:W2:Y:S04]  /*7ccb0*/  LDL.LU.64 R52, [R1+0x9b0] ;  /* 0x0009b00001347983 */ /* 0x001ea80000300a00 */
[----:B------:R-:W2:Y:S02]  /*7ccc0*/  LDL.LU.64 R54, [R1+0x9b8] ;  /* 0x0009b80001367983 */ /* 0x000ea40000300a00 */
[----:B--2---:R-:W-:-:S15]  /*7ccd0*/  HMMA.16816.F32 R52, R28, R50, R52 ;  /* 0x000000321c34723c */ /* 0x004fde0000001834 */
[----:B------:R-:W-:-:S04]  /*7cce0*/  NOP ;  /* 0x0000000000007918 */ /* 0x000fc80000000000 */
[----:B------:R-:W-:Y:S04]  /*7ccf0*/  STL.64 [R1+0x1430], R52 ;  /* 0x0014303401007387 */ /* 0x000fe80000100a00 */
[----:B------:R0:W-:Y:S02]  /*7cd00*/  STL.64 [R1+0x1438], R54 ;  /* 0x0014383601007387 */ /* 0x0001e40000100a00 */
[----:B0-----:R-:W-:Y:S02]  /*7cd10*/  HMMA.16816.F32 R52, R28, R48, R4 ;  /* 0x000000301c34723c */ /* 0x001fe40000001804 */
[----:B------:R-:W2:Y:S04]  /*7cd20*/  LDL.LU.64 R4, [R1+0x950] ;  /* 0x0009500001047983 */ /* 0x000ea80000300a00 */
[----:B------:R-:W2:-:S13]  /*7cd30*/  LDL.LU.64 R6, [R1+0x958] ;  /* 0x0009580001067983 */ /* 0x000e9a0000300a00 */
[----:B------:R-:W-:Y:S04]  /*7cd40*/  STL.64 [R1+0x1420], R52 ;  /* 0x0014203401007387 */ /* 0x000fe80000100a00 */
[----:B------:R4:W-:Y:S02]  /*7cd50*/  STL.64 [R1+0x1428], R54 ;  /* 0x0014283601007387 */ /* 0x0009e40000100a00 */
[C---:B----4-:R-:W-:Y:S02]  /*7cd60*/  HMMA.16816.F32 R52, R28.reuse, R46, R56 ;  /* 0x0000002e1c34723c */ /* 0x050fe40000001838 */
[----:B------:R-:W-:Y:S04]  /*7cd70*/  STL.64 [R1+0x8b20], R50 ;  /* 0x008b203201007387 */ /* 0x000fe80000100a00 */
[----:B------:R0:W-:Y:S04]  /*7cd80*/  STL.64 [R1+0x8b18], R48 ;  /* 0x008b183001007387 */ /* 0x0001e80000100a00 */
[----:B0-----:R-:W4:Y:S04]  /*7cd90*/  LDL.LU.64 R48, [R1+0x940] ;  /* 0x0009400001307983 */ /* 0x001f280000300a00 */
[----:B------:R-:W4:Y:S05]  /*7cda0*/  LDL.LU.64 R50, [R1+0x948] ;  /* 0x0009480001327983 */ /* 0x000f2a0000300a00 */
[----:B------:R-:W-:Y:S04]  /*7cdb0*/  STL.64 [R1+0x1410], R52 ;  /* 0x0014103401007387 */ /* 0x000fe80000100a00 */
[----:B------:R3:W-:Y:S02]  /*7cdc0*/  STL.64 [R1+0x1418], R54 ;  /* 0x0014183601007387 */ /* 0x0007e40000100a00 */
[C---:B---3--:R-:W-:Y:S02]  /*7cdd0*/  HMMA.16816.F32 R52, R28.reuse, R44, R16 ;  /* 0x0000002c1c34723c */ /* 0x048fe40000001810 */
[----:B------:R-:W3:Y:S04]  /*7cde0*/  LDL.LU.64 R16, [R1+0x930] ;  /* 0x0009300001107983 */ /* 0x000ee80000300a00 */
[----:B------:R-:W3:Y:S02]  /*7cdf0*/  LDL.LU.64 R18, [R1+0x938] ;  /* 0x0009380001127983 */ /* 0x000ee40000300a00 */
[C---:B------:R-:W-:Y:S11]  /*7ce00*/  HMMA.16816.F32 R8, R28.reuse, R40, R8 ;  /* 0x000000281c08723c */ /* 0x040ff60000001808 */
[----:B------:R-:W-:Y:S04]  /*7ce10*/  STL.64 [R1+0x1400], R52 ;  /* 0x0014003401007387 */ /* 0x000fe80000100a00 */
[----:B------:R-:W-:Y:S04]  /*7ce20*/  STL.64 [R1+0x1408], R54 ;  /* 0x0014083601007387 */ /* 0x000fe80000100a00 */
[----:B------:R-:W-:Y:S04]  /*7ce30*/  STL.64 [R1+0x8b50], R46 ;  /* 0x008b502e01007387 */ /* 0x000fe80000100a00 */
[----:B------:R0:W-:Y:S02]  /*7ce40*/  STL.64 [R1+0x8b48], R44 ;  /* 0x008b482c01007387 */ /* 0x0001e40000100a00 */
[----:B0-----:R-:W-:Y:S02]  /*7ce50*/  HMMA.16816.F32 R44, R28, R42, R12 ;  /* 0x0000002a1c2c723c */ /* 0x001fe4000000180c */
[----:B------:R-:W3:-:S15]  /*7ce60*/  LDL.LU.64 R12, [R1+0x920] ;  /* 0x00092000010c7983 */ /* 0x000ede0000300a00 */
[----:B------:R-:W-:Y:S02]  /*7ce70*/  NOP ;  /* 0x0000000000007918 */ /* 0x000fe40000000000 */
[----:B------:R-:W-:Y:S04]  /*7ce80*/  STL.64 [R1+0x13f0], R44 ;  /* 0x0013f02c01007387 */ /* 0x000fe80000100a00 */
[----:B------:R-:W-:Y:S04]  /*7ce90*/  STL.64 [R1+0x13f8], R46 ;  /* 0x0013f82e01007387 */ /* 0x000fe80000100a00 */
[----:B------:R-:W3:Y:S04]  /*7cea0*/  LDL.LU.64 R14, [R1+0x928] ;  /* 0x00092800010e7983 */ /* 0x000ee80000300a00 */
[----:B------:R0:W-:Y:S04]  /*7ceb0*/  STL.64 [R1+0x13e0], R8 ;  /* 0x0013e00801007387 */ /* 0x0001e80000100a00 */
[----:B------:R1:W-:Y:S04]  /*7cec0*/  STL.64 [R1+0x13e8], R10 ;  /* 0x0013e80a01007387 */ /* 0x0003e80000100a00 */
[----:B------:R-:W-:Y:S04]  /*7ced0*/  STL.64 [R1+0x8b60], R42 ;  /* 0x008b602a01007387 */ /* 0x000fe80000100a00 */
[----:B------:R-:W-:Y:S04]  /*7cee0*/  STL.64 [R1+0x8b58], R40 ;  /* 0x008b582801007387 */ /* 0x000fe80000100a00 */
[----:B0-----:R-:W3:Y:S04]  /*7cef0*/  LDL.LU.64 R8, [R1+0x910] ;  /* 0x0009100001087983 */ /* 0x001ee80000300a00 */
[----:B-1----:R-:W3:Y:S01]  /*7cf00*/  LDL.LU.64 R10, [R1+0x918] ;  /* 0x00091800010a7983 */ /* 0x002ee20000300a00 */
[----:B--2---:R-:W-:-:S15]  /*7cf10*/  HMMA.16816.F32 R4, R28, R38, R4 ;  /* 0x000000261c04723c */ /* 0x004fde0000001804 */
[----:B------:R-:W-:-:S04]  /*7cf20*/  NOP ;  /* 0x0000000000007918 */ /* 0x000fc80000000000 */
[----:B------:R0:W-:Y:S04]  /*7cf30*/  STL.64 [R1+0x13d0], R4 ;  /* 0x0013d00401007387 */ /* 0x0001e80000100a00 */
[----:B------:R1:W-:Y:S04]  /*7cf40*/  STL.64 [R1+0x13d8], R6 ;  /* 0x0013d80601007387 */ /* 0x0003e80000100a00 */
[----:B0-----:R-:W2:Y:S04]  /*7cf50*/  LDL.LU.64 R4, [R1+0x900] ;  /* 0x0009000001047983 */ /* 0x001ea80000300a00 */
[----:B-1----:R-:W2:Y:S01]  /*7cf60*/  LDL.LU.64 R6, [R1+0x908] ;  /* 0x0009080001067983 */ /* 0x002ea20000300a00 */
[C---:B----4-:R-:W-:Y:S03]  /*7cf70*/  HMMA.16816.F32 R40, R28.reuse, R36, R48 ;  /* 0x000000241c28723c */ /* 0x050fe60000001830 */
[----:B------:R-:W-:Y:S04]  /*7cf80*/  STL.64 [R1+0x8b10], R38 ;  /* 0x008b102601007387 */ /* 0x000fe80000100a00 */
[----:B------:R0:W-:Y:S01]  /*7cf90*/  STL.64 [R1+0x8b08], R36 ;  /* 0x008b082401007387 */ /* 0x0001e20000100a00 */
[C---:B---3--:R-:W-:Y:S11]  /*7cfa0*/  HMMA.16816.F32 R16, R28.reuse, R34, R16 ;  /* 0x000000221c10723c */ /* 0x048ff60000001810 */
[----:B------:R-:W-:Y:S04]  /*7cfb0*/  STL.64 [R1+0x13c0], R40 ;  /* 0x0013c02801007387 */ /* 0x000fe80000100a00 */
[----:B------:R-:W-:Y:S04]  /*7cfc0*/  STL.64 [R1+0x13c8], R42 ;  /* 0x0013c82a01007387 */ /* 0x000fe80000100a00 */
[----:B0-----:R-:W3:Y:S04]  /*7cfd0*/  LDL.LU R36, [R1+0x3144] ;  /* 0x0031440001247983 */ /* 0x001ee80000300800 */
[----:B------:R-:W3:Y:S04]  /*7cfe0*/  LDL.LU R37, [R1+0x3158] ;  /* 0x0031580001257983 */ /* 0x000ee80000300800 */
[----:B------:R-:W-:Y:S04]  /*7cff0*/  STL.64 [R1+0x13b0], R16 ;  /* 0x0013b01001007387 */ /* 0x000fe80000100a00 */
[----:B------:R-:W-:Y:S04]  /*7d000*/  STL.64 [R1+0x13b8], R18 ;  /* 0x0013b81201007387 */ /* 0x000fe80000100a00 */
[----:B------:R-:W4:Y:S04]  /*7d010*/  LDL.LU R38, [R1+0x3154] ;  /* 0x0031540001267983 */ /* 0x000f280000300800 */
[----:B------:R-:W4:Y:S01]  /*7d020*/  LDL.LU R39, [R1+0x3160] ;  /* 0x0031600001277983 */ /* 0x000f220000300800 */
[C---:B------:R-:W-:Y:S08]  /*7d030*/  HMMA.16816.F32 R12, R28.reuse, R32, R12 ;  /* 0x000000201c0c723c */ /* 0x040ff0000000180c */
[C---:B------:R-:W-:Y:S01]  /*7d040*/  HMMA.16816.F32 R8, R28.reuse, R26, R8 ;  /* 0x0000001a1c08723c */ /* 0x040fe20000001808 */
[----:B----4-:R-:W-:Y:S04]  /*7d050*/  STL.64 [R1+0x8ba0], R38 ;  /* 0x008ba02601007387 */ /* 0x010fe80000100a00 */
[----:B---3--:R-:W-:Y:S04]  /*7d060*/  STL.64 [R1+0x8b98], R36 ;  /* 0x008b982401007387 */ /* 0x008fe80000100a00 */
[----:B------:R-:W3:Y:S04]  /*7d070*/  LDL.LU R0, [R1+0x315c] ;  /* 0x00315c0001007983 */ /* 0x000ee80000300800 */
[----:B------:R0:W-:Y:S04]  /*7d080*/  STL.64 [R1+0x8af0], R34 ;  /* 0x008af02201007387 */ /* 0x0001e80000100a00 */
[----:B0-----:R-:W4:Y:S04]  /*7d090*/  LDL.LU R35, [R1+0x3148] ;  /* 0x0031480001237983 */ /* 0x001f280000300800 */
[----:B------:R0:W-:Y:S04]  /*7d0a0*/  STL.64 [R1+0x13a0], R12 ;  /* 0x0013a00c01007387 */ /* 0x0001e80000100a00 */
[----:B------:R1:W-:Y:S04]  /*7d0b0*/  STL.64 [R1+0x13a8], R14 ;  /* 0x0013a80e01007387 */ /* 0x0003e80000100a00 */
[----:B------:R-:W-:Y:S04]  /*7d0c0*/  STL.64 [R1+0x8ae8], R32 ;  /* 0x008ae82001007387 */ /* 0x000fe80000100a00 */
[----:B------:R-:W3:Y:S04]  /*7d0d0*/  LDL.LU.64 R16, [R1+0x8f0] ;  /* 0x0008f00001107983 */ /* 0x000ee80000300a00 */
[----:B------:R0:W-:Y:S04]  /*7d0e0*/  STL.64 [R1+0x1390], R8 ;  /* 0x0013900801007387 */ /* 0x0001e80000100a00 */
[----:B------:R0:W-:Y:S04]  /*7d0f0*/  STL.64 [R1+0x1398], R10 ;  /* 0x0013980a01007387 */ /* 0x0001e80000100a00 */
[----:B------:R-:W3:Y:S01]  /*7d100*/  LDL.LU.64 R18, [R1+0x8f8] ;  /* 0x0008f80001127983 */ /* 0x000ee20000300a00 */
[----:B--2---:R-:W-:-:S15]  /*7d110*/  HMMA.16816.F32 R4, R28, R24, R4 ;  /* 0x000000181c04723c */ /* 0x004fde0000001804 */
[----:B------:R-:W-:-:S04]  /*7d120*/  NOP ;  /* 0x0000000000007918 */ /* 0x000fc80000000000 */
[----:B------:R2:W-:Y:S04]  /*7d130*/  STL.64 [R1+0x1380], R4 ;  /* 0x0013800401007387 */ /* 0x0005e80000100a00 */
[----:B------:R0:W-:Y:S04]  /*7d140*/  STL.64 [R1+0x1388], R6 ;  /* 0x0013880601007387 */ /* 0x0001e80000100a00 */
[----:B------:R-:W4:Y:S04]  /*7d150*/  LDL.LU.64 R52, [R1+0x8e0] ;  /* 0x0008e00001347983 */ /* 0x000f280000300a00 */
[----:B------:R-:W4:Y:S04]  /*7d160*/  LDL.LU.64 R54, [R1+0x8e8] ;  /* 0x0008e80001367983 */ /* 0x000f280000300a00 */
[----:B------:R-:W4:Y:S04]  /*7d170*/  LDL.LU.64 R36, [R1+0x8d0] ;  /* 0x0008d00001247983 */ /* 0x000f280000300a00 */
[----:B------:R-:W4:Y:S04]  /*7d180*/  LDL.LU.64 R38, [R1+0x8d8] ;  /* 0x0008d80001267983 */ /* 0x000f280000300a00 */
        /* <DEDUP_REMOVED lines=8> */
[----:B--2---:R-:W2:Y:S04]  /*7d210*/  LDL.LU.64 R4, [R1+0x880] ;  /* 0x0008800001047983 */ /* 0x004ea80000300a00 */
[----:B------:R-:W2:Y:S04]  /*7d220*/  LDL.LU.64 R6, [R1+0x888] ;  /* 0x0008880001067983 */ /* 0x000ea80000300a00 */
[----:B------:R-:W2:Y:S04]  /*7d230*/  LDL.LU.64 R40, [R1+0x870] ;  /* 0x0008700001287983 */ /* 0x000ea80000300a00 */
[----:B------:R-:W2:Y:S04]  /*7d240*/  LDL.LU.64 R42, [R1+0x878] ;  /* 0x00087800012a7983 */ /* 0x000ea80000300a00 */
[----:B------:R-:W2:Y:S04]  /*7d250*/  LDL.LU.64 R44, [R1+0x860] ;  /* 0x00086000012c7983 */ /* 0x000ea80000300a00 */
[----:B------:R-:W2:Y:S04]  /*7d260*/  LDL.LU.64 R46, [R1+0x868] ;  /* 0x00086800012e7983 */ /* 0x000ea80000300a00 */
[----:B------:R0:W-:Y:S04]  /*7d270*/  STL.64 [R1+0x8b00], R26 ;  /* 0x008b001a01007387 */ /* 0x0001e80000100a00 */
[----:B0-----:R-:W2:Y:S04]  /*7d280*/  LDL.LU R26, [R1+0x3150] ;  /* 0x00315000011a7983 */ /* 0x001ea80000300800 */
[----:B------:R-:W2:Y:S04]  /*7d290*/  LDL.LU R27, [R1+0x314c] ;  /* 0x00314c00011b7983 */ /* 0x000ea80000300800 */
[----:B------:R-:W-:Y:S01]  /*7d2a0*/  STL.64 [R1+0x8af8], R24 ;  /* 0x008af81801007387 */ /* 0x000fe20000100a00 */
[----:B---3--:R-:W-:-:S15]  /*7d2b0*/  HMMA.16816.F32 R16, R28, R22, R16 ;  /* 0x000000161c10723c */ /* 0x008fde0000001810 */
[----:B------:R-:W-:-:S04]  /*7d2c0*/  NOP ;  /* 0x0000000000007918 */ /* 0x000fc80000000000 */
[----:B------:R-:W-:Y:S04]  /*7d2d0*/  STL.64 [R1+0x1370], R16 ;  /* 0x0013701001007387 */ /* 0x000fe80000100a00 */
[----:B------:R0:W-:Y:S04]  /*7d2e0*/  STL.64 [R1+0x1378], R18 ;  /* 0x0013781201007387 */ /* 0x0001e80000100a00 */
[----:B0-----:R-:W3:Y:S04]  /*7d2f0*/  LDL.LU.64 R18, [R1+0x8bb0] ;  /* 0x008bb00001127983 */ /* 0x001ee80000300a00 */
[----:B------:R-:W2:Y:S01]  /*7d300*/  LDL.LU.64 R16, [R1+0x8ba8] ;  /* 0x008ba80001107983 */ /* 0x000ea20000300a00 */
[----:B----4-:R-:W-:-:S15]  /*7d310*/  HMMA.16816.F32 R52, R28, R20, R52 ;  /* 0x000000141c34723c */ /* 0x010fde0000001834 */
[----:B------:R-:W-:-:S04]  /*7d320*/  NOP ;  /* 0x0000000000007918 */ /* 0x000fc80000000000 */
[----:B------:R0:W-:Y:S04]  /*7d330*/  STL.64 [R1+0x1360], R52 ;  /* 0x0013603401007387 */ /* 0x0001e80000100a00 */
[----:B------:R-:W-:Y:S04]  /*7d340*/  STL.64 [R1+0x1368], R54 ;  /* 0x0013683601007387 */ /* 0x000fe80000100a00 */
[----:B0-----:R-:W4:Y:S01]  /*7d350*/  LDL.64 R52, [R1+0x18] ;  /* 0x0000180001347983 */ /* 0x001f220000100a00 */
        /* <DEDUP_REMOVED lines=22> */
[----:B-1----:R-:W3:Y:S01]  /*7d4c0*/  LDL.LU.64 R58, [R1+0x658] ;  /* 0x00065800013a7983 */ /* 0x002ee20000300a00 */
[C---:B--2---:R-:W-:Y:S08]  /*7d4d0*/  HMMA.16816.F32 R48, R28.reuse, R10, R48 ;  /* 0x0000000a1c30723c */ /* 0x044ff00000001830 */
[C---:B----4-:R-:W-:Y:S11]  /*7d4e0*/  HMMA.16816.F32 R4, R28.reuse, R8, R4 ;  /* 0x000000081c04723c */ /* 0x050ff60000001804 */
[----:B------:R0:W-:Y:S04]  /*7d4f0*/  STL.64 [R1+0x1310], R48 ;  /* 0x0013103001007387 */ /* 0x0001e80000100a00 */
[----:B------:R1:W-:Y:S04]  /*7d500*/  STL.64 [R1+0x1318], R50 ;  /* 0x0013183201007387 */ /* 0x0003e80000100a00 */
[----:B0-----:R-:W2:Y:S04]  /*7d510*/  LDL.64 R48, [R1+0x8] ;  /* 0x0000080001307983 */ /* 0x001ea80000100a00 */
[----:B-1----:R-:W4:Y:S04]  /*7d520*/  LDL.LU.64 R50, [R1] ;  /* 0x0000000001327983 */ /* 0x002f280000300a00 */
[----:B------:R-:W-:Y:S04]  /*7d530*/  STL.64 [R1+0x1300], R4 ;  /* 0x0013000401007387 */ /* 0x000fe80000100a00 */
[----:B------:R0:W-:Y:S04]  /*7d540*/  STL.64 [R1+0x1308], R6 ;  /* 0x0013080601007387 */ /* 0x0001e80000100a00 */
[----:B0-----:R-:W2:Y:S04]  /*7d550*/  LDL.LU.64 R6, [R1+0x8b70] ;  /* 0x008b700001067983 */ /* 0x001ea80000300a00 */
[----:B------:R-:W3:Y:S01]  /*7d560*/  LDL.LU.64 R4, [R1+0x8b68] ;  /* 0x008b680001047983 */ /* 0x000ee20000300a00 */
[----:B------:R-:W-:Y:S01]  /*7d570*/  IMAD R36, R36, 0x100, R35 ;  /* 0x0000010024247824 */ /* 0x000fe200078e0223 */
[C---:B--2---:R-:W-:Y:S08]  /*7d580*/  HMMA.16816.F32 R40, R28.reuse, R6, R40 ;  /* 0x000000061c28723c */ /* 0x044ff00000001828 */
[C---:B---3--:R-:W-:Y:S08]  /*7d590*/  HMMA.16816.F32 R44, R28.reuse, R4, R44 ;  /* 0x000000041c2c723c */ /* 0x048ff0000000182c */
[----:B------:R-:W-:Y:S03]  /*7d5a0*/  HMMA.16816.F32 R28, R28, R2, R56 ;  /* 0x000000021c1c723c */ /* 0x000fe60000001838 */
[----:B------:R-:W-:Y:S04]  /*7d5b0*/  STL.64 [R1+0x12f0], R40 ;  /* 0x0012f02801007387 */ /* 0x000fe80000100a00 */
[----:B------:R0:W-:Y:S04]  /*7d5c0*/  STL.64 [R1+0x12f8], R42 ;  /* 0x0012f82a01007387 */ /* 0x0001e80000100a00 */
[----:B0-----:R-:W2:Y:S04]  /*7d5d0*/  LDL.LU.64 R42, [R1+0x8b60] ;  /* 0x008b6000012a7983 */ /* 0x001ea80000300a00 */
[----:B------:R-:W3:Y:S04]  /*7d5e0*/  LDL.LU.64 R40, [R1+0x8b58] ;  /* 0x008b580001287983 */ /* 0x000ee80000300a00 */
[----:B------:R-:W-:Y:S04]  /*7d5f0*/  STL.64 [R1+0x12e0], R44 ;  /* 0x0012e02c01007387 */ /* 0x000fe80000100a00 */
[----:B------:R0:W-:Y:S04]  /*7d600*/  STL.64 [R1+0x12e8], R46 ;  /* 0x0012e82e01007387 */ /* 0x0001e80000100a00 */
[----:B0-----:R-:W2:Y:S04]  /*7d610*/  LDL.LU.64 R46, [R1+0x8b50] ;  /* 0x008b5000012e7983 */ /* 0x001ea80000300a00 */
[----:B------:R-:W2:Y:S04]  /*7d620*/  LDL.LU.64 R44, [R1+0x8b48] ;  /* 0x008b4800012c7983 */ /* 0x000ea80000300a00 */
[----:B------:R-:W-:Y:S04]  /*7d630*/  STL [R1+0x8ae4], R4 ;  /* 0x008ae40401007387 */ /* 0x000fe80000100800 */
[----:B------:R0:W-:Y:S04]  /*7d640*/  STL [R1+0x8ae0], R5 ;  /* 0x008ae00501007387 */ /* 0x0001e80000100800 */
[----:B------:R-:W2:Y:S04]  /*7d650*/  LDL.LU.64 R32, [R1+0x850] ;  /* 0x0008500001207983 */ /* 0x000ea80000300a00 */
[----:B------:R-:W2:Y:S01]  /*7d660*/  LDL.LU.64 R34, [R1+0x858] ;  /* 0x0008580001227983 */ /* 0x000ea20000300a00 */
[----:B0-----:R-:W-:-:S03]  /*7d670*/  IMAD R5, R27, 0x100, R26 ;  /* 0x000001001b057824 */ /* 0x001fc600078e021a */
[----:B------:R-:W3:Y:S04]  /*7d680*/  LDL.LU.64 R24, [R1+0x840] ;  /* 0x0008400001187983 */ /* 0x000ee80000300a00 */
[----:B------:R-:W3:Y:S04]  /*7d690*/  LDL.LU.64 R26, [R1+0x848] ;  /* 0x00084800011a7983 */ /* 0x000ee80000300a00 */
[----:B------:R-:W-:Y:S04]  /*7d6a0*/  STL [R1+0x8ad8], R2 ;  /* 0x008ad80201007387 */ /* 0x000fe80000100800 */
[----:B------:R-:W-:Y:S04]  /*7d6b0*/  STL [R1+0x8ad0], R3 ;  /* 0x008ad00301007387 */ /* 0x000fe80000100800 */
[----:B------:R0:W-:Y:S04]  /*7d6c0*/  STL.64 [R1+0x12d0], R28 ;  /* 0x0012d01c01007387 */ /* 0x0001e80000100a00 */
[----:B------:R1:W-:Y:S04]  /*7d6d0*/  STL.64 [R1+0x12d8], R30 ;  /* 0x0012d81e01007387 */ /* 0x0003e80000100a00 */
[----:B------:R-:W4:Y:S04]  /*7d6e0*/  LDL.LU.64 R56, [R1+0x830] ;  /* 0x0008300001387983 */ /* 0x000f280000300a00 */
[----:B------:R-:W4:Y:S01]  /*7d6f0*/  LDL.LU.64 R58, [R1+0x838] ;  /* 0x00083800013a7983 */ /* 0x000f220000300a00 */
[----:B------:R-:W-:-:S02]  /*7d700*/  IMAD R4, R38, 0x100, R37 ;  /* 0x0000010026047824 */ /* 0x000fc400078e0225 */
[----:B------:R-:W-:Y:S01]  /*7d710*/  IMAD R0, R0, 0x100, R39 ;  /* 0x0000010000007824 */ /* 0x000fe200078e0227 */
[----:B0-----:R-:W-:Y:S02]  /*7d720*/  F2FP.F16.E4M3.UNPACK_B R28, R36 ;  /* 0x00000024ff1c723e */ /* 0x001fe400020006ff */
[----:B------:R-:W-:Y:S01]  /*7d730*/  F2FP.F16.E4M3.UNPACK_B R29, R5 ;  /* 0x00000005ff1d723e */ /* 0x000fe200020006ff */
[----:B------:R-:W4:Y:S01]  /*7d740*/  LDL.LU.64 R36, [R1+0x820] ;  /* 0x0008200001247983 */ /* 0x000f220000300a00 */
[----:B-1----:R-:W-:Y:S02]  /*7d750*/  F2FP.F16.E4M3.UNPACK_B R30, R4 ;  /* 0x00000004ff1e723e */ /* 0x002fe400020006ff */
[----:B------:R-:W-:Y:S01]  /*7d760*/  F2FP.F16.E4M3.UNPACK_B R31, R0 ;  /* 0x00000000ff1f723e */ /* 0x000fe200020006ff */
[----:B------:R-:W4:Y:S01]  /*7d770*/  LDL.LU.64 R38, [R1+0x828] ;  /* 0x0008280001267983 */ /* 0x000f220000300a00 */
[----:B------:R-:W-:Y:S02]  /*7d780*/  IMAD.MOV.U32 R0, RZ, RZ, R53 ;  /* 0x000000ffff007224 */ /* 0x000fe400078e0035 */
[----:B------:R-:W-:-:S02]  /*7d790*/  IMAD.MOV.U32 R2, RZ, RZ, R54 ;  /* 0x000000ffff027224 */ /* 0x000fc400078e0036 */
[----:B------:R-:W-:Y:S01]  /*7d7a0*/  IMAD.MOV.U32 R3, RZ, RZ, R55 ;  /* 0x000000ffff037224 */ /* 0x000fe200078e0037 */
[C---:B--2---:R-:W-:Y:S08]  /*7d7b0*/  HMMA.16816.F32 R32, R28.reuse, R52, R32 ;  /* 0x000000341c20723c */ /* 0x044ff00000001820 */
[C---:B---3--:R-:W-:Y:S11]  /*7d7c0*/  HMMA.16816.F32 R24, R28.reuse, R54, R24 ;  /* 0x000000361c18723c */ /* 0x048ff60000001818 */
[----:B------:R0:W-:Y:S04]  /*7d7d0*/  STL.64 [R1+0x12c0], R32 ;  /* 0x0012c02001007387 */ /* 0x0001e80000100a00 */
[----:B------:R1:W-:Y:S04]  /*7d7e0*/  STL.64 [R1+0x12c8], R34 ;  /* 0x0012c82201007387 */ /* 0x0003e80000100a00 */
[----:B0-----:R-:W2:Y:S01]  /*7d7f0*/  LDL.LU.64 R32, [R1+0x810] ;  /* 0x0008100001207983 */ /* 0x001ea20000300a00 */
[C---:B----4-:R-:W-:Y:S03]  /*7d800*/  HMMA.16816.F32 R56, R28.reuse, R48, R56 ;  /* 0x000000301c38723c */ /* 0x050fe60000001838 */
[----:B-1----:R-:W2:Y:S04]  /*7d810*/  LDL.LU.64 R34, [R1+0x818] ;  /* 0x0008180001227983 */ /* 0x002ea80000300a00 */
[----:B------:R-:W-:Y:S04]  /*7d820*/  STL [R1+0x8adc], R0 ;  /* 0x008adc0001007387 */ /* 0x000fe80000100800 */
[----:B------:R0:W-:Y:S04]  /*7d830*/  STL.64 [R1+0x12b0], R24 ;  /* 0x0012b01801007387 */ /* 0x0001e80000100a00 */
[----:B------:R1:W-:Y:S04]  /*7d840*/  STL.64 [R1+0x12b8], R26 ;  /* 0x0012b81a01007387 */ /* 0x0003e80000100a00 */
[----:B0-----:R-:W3:Y:S04]  /*7d850*/  LDL.LU.64 R24, [R1+0x800] ;  /* 0x0008000001187983 */ /* 0x001ee80000300a00 */
[----:B-1----:R-:W3:Y:S04]  /*7d860*/  LDL.LU.64 R26, [R1+0x808] ;  /* 0x00080800011a7983 */ /* 0x002ee80000300a00 */
[----:B------:R-:W4:Y:S04]  /*7d870*/  LDL.LU.64 R52, [R1+0x7f0] ;  /* 0x0007f00001347983 */ /* 0x000f280000300a00 */
[----:B------:R-:W4:Y:S04]  /*7d880*/  LDL.LU.64 R54, [R1+0x7f8] ;  /* 0x0007f80001367983 */ /* 0x000f280000300a00 */
[----:B------:R-:W-:Y:S04]  /*7d890*/  STL.64 [R1+0x12a0], R56 ;  /* 0x0012a03801007387 */ /* 0x000fe80000100a00 */
[----:B------:R0:W-:Y:S04]  /*7d8a0*/  STL.64 [R1+0x12a8], R58 ;  /* 0x0012a83a01007387 */ /* 0x0001e80000100a00 */
[----:B0-----:R-:W3:Y:S04]  /*7d8b0*/  LDL.LU.64 R58, [R1+0x8b40] ;  /* 0x008b4000013a7983 */ /* 0x001ee80000300a00 */
[----:B------:R-:W4:Y:S01]  /*7d8c0*/  LDL.LU.64 R56, [R1+0x8b38] ;  /* 0x008b380001387983 */ /* 0x000f220000300a00 */
[----:B------:R-:W-:Y:S01]  /*7d8d0*/  HMMA.16816.F32 R36, R28, R50, R36 ;  /* 0x000000321c24723c */ /* 0x000fe20000001824 */
[----:B------:R-:W-:-:S02]  /*7d8e0*/  IMAD.MOV.U32 R0, RZ, RZ, R49 ;  /* 0x000000ffff007224 */ /* 0x000fc400078e0031 */
[----:B------:R-:W-:Y:S02]  /*7d8f0*/  IMAD.MOV.U32 R4, RZ, RZ, R50 ;  /* 0x000000ffff047224 */ /* 0x000fe400078e0032 */
[----:B------:R-:W-:-:S14]  /*7d900*/  IMAD.MOV.U32 R5, RZ, RZ, R51 ;  /* 0x000000ffff057224 */ /* 0x000fdc00078e0033 */
[----:B------:R0:W-:Y:S04]  /*7d910*/  STL.64 [R1+0x1290], R36 ;  /* 0x0012902401007387 */ /* 0x0001e80000100a00 */
[----:B------:R1:W-:Y:S04]  /*7d920*/  STL.64 [R1+0x1298], R38 ;  /* 0x0012982601007387 */ /* 0x0003e80000100a00 */
[----:B------:R-:W4:Y:S04]  /*7d930*/  LDL.LU.64 R48, [R1+0x7e0] ;  /* 0x0007e00001307983 */ /* 0x000f280000300a00 */
[----:B------:R-:W4:Y:S04]  /*7d940*/  LDL.LU.64 R50, [R1+0x7e8] ;  /* 0x0007e80001327983 */ /* 0x000f280000300a00 */
[----:B0-----:R-:W4:Y:S04]  /*7d950*/  LDL.LU.64 R36, [R1+0x7b0] ;  /* 0x0007b00001247983 */ /* 0x001f280000300a00 */
[----:B-1----:R-:W4:Y:S01]  /*7d960*/  LDL.LU.64 R38, [R1+0x7b8] ;  /* 0x0007b80001267983 */ /* 0x002f220000300a00 */
[----:B--2---:R-:W-:-:S15]  /*7d970*/  HMMA.16816.F32 R32, R28, R60, R32 ;  /* 0x0000003c1c20723c */ /* 0x004fde0000001820 */
[----:B------:R-:W-:-:S04]  /*7d980*/  NOP ;  /* 0x0000000000007918 */ /* 0x000fc80000000000 */
[----:B------:R0:W-:Y:S04]  /*7d990*/  STL.64 [R1+0x1280], R32 ;  /* 0x0012802001007387 */ /* 0x0001e80000100a00 */
[----:B------:R1:W-:Y:S04]  /*7d9a0*/  STL.64 [R1+0x1288], R34 ;  /* 0x0012882201007387 */ /* 0x0003e80000100a00 */
[----:B0-----:R-:W2:Y:S04]  /*7d9b0*/  LDL.LU.64 R32, [R1+0x7a0] ;  /* 0x0007a00001207983 */ /* 0x001ea80000300a00 */
[----:B-1----:R-:W2:Y:S01]  /*7d9c0*/  LDL.LU.64 R34, [R1+0x7a8] ;  /* 0x0007a80001227983 */ /* 0x002ea20000300a00 */
[C---:B---3--:R-:W-:Y:S08]  /*7d9d0*/  HMMA.16816.F32 R24, R28.reuse, R58, R24 ;  /* 0x0000003a1c18723c */ /* 0x048ff00000001818 */
[C---:B----4-:R-:W-:Y:S01]  /*7d9e0*/  HMMA.16816.F32 R52, R28.reuse, R56, R52 ;  /* 0x000000381c34723c */ /* 0x050fe20000001834 */
[----:B------:R-:W-:Y:S10]  /*7d9f0*/  STL [R1+0x8ab8], R61 ;  /* 0x008ab83d01007387 */ /* 0x000ff40000100800 */
[----:B------:R0:W-:Y:S04]  /*7da00*/  STL.64 [R1+0x1270], R24 ;  /* 0x0012701801007387 */ /* 0x0001e80000100a00 */
[----:B------:R1:W-:Y:S04]  /*7da10*/  STL.64 [R1+0x1278], R26 ;  /* 0x0012781a01007387 */ /* 0x0003e80000100a00 */
[----:B0-----:R-:W3:Y:S04]  /*7da20*/  LDL.LU.64 R24, [R1+0x790] ;  /* 0x0007900001187983 */ /* 0x001ee80000300a00 */
[----:B-1----:R-:W3:Y:S04]  /*7da30*/  LDL.LU.64 R26, [R1+0x798] ;  /* 0x00079800011a7983 */ /* 0x002ee80000300a00 */
        /* <DEDUP_REMOVED lines=8> */
[C---:B----4-:R-:W-:Y:S08]  /*7dac0*/  HMMA.16816.F32 R48, R28.reuse, R54, R48 ;  /* 0x000000361c30723c */ /* 0x050ff00000001830 */
[C---:B--2---:R-:W-:Y:S11]  /*7dad0*/  HMMA.16816.F32 R56, R28.reuse, R52, R56 ;  /* 0x000000341c38723c */ /* 0x044ff60000001838 */
[----:B------:R-:W-:Y:S04]  /*7dae0*/  STL.64 [R1+0x1250], R48 ;  /* 0x0012503001007387 */ /* 0x000fe80000100a00 */
[----:B------:R0:W-:Y:S04]  /*7daf0*/  STL.64 [R1+0x1258], R50 ;  /* 0x0012583201007387 */ /* 0x0001e80000100a00 */
[----:B0-----:R-:W2:Y:S04]  /*7db00*/  LDL.LU.64 R50, [R1+0x8b20] ;  /* 0x008b200001327983 */ /* 0x001ea80000300a00 */
[----:B------:R-:W4:Y:S04]  /*7db10*/  LDL.LU.64 R48, [R1+0x8b18] ;  /* 0x008b180001307983 */ /* 0x000f280000300a00 */
        /* <DEDUP_REMOVED lines=8> */
[C---:B----4-:R-:W-:Y:S03]  /*7dba0*/  HMMA.16816.F32 R36, R28.reuse, R48, R36 ;  /* 0x000000301c24723c */ /* 0x050fe60000001824 */
[----:B--2---:R-:W-:Y:S05]  /*7dbb0*/  STL.64 [R1+0x8a98], R50 ;  /* 0x008a983201007387 */ /* 0x004fea0000100a00 */
[----:B---3--:R-:W-:-:S15]  /*7dbc0*/  HMMA.16816.F32 R52, R28, R50, R52 ;  /* 0x000000321c34723c */ /* 0x008fde0000001834 */
        /* <DEDUP_REMOVED lines=89> */
[----:B---3--:R-:W3:Y:S04]  /*7e160*/  LDL.LU.64 R38, [R1+0x6a8] ;  /* 0x0006a80001267983 */ /* 0x008ee80000300a00 */
[----:B-1----:R-:W3:Y:S04]  /*7e170*/  LDL.LU.64 R32, [R1+0x690] ;  /* 0x0006900001207983 */ /* 0x002ee80000300a00 */
[----:B----4-:R-:W3:Y:S04]  /*7e180*/  LDL.LU.64 R34, [R1+0x698] ;  /* 0x0006980001227983 */ /* 0x010ee80000300a00 */
[----:B------:R-:W4:Y:S04]  /*7e190*/  LDL.LU R51, [R1+0x3168] ;  /* 0x0031680001337983 */ /* 0x000f280000300800 */
[----:B------:R-:W4:Y:S04]  /*7e1a0*/  LDL.LU R61, [R1+0x3164] ;  /* 0x00316400013d7983 */ /* 0x000f280000300800 */
[----:B------:R-:W3:Y:S04]  /*7e1b0*/  LDL.LU R52, [R1+0x3170] ;  /* 0x0031700001347983 */ /* 0x000ee80000300800 */
[----:B------:R-:W3:Y:S04]  /*7e1c0*/  LDL.LU R53, [R1+0x316c] ;  /* 0x00316c0001357983 */ /* 0x000ee80000300800 */
[----:B------:R-:W3:Y:S04]  /*7e1d0*/  LDL.LU R54, [R1+0x3178] ;  /* 0x0031780001367983 */ /* 0x000ee80000300800 */
[----:B------:R-:W3:Y:S04]  /*7e1e0*/  LDL.LU R55, [R1+0x3174] ;  /* 0x0031740001377983 */ /* 0x000ee80000300800 */
[----:B------:R-:W-:Y:S04]  /*7e1f0*/  STL.64 [R1+0x89e8], R22 ;  /* 0x0089e81601007387 */ /* 0x000fe80000100a00 */
[----:B------:R2:W-:Y:S02]  /*7e200*/  STL.64 [R1+0x89e0], R20 ;  /* 0x0089e01401007387 */ /* 0x0005e40000100a00 */
[C---:B--2---:R-:W-:Y:S02]  /*7e210*/  HMMA.16816.F32 R20, R28.reuse, R18, R24 ;  /* 0x000000121c14723c */ /* 0x044fe40000001818 */
[----:B------:R-:W2:Y:S04]  /*7e220*/  LDL.LU.64 R24, [R1+0x680] ;  /* 0x0006800001187983 */ /* 0x000ea80000300a00 */
[----:B------:R-:W2:Y:S02]  /*7e230*/  LDL.LU.64 R26, [R1+0x688] ;  /* 0x00068800011a7983 */ /* 0x000ea40000300a00 */
[C---:B------:R-:W-:Y:S11]  /*7e240*/  HMMA.16816.F32 R56, R28.reuse, R16, R56 ;  /* 0x000000101c38723c */ /* 0x040ff60000001838 */
[----:B------:R0:W-:Y:S04]  /*7e250*/  STL.64 [R1+0x1150], R20 ;  /* 0x0011501401007387 */ /* 0x0001e80000100a00 */
[----:B------:R1:W-:Y:S01]  /*7e260*/  STL.64 [R1+0x1158], R22 ;  /* 0x0011581601007387 */ /* 0x0003e20000100a00 */
[C---:B------:R-:W-:Y:S03]  /*7e270*/  HMMA.16816.F32 R44, R28.reuse, R14, R44 ;  /* 0x0000000e1c2c723c */ /* 0x040fe6000000182c */
[----:B0-----:R-:W4:Y:S04]  /*7e280*/  LDL.LU.64 R20, [R1+0x670] ;  /* 0x0006700001147983 */ /* 0x001f280000300a00 */
[----:B-1----:R-:W4:Y:S04]  /*7e290*/  LDL.LU.64 R22, [R1+0x678] ;  /* 0x0006780001167983 */ /* 0x002f280000300a00 */
[----:B------:R-:W-:Y:S04]  /*7e2a0*/  STL.64 [R1+0x1140], R56 ;  /* 0x0011403801007387 */ /* 0x000fe80000100a00 */
[----:B------:R-:W-:Y:S04]  /*7e2b0*/  STL.64 [R1+0x1148], R58 ;  /* 0x0011483a01007387 */ /* 0x000fe80000100a00 */
[----:B------:R-:W-:Y:S04]  /*7e2c0*/  STL.64 [R1+0x8a08], R18 ;  /* 0x008a081201007387 */ /* 0x000fe80000100a00 */
[----:B------:R0:W-:Y:S02]  /*7e2d0*/  STL.64 [R1+0x8a00], R16 ;  /* 0x008a001001007387 */ /* 0x0001e40000100a00 */
[C---:B0-----:R-:W-:Y:S02]  /*7e2e0*/  HMMA.16816.F32 R16, R28.reuse, R12, R40 ;  /* 0x0000000c1c10723c */ /* 0x041fe40000001828 */
[----:B------:R-:W-:Y:S04]  /*7e2f0*/  STL.64 [R1+0x8a28], R14 ;  /* 0x008a280e01007387 */ /* 0x000fe80000100a00 */
[----:B------:R-:W-:Y:S04]  /*7e300*/  STL.64 [R1+0x1130], R44 ;  /* 0x0011302c01007387 */ /* 0x000fe80000100a00 */
[----:B------:R-:W-:Y:S04]  /*7e310*/  STL.64 [R1+0x1138], R46 ;  /* 0x0011382e01007387 */ /* 0x000fe80000100a00 */
[----:B------:R3:W-:Y:S05]  /*7e320*/  STL.64 [R1+0x8a20], R12 ;  /* 0x008a200c01007387 */ /* 0x0007ea0000100a00 */
[----:B------:R-:W-:Y:S04]  /*7e330*/  STL.64 [R1+0x1120], R16 ;  /* 0x0011201001007387 */ /* 0x000fe80000100a00 */
[----:B------:R0:W-:Y:S01]  /*7e340*/  STL.64 [R1+0x1128], R18 ;  /* 0x0011281201007387 */ /* 0x0001e20000100a00 */
[C---:B---3--:R-:W-:Y:S08]  /*7e350*/  HMMA.16816.F32 R12, R28.reuse, R8, R32 ;  /* 0x000000081c0c723c */ /* 0x048ff00000001820 */
[----:B0-----:R-:W-:Y:S01]  /*7e360*/  HMMA.16816.F32 R16, R28, R10, R36 ;  /* 0x0000000a1c10723c */ /* 0x001fe20000001824 */
[----:B------:R-:W-:-:S02]  /*7e370*/  IMAD.MOV.U32 R42, RZ, RZ, R4 ;  /* 0x000000ffff2a7224 */ /* 0x000fc400078e0004 */
[----:B------:R-:W-:-:S15]  /*7e380*/  IMAD.MOV.U32 R43, RZ, RZ, R5 ;  /* 0x000000ffff2b7224 */ /* 0x000fde00078e0005 */
[----:B------:R-:W-:Y:S01]  /*7e390*/  NOP ;  /* 0x0000000000007918 */ /* 0x000fe20000000000 */
[----:B------:R-:W-:Y:S04]  /*7e3a0*/  STL.64 [R1+0x1110], R16 ;  /* 0x0011101001007387 */ /* 0x000fe80000100a00 */
[----:B------:R-:W-:Y:S04]  /*7e3b0*/  STL.64 [R1+0x1118], R18 ;  /* 0x0011181201007387 */ /* 0x000fe80000100a00 */
[----:B------:R-:W4:Y:S04]  /*7e3c0*/  LDL.LU R4, [R1+0x8ae4] ;  /* 0x008ae40001047983 */ /* 0x000f280000300800 */
[----:B------:R-:W-:Y:S04]  /*7e3d0*/  STL.64 [R1+0x1100], R12 ;  /* 0x0011000c01007387 */ /* 0x000fe80000100a00 */
[----:B------:R-:W-:Y:S04]  /*7e3e0*/  STL.64 [R1+0x1108], R14 ;  /* 0x0011080e01007387 */ /* 0x000fe80000100a00 */
[----:B------:R-:W4:Y:S04]  /*7e3f0*/  LDL.LU R5, [R1+0x8ae0] ;  /* 0x008ae00001057983 */ /* 0x000f280000300800 */
[----:B------:R-:W-:Y:S04]  /*7e400*/  STL.64 [R1+0x8ab0], R42 ;  /* 0x008ab02a01007387 */ /* 0x000fe80000100a00 */
[----:B------:R-:W-:Y:S04]  /*7e410*/  STL.64 [R1+0x8a48], R10 ;  /* 0x008a480a01007387 */ /* 0x000fe80000100a00 */
[----:B------:R2:W-:Y:S01]  /*7e420*/  STL.64 [R1+0x8a40], R8 ;  /* 0x008a400801007387 */ /* 0x0005e20000100a00 */
[----:B------:R-:W-:-:S03]  /*7e430*/  IMAD.MOV.U32 R59, RZ, RZ, R0 ;  /* 0x000000ffff3b7224 */ /* 0x000fc600078e0000 */
[----:B------:R-:W3:Y:S01]  /*7e440*/  LDL.LU R58, [R1+0x8] ;  /* 0x00000800013a7983 */ /* 0x000ee20000300800 */
[----:B--2---:R-:W-:-:S15]  /*7e450*/  HMMA.16816.F32 R8, R28, R6, R24 ;  /* 0x000000061c08723c */ /* 0x004fde0000001818 */
[----:B------:R-:W-:-:S04]  /*7e460*/  NOP ;  /* 0x0000000000007918 */ /* 0x000fc80000000000 */
[----:B------:R-:W-:Y:S04]  /*7e470*/  STL.64 [R1+0x10b0], R8 ;  /* 0x0010b00801007387 */ /* 0x000fe80000100a00 */
[----:B------:R4:W-:Y:S04]  /*7e480*/  STL.64 [R1+0x10b8], R10 ;  /* 0x0010b80a01007387 */ /* 0x0009e80000100a00 */
[----:B------:R-:W2:Y:S01]  /*7e490*/  LDL.LU R0, [R1+0x8adc] ;  /* 0x008adc0001007983 */ /* 0x000ea20000300800 */
[----:B------:R-:W-:Y:S02]  /*7e4a0*/  IMAD.MOV.U32 R56, RZ, RZ, R2 ;  /* 0x000000ffff387224 */ /* 0x000fe400078e0002 */
[----:B------:R-:W-:Y:S01]  /*7e4b0*/  IMAD.MOV.U32 R57, RZ, RZ, R3 ;  /* 0x000000ffff397224 */ /* 0x000fe200078e0003 */
[----:B------:R-:W2:Y:S01]  /*7e4c0*/  LDL.LU R2, [R1+0x8ad8] ;  /* 0x008ad80001027983 */ /* 0x000ea20000300800 */
[----:B----4-:R-:W-:-:S15]  /*7e4d0*/  HMMA.16816.F32 R8, R28, R4, R20 ;  /* 0x000000041c08723c */ /* 0x010fde0000001814 */
[----:B------:R-:W-:-:S04]  /*7e4e0*/  NOP ;  /* 0x0000000000007918 */ /* 0x000fc80000000000 */
[----:B------:R-:W-:Y:S04]  /*7e4f0*/  STL.64 [R1+0x1090], R8 ;  /* 0x0010900801007387 */ /* 0x000fe80000100a00 */
[----:B------:R-:W-:Y:S04]  /*7e500*/  STL.64 [R1+0x1098], R10 ;  /* 0x0010980a01007387 */ /* 0x000fe80000100a00 */
[----:B------:R-:W4:Y:S04]  /*7e510*/  LDL.LU R3, [R1+0x3180] ;  /* 0x0031800001037983 */ /* 0x000f280000300800 */
[----:B---3--:R-:W-:Y:S04]  /*7e520*/  STL.64 [R1+0x8ac8], R58 ;  /* 0x008ac83a01007387 */ /* 0x008fe80000100a00 */
[----:B------:R0:W-:Y:S04]  /*7e530*/  STL.64 [R1+0x8ac0], R56 ;  /* 0x008ac03801007387 */ /* 0x0001e80000100a00 */
[----:B------:R-:W3:Y:S01]  /*7e540*/  LDL.LU R46, [R1+0x18] ;  /* 0x00001800012e7983 */ /* 0x000ee20000300800 */
[----:B--2---:R-:W-:-:S03]  /*7e550*/  IMAD.MOV.U32 R47, RZ, RZ, R0 ;  /* 0x000000ffff2f7224 */ /* 0x004fc600078e0000 */
[----:B------:R-:W4:Y:S04]  /*7e560*/  LDL.LU R0, [R1+0x8ad4] ;  /* 0x008ad40001007983 */ /* 0x000f280000300800 */
[----:B------:R-:W-:Y:S04]  /*7e570*/  STL.64 [R1+0x89d8], R6 ;  /* 0x0089d80601007387 */ /* 0x000fe80000100a00 */
[----:B------:R1:W-:Y:S04]  /*7e580*/  STL.64 [R1+0x89d0], R4 ;  /* 0x0089d00401007387 */ /* 0x0003e80000100a00 */
[----:B0-----:R-:W2:Y:S01]  /*7e590*/  LDL.LU.64 R56, [R1+0x640] ;  /* 0x0006400001387983 */ /* 0x001ea20000300a00 */
[----:B------:R-:W-:-:S03]  /*7e5a0*/  IMAD R61, R61, 0x100, R51 ;  /* 0x000001003d3d7824 */ /* 0x000fc600078e0233 */
[----:B------:R-:W2:Y:S01]  /*7e5b0*/  LDL.LU.64 R58, [R1+0x648] ;  /* 0x00064800013a7983 */ /* 0x000ea20000300a00 */
[----:B------:R-:W-:-:S03]  /*7e5c0*/  IMAD R45, R53, 0x100, R52 ;  /* 0x00000100352d7824 */ /* 0x000fc600078e0234 */
[----:B------:R-:W3:Y:S01]  /*7e5d0*/  LDL.LU.64 R40, [R1+0x630] ;  /* 0x0006300001287983 */ /* 0x000ee20000300a00 */
[----:B------:R-:W-:-:S03]  /*7e5e0*/  IMAD R44, R55, 0x100, R54 ;  /* 0x00000100372c7824 */ /* 0x000fc600078e0236 */
[----:B------:R-:W3:Y:S04]  /*7e5f0*/  LDL.LU.64 R42, [R1+0x638] ;  /* 0x00063800012a7983 */ /* 0x000ee80000300a00 */
        /* <DEDUP_REMOVED lines=18> */
[----:B-1----:R-:W2:Y:S04]  /*7e720*/  LDL.LU.64 R4, [R1+0x590] ;  /* 0x0005900001047983 */ /* 0x002ea80000300a00 */
[----:B------:R-:W2:Y:S01]  /*7e730*/  LDL.LU.64 R6, [R1+0x598] ;  /* 0x0005980001067983 */ /* 0x000ea20000300a00 */
[----:B----4-:R-:W-:-:S03]  /*7e740*/  IMAD R0, R0, 0x100, R3 ;  /* 0x0000010000007824 */ /* 0x010fc600078e0203 */
[----:B------:R-:W2:Y:S02]  /*7e750*/  LDL.LU R3, [R1+0x8ad0] ;  /* 0x008ad00001037983 */ /* 0x000ea40000300800 */
[----:B--2---:R-:W-:Y:S02]  /*7e760*/  HMMA.16816.F32 R28, R28, R2, R56 ;  /* 0x000000021c1c723c */ /* 0x004fe40000001838 */
[----:B------:R-:W2:Y:S04]  /*7e770*/  LDL.LU.64 R58, [R1+0x8ac8] ;  /* 0x008ac800013a7983 */ /* 0x000ea80000300a00 */
[----:B------:R-:W4:-:S13]  /*7e780*/  LDL.LU.64 R56, [R1+0x8ac0] ;  /* 0x008ac00001387983 */ /* 0x000f1a0000300a00 */
[----:B------:R0:W-:Y:S04]  /*7e790*/  STL.64 [R1+0x1080], R28 ;  /* 0x0010801c01007387 */ /* 0x0001e80000100a00 */
[----:B------:R1:W-:Y:S01]  /*7e7a0*/  STL.64 [R1+0x1088], R30 ;  /* 0x0010881e01007387 */ /* 0x0003e20000100a00 */
[----:B0-----:R-:W-:Y:S02]  /*7e7b0*/  F2FP.F16.E4M3.UNPACK_B R28, R61 ;  /* 0x0000003dff1c723e */ /* 0x001fe400020006ff */
[----:B------:R-:W-:Y:S01]  /*7e7c0*/  F2FP.F16.E4M3.UNPACK_B R29, R45 ;  /* 0x0000002dff1d723e */ /* 0x000fe200020006ff */
[----:B------:R-:W2:Y:S01]  /*7e7d0*/  LDL.LU R61, [R1+0x8ab8] ;  /* 0x008ab800013d7983 */ /* 0x000ea20000300800 */
[----:B-1----:R-:W-:Y:S02]  /*7e7e0*/  F2FP.F16.E4M3.UNPACK_B R30, R44 ;  /* 0x0000002cff1e723e */ /* 0x002fe400020006ff */
[----:B------:R-:W-:-:S07]  /*7e7f0*/  F2FP.F16.E4M3.UNPACK_B R31, R0 ;  /* 0x00000000ff1f723e */ /* 0x000fce00020006ff */
[----:B---3--:R-:W-:Y:S01]  /*7e800*/  HMMA.16816.F32 R44, R28, R46, R40 ;  /* 0x0000002e1c2c723c */ /* 0x008fe20000001828 */
[----:B------:R-:W3:-:S15]  /*7e810*/  LDL.LU.64 R42, [R1+0x8ab0] ;  /* 0x008ab000012a7983 */ /* 0x000ede0000300a00 */
[----:B------:R-:W-:-:S03]  /*7e820*/  NOP ;  /* 0x0000000000007918 */ /* 0x000fc60000000000 */
        /* <DEDUP_REMOVED lines=10> */
[----:B------:R-:W4:Y:S04]  /*7e8d0*/  LDL.LU.64 R54, [R1+0x8a88] ;  /* 0x008a880001367983 */ /* 0x000f280000300a00 */
[----:B------:R-:W4:Y:S04]  /*7e8e0*/  LDL.LU.64 R52, [R1+0x8a80] ;  /* 0x008a800001347983 */ /* 0x000f280000300a00 */
[----:B------:R-:W-:Y:S04]  /*7e8f0*/  STL.64 [R1+0x1050], R56 ;  /* 0x0010503801007387 */ /* 0x000fe80000100a00 */
[----:B------:R0:W-:Y:S04]  /*7e900*/  STL.64 [R1+0x1058], R58 ;  /* 0x0010583a01007387 */ /* 0x0001e80000100a00 */
[----:B0-----:R-:W4:Y:S04]  /*7e910*/  LDL.LU.64 R58, [R1+0x8a78] ;  /* 0x008a7800013a7983 */ /* 0x001f280000300a00 */
[----:B------:R-:W4:Y:S01]  /*7e920*/  LDL.LU.64 R56, [R1+0x8a70] ;  /* 0x008a700001387983 */ /* 0x000f220000300a00 */
[C---:B---3--:R-:W-:Y:S08]  /*7e930*/  HMMA.16816.F32 R36, R28.reuse, R42, R36 ;  /* 0x0000002a1c24723c */ /* 0x048ff00000001824 */
[C---:B------:R-:W-:Y:S11]  /*7e940*/  HMMA.16816.F32 R32, R28.reuse, R60, R32 ;  /* 0x0000003c1c20723c */ /* 0x040ff60000001820 */
[----:B------:R-:W-:Y:S04]  /*7e950*/  STL.64 [R1+0x1040], R36 ;  /* 0x0010402401007387 */ /* 0x000fe80000100a00 */
[----:B------:R-:W-:Y:S04]  /*7e960*/  STL.64 [R1+0x1048], R38 ;  /* 0x0010482601007387 */ /* 0x000fe80000100a00 */
[----:B------:R-:W-:Y:S04]  /*7e970*/  STL.64 [R1+0x1030], R32 ;  /* 0x0010302001007387 */ /* 0x000fe80000100a00 */
[----:B------:R-:W-:Y:S01]  /*7e980*/  STL.64 [R1+0x1038], R34 ;  /* 0x0010382201007387 */ /* 0x000fe20000100a00 */
[C---:B--2---:R-:W-:Y:S08]  /*7e990*/  HMMA.16816.F32 R8, R28.reuse, R50, R8 ;  /* 0x000000321c08723c */ /* 0x044ff00000001808 */
[C---:B----4-:R-:W-:Y:S08]  /*7e9a0*/  HMMA.16816.F32 R16, R28.reuse, R54, R16 ;  /* 0x000000361c10723c */ /* 0x050ff00000001810 */
[C---:B------:R-:W-:Y:S08]  /*7e9b0*/  HMMA.16816.F32 R12, R28.reuse, R52, R12 ;  /* 0x000000341c0c723c */ /* 0x040ff0000000180c */
[C---:B------:R-:W-:Y:S08]  /*7e9c0*/  HMMA.16816.F32 R24, R28.reuse, R58, R24 ;  /* 0x0000003a1c18723c */ /* 0x040ff00000001818 */
[C---:B------:R-:W-:Y:S11]  /*7e9d0*/  HMMA.16816.F32 R20, R28.reuse, R56, R20 ;  /* 0x000000381c14723c */ /* 0x040ff60000001814 */
[----:B------:R-:W-:Y:S04]  /*7e9e0*/  STL.64 [R1+0xfd0], R24 ;  /* 0x000fd01801007387 */ /* 0x000fe80000100a00 */
[----:B------:R-:W-:Y:S04]  /*7e9f0*/  STL.64 [R1+0xfd8], R26 ;  /* 0x000fd81a01007387 */ /* 0x000fe80000100a00 */
[----:B------:R-:W-:Y:S04]  /*7ea00*/  STL.64 [R1+0xfc0], R20 ;  /* 0x000fc01401007387 */ /* 0x000fe80000100a00 */
[----:B------:R-:W-:Y:S04]  /*7ea10*/  STL.64 [R1+0xfc8], R22 ;  /* 0x000fc81601007387 */ /* 0x000fe80000100a00 */
[----:B------:R-:W-:Y:S04]  /*7ea20*/  STL.64 [R1+0xfa0], R16 ;  /* 0x000fa01001007387 */ /* 0x000fe80000100a00 */
[----:B------:R-:W-:Y:S04]  /*7ea30*/  STL.64 [R1+0xfa8], R18 ;  /* 0x000fa81201007387 */ /* 0x000fe80000100a00 */
[----:B------:R-:W-:Y:S04]  /*7ea40*/  STL.64 [R1+0xf70], R12 ;  /* 0x000f700c01007387 */ /* 0x000fe80000100a00 */
[----:B------:R-:W-:Y:S04]  /*7ea50*/  STL.64 [R1+0xf78], R14 ;  /* 0x000f780e01007387 */ /* 0x000fe80000100a00 */
[----:B------:R-:W2:Y:S04]  /*7ea60*/  LDL.LU.64 R40, [R1+0x570] ;  /* 0x0005700001287983 */ /* 0x000ea80000300a00 */
[----:B------:R-:W-:Y:S04]  /*7ea70*/  STL.64 [R1+0xf50], R8 ;  /* 0x000f500801007387 */ /* 0x000fe80000100a00 */
[----:B------:R-:W-:Y:S04]  /*7ea80*/  STL.64 [R1+0xf58], R10 ;  /* 0x000f580a01007387 */ /* 0x000fe80000100a00 */
[----:B------:R-:W3:Y:S01]  /*7ea90*/  LDL.LU.64 R42, [R1+0x578] ;  /* 0x00057800012a7983 */ /* 0x000ee20000300a00 */
[----:B------:R-:W-:-:S15]  /*7eaa0*/  HMMA.16816.F32 R4, R28, R48, R4 ;  /* 0x000000301c04723c */ /* 0x000fde0000001804 */
[----:B------:R-:W-:-:S04]  /*7eab0*/  NOP ;  /* 0x0000000000007918 */ /* 0x000fc80000000000 */
[----:B------:R-:W-:Y:S04]  /*7eac0*/  STL.64 [R1+0xe10], R4 ;  /* 0x000e100401007387 */ /* 0x000fe80000100a00 */
[----:B------:R-:W-:Y:S04]  /*7ead0*/  STL.64 [R1+0xe18], R6 ;  /* 0x000e180601007387 */ /* 0x000fe80000100a00 */
[----:B---3--:R-:W-:Y:S04]  /*7eae0*/  STL.64 [R1+0x8a68], R42 ;  /* 0x008a682a01007387 */ /* 0x008fe80000100a00 */
[----:B--2---:R0:W-:Y:S04]  /*7eaf0*/  STL.64 [R1+0x8a60], R40 ;  /* 0x008a602801007387 */ /* 0x0041e80000100a00 */
[----:B0-----:R-:W2:Y:S04]  /*7eb00*/  LDL.LU.64 R40, [R1+0x580] ;  /* 0x0005800001287983 */ /* 0x001ea80000300a00 */
[----:B------:R-:W2:Y:S04]  /*7eb10*/  LDL.LU.64 R42, [R1+0x588] ;  /* 0x00058800012a7983 */ /* 0x000ea80000300a00 */
[----:B------:R-:W3:Y:S04]  /*7eb20*/  LDL.LU.64 R8, [R1+0x560] ;  /* 0x0005600001087983 */ /* 0x000ee80000300a00 */
[----:B------:R-:W3:Y:S04]  /*7eb30*/  LDL.LU.64 R10, [R1+0x568] ;  /* 0x00056800010a7983 */ /* 0x000ee80000300a00 */
        /* <DEDUP_REMOVED lines=24> */
[----:B0-----:R-:W2:Y:S04]  /*7ecc0*/  LDL.LU.64 R42, [R1+0x8a68] ;  /* 0x008a6800012a7983 */ /* 0x001ea80000300a00 */
[----:B------:R-:W2:Y:S02]  /*7ecd0*/  LDL.LU.64 R40, [R1+0x8a60] ;  /* 0x008a600001287983 */ /* 0x000ea40000300a00 */
[----:B--2---:R-:W-:Y:S02]  /*7ece0*/  HMMA.16816.F32 R44, R28, R44, R40 ;  /* 0x0000002c1c2c723c */ /* 0x004fe40000001828 */
[----:B------:R-:W3:Y:S04]  /*7ecf0*/  LDL.LU.64 R42, [R1+0x8a58] ;  /* 0x008a5800012a7983 */ /* 0x000ee80000300a00 */
[----:B------:R-:W4:-:S13]  /*7ed00*/  LDL.LU.64 R40, [R1+0x8a50] ;  /* 0x008a500001287983 */ /* 0x000f1a0000300a00 */
[----:B------:R0:W-:Y:S04]  /*7ed10*/  STL.64 [R1+0xdb0], R44 ;  /* 0x000db02c01007387 */ /* 0x0001e80000100a00 */
[----:B------:R1:W-:Y:S04]  /*7ed20*/  STL.64 [R1+0xdb8], R46 ;  /* 0x000db82e01007387 */ /* 0x0003e80000100a00 */
[----:B0-----:R-:W2:Y:S04]  /*7ed30*/  LDL.LU.64 R44, [R1+0x4c0] ;  /* 0x0004c000012c7983 */ /* 0x001ea80000300a00 */
[----:B-1----:R-:W2:Y:S01]  /*7ed40*/  LDL.LU.64 R46, [R1+0x4c8] ;  /* 0x0004c800012e7983 */ /* 0x002ea20000300a00 */
[C---:B---3--:R-:W-:Y:S08]  /*7ed50*/  HMMA.16816.F32 R8, R28.reuse, R42, R8 ;  /* 0x0000002a1c08723c */ /* 0x048ff00000001808 */
[C---:B----4-:R-:W-:Y:S11]  /*7ed60*/  HMMA.16816.F32 R40, R28.reuse, R40, R36 ;  /* 0x000000281c28723c */ /* 0x050ff60000001824 */
[----:B------:R-:W-:Y:S04]  /*7ed70*/  STL.64 [R1+0xd90], R8 ;  /* 0x000d900801007387 */ /* 0x000fe80000100a00 */
[----:B------:R0:W-:Y:S04]  /*7ed80*/  STL.64 [R1+0xd98], R10 ;  /* 0x000d980a01007387 */ /* 0x0001e80000100a00 */
[----:B0-----:R-:W3:Y:S04]  /*7ed90*/  LDL.LU.64 R10, [R1+0x8a48] ;  /* 0x008a4800010a7983 */ /* 0x001ee80000300a00 */
[----:B------:R-:W4:Y:S04]  /*7eda0*/  LDL.LU.64 R8, [R1+0x8a40] ;  /* 0x008a400001087983 */ /* 0x000f280000300a00 */
[----:B------:R-:W2:Y:S04]  /*7edb0*/  LDL.LU.64 R38, [R1+0x8a38] ;  /* 0x008a380001267983 */ /* 0x000ea80000300a00 */
[----:B------:R-:W3:Y:S04]  /*7edc0*/  LDL.LU.64 R36, [R1+0x8a30] ;  /* 0x008a300001247983 */ /* 0x000ee80000300a00 */
[----:B------:R0:W-:Y:S04]  /*7edd0*/  STL.64 [R1+0xd80], R40 ;  /* 0x000d802801007387 */ /* 0x0001e80000100a00 */
[----:B------:R1:W-:Y:S04]  /*7ede0*/  STL.64 [R1+0xd88], R42 ;  /* 0x000d882a01007387 */ /* 0x0003e80000100a00 */
[----:B0-----:R-:W4:Y:S04]  /*7edf0*/  LDL.LU.64 R40, [R1+0x4d0] ;  /* 0x0004d00001287983 */ /* 0x001f280000300a00 */
[----:B-1----:R-:W4:Y:S01]  /*7ee00*/  LDL.LU.64 R42, [R1+0x4d8] ;  /* 0x0004d800012a7983 */ /* 0x002f220000300a00 */
[C---:B--2---:R-:W-:Y:S08]  /*7ee10*/  HMMA.16816.F32 R12, R28.reuse, R38, R12 ;  /* 0x000000261c0c723c */ /* 0x044ff0000000180c */
[C---:B---3--:R-:W-:Y:S11]  /*7ee20*/  HMMA.16816.F32 R36, R28.reuse, R36, R32 ;  /* 0x000000241c24723c */ /* 0x048ff60000001820 */
[----:B------:R-:W-:Y:S04]  /*7ee30*/  STL.64 [R1+0xd60], R12 ;  /* 0x000d600c01007387 */ /* 0x000fe80000100a00 */
[----:B------:R0:W-:Y:S04]  /*7ee40*/  STL.64 [R1+0xd68], R14 ;  /* 0x000d680e01007387 */ /* 0x0001e80000100a00 */
[----:B0-----:R-:W2:Y:S04]  /*7ee50*/  LDL.LU.64 R14, [R1+0x8a28] ;  /* 0x008a2800010e7983 */ /* 0x001ea80000300a00 */
[----:B------:R-:W3:Y:S04]  /*7ee60*/  LDL.LU.64 R12, [R1+0x8a20] ;  /* 0x008a2000010c7983 */ /* 0x000ee80000300a00 */
        /* <DEDUP_REMOVED lines=16> */
[----:B0-----:R-:W3:Y:S04]  /*7ef70*/  LDL.LU.64 R32, [R1+0x4f0] ;  /* 0x0004f00001207983 */ /* 0x001ee80000300a00 */
[----:B-1----:R-:W3:Y:S01]  /*7ef80*/  LDL.LU.64 R34, [R1+0x4f8] ;  /* 0x0004f80001227983 */ /* 0x002ee20000300a00 */
[----:B--2---:R-:W-:-:S15]  /*7ef90*/  HMMA.16816.F32 R20, R28, R26, R20 ;  /* 0x0000001a1c14723c */ /* 0x004fde0000001814 */
[----:B------:R-:W-:-:S04]  /*7efa0*/  NOP ;  /* 0x0000000000007918 */ /* 0x000fc80000000000 */
[----:B------:R-:W-:Y:S04]  /*7efb0*/  STL.64 [R1+0xcf0], R20 ;  /* 0x000cf01401007387 */ /* 0x000fe80000100a00 */
[----:B------:R0:W-:Y:S04]  /*7efc0*/  STL.64 [R1+0xcf8], R22 ;  /* 0x000cf81601007387 */ /* 0x0001e80000100a00 */
[----:B0-----:R-:W4:Y:S04]  /*7efd0*/  LDL.LU.64 R22, [R1+0x89e8] ;  /* 0x0089e80001167983 */ /* 0x001f280000300a00 */
[----:B------:R-:W2:Y:S01]  /*7efe0*/  LDL.LU.64 R20, [R1+0x89e0] ;  /* 0x0089e00001147983 */ /* 0x000ea20000300a00 */
[C---:B---3--:R-:W-:Y:S08]  /*7eff0*/  HMMA.16816.F32 R24, R28.reuse, R24, R32 ;  /* 0x000000181c18723c */ /* 0x048ff00000001820 */
[C---:B------:R-:W-:Y:S11]  /*7f000*/  HMMA.16816.F32 R4, R28.reuse, R10, R4 ;  /* 0x0000000a1c04723c */ /* 0x040ff60000001804 */
[----:B------:R-:W-:Y:S04]  /*7f010*/  STL.64 [R1+0xcc0], R24 ;  /* 0x000cc01801007387 */ /* 0x000fe80000100a00 */
[----:B------:R0:W-:Y:S02]  /*7f020*/  STL.64 [R1+0xcc8], R26 ;  /* 0x000cc81a01007387 */ /* 0x0001e40000100a00 */
[C---:B0-----:R-:W-:Y:S08]  /*7f030*/  HMMA.16816.F32 R24, R28.reuse, R18, R44 ;  /* 0x000000121c18723c */ /* 0x041ff0000000182c */
[C---:B----4-:R-:W-:Y:S08]  /*7f040*/  HMMA.16816.F32 R36, R28.reuse, R22, R36 ;  /* 0x000000161c24723c */ /* 0x050ff00000001824 */
[C---:B--2---:R-:W-:Y:S08]  /*7f050*/  HMMA.16816.F32 R32, R28.reuse, R20, R40 ;  /* 0x000000141c20723c */ /* 0x044ff00000001828 */
[C---:B------:R-:W-:Y:S08]  /*7f060*/  HMMA.16816.F32 R20, R28.reuse, R16, R48 ;  /* 0x000000101c14723c */ /* 0x040ff00000001830 */
[C---:B------:R-:W-:Y:S08]  /*7f070*/  HMMA.16816.F32 R16, R28.reuse, R14, R56 ;  /* 0x0000000e1c10723c */ /* 0x040ff00000001838 */
[----:B------:R-:W-:Y:S01]  /*7f080*/  HMMA.16816.F32 R12, R28, R12, R52 ;  /* 0x0000000c1c0c723c */ /* 0x000fe20000001834 */
        /* <DEDUP_REMOVED lines=10> */
[----:B------:R0:W-:Y:S04]  /*7f130*/  STL.64 [R1+0xbc0], R4 ;  /* 0x000bc00401007387 */ /* 0x0001e80000100a00 */
[----:B------:R-:W-:Y:S04]  /*7f140*/  STL.64 [R1+0xbf0], R12 ;  /* 0x000bf00c01007387 */ /* 0x000fe80000100a00 */
[----:B------:R-:W-:Y:S04]  /*7f150*/  STL.64 [R1+0xbf8], R14 ;  /* 0x000bf80e01007387 */ /* 0x000fe80000100a00 */
[----:B------:R1:W-:Y:S04]  /*7f160*/  STL [R1+0xbc8], R6 ;  /* 0x000bc80601007387 */ /* 0x0003e80000100800 */
[----:B------:R-:W2:Y:S04]  /*7f170*/  LDL.LU R48, [R1+0x2b50] ;  /* 0x002b500001307983 */ /* 0x000ea80000300800 */
[----:B------:R-:W2:Y:S04]  /*7f180*/  LDL.LU R49, [R1+0x2b54] ;  /* 0x002b540001317983 */ /* 0x000ea80000300800 */
[----:B------:R-:W3:Y:S04]  /*7f190*/  LDL.LU R50, [R1+0x2b58] ;  /* 0x002b580001327983 */ /* 0x000ee80000300800 */
[----:B------:R-:W3:Y:S01]  /*7f1a0*/  LDL.LU R51, [R1+0x2b5c] ;  /* 0x002b5c0001337983 */ /* 0x000ee20000300800 */
[----:B------:R-:W-:-:S03]  /*7f1b0*/  IMAD.MOV.U32 R0, RZ, RZ, R7 ;  /* 0x000000ffff007224 */ /* 0x000fc600078e0007 */
[----:B---3--:R-:W-:Y:S04]  /*7f1c0*/  STL.64 [R1+0x89c8], R50 ;  /* 0x0089c83201007387 */ /* 0x008fe80000100a00 */
[----:B--2---:R2:W-:Y:S04]  /*7f1d0*/  STL.64 [R1+0x89c0], R48 ;  /* 0x0089c03001007387 */ /* 0x0045e80000100a00 */
[----:B------:R-:W3:Y:S04]  /*7f1e0*/  LDL.LU R40, [R1+0x2b10] ;  /* 0x002b100001287983 */ /* 0x000ee80000300800 */
[----:B------:R-:W3:Y:S04]  /*7f1f0*/  LDL.LU R41, [R1+0x2b14] ;  /* 0x002b140001297983 */ /* 0x000ee80000300800 */
[----:B------:R-:W3:Y:S04]  /*7f200*/  LDL.LU R42, [R1+0x2b18] ;  /* 0x002b1800012a7983 */ /* 0x000ee80000300800 */
[----:B------:R-:W3:Y:S04]  /*7f210*/  LDL.LU R43, [R1+0x2b1c] ;  /* 0x002b1c00012b7983 */ /* 0x000ee80000300800 */
[----:B0-----:R-:W4:Y:S04]  /*7f220*/  LDL.LU.64 R4, [R1+0x470] ;  /* 0x0004700001047983 */ /* 0x001f280000300a00 */
[----:B-1----:R-:W4:Y:S04]  /*7f230*/  LDL.LU.64 R6, [R1+0x478] ;  /* 0x0004780001067983 */ /* 0x002f280000300a00 */
        /* <DEDUP_REMOVED lines=12> */
[----:B--2---:R-:W2:Y:S04]  /*7f300*/  LDL.LU.64 R48, [R1+0x460] ;  /* 0x0004600001307983 */ /* 0x004ea80000300a00 */
[----:B------:R-:W2:Y:S04]  /*7f310*/  LDL.LU.64 R50, [R1+0x468] ;  /* 0x0004680001327983 */ /* 0x000ea80000300a00 */
        /* <DEDUP_REMOVED lines=11> */
[----:B------:R-:W2:Y:S04]  /*7f3d0*/  LDL.LU.64 R12, [R1+0x440] ;  /* 0x00044000010c7983 */ /* 0x000ea80000300a00 */
        /* <DEDUP_REMOVED lines=9> */
[----:B------:R-:W-:Y:S01]  /*7f470*/  STL [R1+0x7af8], R0 ;  /* 0x007af80001007387 */ /* 0x000fe20000100800 */
[----:B----4-:R-:W-:Y:S03]  /*7f480*/  HMMA.16816.F32 R8, R28, R8, R4 ;  /* 0x000000081c08723c */ /* 0x010fe60000001804 */
[----:B------:R-:W2:Y:S04]  /*7f490*/  LDL.LU.64 R6, [R1+0x89d8] ;  /* 0x0089d80001067983 */ /* 0x000ea80000300a00 */
[----:B------:R-:W4:-:S12]  /*7f4a0*/  LDL.LU.64 R4, [R1+0x89d0] ;  /* 0x0089d00001047983 */ /* 0x000f180000300a00 */
[----:B------:R0:W-:Y:S04]  /*7f4b0*/  STL.64 [R1+0xb90], R8 ;  /* 0x000b900801007387 */ /* 0x0001e80000100a00 */
[----:B------:R1:W-:Y:S04]  /*7f4c0*/  STL.64 [R1+0xb98], R10 ;  /* 0x000b980a01007387 */ /* 0x0003e80000100a00 */
[----:B0-----:R-:W4:Y:S04]  /*7f4d0*/  LDL.LU.64 R8, [R1+0x450] ;  /* 0x0004500001087983 */ /* 0x001f280000300a00 */
[----:B-1----:R-:W4:Y:S01]  /*7f4e0*/  LDL.LU.64 R10, [R1+0x458] ;  /* 0x00045800010a7983 */ /* 0x002f220000300a00 */
[----:B--2---:R-:W-:-:S15]  /*7f4f0*/  HMMA.16816.F32 R48, R28, R6, R48 ;  /* 0x000000061c30723c */ /* 0x004fde0000001830 */
[----:B------:R-:W-:-:S04]  /*7f500*/  NOP ;  /* 0x0000000000007918 */ /* 0x000fc80000000000 */
[----:B------:R-:W-:Y:S04]  /*7f510*/  STL.64 [R1+0xb60], R48 ;  /* 0x000b603001007387 */ /* 0x000fe80000100a00 */
[----:B------:R0:W-:Y:S04]  /*7f520*/  STL.64 [R1+0xb68], R50 ;  /* 0x000b683201007387 */ /* 0x0001e80000100a00 */
[----:B0-----:R-:W2:Y:S04]  /*7f530*/  LDL.LU.64 R50, [R1+0x89c8] ;  /* 0x0089c80001327983 */ /* 0x001ea80000300a00 */
[----:B------:R-:W2:Y:S01]  /*7f540*/  LDL.LU.64 R48, [R1+0x89c0] ;  /* 0x0089c00001307983 */ /* 0x000ea20000300a00 */
[----:B----4-:R-:W-:Y:S01]  /*7f550*/  HMMA.16816.F32 R8, R28, R4, R8 ;  /* 0x000000041c08723c */ /* 0x010fe20000001808 */
[----:B---3--:R-:W-:-:S15]  /*7f560*/  IMAD R4, R20, 0x100, R19 ;  /* 0x0000010014047824 */ /* 0x008fde00078e0213 */
[----:B------:R-:W-:-:S03]  /*7f570*/  NOP ;  /* 0x0000000000007918 */ /* 0x000fc60000000000 */
[----:B------:R-:W-:Y:S04]  /*7f580*/  STL.64 [R1+0xb30], R8 ;  /* 0x000b300801007387 */ /* 0x000fe80000100a00 */
[----:B------:R0:W-:Y:S02]  /*7f590*/  STL.64 [R1+0xb38], R10 ;  /* 0x000b380a01007387 */ /* 0x0001e40000100a00 */
[----:B0-----:R-:W-:Y:S01]  /*7f5a0*/  HMMA.16816.F32 R8, R28, R2, R12 ;  /* 0x000000021c08723c */ /* 0x001fe2000000180c */
[----:B------:R-:W-:Y:S02]  /*7f5b0*/  IMAD R5, R22, 0x100, R21 ;  /* 0x0000010016057824 */ /* 0x000fe400078e0215 */
[----:B------:R-:W-:Y:S02]  /*7f5c0*/  IMAD R6, R24, 0x100, R23 ;  /* 0x0000010018067824 */ /* 0x000fe400078e0217 */
[----:B------:R-:W-:Y:S01]  /*7f5d0*/  IMAD R7, R26, 0x100, R25 ;  /* 0x000001001a077824 */ /* 0x000fe200078e0219 */
[----:B------:R-:W-:-:S02]  /*7f5e0*/  F2FP.F16.E4M3.UNPACK_B R28, R4 ;  /* 0x00000004ff1c723e */ /* 0x000fc400020006ff */
[----:B------:R-:W-:Y:S02]  /*7f5f0*/  F2FP.F16.E4M3.UNPACK_B R29, R5 ;  /* 0x00000005ff1d723e */ /* 0x000fe400020006ff */
[----:B------:R-:W-:Y:S02]  /*7f600*/  F2FP.F16.E4M3.UNPACK_B R30, R6 ;  /* 0x00000006ff1e723e */ /* 0x000fe400020006ff */
[----:B------:R-:W-:-:S07]  /*7f610*/  F2FP.F16.E4M3.UNPACK_B R31, R7 ;  /* 0x00000007ff1f723e */ /* 0x000fce00020006ff */
[----:B------:R0:W-:Y:S04]  /*7f620*/  STL.64 [R1+0xb10], R8 ;  /* 0x000b100801007387 */ /* 0x0001e80000100a00 */
[----:B------:R-:W-:Y:S01]  /*7f630*/  STL.64 [R1+0xb18], R10 ;  /* 0x000b180a01007387 */ /* 0x000fe20000100a00 */
[----:B0-----:R-:W-:Y:S02]  /*7f640*/  F2FP.F16.E4M3.UNPACK_B R8, R27.H1 ;  /* 0x0000001bff08723e */ /* 0x001fe400030006ff */
[----:B------:R-:W-:-:S05]  /*7f650*/  F2FP.F16.E4M3.UNPACK_B R9, R36.H1 ;  /* 0x00000024ff09723e */ /* 0x000fca00030006ff */
[----:B------:R0:W-:Y:S02]  /*7f660*/  STL.64 [R1+0x18], R8 ;  /* 0x0000180801007387 */ /* 0x0001e40000100a00 */
[----:B0-----:R-:W-:Y:S01]  /*7f670*/  HMMA.16816.F32 R8, R28, R8, R32 ;  /* 0x000000081c08723c */ /* 0x001fe20000001820 */
[----:B------:R-:W-:Y:S02]  /*7f680*/  F2FP.F16.E4M3.UNPACK_B R2, R37.H1 ;  /* 0x00000025ff02723e */ /* 0x000fe400030006ff */
[----:B------:R-:W-:-:S15]  /*7f690*/  F2FP.F16.E4M3.UNPACK_B R3, R38.H1 ;  /* 0x00000026ff03723e */ /* 0x000fde00030006ff */
[----:B------:R-:W-:Y:S01]  /*7f6a0*/  NOP ;  /* 0x0000000000007918 */ /* 0x000fe20000000000 */
[----:B------:R-:W-:Y:S04]  /*7f6b0*/  STL.64 [R1+0xb20], R8 ;  /* 0x000b200801007387 */ /* 0x000fe80000100a00 */
[----:B------:R0:W-:Y:S02]  /*7f6c0*/  STL.64 [R1+0xb28], R10 ;  /* 0x000b280a01007387 */ /* 0x0001e40000100a00 */
[----:B0-----:R-:W-:Y:S01]  /*7f6d0*/  HMMA.16816.F32 R8, R28, R2, R40 ;  /* 0x000000021c08723c */ /* 0x001fe20000001828 */
[----:B------:R-:W-:Y:S02]  /*7f6e0*/  F2FP.F16.E4M3.UNPACK_B R6, R39.H1 ;  /* 0x00000027ff06723e */ /* 0x000fe400030006ff */
[----:B------:R-:W-:Y:S01]  /*7f6f0*/  F2FP.F16.E4M3.UNPACK_B R7, R56.H1 ;  /* 0x00000038ff07723e */ /* 0x000fe200030006ff */
[----:B------:R-:W-:-:S15]  /*7f700*/  STL.64 [R1+0x10], R2 ;  /* 0x0000100201007387 */ /* 0x000fde0000100a00 */
[----:B------:R-:W-:Y:S04]  /*7f710*/  STL.64 [R1+0xb40], R8 ;  /* 0x000b400801007387 */ /* 0x000fe80000100a00 */
[----:B------:R0:W-:Y:S02]  /*7f720*/  STL.64 [R1+0xb48], R10 ;  /* 0x000b480a01007387 */ /* 0x0001e40000100a00 */
[----:B0-----:R-:W-:Y:S01]  /*7f730*/  HMMA.16816.F32 R8, R28, R6, R44 ;  /* 0x000000061c08723c */ /* 0x001fe2000000182c */
[----:B------:R-:W-:Y:S02]  /*7f740*/  F2FP.F16.E4M3.UNPACK_B R4, R57.H1 ;  /* 0x00000039ff04723e */ /* 0x000fe400030006ff */
[----:B------:R-:W-:Y:S01]  /*7f750*/  F2FP.F16.E4M3.UNPACK_B R5, R58.H1 ;  /* 0x0000003aff05723e */ /* 0x000fe200030006ff */
[----:B------:R-:W-:Y:S01]  /*7f760*/  STL.64 [R1+0x8], R6 ;  /* 0x0000080601007387 */ /* 0x000fe20000100a00 */
[----:B------:R-:W-:-:S02]  /*7f770*/  IMAD.MOV.U32 R2, RZ, RZ, R6 ;  /* 0x000000ffff027224 */ /* 0x000fc400078e0006 */
[----:B------:R-:W-:-:S12]  /*7f780*/  IMAD.MOV.U32 R0, RZ, RZ, R7 ;  /* 0x000000ffff007224 */ /* 0x000fd800078e0007 */
[----:B------:R-:W-:Y:S04]  /*7f790*/  STL.64 [R1+0xb50], R8 ;  /* 0x000b500801007387 */ /* 0x000fe80000100a00 */
[----:B------:R-:W-:Y:S04]  /*7f7a0*/  STL.64 [R1+0xb58], R10 ;  /* 0x000b580a01007387 */ /* 0x000fe80000100a00 */
[----:B------:R-:W-:Y:S04]  /*7f7b0*/  STL [R1], R4 ;  /* 0x0000000401007387 */ /* 0x000fe80000100800 */
[----:B------:R2:W-:Y:S01]  /*7f7c0*/  STL [R1+0x4], R5 ;  /* 0x0000040501007387 */ /* 0x0005e20000100800 */
[----:B------:R-:W-:-:S02]  /*7f7d0*/  F2FP.F16.E4M3.UNPACK_B R60, R60.H1 ;  /* 0x0000003cff3c723e */ /* 0x000fc400030006ff */
[----:B------:R-:W-:Y:S02]  /*7f7e0*/  F2FP.F16.E4M3.UNPACK_B R61, R61.H1 ;  /* 0x0000003dff3d723e */ /* 0x000fe400030006ff */
[----:B------:R-:W-:Y:S01]  /*7f7f0*/  F2FP.F16.E4M3.UNPACK_B R58, R59.H1 ;  /* 0x0000003bff3a723e */ /* 0x000fe200030006ff */
[----:B--2---:R-:W-:-:S15]  /*7f800*/  HMMA.16816.F32 R4, R28, R4, R48 ;  /* 0x000000041c04723c */ /* 0x004fde0000001830 */
[----:B------:R-:W-:-:S04]  /*7f810*/  NOP ;  /* 0x0000000000007918 */ /* 0x000fc80000000000 */
[----:B------:R-:W-:Y:S04]  /*7f820*/  STL.64 [R1+0xb70], R4 ;  /* 0x000b700401007387 */ /* 0x000fe80000100a00 */
[----:B------:R0:W-:Y:S04]  /*7f830*/  STL.64 [R1+0xb78], R6 ;  /* 0x000b780601007387 */ /* 0x0001e80000100a00 */
[----:B------:R-:W2:Y:S01]  /*7f840*/  LDL.LU R36, [R1+0x2c50] ;  /* 0x002c500001247983 */ /* 0x000ea20000300800 */
[----:B0-----:R-:W-:-:S15]  /*7f850*/  HMMA.16816.F32 R4, R28, R60, R52 ;  /* 0x0000003c1c04723c */ /* 0x001fde0000001834 */
[----:B------:R-:W-:-:S04]  /*7f860*/  NOP ;  /* 0x0000000000007918 */ /* 0x000fc80000000000 */
[----:B------:R0:W-:Y:S04]  /*7f870*/  STL.64 [R1+0xb80], R4 ;  /* 0x000b800401007387 */ /* 0x0001e80000100a00 */
[----:B------:R1:W-:Y:S04]  /*7f880*/  STL.64 [R1+0xb88], R6 ;  /* 0x000b880601007387 */ /* 0x0003e80000100a00 */
[----:B------:R-:W2:Y:S04]  /*7f890*/  LDL.LU R37, [R1+0x2c54] ;  /* 0x002c540001257983 */ /* 0x000ea80000300800 */
[----:B------:R-:W2:Y:S04]  /*7f8a0*/  LDL.LU R38, [R1+0x2c58] ;  /* 0x002c580001267983 */ /* 0x000ea80000300800 */
[----:B------:R-:W2:Y:S04]  /*7f8b0*/  LDL.LU R39, [R1+0x2c5c] ;  /* 0x002c5c0001277983 */ /* 0x000ea80000300800 */
[----:B------:R-:W3:Y:S04]  /*7f8c0*/  LDL.LU R24, [R1+0x2c10] ;  /* 0x002c100001187983 */ /* 0x000ee80000300800 */
[----:B------:R-:W3:Y:S04]  /*7f8d0*/  LDL.LU R25, [R1+0x2c14] ;  /* 0x002c140001197983 */ /* 0x000ee80000300800 */
[----:B------:R-:W3:Y:S04]  /*7f8e0*/  LDL.LU R26, [R1+0x2c18] ;  /* 0x002c1800011a7983 */ /* 0x000ee80000300800 */
[----:B------:R-:W3:Y:S04]  /*7f8f0*/  LDL.LU R27, [R1+0x2c1c] ;  /* 0x002c1c00011b7983 */ /* 0x000ee80000300800 */
[----:B------:R-:W4:Y:S04]  /*7f900*/  LDL.LU R16, [R1+0x2be0] ;  /* 0x002be00001107983 */ /* 0x000f280000300800 */
[----:B------:R-:W4:Y:S04]  /*7f910*/  LDL.LU R17, [R1+0x2be4] ;  /* 0x002be40001117983 */ /* 0x000f280000300800 */
[----:B------:R-:W4:Y:S04]  /*7f920*/  LDL.LU R18, [R1+0x2be8] ;  /* 0x002be80001127983 */ /* 0x000f280000300800 */
[----:B------:R-:W4:Y:S04]  /*7f930*/  LDL.LU R19, [R1+0x2bec] ;  /* 0x002bec0001137983 */ /* 0x000f280000300800 */
[----:B------:R-:W2:Y:S04]  /*7f940*/  LDL.LU R8, [R1+0x2ba0] ;  /* 0x002ba00001087983 */ /* 0x000ea80000300800 */
[----:B------:R-:W2:Y:S04]  /*7f950*/  LDL.LU R9, [R1+0x2ba4] ;  /* 0x002ba40001097983 */ /* 0x000ea80000300800 */
[----:B------:R-:W2:Y:S04]  /*7f960*/  LDL.LU R10, [R1+0x2ba8] ;  /* 0x002ba800010a7983 */ /* 0x000ea80000300800 */
[----:B------:R-:W2:Y:S04]  /*7f970*/  LDL.LU R11, [R1+0x2bac] ;  /* 0x002bac00010b7983 */ /* 0x000ea80000300800 */
[----:B------:R-:W2:Y:S04]  /*7f980*/  LDL.LU R59, [R1+0x2eb4] ;  /* 0x002eb400013b7983 */ /* 0x000ea80000300800 */
[----:B------:R-:W3:Y:S04]  /*7f990*/  LDL.LU R56, [R1+0x2ec0] ;  /* 0x002ec00001387983 */ /* 0x000ee80000300800 */
[----:B0-----:R-:W4:Y:S04]  /*7f9a0*/  LDL.LU R4, [R1+0x2b90] ;  /* 0x002b900001047983 */ /* 0x001f280000300800 */
[----:B------:R-:W4:Y:S04]  /*7f9b0*/  LDL.LU R5, [R1+0x2b94] ;  /* 0x002b940001057983 */ /* 0x000f280000300800 */
        /* <DEDUP_REMOVED lines=30> */
[----:B--2---:R-:W-:-:S02]  /*7fba0*/  F2FP.F16.E4M3.UNPACK_B R59, R59.H1 ;  /* 0x0000003bff3b723e */ /* 0x004fc400030006ff */
[----:B---3--:R-:W-:-:S05]  /*7fbb0*/  F2FP.F16.E4M3.UNPACK_B R56, R56.H1 ;  /* 0x00000038ff38723e */ /* 0x008fca00030006ff */
[----:B----4-:R-:W-:Y:S01]  /*7fbc0*/  HMMA.16816.F32 R4, R28, R58, R4 ;  /* 0x0000003a1c04723c */ /* 0x010fe20000001804 */
[----:B------:R-:W-:-:S15]  /*7fbd0*/  F2FP.F16.E4M3.UNPACK_B R57, R57.H1 ;  /* 0x00000039ff39723e */ /* 0x000fde00030006ff */
[----:B------:R-:W-:-:S03]  /*7fbe0*/  NOP ;  /* 0x0000000000007918 */ /* 0x000fc60000000000 */
[----:B------:R-:W-:Y:S04]  /*7fbf0*/  STL.64 [R1+0xba0], R4 ;  /* 0x000ba00401007387 */ /* 0x000fe80000100a00 */
[----:B------:R0:W-:Y:S02]  /*7fc00*/  STL.64 [R1+0xba8], R6 ;  /* 0x000ba80601007387 */ /* 0x0001e40000100a00 */
[C---:B0-----:R-:W-:Y:S01]  /*7fc10*/  HMMA.16816.F32 R4, R28.reuse, R56, R8 ;  /* 0x000000381c04723c */ /* 0x041fe20000001808 */
[----:B------:R-:W-:Y:S02]  /*7fc20*/  F2FP.F16.E4M3.UNPACK_B R54, R54.H1 ;  /* 0x00000036ff36723e */ /* 0x000fe400030006ff */
[----:B------:R-:W-:Y:S01]  /*7fc30*/  F2FP.F16.E4M3.UNPACK_B R55, R55.H1 ;  /* 0x00000037ff37723e */ /* 0x000fe200030006ff */
[----:B------:R-:W-:Y:S04]  /*7fc40*/  STL.64 [R1+0x8968], R58 ;  /* 0x0089683a01007387 */ /* 0x000fe80000100a00 */
[----:B------:R-:W-:Y:S11]  /*7fc50*/  STL.64 [R1+0x8960], R56 ;  /* 0x0089603801007387 */ /* 0x000ff60000100a00 */
[----:B------:R-:W-:Y:S04]  /*7fc60*/  STL.64 [R1+0xbb0], R4 ;  /* 0x000bb00401007387 */ /* 0x000fe80000100a00 */
[----:B------:R0:W-:Y:S02]  /*7fc70*/  STL.64 [R1+0xbb8], R6 ;  /* 0x000bb80601007387 */ /* 0x0001e40000100a00 */
[----:B0-----:R-:W-:Y:S01]  /*7fc80*/  HMMA.16816.F32 R4, R28, R54, R12 ;  /* 0x000000361c04723c */ /* 0x001fe2000000180c */
[----:B------:R-:W-:-:S02]  /*7fc90*/  F2FP.F16.E4M3.UNPACK_B R52, R52.H1 ;  /* 0x00000034ff34723e */ /* 0x000fc400030006ff */
[----:B------:R-:W-:-:S15]  /*7fca0*/  F2FP.F16.E4M3.UNPACK_B R53, R53.H1 ;  /* 0x00000035ff35723e */ /* 0x000fde00030006ff */
[----:B------:R-:W-:Y:S01]  /*7fcb0*/  NOP ;  /* 0x0000000000007918 */ /* 0x000fe20000000000 */
        /* <DEDUP_REMOVED lines=27> */
[----:B------:R0:W-:Y:S04]  /*7fe70*/  STL.64 [R1+0xc38], R6 ;  /* 0x000c380601007387 */ /* 0x0001e80000100a00 */
[----:B------:R-:W2:Y:S01]  /*7fe80*/  LDL.LU R16, [R1+0x2d30] ;  /* 0x002d300001107983 */ /* 0x000ea20000300800 */
[----:B0-----:R-:W-:Y:S01]  /*7fe90*/  HMMA.16816.F32 R4, R28, R44, R36 ;  /* 0x0000002c1c04723c */ /* 0x001fe20000001824 */
[----:B------:R-:W-:-:S15]  /*7fea0*/  F2FP.F16.E4M3.UNPACK_B R42, R43.H1 ;  /* 0x0000002bff2a723e */ /* 0x000fde00030006ff */
[----:B------:R-:W-:-:S03]  /*7feb0*/  NOP ;  /* 0x0000000000007918 */ /* 0x000fc60000000000 */
        /* <DEDUP_REMOVED lines=46> */
[----:B------:R0:W-:Y:S04]  /*801a0*/  STL.64 [R1+0x8950], R44 ;  /* 0x0089502c01007387 */ /* 0x0001e80000100a00 */
[----:B0-----:R-:W4:Y:S04]  /*801b0*/  LDL.LU R44, [R1+0x2c70] ;  /* 0x002c7000012c7983 */ /* 0x001f280000300800 */
[----:B------:R-:W4:Y:S04]  /*801c0*/  LDL.LU R45, [R1+0x2c74] ;  /* 0x002c7400012d7983 */ /* 0x000f280000300800 */
[----:B------:R-:W4:Y:S04]  /*801d0*/  LDL.LU R46, [R1+0x2c78] ;  /* 0x002c7800012e7983 */ /* 0x000f280000300800 */
[----:B------:R-:W4:Y:S01]  /*801e0*/  LDL.LU R47, [R1+0x2c7c] ;  /* 0x002c7c00012f7983 */ /* 0x000f220000300800 */
[----:B--2---:R-:W-:-:S02]  /*801f0*/  F2FP.F16.E4M3.UNPACK_B R43, R43.H1 ;  /* 0x0000002bff2b723e */ /* 0x004fc400030006ff */
[----:B---3--:R-:W-:Y:S02]  /*80200*/  F2FP.F16.E4M3.UNPACK_B R40, R40.H1 ;  /* 0x00000028ff28723e */ /* 0x008fe400030006ff */
[----:B----4-:R-:W-:Y:S02]  /*80210*/  F2FP.F16.E4M3.UNPACK_B R41, R41.H1 ;  /* 0x00000029ff29723e */ /* 0x010fe400030006ff */
[----:B------:R-:W-:Y:S02]  /*80220*/  F2FP.F16.E4M3.UNPACK_B R38, R38.H1 ;  /* 0x00000026ff26723e */ /* 0x000fe400030006ff */
[----:B------:R-:W-:Y:S02]  /*80230*/  F2FP.F16.E4M3.UNPACK_B R39, R39.H1 ;  /* 0x00000027ff27723e */ /* 0x000fe400030006ff */
[----:B------:R-:W-:Y:S02]  /*80240*/  F2FP.F16.E4M3.UNPACK_B R36, R36.H1 ;  /* 0x00000024ff24723e */ /* 0x000fe400030006ff */
[----:B------:R-:W-:-:S02]  /*80250*/  F2FP.F16.E4M3.UNPACK_B R37, R37.H1 ;  /* 0x00000025ff25723e */ /* 0x000fc400030006ff */
[----:B------:R-:W-:Y:S02]  /*80260*/  F2FP.F16.E4M3.UNPACK_B R34, R34.H1 ;  /* 0x00000022ff22723e */ /* 0x000fe400030006ff */
[----:B------:R-:W-:Y:S02]  /*80270*/  F2FP.F16.E4M3.UNPACK_B R35, R35.H1 ;  /* 0x00000023ff23723e */ /* 0x000fe400030006ff */
[----:B------:R-:W-:-:S05]  /*80280*/  F2FP.F16.E4M3.UNPACK_B R32, R32.H1 ;  /* 0x00000020ff20723e */ /* 0x000fca00030006ff */
[----:B------:R-:W-:Y:S01]  /*80290*/  HMMA.16816.F32 R4, R28, R34, R4 ;  /* 0x000000221c04723c */ /* 0x000fe20000001804 */
[----:B------:R-:W-:-:S07]  /*802a0*/  F2FP.F16.E4M3.UNPACK_B R33, R33.H1 ;  /* 0x00000021ff21723e */ /* 0x000fce00030006ff */
[----:B------:R-:W-:-:S15]  /*802b0*/  HMMA.16816.F32 R44, R28, R42, R44 ;  /* 0x0000002a1c2c723c */ /* 0x000fde000000182c */
[----:B------:R-:W-:-:S04]  /*802c0*/  NOP ;  /* 0x0000000000007918 */ /* 0x000fc80000000000 */
[----:B------:R-:W-:Y:S04]  /*802d0*/  STL.64 [R1+0xc60], R44 ;  /* 0x000c602c01007387 */ /* 0x000fe80000100a00 */
[----:B------:R0:W-:Y:S04]  /*802e0*/  STL.64 [R1+0xc68], R46 ;  /* 0x000c682e01007387 */ /* 0x0001e80000100a00 */
[----:B------:R-:W-:Y:S04]  /*802f0*/  STL.64 [R1+0x8938], R42 ;  /* 0x0089382a01007387 */ /* 0x000fe80000100a00 */
[----:B------:R1:W-:Y:S01]  /*80300*/  STL.64 [R1+0x8930], R40 ;  /* 0x0089302801007387 */ /* 0x0003e20000100a00 */
[C---:B0-----:R-:W-:Y:S08]  /*80310*/  HMMA.16816.F32 R44, R28.reuse, R40, R48 ;  /* 0x000000281c2c723c */ /* 0x041ff00000001830 */
[C---:B-1----:R-:W-:Y:S11]  /*80320*/  HMMA.16816.F32 R40, R28.reuse, R38, R52 ;  /* 0x000000261c28723c */ /* 0x042ff60000001834 */
[----:B------:R-:W-:Y:S04]  /*80330*/  STL.64 [R1+0xc70], R44 ;  /* 0x000c702c01007387 */ /* 0x000fe80000100a00 */
[----:B------:R-:W-:Y:S04]  /*80340*/  STL.64 [R1+0xc78], R46 ;  /* 0x000c782e01007387 */ /* 0x000fe80000100a00 */
[----:B------:R-:W-:Y:S04]  /*80350*/  STL.64 [R1+0x1ee0], R40 ;  /* 0x001ee02801007387 */ /* 0x000fe80000100a00 */
[----:B------:R0:W-:Y:S02]  /*80360*/  STL.64 [R1+0x1ee8], R42 ;  /* 0x001ee82a01007387 */ /* 0x0001e40000100a00 */
[----:B0-----:R-:W-:Y:S02]  /*80370*/  HMMA.16816.F32 R40, R28, R36, R56 ;  /* 0x000000241c28723c */ /* 0x001fe40000001838 */
[----:B------:R-:W-:Y:S04]  /*80380*/  STL.64 [R1+0x8918], R38 ;  /* 0x0089182601007387 */ /* 0x000fe80000100a00 */
[----:B------:R-:W-:-:S13]  /*80390*/  STL.64 [R1+0x8910], R36 ;  /* 0x0089102401007387 */ /* 0x000fda0000100a00 */
[----:B------:R-:W-:Y:S04]  /*803a0*/  STL.64 [R1+0x1f50], R40 ;  /* 0x001f502801007387 */ /* 0x000fe80000100a00 */
[----:B------:R-:W-:Y:S04]  /*803b0*/  STL.64 [R1+0x1f58], R42 ;  /* 0x001f582a01007387 */ /* 0x000fe80000100a00 */
[----:B------:R-:W-:Y:S04]  /*803c0*/  STL.64 [R1+0x1fc0], R4 ;  /* 0x001fc00401007387 */ /* 0x000fe80000100a00 */
[----:B------:R0:W-:Y:S02]  /*803d0*/  STL.64 [R1+0x1fc8], R6 ;  /* 0x001fc80601007387 */ /* 0x0001e40000100a00 */
[----:B0-----:R-:W-:Y:S01]  /*803e0*/  HMMA.16816.F32 R4, R28, R32, R8 ;  /* 0x000000201c04723c */ /* 0x001fe20000001808 */
[----:B------:R-:W-:-:S02]  /*803f0*/  F2FP.F16.E4M3.UNPACK_B R26, R26.H1 ;  /* 0x0000001aff1a723e */ /* 0x000fc400030006ff */
        /* <DEDUP_REMOVED lines=64> */
[----:B------:R-:W-:Y:S04]  /*80800*/  STL.64 [R1+0x88e8], R26 ;  /* 0x0088e81a01007387 */ /* 0x000fe80000100a00 */
[----:B------:R4:W-:Y:S01]  /*80810*/  STL.64 [R1+0x88e0], R24 ;  /* 0x0088e01801007387 */ /* 0x0009e20000100a00 */
[----:B--2---:R-:W-:-:S02]  /*80820*/  F2FP.F16.E4M3.UNPACK_B R23, R23.H1 ;  /* 0x00000017ff17723e */ /* 0x004fc400030006ff */
[----:B---3--:R-:W-:-:S05]  /*80830*/  F2FP.F16.E4M3.UNPACK_B R20, R20.H1 ;  /* 0x00000014ff14723e */ /* 0x008fca00030006ff */
[----:B----4-:R-:W-:Y:S01]  /*80840*/  HMMA.16816.F32 R24, R28, R22, R32 ;  /* 0x000000161c18723c */ /* 0x010fe20000001820 */
[----:B------:R-:W-:Y:S02]  /*80850*/  F2FP.F16.E4M3.UNPACK_B R21, R21.H1 ;  /* 0x00000015ff15723e */ /* 0x000fe400030006ff */
[----:B------:R-:W-:Y:S02]  /*80860*/  F2FP.F16.E4M3.UNPACK_B R18, R18.H1 ;  /* 0x00000012ff12723e */ /* 0x000fe400030006ff */
[----:B------:R-:W-:-:S14]  /*80870*/  F2FP.F16.E4M3.UNPACK_B R19, R19.H1 ;  /* 0x00000013ff13723e */ /* 0x000fdc00030006ff */
[----:B------:R-:W-:Y:S04]  /*80880*/  STL.64 [R1+0x2130], R24 ;  /* 0x0021301801007387 */ /* 0x000fe80000100a00 */
[----:B------:R0:W-:Y:S04]  /*80890*/  STL.64 [R1+0x2138], R26 ;  /* 0x0021381a01007387 */ /* 0x0001e80000100a00 */
[----:B------:R-:W-:Y:S04]  /*808a0*/  STL.64 [R1+0x8908], R22 ;  /* 0x0089081601007387 */ /* 0x000fe80000100a00 */
[----:B------:R1:W-:Y:S01]  /*808b0*/  STL.64 [R1+0x8900], R20 ;  /* 0x0089001401007387 */ /* 0x0003e20000100a00 */
[C---:B0-----:R-:W-:Y:S08]  /*808c0*/  HMMA.16816.F32 R24, R28.reuse, R20, R36 ;  /* 0x000000141c18723c */ /* 0x041ff00000001824 */
[----:B-1----:R-:W-:Y:S01]  /*808d0*/  HMMA.16816.F32 R20, R28, R18, R40 ;  /* 0x000000121c14723c */ /* 0x002fe20000001828 */
[----:B------:R-:W-:-:S02]  /*808e0*/  F2FP.F16.E4M3.UNPACK_B R16, R16.H1 ;  /* 0x00000010ff10723e */ /* 0x000fc400030006ff */
[----:B------:R-:W-:Y:S02]  /*808f0*/  F2FP.F16.E4M3.UNPACK_B R17, R17.H1 ;  /* 0x00000011ff11723e */ /* 0x000fe400030006ff */
[----:B------:R-:W-:Y:S02]  /*80900*/  F2FP.F16.E4M3.UNPACK_B R14, R14.H1 ;  /* 0x0000000eff0e723e */ /* 0x000fe400030006ff */
[----:B------:R-:W-:-:S04]  /*80910*/  F2FP.F16.E4M3.UNPACK_B R15, R15.H1 ;  /* 0x0000000fff0f723e */ /* 0x000fc800030006ff */
[----:B------:R-:W-:Y:S04]  /*80920*/  STL.64 [R1+0x2190], R24 ;  /* 0x0021901801007387 */ /* 0x000fe80000100a00 */
[----:B------:R-:W-:Y:S04]  /*80930*/  STL.64 [R1+0x2198], R26 ;  /* 0x0021981a01007387 */ /* 0x000fe80000100a00 */
        /* <DEDUP_REMOVED lines=17> */
[----:B-1----:R-:W-:Y:S11]  /*80a50*/  HMMA.16816.F32 R12, R28, R10, R4 ;  /* 0x0000000a1c0c723c */ /* 0x002ff60000001804 */
[----:B------:R-:W-:Y:S04]  /*80a60*/  STL.64 [R1+0x2670], R16 ;  /* 0x0026701001007387 */ /* 0x000fe80000100a00 */
[----:B------:R-:W-:Y:S04]  /*80a70*/  STL.64 [R1+0x2678], R18 ;  /* 0x0026781201007387 */ /* 0x000fe80000100a00 */
[----:B------:R-:W-:Y:S04]  /*80a80*/  STL.64 [R1+0x2840], R12 ;  /* 0x0028400c01007387 */ /* 0x000fe80000100a00 */
[----:B------:R0:W-:Y:S04]  /*80a90*/  STL.64 [R1+0x2848], R14 ;  /* 0x0028480e01007387 */ /* 0x0001e80000100a00 */
[----:B------:R-:W2:Y:S01]  /*80aa0*/  LDL.LU R44, [R1+0x2cd0] ;  /* 0x002cd000012c7983 */ /* 0x000ea20000300800 */
[----:B------:R-:W-:-:S02]  /*80ab0*/  F2FP.F16.E4M3.UNPACK_B R8, R8.H1 ;  /* 0x00000008ff08723e */ /* 0x000fc400030006ff */
[----:B------:R-:W-:-:S07]  /*80ac0*/  F2FP.F16.E4M3.UNPACK_B R9, R9.H1 ;  /* 0x00000009ff09723e */ /* 0x000fce00030006ff */
[----:B0-----:R-:W-:-:S15]  /*80ad0*/  HMMA.16816.F32 R12, R28, R8, R56 ;  /* 0x000000081c0c723c */ /* 0x001fde0000001838 */
[----:B------:R-:W-:-:S04]  /*80ae0*/  NOP ;  /* 0x0000000000007918 */ /* 0x000fc80000000000 */
[----:B------:R0:W-:Y:S04]  /*80af0*/  STL.64 [R1+0x28a0], R12 ;  /* 0x0028a00c01007387 */ /* 0x0001e80000100a00 */
[----:B------:R1:W-:Y:S04]  /*80b00*/  STL.64 [R1+0x28a8], R14 ;  /* 0x0028a80e01007387 */ /* 0x0003e80000100a00 */
[----:B--2---:R-:W-:Y:S04]  /*80b10*/  STL [R1+0x8998], R44 ;  /* 0x0089982c01007387 */ /* 0x004fe80000100800 */
[----:B------:R-:W2:Y:S04]  /*80b20*/  LDL.LU R45, [R1+0x2cd4] ;  /* 0x002cd400012d7983 */ /* 0x000ea80000300800 */
[----:B------:R-:W2:Y:S04]  /*80b30*/  LDL.LU R46, [R1+0x2cd8] ;  /* 0x002cd800012e7983 */ /* 0x000ea80000300800 */
[----:B------:R-:W2:Y:S04]  /*80b40*/  LDL.LU R47, [R1+0x2cdc] ;  /* 0x002cdc00012f7983 */ /* 0x000ea80000300800 */
[----:B------:R-:W3:Y:S04]  /*80b50*/  LDL.LU R36, [R1+0x2d20] ;  /* 0x002d200001247983 */ /* 0x000ee80000300800 */
[----:B------:R-:W3:Y:S04]  /*80b60*/  LDL.LU R37, [R1+0x2d24] ;  /* 0x002d240001257983 */ /* 0x000ee80000300800 */
[----:B------:R-:W4:Y:S04]  /*80b70*/  LDL.LU R38, [R1+0x2d28] ;  /* 0x002d280001267983 */ /* 0x000f280000300800 */
[----:B------:R-:W4:Y:S04]  /*80b80*/  LDL.LU R39, [R1+0x2d2c] ;  /* 0x002d2c0001277983 */ /* 0x000f280000300800 */
[----:B----4-:R-:W-:Y:S04]  /*80b90*/  STL.64 [R1+0x89a8], R38 ;  /* 0x0089a82601007387 */ /* 0x010fe80000100a00 */
[----:B---3--:R3:W-:Y:S04]  /*80ba0*/  STL.64 [R1+0x89a0], R36 ;  /* 0x0089a02401007387 */ /* 0x0087e80000100a00 */
[----:B------:R-:W4:Y:S04]  /*80bb0*/  LDL.LU R32, [R1+0x2d40] ;  /* 0x002d400001207983 */ /* 0x000f280000300800 */
[----:B------:R-:W4:Y:S04]  /*80bc0*/  LDL.LU R33, [R1+0x2d44] ;  /* 0x002d440001217983 */ /* 0x000f280000300800 */
[----:B------:R-:W2:Y:S04]  /*80bd0*/  LDL.LU R34, [R1+0x2d48] ;  /* 0x002d480001227983 */ /* 0x000ea80000300800 */
[----:B------:R-:W2:Y:S01]  /*80be0*/  LDL.LU R35, [R1+0x2d4c] ;  /* 0x002d4c0001237983 */ /* 0x000ea20000300800 */
[----:B------:R-:W-:Y:S01]  /*80bf0*/  IMAD.MOV.U32 R20, RZ, RZ, R2 ;  /* 0x000000ffff147224 */ /* 0x000fe200078e0002 */
[----:B------:R-:W-:Y:S01]  /*80c00*/  F2FP.F16.E4M3.UNPACK_B R6, R3.H1 ;  /* 0x00000003ff06723e */ /* 0x000fe200030006ff */
[----:B------:R-:W-:Y:S01]  /*80c10*/  IMAD.MOV.U32 R21, RZ, RZ, R0 ;  /* 0x000000ffff157224 */ /* 0x000fe200078e0000 */
[----:B--2---:R-:W-:Y:S04]  /*80c20*/  STL.64 [R1+0x89b8], R34 ;  /* 0x0089b82201007387 */ /* 0x004fe80000100a00 */
[----:B----4-:R2:W-:Y:S04]  /*80c30*/  STL.64 [R1+0x89b0], R32 ;  /* 0x0089b02001007387 */ /* 0x0105e80000100a00 */
        /* <DEDUP_REMOVED lines=8> */
[----:B------:R-:W4:Y:S04]  /*80cc0*/  LDL.64 R22, [R1] ;  /* 0x0000000001167983 */ /* 0x000f280000100a00 */
[----:B------:R-:W4:Y:S04]  /*80cd0*/  LDL.LU R24, [R1+0x2d70] ;  /* 0x002d700001187983 */ /* 0x000f280000300800 */
[----:B------:R-:W4:Y:S04]  /*80ce0*/  LDL.LU R25, [R1+0x2d74] ;  /* 0x002d740001197983 */ /* 0x000f280000300800 */
[----:B------:R-:W4:Y:S04]  /*80cf0*/  LDL.LU R26, [R1+0x2d78] ;  /* 0x002d7800011a7983 */ /* 0x000f280000300800 */
[----:B------:R-:W4:Y:S04]  /*80d00*/  LDL.LU R27, [R1+0x2d7c] ;  /* 0x002d7c00011b7983 */ /* 0x000f280000300800 */
[----:B---3--:R-:W3:Y:S04]  /*80d10*/  LDL.LU R36, [R1+0x2e40] ;  /* 0x002e400001247983 */ /* 0x008ee80000300800 */
[----:B------:R-:W3:Y:S04]  /*80d20*/  LDL.LU R37, [R1+0x2e44] ;  /* 0x002e440001257983 */ /* 0x000ee80000300800 */
[----:B------:R-:W3:Y:S04]  /*80d30*/  LDL.LU R38, [R1+0x2e48] ;  /* 0x002e480001267983 */ /* 0x000ee80000300800 */
[----:B------:R-:W3:Y:S04]  /*80d40*/  LDL.LU R39, [R1+0x2e4c] ;  /* 0x002e4c0001277983 */ /* 0x000ee80000300800 */
[----:B--2---:R-:W2:Y:S04]  /*80d50*/  LDL.LU R32, [R1+0x2e30] ;  /* 0x002e300001207983 */ /* 0x004ea80000300800 */
        /* <DEDUP_REMOVED lines=18> */
[----:B------:R-:W4:Y:S04]  /*80e80*/  LDL R58, [R1+0x18] ;  /* 0x00001800013a7983 */ /* 0x000f280000100800 */
[----:B------:R-:W4:Y:S04]  /*80e90*/  LDL R59, [R1+0x1c] ;  /* 0x00001c00013b7983 */ /* 0x000f280000100800 */
        /* <DEDUP_REMOVED lines=8> */
[----:B------:R0:W-:Y:S04]  /*80f20*/  STL.64 [R1+0x88c8], R10 ;  /* 0x0088c80a01007387 */ /* 0x0001e80000100a00 */
[----:B0-----:R-:W4:Y:S04]  /*80f30*/  LDL R10, [R1+0x10] ;  /* 0x00001000010a7983 */ /* 0x001f280000100800 */
[----:B------:R-:W4:Y:S04]  /*80f40*/  LDL R11, [R1+0x14] ;  /* 0x00001400010b7983 */ /* 0x000f280000100800 */
[----:B------:R0:W-:Y:S04]  /*80f50*/  STL.64 [R1+0x88c0], R8 ;  /* 0x0088c00801007387 */ /* 0x0001e80000100a00 */
[----:B0-----:R-:W4:Y:S04]  /*80f60*/  LDL.LU R9, [R1+0x31ac] ;  /* 0x0031ac0001097983 */ /* 0x001f280000300800 */
[----:B------:R-:W4:Y:S01]  /*80f70*/  LDL.LU R8, [R1+0x31b4] ;  /* 0x0031b40001087983 */ /* 0x000f220000300800 */
[----:B--2---:R-:W-:-:S02]  /*80f80*/  F2FP.F16.E4M3.UNPACK_B R7, R7.H1 ;  /* 0x00000007ff07723e */ /* 0x004fc400030006ff */
[----:B---3--:R-:W-:Y:S02]  /*80f90*/  F2FP.F16.E4M3.UNPACK_B R4, R4.H1 ;  /* 0x00000004ff04723e */ /* 0x008fe400030006ff */
[----:B----4-:R-:W-:-:S03]  /*80fa0*/  F2FP.F16.E4M3.UNPACK_B R5, R5.H1 ;  /* 0x00000005ff05723e */ /* 0x010fc600030006ff */
[C---:B------:R-:W-:Y:S08]  /*80fb0*/  HMMA.16816.F32 R32, R28.reuse, R6, R32 ;  /* 0x000000061c20723c */ /* 0x040ff00000001820 */
[----:B------:R-:W-:Y:S01]  /*80fc0*/  HMMA.16816.F32 R36, R28, R4, R36 ;  /* 0x000000041c24723c */ /* 0x000fe20000001824 */
[----:B------:R-:W-:Y:S02]  /*80fd0*/  F2FP.F16.E4M3.UNPACK_B R2, R2.H1 ;  /* 0x00000002ff02723e */ /* 0x000fe400030006ff */
[----:B------:R-:W-:-:S08]  /*80fe0*/  F2FP.F16.E4M3.UNPACK_B R3, R3.H1 ;  /* 0x00000003ff03723e */ /* 0x000fd000030006ff */
[----:B------:R-:W-:Y:S04]  /*80ff0*/  STL.64 [R1+0x2900], R32 ;  /* 0x0029002001007387 */ /* 0x000fe80000100a00 */
[----:B------:R0:W-:Y:S01]  /*81000*/  STL.64 [R1+0x2908], R34 ;  /* 0x0029082201007387 */ /* 0x0001e20000100a00 */
[----:B------:R-:W-:Y:S03]  /*81010*/  HMMA.16816.F32 R28, R28, R2, R48 ;  /* 0x000000021c1c723c */ /* 0x000fe60000001830 */
[----:B0-----:R-:W2:Y:S04]  /*81020*/  LDL.LU.64 R34, [R1+0x89b8] ;  /* 0x0089b80001227983 */ /* 0x001ea80000300a00 */
[----:B------:R-:W2:Y:S04]  /*81030*/  LDL.LU.64 R32, [R1+0x89b0] ;  /* 0x0089b00001207983 */ /* 0x000ea80000300a00 */
[----:B------:R-:W-:Y:S04]  /*81040*/  STL.64 [R1+0x2960], R36 ;  /* 0x0029602401007387 */ /* 0x000fe80000100a00 */
[----:B------:R0:W-:Y:S01]  /*81050*/  STL.64 [R1+0x2968], R38 ;  /* 0x0029682601007387 */ /* 0x0001e20000100a00 */
[----:B------:R-:W-:-:S03]  /*81060*/  IMAD R56, R56, 0x100, R44 ;  /* 0x0000010038387824 */ /* 0x000fc600078e022c */
[----:B0-----:R-:W3:Y:S04]  /*81070*/  LDL.LU.64 R38, [R1+0x89a8] ;  /* 0x0089a80001267983 */ /* 0x001ee80000300a00 */
[----:B------:R-:W3:Y:S04]  /*81080*/  LDL.LU.64 R36, [R1+0x89a0] ;  /* 0x0089a00001247983 */ /* 0x000ee80000300a00 */
[----:B------:R-:W-:Y:S04]  /*81090*/  STL.64 [R1+0x88a8], R6 ;  /* 0x0088a80601007387 */ /* 0x000fe80000100a00 */
[----:B------:R0:W-:Y:S01]  /*810a0*/  STL.64 [R1+0x88a0], R4 ;  /* 0x0088a00401007387 */ /* 0x0001e20000100a00 */
[----:B------:R-:W-:-:S03]  /*810b0*/  IMAD R0, R0, 0x100, R57 ;  /* 0x0000010000007824 */ /* 0x000fc600078e0239 */
[----:B0-----:R-:W4:Y:S04]  /*810c0*/  LDL.LU R4, [R1+0x2de0] ;  /* 0x002de00001047983 */ /* 0x001f280000300800 */
[----:B------:R-:W4:Y:S04]  /*810d0*/  LDL.LU R5, [R1+0x2de4] ;  /* 0x002de40001057983 */ /* 0x000f280000300800 */
[----:B------:R-:W4:Y:S04]  /*810e0*/  LDL.LU R6, [R1+0x2de8] ;  /* 0x002de80001067983 */ /* 0x000f280000300800 */
[----:B------:R-:W4:Y:S04]  /*810f0*/  LDL.LU R7, [R1+0x2dec] ;  /* 0x002dec0001077983 */ /* 0x000f280000300800 */
[----:B------:R-:W2:Y:S01]  /*81100*/  LDL.LU R44, [R1+0x8998] ;  /* 0x00899800012c7983 */ /* 0x000ea20000300800 */
[----:B------:R-:W-:-:S03]  /*81110*/  IMAD R9, R9, 0x100, R60 ;  /* 0x0000010009097824 */ /* 0x000fc600078e023c */
[----:B------:R-:W2:Y:S01]  /*81120*/  LDL.LU R60, [R1+0x8994] ;  /* 0x00899400013c7983 */ /* 0x000ea20000300800 */
[----:B------:R-:W-:-:S03]  /*81130*/  IMAD R8, R8, 0x100, R61 ;  /* 0x0000010008087824 */ /* 0x000fc600078e023d */
[----:B------:R-:W2:Y:S04]  /*81140*/  LDL.LU R61, [R1+0x8990] ;  /* 0x00899000013d7983 */ /* 0x000ea80000300800 */
[----:B------:R-:W3:Y:S04]  /*81150*/  LDL.LU.64 R50, [R1+0x8988] ;  /* 0x0089880001327983 */ /* 0x000ee80000300a00 */
[----:B------:R-:W3:Y:S04]  /*81160*/  LDL.LU.64 R48, [R1+0x8980] ;  /* 0x0089800001307983 */ /* 0x000ee80000300a00 */
[----:B------:R0:W-:Y:S04]  /*81170*/  STL.64 [R1+0x2930], R28 ;  /* 0x0029301c01007387 */ /* 0x0001e80000100a00 */
[----:B------:R1:W-:Y:S01]  /*81180*/  STL.64 [R1+0x2938], R30 ;  /* 0x0029381e01007387 */ /* 0x0003e20000100a00 */
[----:B0-----:R-:W-:-:S02]  /*81190*/  F2FP.F16.E4M3.UNPACK_B R28, R56 ;  /* 0x00000038ff1c723e */ /* 0x001fc400020006ff */
[----:B------:R-:W-:Y:S02]  /*811a0*/  F2FP.F16.E4M3.UNPACK_B R29, R9 ;  /* 0x00000009ff1d723e */ /* 0x000fe400020006ff */
[----:B-1----:R-:W-:Y:S02]  /*811b0*/  F2FP.F16.E4M3.UNPACK_B R30, R8 ;  /* 0x00000008ff1e723e */ /* 0x002fe400020006ff */
[----:B------:R-:W-:-:S07]  /*811c0*/  F2FP.F16.E4M3.UNPACK_B R31, R0 ;  /* 0x00000000ff1f723e */ /* 0x000fce00020006ff */
[----:B------:R-:W-:Y:S01]  /*811d0*/  HMMA.16816.F32 R56, R28, R58, R52 ;  /* 0x0000003a1c38723c */ /* 0x000fe20000001834 */
[----:B------:R-:W3:Y:S04]  /*811e0*/  LDL.LU.64 R54, [R1+0x8978] ;  /* 0x0089780001367983 */ /* 0x000ee80000300a00 */
[----:B------:R-:W3:-:S14]  /*811f0*/  LDL.LU.64 R52, [R1+0x8970] ;  /* 0x0089700001347983 */ /* 0x000edc0000300a00 */
[----:B------:R-:W-:Y:S04]  /*81200*/  STL.64 [R1+0x2950], R56 ;  /* 0x0029503801007387 */ /* 0x000fe80000100a00 */
[----:B------:R0:W-:Y:S04]  /*81210*/  STL.64 [R1+0x2958], R58 ;  /* 0x0029583a01007387 */ /* 0x0001e80000100a00 */
[----:B0-----:R-:W3:Y:S04]  /*81220*/  LDL.LU.64 R58, [R1+0x8968] ;  /* 0x00896800013a7983 */ /* 0x001ee80000300a00 */
[----:B------:R-:W3:Y:S01]  /*81230*/  LDL.LU.64 R56, [R1+0x8960] ;  /* 0x0089600001387983 */ /* 0x000ee20000300a00 */
[C---:B------:R-:W-:Y:S08]  /*81240*/  HMMA.16816.F32 R12, R28.reuse, R20, R12 ;  /* 0x000000141c0c723c */ /* 0x040ff0000000180c */
[C---:B----4-:R-:W-:Y:S08]  /*81250*/  HMMA.16816.F32 R4, R28.reuse, R10, R4 ;  /* 0x0000000a1c04723c */ /* 0x050ff00000001804 */
[C---:B------:R-:W-:Y:S11]  /*81260*/  HMMA.16816.F32 R8, R28.reuse, R22, R16 ;  /* 0x000000161c08723c */ /* 0x040ff60000001810 */
[----:B------:R-:W-:Y:S04]  /*81270*/  STL.64 [R1+0x2940], R4 ;  /* 0x0029400401007387 */ /* 0x000fe80000100a00 */
[----:B------:R-:W-:Y:S04]  /*81280*/  STL.64 [R1+0x2948], R6 ;  /* 0x0029480601007387 */ /* 0x000fe80000100a00 */
[----:B------:R-:W-:Y:S01]  /*81290*/  STL.64 [R1+0x2920], R12 ;  /* 0x0029200c01007387 */ /* 0x000fe20000100a00 */
[C---:B--2---:R-:W-:Y:S03]  /*812a0*/  HMMA.16816.F32 R16, R28.reuse, R60, R24 ;  /* 0x0000003c1c10723c */ /* 0x044fe60000001818 */
[----:B------:R-:W-:Y:S04]  /*812b0*/  STL.64 [R1+0x2928], R14 ;  /* 0x0029280e01007387 */ /* 0x000fe80000100a00 */
[----:B------:R-:W-:Y:S04]  /*812c0*/  STL.64 [R1+0x2910], R8 ;  /* 0x0029100801007387 */ /* 0x000fe80000100a00 */
[----:B------:R-:W-:Y:S08]  /*812d0*/  STL.64 [R1+0x2918], R10 ;  /* 0x0029180a01007387 */ /* 0x000ff00000100a00 */
[----:B------:R-:W-:Y:S04]  /*812e0*/  STL.64 [R1+0x28f0], R16 ;  /* 0x0028f01001007387 */ /* 0x000fe80000100a00 */
[----:B------:R3:W-:Y:S02]  /*812f0*/  STL.64 [R1+0x28f8], R18 ;  /* 0x0028f81201007387 */ /* 0x0007e40000100a00 */
[C---:B---3--:R-:W-:Y:S08]  /*81300*/  HMMA.16816.F32 R16, R28.reuse, R54, R40 ;  /* 0x000000361c10723c */ /* 0x048ff00000001828 */
[C---:B------:R-:W-:Y:S01]  /*81310*/  HMMA.16816.F32 R12, R28.reuse, R58, R32 ;  /* 0x0000003a1c0c723c */ /* 0x040fe20000001820 */
[----:B------:R-:W-:Y:S07]  /*81320*/  STL.64 [R1+0x8898], R58 ;  /* 0x0088983a01007387 */ /* 0x000fee0000100a00 */
[C---:B------:R-:W-:Y:S11]  /*81330*/  HMMA.16816.F32 R8, R28.reuse, R56, R36 ;  /* 0x000000381c08723c */ /* 0x040ff60000001824 */
[----:B------:R-:W-:Y:S04]  /*81340*/  STL.64 [R1+0x28e0], R12 ;  /* 0x0028e00c01007387 */ /* 0x000fe80000100a00 */
[----:B------:R0:W-:Y:S02]  /*81350*/  STL.64 [R1+0x28e8], R14 ;  /* 0x0028e80e01007387 */ /* 0x0001e40000100a00 */
[----:B0-----:R-:W-:Y:S02]  /*81360*/  HMMA.16816.F32 R12, R28, R52, R44 ;  /* 0x000000341c0c723c */ /* 0x001fe4000000182c */
[----:B------:R-:W-:Y:S04]  /*81370*/  STL.64 [R1+0x8890], R56 ;  /* 0x0088903801007387 */ /* 0x000fe80000100a00 */
[----:B------:R0:W-:Y:S04]  /*81380*/  STL.64 [R1+0x28d0], R8 ;  /* 0x0028d00801007387 */ /* 0x0001e80000100a00 */
[----:B------:R1:W-:Y:S04]  /*81390*/  STL.64 [R1+0x28d8], R10 ;  /* 0x0028d80a01007387 */ /* 0x0003e80000100a00 */
[----:B0-----:R-:W2:Y:S04]  /*813a0*/  LDL.LU R8, [R1+0x2ac0] ;  /* 0x002ac00001087983 */ /* 0x001ea80000300800 */
[----:B------:R-:W-:Y:S04]  /*813b0*/  STL.64 [R1+0x28c0], R16 ;  /* 0x0028c01001007387 */ /* 0x000fe80000100a00 */
[----:B------:R-:W-:Y:S04]  /*813c0*/  STL.64 [R1+0x28c8], R18 ;  /* 0x0028c81201007387 */ /* 0x000fe80000100a00 */
[----:B------:R0:W-:Y:S04]  /*813d0*/  STL.64 [R1+0x28b0], R12 ;  /* 0x0028b00c01007387 */ /* 0x0001e80000100a00 */
[----:B------:R3:W-:Y:S04]  /*813e0*/  STL.64 [R1+0x28b8], R14 ;  /* 0x0028b80e01007387 */ /* 0x0007e80000100a00 */
[----:B------:R-:W2:Y:S04]  /*813f0*/  LDL.LU R9, [R1+0x2ac4] ;  /* 0x002ac40001097983 */ /* 0x000ea80000300800 */
[----:B-1----:R-:W2:Y:S04]  /*81400*/  LDL.LU R10, [R1+0x2ac8] ;  /* 0x002ac800010a7983 */ /* 0x002ea80000300800 */
[----:B------:R-:W2:Y:S04]  /*81410*/  LDL.LU R11, [R1+0x2acc] ;  /* 0x002acc00010b7983 */ /* 0x000ea80000300800 */
        /* <DEDUP_REMOVED lines=22> */
[----:B---3--:R-:W4:Y:S04]  /*81580*/  LDL.LU R14, [R1+0x2c68] ;  /* 0x002c6800010e7983 */ /* 0x008f280000300800 */
[----:B------:R-:W4:Y:S04]  /*81590*/  LDL.LU R15, [R1+0x2c6c] ;  /* 0x002c6c00010f7983 */ /* 0x000f280000300800 */
[----:B------:R-:W3:Y:S04]  /*815a0*/  LDL.LU R36, [R1+0x2bf0] ;  /* 0x002bf00001247983 */ /* 0x000ee80000300800 */
[----:B------:R-:W3:Y:S04]  /*815b0*/  LDL.LU R37, [R1+0x2bf4] ;  /* 0x002bf40001257983 */ /* 0x000ee80000300800 */
[----:B------:R-:W3:Y:S04]  /*815c0*/  LDL.LU R38, [R1+0x2bf8] ;  /* 0x002bf80001267983 */ /* 0x000ee80000300800 */
        /* <DEDUP_REMOVED lines=11> */
[----:B------:R-:W-:Y:S04]  /*81680*/  STL.64 [R1+0x8888], R54 ;  /* 0x0088883601007387 */ /* 0x000fe80000100a00 */
[----:B------:R0:W-:Y:S04]  /*81690*/  STL.64 [R1+0x8880], R52 ;  /* 0x0088803401007387 */ /* 0x0001e80000100a00 */
[----:B0-----:R-:W3:Y:S04]  /*816a0*/  LDL.LU R52, [R1+0x2ae0] ;  /* 0x002ae00001347983 */ /* 0x001ee80000300800 */
[----:B------:R-:W3:Y:S04]  /*816b0*/  LDL.LU R53, [R1+0x2ae4] ;  /* 0x002ae40001357983 */ /* 0x000ee80000300800 */
[----:B------:R-:W3:Y:S04]  /*816c0*/  LDL.LU R54, [R1+0x2ae8] ;  /* 0x002ae80001367983 */ /* 0x000ee80000300800 */
[----:B------:R-:W3:Y:S01]  /*816d0*/  LDL.LU R55, [R1+0x2aec] ;  /* 0x002aec0001377983 */ /* 0x000ee20000300800 */
[----:B--2---:R-:W-:-:S15]  /*816e0*/  HMMA.16816.F32 R44, R28, R50, R44 ;  /* 0x000000321c2c723c */ /* 0x004fde000000182c */
[----:B------:R-:W-:-:S04]  /*816f0*/  NOP ;  /* 0x0000000000007918 */ /* 0x000fc80000000000 */
[----:B------:R-:W-:Y:S04]  /*81700*/  STL.64 [R1+0x2890], R44 ;  /* 0x0028902c01007387 */ /* 0x000fe80000100a00 */
[----:B------:R0:W-:Y:S04]  /*81710*/  STL.64 [R1+0x2898], R46 ;  /* 0x0028982e01007387 */ /* 0x0001e80000100a00 */
[----:B0-----:R-:W4:Y:S04]  /*81720*/  LDL.LU.64 R46, [R1+0x8958] ;  /* 0x00895800012e7983 */ /* 0x001f280000300a00 */
[----:B------:R-:W2:Y:S01]  /*81730*/  LDL.LU.64 R44, [R1+0x8950] ;  /* 0x00895000012c7983 */ /* 0x000ea20000300a00 */
[----:B------:R-:W-:-:S15]  /*81740*/  HMMA.16816.F32 R24, R28, R48, R24 ;  /* 0x000000301c18723c */ /* 0x000fde0000001818 */
[----:B------:R-:W-:-:S04]  /*81750*/  NOP ;  /* 0x0000000000007918 */ /* 0x000fc80000000000 */
[----:B------:R0:W-:Y:S04]  /*81760*/  STL.64 [R1+0x2880], R24 ;  /* 0x0028801801007387 */ /* 0x0001e80000100a00 */
[----:B------:R1:W-:Y:S04]  /*81770*/  STL.64 [R1+0x2888], R26 ;  /* 0x0028881a01007387 */ /* 0x0003e80000100a00 */
[----:B0-----:R-:W3:Y:S04]  /*81780*/  LDL.LU R24, [R1+0x2b80] ;  /* 0x002b800001187983 */ /* 0x001ee80000300800 */
[----:B------:R-:W3:Y:S04]  /*81790*/  LDL.LU R25, [R1+0x2b84] ;  /* 0x002b840001197983 */ /* 0x000ee80000300800 */
[----:B-1----:R-:W3:Y:S04]  /*817a0*/  LDL.LU R26, [R1+0x2b88] ;  /* 0x002b8800011a7983 */ /* 0x002ee80000300800 */
[----:B------:R-:W3:Y:S04]  /*817b0*/  LDL.LU R27, [R1+0x2b8c] ;  /* 0x002b8c00011b7983 */ /* 0x000ee80000300800 */
[----:B------:R-:W-:Y:S04]  /*817c0*/  STL.64 [R1+0x8868], R50 ;  /* 0x0088683201007387 */ /* 0x000fe80000100a00 */
[----:B------:R0:W-:Y:S04]  /*817d0*/  STL.64 [R1+0x8860], R48 ;  /* 0x0088603001007387 */ /* 0x0001e80000100a00 */
[----:B0-----:R-:W3:Y:S04]  /*817e0*/  LDL.LU R48, [R1+0x2af0] ;  /* 0x002af00001307983 */ /* 0x001ee80000300800 */
[----:B------:R-:W3:Y:S04]  /*817f0*/  LDL.LU R49, [R1+0x2af4] ;  /* 0x002af40001317983 */ /* 0x000ee80000300800 */
[----:B------:R-:W3:Y:S04]  /*81800*/  LDL.LU R50, [R1+0x2af8] ;  /* 0x002af80001327983 */ /* 0x000ee80000300800 */
[----:B------:R-:W3:Y:S01]  /*81810*/  LDL.LU R51, [R1+0x2afc] ;  /* 0x002afc0001337983 */ /* 0x000ee20000300800 */
        /* <DEDUP_REMOVED lines=11> */
[----:B------:R0:W-:Y:S04]  /*818d0*/  STL.64 [R1+0x8840], R44 ;  /* 0x0088402c01007387 */ /* 0x0001e80000100a00 */
[----:B0-----:R-:W4:Y:S04]  /*818e0*/  LDL.LU R44, [R1+0x2b20] ;  /* 0x002b2000012c7983 */ /* 0x001f280000300800 */
[----:B------:R-:W4:Y:S04]  /*818f0*/  LDL.LU R45, [R1+0x2b24] ;  /* 0x002b2400012d7983 */ /* 0x000f280000300800 */
[----:B------:R-:W4:Y:S04]  /*81900*/  LDL.LU R46, [R1+0x2b28] ;  /* 0x002b2800012e7983 */ /* 0x000f280000300800 */
[----:B------:R-:W4:Y:S01]  /*81910*/  LDL.LU R47, [R1+0x2b2c] ;  /* 0x002b2c00012f7983 */ /* 0x000f220000300800 */
        /* <DEDUP_REMOVED lines=12> */
[----:B0-----:R-:W4:Y:S04]  /*819e0*/  LDL.LU R40, [R1+0x2b40] ;  /* 0x002b400001287983 */ /* 0x001f280000300800 */
[----:B------:R-:W4:Y:S04]  /*819f0*/  LDL.LU R41, [R1+0x2b44] ;  /* 0x002b440001297983 */ /* 0x000f280000300800 */
[----:B------:R-:W4:Y:S04]  /*81a00*/  LDL.LU R42, [R1+0x2b48] ;  /* 0x002b4800012a7983 */ /* 0x000f280000300800 */
[----:B------:R-:W4:Y:S01]  /*81a10*/  LDL.LU R43, [R1+0x2b4c] ;  /* 0x002b4c00012b7983 */ /* 0x000f220000300800 */
        /* <DEDUP_REMOVED lines=22> */
[----:B---3--:R-:W-:Y:S03]  /*81b80*/  HMMA.16816.F32 R36, R28, R32, R36 ;  /* 0x000000201c24723c */ /* 0x008fe60000001824 */
[----:B------:R-:W-:Y:S04]  /*81b90*/  STL.64 [R1+0x8838], R34 ;  /* 0x0088382201007387 */ /* 0x000fe80000100a00 */
[----:B------:R-:W-:-:S12]  /*81ba0*/  STL.64 [R1+0x8830], R32 ;  /* 0x0088302001007387 */ /* 0x000fd80000100a00 */
[----:B------:R-:W-:Y:S04]  /*81bb0*/  STL.64 [R1+0x27f0], R36 ;  /* 0x0027f02401007387 */ /* 0x000fe80000100a00 */
[----:B------:R4:W-:Y:S01]  /*81bc0*/  STL.64 [R1+0x27f8], R38 ;  /* 0x0027f82601007387 */ /* 0x0009e20000100a00 */
[C---:B------:R-:W-:Y:S08]  /*81bd0*/  HMMA.16816.F32 R8, R28.reuse, R16, R8 ;  /* 0x000000101c08723c */ /* 0x040ff00000001808 */
[C---:B----4-:R-:W-:Y:S08]  /*81be0*/  HMMA.16816.F32 R36, R28.reuse, R26, R40 ;  /* 0x0000001a1c24723c */ /* 0x050ff00000001828 */
[C---:B--2---:R-:W-:Y:S01]  /*81bf0*/  HMMA.16816.F32 R32, R28.reuse, R24, R44 ;  /* 0x000000181c20723c */ /* 0x044fe2000000182c */
        /* <DEDUP_REMOVED lines=18> */
[----:B------:R-:W-:Y:S04]  /*81d20*/  STL.64 [R1+0x23a8], R10 ;  /* 0x0023a80a01007387 */ /* 0x000fe80000100a00 */
[----:B------:R-:W2:Y:S04]  /*81d30*/  LDL.LU R48, [R1+0x3b0] ;  /* 0x0003b00001307983 */ /* 0x000ea80000300800 */
[----:B------:R-:W2:Y:S04]  /*81d40*/  LDL.LU R49, [R1+0x3b4] ;  /* 0x0003b40001317983 */ /* 0x000ea80000300800 */
[----:B------:R-:W3:Y:S04]  /*81d50*/  LDL.LU R50, [R1+0x3b8] ;  /* 0x0003b80001327983 */ /* 0x000ee80000300800 */
[----:B------:R-:W3:Y:S04]  /*81d60*/  LDL.LU R51, [R1+0x3bc] ;  /* 0x0003bc0001337983 */ /* 0x000ee80000300800 */
[----:B---3--:R-:W-:Y:S04]  /*81d70*/  STL.64 [R1+0x88b8], R50 ;  /* 0x0088b83201007387 */ /* 0x008fe80000100a00 */
[----:B--2---:R0:W-:Y:S04]  /*81d80*/  STL.64 [R1+0x88b0], R48 ;  /* 0x0088b03001007387 */ /* 0x0041e80000100a00 */
[----:B------:R-:W2:Y:S04]  /*81d90*/  LDL.LU R32, [R1+0x40] ;  /* 0x0000400001207983 */ /* 0x000ea80000300800 */
[----:B------:R-:W2:Y:S04]  /*81da0*/  LDL.LU R33, [R1+0x44] ;  /* 0x0000440001217983 */ /* 0x000ea80000300800 */
[----:B------:R-:W3:Y:S04]  /*81db0*/  LDL.LU R34, [R1+0x48] ;  /* 0x0000480001227983 */ /* 0x000ee80000300800 */
[----:B------:R-:W3:Y:S01]  /*81dc0*/  LDL.LU R35, [R1+0x4c] ;  /* 0x00004c0001237983 */ /* 0x000ee20000300800 */
[----:B------:R-:W-:-:S03]  /*81dd0*/  IMAD.MOV.U32 R58, RZ, RZ, R4 ;  /* 0x000000ffff3a7224 */ /* 0x000fc600078e0004 */
[----:B---3--:R-:W-:Y:S04]  /*81de0*/  STL.64 [R1+0x88d8], R34 ;  /* 0x0088d82201007387 */ /* 0x008fe80000100a00 */
[----:B--2---:R1:W-:Y:S04]  /*81df0*/  STL.64 [R1+0x88d0], R32 ;  /* 0x0088d02001007387 */ /* 0x0043e80000100a00 */
[----:B------:R-:W2:Y:S04]  /*81e00*/  LDL.LU R4, [R1+0x400] ;  /* 0x0004000001047983 */ /* 0x000ea80000300800 */
[----:B------:R-:W2:Y:S04]  /*81e10*/  LDL.LU R5, [R1+0x404] ;  /* 0x0004040001057983 */ /* 0x000ea80000300800 */
[----:B------:R-:W2:Y:S04]  /*81e20*/  LDL.LU R6, [R1+0x408] ;  /* 0x0004080001067983 */ /* 0x000ea80000300800 */
[----:B------:R-:W2:Y:S04]  /*81e30*/  LDL.LU R7, [R1+0x40c] ;  /* 0x00040c0001077983 */ /* 0x000ea80000300800 */
[----:B0-----:R-:W3:Y:S04]  /*81e40*/  LDL.LU R48, [R1+0x410] ;  /* 0x0004100001307983 */ /* 0x001ee80000300800 */
[----:B------:R-:W3:Y:S04]  /*81e50*/  LDL.LU R49, [R1+0x414] ;  /* 0x0004140001317983 */ /* 0x000ee80000300800 */
[----:B------:R-:W3:Y:S04]  /*81e60*/  LDL.LU R50, [R1+0x418] ;  /* 0x0004180001327983 */ /* 0x000ee80000300800 */
[----:B------:R-:W3:Y:S04]  /*81e70*/  LDL.LU R51, [R1+0x41c] ;  /* 0x00041c0001337983 */ /* 0x000ee80000300800 */
[----:B-1----:R-:W4:Y:S04]  /*81e80*/  LDL.LU R32, [R1+0x430] ;  /* 0x0004300001207983 */ /* 0x002f280000300800 */
[----:B------:R-:W4:Y:S04]  /*81e90*/  LDL.LU R33, [R1+0x434] ;  /* 0x0004340001217983 */ /* 0x000f280000300800 */
[----:B------:R-:W4:Y:S04]  /*81ea0*/  LDL.LU R34, [R1+0x438] ;  /* 0x0004380001227983 */ /* 0x000f280000300800 */
[----:B------:R-:W4:Y:S04]  /*81eb0*/  LDL.LU R35, [R1+0x43c] ;  /* 0x00043c0001237983 */ /* 0x000f280000300800 */
[----:B------:R-:W2:Y:S04]  /*81ec0*/  LDL.LU R8, [R1+0x420] ;  /* 0x0004200001087983 */ /* 0x000ea80000300800 */
[----:B------:R-:W2:Y:S04]  /*81ed0*/  LDL.LU R9, [R1+0x424] ;  /* 0x0004240001097983 */ /* 0x000ea80000300800 */
[----:B------:R-:W2:Y:S04]  /*81ee0*/  LDL.LU R10, [R1+0x428] ;  /* 0x00042800010a7983 */ /* 0x000ea80000300800 */
[----:B------:R-:W2:Y:S04]  /*81ef0*/  LDL.LU R11, [R1+0x42c] ;  /* 0x00042c00010b7983 */ /* 0x000ea80000300800 */
[----:B------:R-:W3:Y:S04]  /*81f00*/  LDL.LU R21, [R1+0x31c8] ;  /* 0x0031c80001157983 */ /* 0x000ee80000300800 */
[----:B------:R-:W3:Y:S04]  /*81f10*/  LDL.LU R22, [R1+0x31c4] ;  /* 0x0031c40001167983 */ /* 0x000ee80000300800 */
[----:B------:R-:W3:Y:S01]  /*81f20*/  LDL.LU R23, [R1+0x31d0] ;  /* 0x0031d00001177983 */ /* 0x000ee20000300800 */
[----:B------:R-:W-:-:S03]  /*81f30*/  IMAD.MOV.U32 R59, RZ, RZ, R0 ;  /* 0x000000ffff3b7224 */ /* 0x000fc600078e0000 */
        /* <DEDUP_REMOVED lines=9> */
[----:B------:R-:W3:Y:S04]  /*81fd0*/  LDL.64 R44, [R1+0x18] ;  /* 0x00001800012c7983 */ /* 0x000ee80000100a00 */
[----:B------:R-:W3:Y:S04]  /*81fe0*/  LDL.LU R40, [R1+0x3c0] ;  /* 0x0003c00001287983 */ /* 0x000ee80000300800 */
[----:B------:R-:W3:Y:S04]  /*81ff0*/  LDL.LU R41, [R1+0x3c4] ;  /* 0x0003c40001297983 */ /* 0x000ee80000300800 */
[----:B------:R-:W3:Y:S04]  /*82000*/  LDL.LU R42, [R1+0x3c8] ;  /* 0x0003c800012a7983 */ /* 0x000ee80000300800 */
[----:B------:R-:W3:Y:S04]  /*82010*/  LDL.LU R43, [R1+0x3cc] ;  /* 0x0003cc00012b7983 */ /* 0x000ee80000300800 */
[----:B------:R-:W3:Y:S04]  /*82020*/  LDL.64 R46, [R1+0x10] ;  /* 0x00001000012e7983 */ /* 0x000ee80000100a00 */
[----:B------:R-:W3:Y:S04]  /*82030*/  LDL.64 R56, [R1+0x8] ;  /* 0x0000080001387983 */ /* 0x000ee80000100a00 */
        /* <DEDUP_REMOVED lines=15> */
[----:B------:R-:W2:Y:S04]  /*82130*/  LDL.LU.64 R32, [R1+0x88d0] ;  /* 0x0088d00001207983 */ /* 0x000ea80000300a00 */
[----:B------:R-:W-:Y:S04]  /*82140*/  STL.64 [R1+0x2380], R8 ;  /* 0x0023800801007387 */ /* 0x000fe80000100a00 */
[----:B------:R0:W-:Y:S04]  /*82150*/  STL.64 [R1+0x2388], R10 ;  /* 0x0023880a01007387 */ /* 0x0001e80000100a00 */
[----:B0-----:R-:W3:Y:S04]  /*82160*/  LDL.LU.64 R10, [R1+0x88c8] ;  /* 0x0088c800010a7983 */ /* 0x001ee80000300a00 */
[----:B------:R-:W4:Y:S04]  /*82170*/  LDL.LU.64 R8, [R1+0x88c0] ;  /* 0x0088c00001087983 */ /* 0x000f280000300a00 */
[----:B------:R-:W-:Y:S04]  /*82180*/  STL.64 [R1+0x87d8], R14 ;  /* 0x0087d80e01007387 */ /* 0x000fe80000100a00 */
[----:B------:R0:W-:Y:S04]  /*82190*/  STL.64 [R1+0x87d0], R12 ;  /* 0x0087d00c01007387 */ /* 0x0001e80000100a00 */
[----:B0-----:R-:W2:Y:S04]  /*821a0*/  LDL.LU R12, [R1+0x3f0] ;  /* 0x0003f000010c7983 */ /* 0x001ea80000300800 */
[----:B------:R-:W2:Y:S04]  /*821b0*/  LDL.LU R13, [R1+0x3f4] ;  /* 0x0003f400010d7983 */ /* 0x000ea80000300800 */
[----:B------:R-:W2:Y:S04]  /*821c0*/  LDL.LU R14, [R1+0x3f8] ;  /* 0x0003f800010e7983 */ /* 0x000ea80000300800 */
[----:B------:R-:W2:Y:S01]  /*821d0*/  LDL.LU R15, [R1+0x3fc] ;  /* 0x0003fc00010f7983 */ /* 0x000ea20000300800 */
[C---:B---3--:R-:W-:Y:S08]  /*821e0*/  HMMA.16816.F32 R48, R28.reuse, R10, R48 ;  /* 0x0000000a1c30723c */ /* 0x048ff00000001830 */
[C---:B----4-:R-:W-:Y:S11]  /*821f0*/  HMMA.16816.F32 R4, R28.reuse, R8, R4 ;  /* 0x000000081c04723c */ /* 0x050ff60000001804 */
[----:B------:R-:W-:Y:S04]  /*82200*/  STL.64 [R1+0x2370], R48 ;  /* 0x0023703001007387 */ /* 0x000fe80000100a00 */
[----:B------:R0:W-:Y:S04]  /*82210*/  STL.64 [R1+0x2378], R50 ;  /* 0x0023783201007387 */ /* 0x0001e80000100a00 */
[----:B0-----:R-:W3:Y:S04]  /*82220*/  LDL.LU.64 R50, [R1+0x88b8] ;  /* 0x0088b80001327983 */ /* 0x001ee80000300a00 */
[----:B------:R-:W3:Y:S04]  /*82230*/  LDL.LU.64 R48, [R1+0x88b0] ;  /* 0x0088b00001307983 */ /* 0x000ee80000300a00 */
[----:B------:R-:W-:Y:S04]  /*82240*/  STL.64 [R1+0x2350], R4 ;  /* 0x0023500401007387 */ /* 0x000fe80000100a00 */
[----:B------:R0:W-:Y:S04]  /*82250*/  STL.64 [R1+0x2358], R6 ;  /* 0x0023580601007387 */ /* 0x0001e80000100a00 */
[----:B0-----:R-:W2:Y:S04]  /*82260*/  LDL.LU.64 R6, [R1+0x88a8] ;  /* 0x0088a80001067983 */ /* 0x001ea80000300a00 */
[----:B------:R-:W4:Y:S04]  /*82270*/  LDL.LU.64 R4, [R1+0x88a0] ;  /* 0x0088a00001047983 */ /* 0x000f280000300a00 */
[----:B------:R-:W-:Y:S04]  /*82280*/  STL.64 [R1+0x87b8], R10 ;  /* 0x0087b80a01007387 */ /* 0x000fe80000100a00 */
[----:B------:R4:W-:Y:S01]  /*82290*/  STL.64 [R1+0x87b0], R8 ;  /* 0x0087b00801007387 */ /* 0x0009e20000100a00 */
[----:B------:R-:W-:Y:S01]  /*822a0*/  IMAD R0, R0, 0x100, R27 ;  /* 0x0000010000007824 */ /* 0x000fe200078e021b */
[C---:B--2---:R-:W-:Y:S08]  /*822b0*/  HMMA.16816.F32 R12, R28.reuse, R6, R12 ;  /* 0x000000061c0c723c */ /* 0x044ff0000000180c */
[C---:B----4-:R-:W-:Y:S01]  /*822c0*/  HMMA.16816.F32 R8, R28.reuse, R4, R16 ;  /* 0x000000041c08723c */ /* 0x050fe20000001810 */
[----:B------:R-:W-:Y:S10]  /*822d0*/  STL.64 [R1+0x87c8], R6 ;  /* 0x0087c80601007387 */ /* 0x000ff40000100a00 */
[----:B------:R-:W-:Y:S04]  /*822e0*/  STL.64 [R1+0x2330], R12 ;  /* 0x0023300c01007387 */ /* 0x000fe80000100a00 */
[----:B------:R0:W-:Y:S04]  /*822f0*/  STL.64 [R1+0x2338], R14 ;  /* 0x0023380e01007387 */ /* 0x0001e80000100a00 */
[----:B------:R1:W-:Y:S04]  /*82300*/  STL.64 [R1+0x87c0], R4 ;  /* 0x0087c00401007387 */ /* 0x0003e80000100a00 */
[----:B------:R2:W-:Y:S01]  /*82310*/  STL.64 [R1+0x2320], R8 ;  /* 0x0023200801007387 */ /* 0x0005e20000100a00 */
[----:B0-----:R-:W-:Y:S01]  /*82320*/  HMMA.16816.F32 R12, R28, R2, R32 ;  /* 0x000000021c0c723c */ /* 0x001fe20000001820 */
[----:B-1----:R-:W-:-:S02]  /*82330*/  IMAD R5, R24, 0x100, R23 ;  /* 0x0000010018057824 */ /* 0x002fc400078e0217 */
[----:B------:R-:W-:Y:S02]  /*82340*/  IMAD R4, R26, 0x100, R25 ;  /* 0x000001001a047824 */ /* 0x000fe400078e0219 */
[----:B--2---:R-:W-:Y:S01]  /*82350*/  IMAD R8, R22, 0x100, R21 ;  /* 0x0000010016087824 */ /* 0x004fe200078e0215 */
[----:B------:R-:W-:Y:S02]  /*82360*/  F2FP.F16.E4M3.UNPACK_B R29, R5 ;  /* 0x00000005ff1d723e */ /* 0x000fe400020006ff */
[----:B------:R-:W-:Y:S02]  /*82370*/  F2FP.F16.E4M3.UNPACK_B R30, R4 ;  /* 0x00000004ff1e723e */ /* 0x000fe400020006ff */
[----:B------:R-:W-:Y:S02]  /*82380*/  F2FP.F16.E4M3.UNPACK_B R28, R8 ;  /* 0x00000008ff1c723e */ /* 0x000fe400020006ff */
[----:B------:R-:W-:Y:S01]  /*82390*/  F2FP.F16.E4M3.UNPACK_B R31, R0 ;  /* 0x00000000ff1f723e */ /* 0x000fe200020006ff */
[----:B------:R0:W-:Y:S06]  /*823a0*/  STL.64 [R1+0x2328], R10 ;  /* 0x0023280a01007387 */ /* 0x0001ec0000100a00 */
[----:B0-----:R-:W-:Y:S01]  /*823b0*/  HMMA.16816.F32 R8, R28, R44, R36 ;  /* 0x0000002c1c08723c */ /* 0x001fe20000001824 */
[----:B------:R-:W-:Y:S04]  /*823c0*/  STL.64 [R1+0x22f0], R12 ;  /* 0x0022f00c01007387 */ /* 0x000fe80000100a00 */
[----:B------:R-:W-:-:S14]  /*823d0*/  STL.64 [R1+0x22f8], R14 ;  /* 0x0022f80e01007387 */ /* 0x000fdc0000100a00 */
[----:B------:R-:W-:Y:S04]  /*823e0*/  STL.64 [R1+0x2310], R8 ;  /* 0x0023100801007387 */ /* 0x000fe80000100a00 */
[----:B------:R0:W-:Y:S02]  /*823f0*/  STL.64 [R1+0x2318], R10 ;  /* 0x0023180a01007387 */ /* 0x0001e40000100a00 */
[C---:B0-----:R-:W-:Y:S08]  /*82400*/  HMMA.16816.F32 R8, R28.reuse, R46, R40 ;  /* 0x0000002e1c08723c */ /* 0x041ff00000001828 */
[C---:B---3--:R-:W-:Y:S11]  /*82410*/  HMMA.16816.F32 R12, R28.reuse, R56, R48 ;  /* 0x000000381c0c723c */ /* 0x048ff60000001830 */
[----:B------:R-:W-:Y:S04]  /*82420*/  STL.64 [R1+0x22d0], R8 ;  /* 0x0022d00801007387 */ /* 0x000fe80000100a00 */
[----:B------:R0:W-:Y:S02]  /*82430*/  STL.64 [R1+0x22d8], R10 ;  /* 0x0022d80a01007387 */ /* 0x0001e40000100a00 */
[----:B0-----:R-:W-:Y:S02]  /*82440*/  HMMA.16816.F32 R8, R28, R58, R52 ;  /* 0x0000003a1c08723c */ /* 0x001fe40000001834 */
[----:B------:R0:W-:Y:S04]  /*82450*/  STL.64 [R1+0x22b0], R12 ;  /* 0x0022b00c01007387 */ /* 0x0001e80000100a00 */
[----:B------:R1:W-:Y:S04]  /*82460*/  STL.64 [R1+0x22b8], R14 ;  /* 0x0022b80e01007387 */ /* 0x0003e80000100a00 */
[----:B0-----:R-:W2:Y:S09]  /*82470*/  LDL.LU R12, [R1+0x2a0] ;  /* 0x0002a000010c7983 */ /* 0x001eb20000300800 */
[----:B------:R0:W-:Y:S04]  /*82480*/  STL.64 [R1+0x2290], R8 ;  /* 0x0022900801007387 */ /* 0x0001e80000100a00 */
[----:B------:R3:W-:Y:S04]  /*82490*/  STL.64 [R1+0x2298], R10 ;  /* 0x0022980a01007387 */ /* 0x0007e80000100a00 */
[----:B------:R-:W2:Y:S04]  /*824a0*/  LDL.LU R13, [R1+0x2a4] ;  /* 0x0002a400010d7983 */ /* 0x000ea80000300800 */
[----:B-1----:R-:W2:Y:S04]  /*824b0*/  LDL.LU R14, [R1+0x2a8] ;  /* 0x0002a800010e7983 */ /* 0x002ea80000300800 */
[----:B------:R-:W2:Y:S04]  /*824c0*/  LDL.LU R15, [R1+0x2ac] ;  /* 0x0002ac00010f7983 */ /* 0x000ea80000300800 */
[----:B0-----:R-:W4:Y:S04]  /*824d0*/  LDL.LU R8, [R1+0x2b0] ;  /* 0x0002b00001087983 */ /* 0x001f280000300800 */
[----:B------:R-:W4:Y:S04]  /*824e0*/  LDL.LU R9, [R1+0x2b4] ;  /* 0x0002b40001097983 */ /* 0x000f280000300800 */
[----:B---3--:R-:W4:Y:S04]  /*824f0*/  LDL.LU R10, [R1+0x2b8] ;  /* 0x0002b800010a7983 */ /* 0x008f280000300800 */
[----:B------:R-:W4:Y:S04]  /*82500*/  LDL.LU R11, [R1+0x2bc] ;  /* 0x0002bc00010b7983 */ /* 0x000f280000300800 */
[----:B------:R-:W3:Y:S01]  /*82510*/  LDL.LU R52, [R1+0x380] ;  /* 0x0003800001347983 */ /* 0x000ee20000300800 */
[----:B------:R-:W-:-:S03]  /*82520*/  IMAD.MOV.U32 R0, RZ, RZ, R57 ;  /* 0x000000ffff007224 */ /* 0x000fc600078e0039 */
[----:B------:R-:W3:Y:S04]  /*82530*/  LDL.LU R53, [R1+0x384] ;  /* 0x0003840001357983 */ /* 0x000ee80000300800 */
[----:B------:R-:W3:Y:S04]  /*82540*/  LDL.LU R54, [R1+0x388] ;  /* 0x0003880001367983 */ /* 0x000ee80000300800 */
[----:B------:R-:W3:Y:S04]  /*82550*/  LDL.LU R55, [R1+0x38c] ;  /* 0x00038c0001377983 */ /* 0x000ee80000300800 */
[----:B------:R-:W2:Y:S04]  /*82560*/  LDL.LU R56, [R1+0x390] ;  /* 0x0003900001387983 */ /* 0x000ea80000300800 */
[----:B------:R-:W2:Y:S04]  /*82570*/  LDL.LU R57, [R1+0x394] ;  /* 0x0003940001397983 */ /* 0x000ea80000300800 */
[----:B------:R-:W2:Y:S04]  /*82580*/  LDL.LU R58, [R1+0x398] ;  /* 0x00039800013a7983 */ /* 0x000ea80000300800 */
[----:B------:R-:W2:Y:S04]  /*82590*/  LDL.LU R59, [R1+0x39c] ;  /* 0x00039c00013b7983 */ /* 0x000ea80000300800 */
        /* <DEDUP_REMOVED lines=46> */
[----:B0-----:R-:W3:Y:S04]  /*82880*/  LDL.LU.64 R54, [R1+0x8888] ;  /* 0x0088880001367983 */ /* 0x001ee80000300a00 */
[----:B------:R-:W4:Y:S01]  /*82890*/  LDL.LU.64 R52, [R1+0x8880] ;  /* 0x0088800001347983 */ /* 0x000f220000300a00 */
[----:B--2---:R-:W-:-:S15]  /*828a0*/  HMMA.16816.F32 R36, R28, R56, R36 ;  /* 0x000000381c24723c */ /* 0x004fde0000001824 */
[----:B------:R-:W-:-:S04]  /*828b0*/  NOP ;  /* 0x0000000000007918 */ /* 0x000fc80000000000 */
[----:B------:R0:W-:Y:S04]  /*828c0*/  STL.64 [R1+0x2210], R36 ;  /* 0x0022102401007387 */ /* 0x0001e80000100a00 */
[----:B------:R1:W-:Y:S04]  /*828d0*/  STL.64 [R1+0x2218], R38 ;  /* 0x0022182601007387 */ /* 0x0003e80000100a00 */
[----:B0-----:R-:W2:Y:S04]  /*828e0*/  LDL.LU R36, [R1+0x300] ;  /* 0x0003000001247983 */ /* 0x001ea80000300800 */
[----:B------:R-:W2:Y:S04]  /*828f0*/  LDL.LU R37, [R1+0x304] ;  /* 0x0003040001257983 */ /* 0x000ea80000300800 */
[----:B-1----:R-:W2:Y:S04]  /*82900*/  LDL.LU R38, [R1+0x308] ;  /* 0x0003080001267983 */ /* 0x002ea80000300800 */
[----:B------:R-:W2:Y:S04]  /*82910*/  LDL.LU R39, [R1+0x30c] ;  /* 0x00030c0001277983 */ /* 0x000ea80000300800 */
        /* <DEDUP_REMOVED lines=66> */
[C---:B------:R-:W-:Y:S08]  /*82d40*/  HMMA.16816.F32 R12, R28.reuse, R26, R12 ;  /* 0x0000001a1c0c723c */ /* 0x040ff0000000180c */
[C---:B----4-:R-:W-:Y:S01]  /*82d50*/  HMMA.16816.F32 R44, R28.reuse, R38, R48 ;  /* 0x000000261c2c723c */ /* 0x050fe20000001830 */
[----:B------:R-:W-:Y:S07]  /*82d60*/  STL.64 [R1+0x8748], R38 ;  /* 0x0087482601007387 */ /* 0x000fee0000100a00 */
[C---:B--2---:R-:W-:Y:S11]  /*82d70*/  HMMA.16816.F32 R40, R28.reuse, R36, R52 ;  /* 0x000000241c28723c */ /* 0x044ff60000001834 */
        /* <DEDUP_REMOVED lines=12> */
[----:B0-----:R-:W-:Y:S02]  /*82e40*/  HMMA.16816.F32 R8, R28, R24, R16 ;  /* 0x000000181c08723c */ /* 0x001fe40000001810 */
[----:B------:R-:W-:Y:S04]  /*82e50*/  STL.64 [R1+0x1fd0], R12 ;  /* 0x001fd00c01007387 */ /* 0x000fe80000100a00 */
[----:B------:R-:W-:-:S13]  /*82e60*/  STL.64 [R1+0x1fd8], R14 ;  /* 0x001fd80e01007387 */ /* 0x000fda0000100a00 */
[----:B------:R0:W-:Y:S04]  /*82e70*/  STL.64 [R1+0x1f90], R8 ;  /* 0x001f900801007387 */ /* 0x0001e80000100a00 */
[----:B------:R1:W-:Y:S04]  /*82e80*/  STL.64 [R1+0x1f98], R10 ;  /* 0x001f980a01007387 */ /* 0x0003e80000100a00 */
[----:B------:R-:W2:Y:S04]  /*82e90*/  LDL.LU R52, [R1+0x1d0] ;  /* 0x0001d00001347983 */ /* 0x000ea80000300800 */
[----:B------:R-:W2:Y:S04]  /*82ea0*/  LDL.LU R53, [R1+0x1d4] ;  /* 0x0001d40001357983 */ /* 0x000ea80000300800 */
[----:B------:R-:W3:Y:S04]  /*82eb0*/  LDL.LU R54, [R1+0x1d8] ;  /* 0x0001d80001367983 */ /* 0x000ee80000300800 */
[----:B------:R-:W3:Y:S01]  /*82ec0*/  LDL.LU R55, [R1+0x1dc] ;  /* 0x0001dc0001377983 */ /* 0x000ee20000300800 */
[----:B------:R-:W-:-:S02]  /*82ed0*/  IMAD.MOV.U32 R58, RZ, RZ, R7 ;  /* 0x000000ffff3a7224 */ /* 0x000fc400078e0007 */
[----:B------:R-:W-:Y:S02]  /*82ee0*/  IMAD.MOV.U32 R59, RZ, RZ, R6 ;  /* 0x000000ffff3b7224 */ /* 0x000fe400078e0006 */
[----:B------:R-:W-:Y:S02]  /*82ef0*/  IMAD.MOV.U32 R56, RZ, RZ, R5 ;  /* 0x000000ffff387224 */ /* 0x000fe400078e0005 */
[----:B------:R-:W-:Y:S01]  /*82f00*/  IMAD.MOV.U32 R57, RZ, RZ, R4 ;  /* 0x000000ffff397224 */ /* 0x000fe200078e0004 */
[----:B---3--:R-:W-:Y:S04]  /*82f10*/  STL.64 [R1+0x87e8], R54 ;  /* 0x0087e83601007387 */ /* 0x008fe80000100a00 */
[----:B--2---:R-:W-:Y:S04]  /*82f20*/  STL.64 [R1+0x87e0], R52 ;  /* 0x0087e03401007387 */ /* 0x004fe80000100a00 */
[----:B------:R-:W-:Y:S04]  /*82f30*/  STL.64 [R1+0x8808], R58 ;  /* 0x0088083a01007387 */ /* 0x000fe80000100a00 */
[----:B------:R2:W-:Y:S04]  /*82f40*/  STL.64 [R1+0x8800], R56 ;  /* 0x0088003801007387 */ /* 0x0005e80000100a00 */
[----:B------:R-:W3:Y:S04]  /*82f50*/  LDL.LU R32, [R1+0x1f0] ;  /* 0x0001f00001207983 */ /* 0x000ee80000300800 */
[----:B------:R-:W3:Y:S04]  /*82f60*/  LDL.LU R33, [R1+0x1f4] ;  /* 0x0001f40001217983 */ /* 0x000ee80000300800 */
[----:B------:R-:W3:Y:S04]  /*82f70*/  LDL.LU R34, [R1+0x1f8] ;  /* 0x0001f80001227983 */ /* 0x000ee80000300800 */
[----:B------:R-:W3:Y:S04]  /*82f80*/  LDL.LU R35, [R1+0x1fc] ;  /* 0x0001fc0001237983 */ /* 0x000ee80000300800 */
[----:B0-----:R-:W4:Y:S04]  /*82f90*/  LDL.LU R8, [R1+0x230] ;  /* 0x0002300001087983 */ /* 0x001f280000300800 */
[----:B------:R-:W4:Y:S04]  /*82fa0*/  LDL.LU R9, [R1+0x234] ;  /* 0x0002340001097983 */ /* 0x000f280000300800 */
[----:B-1----:R-:W4:Y:S04]  /*82fb0*/  LDL.LU R10, [R1+0x238] ;  /* 0x00023800010a7983 */ /* 0x002f280000300800 */
[----:B------:R-:W4:Y:S04]  /*82fc0*/  LDL.LU R11, [R1+0x23c] ;  /* 0x00023c00010b7983 */ /* 0x000f280000300800 */
        /* <DEDUP_REMOVED lines=8> */
[----:B--2---:R-:W2:Y:S04]  /*83050*/  LDL.LU R56, [R1+0x280] ;  /* 0x0002800001387983 */ /* 0x004ea80000300800 */
        /* <DEDUP_REMOVED lines=33> */
[C---:B---3--:R-:W-:Y:S08]  /*83270*/  HMMA.16816.F32 R16, R28.reuse, R20, R16 ;  /* 0x000000141c10723c */ /* 0x048ff00000001810 */
[----:B--2---:R-:W-:-:S15]  /*83280*/  HMMA.16816.F32 R56, R28, R22, R56 ;  /* 0x000000161c38723c */ /* 0x004fde0000001838 */
[----:B------:R-:W-:-:S04]  /*83290*/  NOP ;  /* 0x0000000000007918 */ /* 0x000fc80000000000 */
        /* <DEDUP_REMOVED lines=46> */
[----:B------:R-:W-:Y:S04]  /*83580*/  STL.64 [R1+0xae8], R18 ;  /* 0x000ae81201007387 */ /* 0x000fe80000100a00 */
[----:B------:R4:W-:Y:S04]  /*83590*/  STL.64 [R1+0x86c0], R8 ;  /* 0x0086c00801007387 */ /* 0x0009e80000100a00 */
[----:B------:R-:W-:Y:S04]  /*835a0*/  STL.64 [R1+0xad0], R12 ;  /* 0x000ad00c01007387 */ /* 0x000fe80000100a00 */
[----:B------:R0:W-:Y:S01]  /*835b0*/  STL.64 [R1+0xad8], R14 ;  /* 0x000ad80e01007387 */ /* 0x0001e20000100a00 */
[C---:B----4-:R-:W-:Y:S08]  /*835c0*/  HMMA.16816.F32 R8, R28.reuse, R4, R32 ;  /* 0x000000041c08723c */ /* 0x050ff00000001820 */
[----:B0-----:R-:W-:Y:S01]  /*835d0*/  HMMA.16816.F32 R12, R28, R6, R24 ;  /* 0x000000061c0c723c */ /* 0x001fe20000001818 */
[----:B------:R0:W-:Y:S02]  /*835e0*/  STL.64 [R1+0x86e8], R6 ;  /* 0x0086e80601007387 */ /* 0x0001e40000100a00 */
[----:B0-----:R-:W-:-:S15]  /*835f0*/  IMAD R6, R39, 0x100, R38 ;  /* 0x0000010027067824 */ /* 0x001fde00078e0226 */
[----:B------:R-:W-:Y:S01]  /*83600*/  NOP ;  /* 0x0000000000007918 */ /* 0x000fe20000000000 */
        /* <DEDUP_REMOVED lines=13> */
[C---:B------:R-:W-:Y:S08]  /*836e0*/  HMMA.16816.F32 R4, R28.reuse, R58, R52 ;  /* 0x0000003a1c04723c */ /* 0x040ff00000001834 */
[----:B0-----:R-:W-:Y:S01]  /*836f0*/  HMMA.16816.F32 R8, R28, R56, R48 ;  /* 0x000000381c08723c */ /* 0x001fe20000001830 */
[----:B------:R-:W-:Y:S04]  /*83700*/  STL.64 [R1+0xaa0], R12 ;  /* 0x000aa00c01007387 */ /* 0x000fe80000100a00 */
[----:B------:R-:W-:Y:S04]  /*83710*/  STL.64 [R1+0xaa8], R14 ;  /* 0x000aa80e01007387 */ /* 0x000fe80000100a00 */
[----:B------:R-:W2:Y:S10]  /*83720*/  LDL.LU R16, [R1+0xd0] ;  /* 0x0000d00001107983 */ /* 0x000eb40000300800 */
[----:B------:R0:W-:Y:S04]  /*83730*/  STL.64 [R1+0xa90], R8 ;  /* 0x000a900801007387 */ /* 0x0001e80000100a00 */
[----:B------:R1:W-:Y:S04]  /*83740*/  STL.64 [R1+0xa98], R10 ;  /* 0x000a980a01007387 */ /* 0x0003e80000100a00 */
[----:B------:R3:W-:Y:S04]  /*83750*/  STL.64 [R1+0xa80], R4 ;  /* 0x000a800401007387 */ /* 0x0007e80000100a00 */
[----:B------:R4:W-:Y:S04]  /*83760*/  STL.64 [R1+0xa88], R6 ;  /* 0x000a880601007387 */ /* 0x0009e80000100a00 */
[----:B------:R-:W2:Y:S04]  /*83770*/  LDL.LU R17, [R1+0xd4] ;  /* 0x0000d40001117983 */ /* 0x000ea80000300800 */
[----:B------:R-:W2:Y:S04]  /*83780*/  LDL.LU R18, [R1+0xd8] ;  /* 0x0000d80001127983 */ /* 0x000ea80000300800 */
[----:B------:R-:W2:Y:S04]  /*83790*/  LDL.LU R19, [R1+0xdc] ;  /* 0x0000dc0001137983 */ /* 0x000ea80000300800 */
[----:B--2---:R-:W-:Y:S04]  /*837a0*/  STL.64 [R1+0x8798], R18 ;  /* 0x0087981201007387 */ /* 0x004fe80000100a00 */
[----:B------:R2:W-:Y:S04]  /*837b0*/  STL.64 [R1+0x8790], R16 ;  /* 0x0087901001007387 */ /* 0x0005e80000100a00 */
[----:B0-----:R-:W2:Y:S04]  /*837c0*/  LDL.LU R8, [R1+0xf0] ;  /* 0x0000f00001087983 */ /* 0x001ea80000300800 */
[----:B------:R-:W2:Y:S04]  /*837d0*/  LDL.LU R9, [R1+0xf4] ;  /* 0x0000f40001097983 */ /* 0x000ea80000300800 */
[----:B-1----:R-:W2:Y:S04]  /*837e0*/  LDL.LU R10, [R1+0xf8] ;  /* 0x0000f800010a7983 */ /* 0x002ea80000300800 */
[----:B------:R-:W2:Y:S04]  /*837f0*/  LDL.LU R11, [R1+0xfc] ;  /* 0x0000fc00010b7983 */ /* 0x000ea80000300800 */
[----:B--2---:R-:W-:Y:S04]  /*83800*/  STL.64 [R1+0x87a8], R10 ;  /* 0x0087a80a01007387 */ /* 0x004fe80000100a00 */
[----:B------:R0:W-:Y:S04]  /*83810*/  STL.64 [R1+0x87a0], R8 ;  /* 0x0087a00801007387 */ /* 0x0001e80000100a00 */
[----:B---3--:R-:W2:Y:S04]  /*83820*/  LDL.LU R4, [R1+0x100] ;  /* 0x0001000001047983 */ /* 0x008ea80000300800 */
[----:B------:R-:W2:Y:S04]  /*83830*/  LDL.LU R5, [R1+0x104] ;  /* 0x0001040001057983 */ /* 0x000ea80000300800 */
[----:B----4-:R-:W2:Y:S04]  /*83840*/  LDL.LU R6, [R1+0x108] ;  /* 0x0001080001067983 */ /* 0x010ea80000300800 */
[----:B------:R-:W2:Y:S04]  /*83850*/  LDL.LU R7, [R1+0x10c] ;  /* 0x00010c0001077983 */ /* 0x000ea80000300800 */
[----:B------:R-:W3:Y:S04]  /*83860*/  LDL.LU R32, [R1+0x190] ;  /* 0x0001900001207983 */ /* 0x000ee80000300800 */
[----:B------:R-:W3:Y:S04]  /*83870*/  LDL.LU R33, [R1+0x194] ;  /* 0x0001940001217983 */ /* 0x000ee80000300800 */
[----:B------:R-:W3:Y:S04]  /*83880*/  LDL.LU R34, [R1+0x198] ;  /* 0x0001980001227983 */ /* 0x000ee80000300800 */
[----:B------:R-:W3:Y:S04]  /*83890*/  LDL.LU R35, [R1+0x19c] ;  /* 0x00019c0001237983 */ /* 0x000ee80000300800 */
[----:B------:R-:W4:Y:S04]  /*838a0*/  LDL R26, [R1] ;  /* 0x00000000011a7983 */ /* 0x000f280000100800 */
[----:B------:R-:W4:Y:S04]  /*838b0*/  LDL R27, [R1+0x4] ;  /* 0x00000400011b7983 */ /* 0x000f280000100800 */
[----:B------:R-:W4:Y:S04]  /*838c0*/  LDL.LU R16, [R1+0x1b0] ;  /* 0x0001b00001107983 */ /* 0x000f280000300800 */
[----:B------:R-:W4:Y:S04]  /*838d0*/  LDL.LU R17, [R1+0x1b4] ;  /* 0x0001b40001117983 */ /* 0x000f280000300800 */
[----:B------:R-:W4:Y:S04]  /*838e0*/  LDL.LU R18, [R1+0x1b8] ;  /* 0x0001b80001127983 */ /* 0x000f280000300800 */
[----:B------:R-:W4:Y:S04]  /*838f0*/  LDL.LU R19, [R1+0x1bc] ;  /* 0x0001bc0001137983 */ /* 0x000f280000300800 */
[----:B------:R-:W2:Y:S04]  /*83900*/  LDL R24, [R1+0x8] ;  /* 0x0000080001187983 */ /* 0x000ea80000100800 */
[----:B0-----:R-:W2:Y:S04]  /*83910*/  LDL.LU R8, [R1+0x1c0] ;  /* 0x0001c00001087983 */ /* 0x001ea80000300800 */
[----:B------:R-:W2:Y:S04]  /*83920*/  LDL.LU R9, [R1+0x1c4] ;  /* 0x0001c40001097983 */ /* 0x000ea80000300800 */
[----:B------:R-:W2:Y:S04]  /*83930*/  LDL.LU R10, [R1+0x1c8] ;  /* 0x0001c800010a7983 */ /* 0x000ea80000300800 */
[----:B------:R-:W2:Y:S04]  /*83940*/  LDL.LU R11, [R1+0x1cc] ;  /* 0x0001cc00010b7983 */ /* 0x000ea80000300800 */
[----:B------:R-:W3:Y:S04]  /*83950*/  LDL.LU R56, [R1+0x1a0] ;  /* 0x0001a00001387983 */ /* 0x000ee80000300800 */
        /* <DEDUP_REMOVED lines=32> */
[C---:B--2---:R-:W-:Y:S08]  /*83b60*/  HMMA.16816.F32 R8, R28.reuse, R24, R8 ;  /* 0x000000181c08723c */ /* 0x044ff00000001808 */
[C---:B----4-:R-:W-:Y:S08]  /*83b70*/  HMMA.16816.F32 R24, R28.reuse, R26, R16 ;  /* 0x0000001a1c18723c */ /* 0x050ff00000001810 */
[C---:B---3--:R-:W-:Y:S03]  /*83b80*/  HMMA.16816.F32 R56, R28.reuse, R60, R56 ;  /* 0x0000003c1c38723c */ /* 0x048fe60000001838 */
[----:B------:R-:W-:Y:S04]  /*83b90*/  STL.64 [R1+0xa70], R8 ;  /* 0x000a700801007387 */ /* 0x000fe80000100a00 */
[----:B------:R0:W-:Y:S04]  /*83ba0*/  STL.64 [R1+0xa78], R10 ;  /* 0x000a780a01007387 */ /* 0x0001e80000100a00 */
[----:B0-----:R-:W2:Y:S04]  /*83bb0*/  LDL.LU.64 R10, [R1+0x87a8] ;  /* 0x0087a800010a7983 */ /* 0x001ea80000300a00 */
[----:B------:R-:W2:Y:S04]  /*83bc0*/  LDL.LU.64 R8, [R1+0x87a0] ;  /* 0x0087a00001087983 */ /* 0x000ea80000300a00 */
[----:B------:R-:W3:Y:S04]  /*83bd0*/  LDL.LU.64 R18, [R1+0x8798] ;  /* 0x0087980001127983 */ /* 0x000ee80000300a00 */
[----:B------:R-:W3:Y:S04]  /*83be0*/  LDL.LU.64 R16, [R1+0x8790] ;  /* 0x0087900001107983 */ /* 0x000ee80000300a00 */
[----:B------:R-:W-:Y:S04]  /*83bf0*/  STL.64 [R1+0xa60], R24 ;  /* 0x000a601801007387 */ /* 0x000fe80000100a00 */
[----:B------:R0:W-:Y:S04]  /*83c00*/  STL.64 [R1+0xa68], R26 ;  /* 0x000a681a01007387 */ /* 0x0001e80000100a00 */
[----:B0-----:R-:W4:Y:S04]  /*83c10*/  LDL.LU.64 R26, [R1+0x8788] ;  /* 0x00878800011a7983 */ /* 0x001f280000300a00 */
[----:B------:R-:W2:Y:S04]  /*83c20*/  LDL.LU.64 R24, [R1+0x8780] ;  /* 0x0087800001187983 */ /* 0x000ea80000300a00 */
[----:B------:R-:W-:Y:S04]  /*83c30*/  STL.64 [R1+0xa50], R56 ;  /* 0x000a503801007387 */ /* 0x000fe80000100a00 */
[----:B------:R0:W-:Y:S04]  /*83c40*/  STL.64 [R1+0xa58], R58 ;  /* 0x000a583a01007387 */ /* 0x0001e80000100a00 */
[----:B0-----:R-:W2:Y:S04]  /*83c50*/  LDL.LU.64 R58, [R1+0x8778] ;  /* 0x00877800013a7983 */ /* 0x001ea80000300a00 */
[----:B------:R-:W3:Y:S04]  /*83c60*/  LDL.LU.64 R56, [R1+0x8770] ;  /* 0x0087700001387983 */ /* 0x000ee80000300a00 */
[----:B------:R-:W-:Y:S04]  /*83c70*/  STL [R1+0x86ac], R60 ;  /* 0x0086ac3c01007387 */ /* 0x000fe80000100800 */
[----:B------:R-:W-:Y:S01]  /*83c80*/  STL [R1+0x86a8], R61 ;  /* 0x0086a83d01007387 */ /* 0x000fe20000100800 */
        /* <DEDUP_REMOVED lines=42> */
[----:B------:R-:W-:Y:S04]  /*83f30*/  STL.64 [R1+0x8600], R50 ;  /* 0x0086003201007387 */ /* 0x000fe80000100a00 */
[----:B------:R0:W-:Y:S04]  /*83f40*/  STL.64 [R1+0x85f8], R48 ;  /* 0x0085f83001007387 */ /* 0x0001e80000100a00 */
[----:B0-----:R-:W2:Y:S04]  /*83f50*/  LDL.LU R48, [R1+0x130] ;  /* 0x0001300001307983 */ /* 0x001ea80000300800 */
[----:B------:R-:W2:Y:S04]  /*83f60*/  LDL.LU R49, [R1+0x134] ;  /* 0x0001340001317983 */ /* 0x000ea80000300800 */
[----:B------:R-:W2:Y:S04]  /*83f70*/  LDL.LU R50, [R1+0x138] ;  /* 0x0001380001327983 */ /* 0x000ea80000300800 */
[----:B------:R-:W2:Y:S01]  /*83f80*/  LDL.LU R51, [R1+0x13c] ;  /* 0x00013c0001337983 */ /* 0x000ea20000300800 */
[C---:B------:R-:W-:Y:S08]  /*83f90*/  HMMA.16816.F32 R8, R28.reuse, R38, R8 ;  /* 0x000000261c08723c */ /* 0x040ff00000001808 */
[C---:B---3--:R-:W-:Y:S08]  /*83fa0*/  HMMA.16816.F32 R4, R28.reuse, R40, R4 ;  /* 0x000000281c04723c */ /* 0x048ff00000001804 */
[----:B--2---:R-:W-:-:S15]  /*83fb0*/  HMMA.16816.F32 R48, R28, R46, R48 ;  /* 0x0000002e1c30723c */ /* 0x004fde0000001830 */
[----:B------:R-:W-:-:S04]  /*83fc0*/  NOP ;  /* 0x0000000000007918 */ /* 0x000fc80000000000 */
[----:B------:R-:W-:Y:S04]  /*83fd0*/  STL.64 [R1+0x9e0], R48 ;  /* 0x0009e03001007387 */ /* 0x000fe80000100a00 */
[----:B------:R4:W-:Y:S04]  /*83fe0*/  STL.64 [R1+0x9e8], R50 ;  /* 0x0009e83201007387 */ /* 0x0009e80000100a00 */
[----:B------:R-:W-:Y:S04]  /*83ff0*/  STL.64 [R1+0x8610], R46 ;  /* 0x0086102e01007387 */ /* 0x000fe80000100a00 */
[----:B------:R0:W-:Y:S01]  /*84000*/  STL.64 [R1+0x8608], R44 ;  /* 0x0086082c01007387 */ /* 0x0001e20000100a00 */
[C---:B----4-:R-:W-:Y:S08]  /*84010*/  HMMA.16816.F32 R48, R28.reuse, R44, R52 ;  /* 0x0000002c1c30723c */ /* 0x050ff00000001834 */
[C---:B0-----:R-:W-:Y:S11]  /*84020*/  HMMA.16816.F32 R44, R28.reuse, R42, R56 ;  /* 0x0000002a1c2c723c */ /* 0x041ff60000001838 */
[----:B------:R-:W-:Y:S04]  /*84030*/  STL.64 [R1+0x9d0], R48 ;  /* 0x0009d03001007387 */ /* 0x000fe80000100a00 */
[----:B------:R-:W-:Y:S04]  /*84040*/  STL.64 [R1+0x9d8], R50 ;  /* 0x0009d83201007387 */ /* 0x000fe80000100a00 */
[----:B------:R-:W-:Y:S04]  /*84050*/  STL.64 [R1+0x8630], R42 ;  /* 0x0086302a01007387 */ /* 0x000fe80000100a00 */
[----:B------:R-:W-:Y:S04]  /*84060*/  STL.64 [R1+0x9c0], R44 ;  /* 0x0009c02c01007387 */ /* 0x000fe80000100a00 */
[----:B------:R-:W-:Y:S04]  /*84070*/  STL.64 [R1+0x9c8], R46 ;  /* 0x0009c82e01007387 */ /* 0x000fe80000100a00 */
[----:B------:R-:W-:Y:S04]  /*84080*/  STL.64 [R1+0x8628], R40 ;  /* 0x0086282801007387 */ /* 0x000fe80000100a00 */
[----:B------:R-:W-:Y:S04]  /*84090*/  STL.64 [R1+0x9b0], R4 ;  /* 0x0009b00401007387 */ /* 0x000fe80000100a00 */
[----:B------:R0:W-:Y:S02]  /*840a0*/  STL.64 [R1+0x9b8], R6 ;  /* 0x0009b80601007387 */ /* 0x0001e40000100a00 */
[C---:B0-----:R-:W-:Y:S02]  /*840b0*/  HMMA.16816.F32 R4, R28.reuse, R36, R12 ;  /* 0x000000241c04723c */ /* 0x041fe4000000180c */
[----:B------:R-:W-:Y:S04]  /*840c0*/  STL.64 [R1+0x8650], R38 ;  /* 0x0086502601007387 */ /* 0x000fe80000100a00 */
[----:B------:R-:W-:Y:S04]  /*840d0*/  STL.64 [R1+0x9a0], R8 ;  /* 0x0009a00801007387 */ /* 0x000fe80000100a00 */
[----:B------:R0:W-:Y:S04]  /*840e0*/  STL.64 [R1+0x9a8], R10 ;  /* 0x0009a80a01007387 */ /* 0x0001e80000100a00 */
[----:B------:R-:W-:Y:S05]  /*840f0*/  STL.64 [R1+0x8648], R36 ;  /* 0x0086482401007387 */ /* 0x000fea0000100a00 */
[----:B------:R-:W-:Y:S01]  /*84100*/  STL.64 [R1+0x990], R4 ;  /* 0x0009900401007387 */ /* 0x000fe20000100a00 */
[C---:B0-----:R-:W-:Y:S03]  /*84110*/  HMMA.16816.F32 R8, R28.reuse, R34, R16 ;  /* 0x000000221c08723c */ /* 0x041fe60000001810 */
[----:B------:R0:W-:Y:S04]  /*84120*/  STL.64 [R1+0x998], R6 ;  /* 0x0009980601007387 */ /* 0x0001e80000100a00 */
[----:B------:R-:W2:Y:S01]  /*84130*/  LDL.LU R44, [R1+0xd40] ;  /* 0x000d4000012c7983 */ /* 0x000ea20000300800 */
[C---:B0-----:R-:W-:Y:S11]  /*84140*/  HMMA.16816.F32 R4, R28.reuse, R32, R20 ;  /* 0x000000201c04723c */ /* 0x041ff60000001814 */
[----:B------:R-:W-:Y:S04]  /*84150*/  STL.64 [R1+0x980], R8 ;  /* 0x0009800801007387 */ /* 0x000fe80000100a00 */
[----:B------:R-:W-:Y:S04]  /*84160*/  STL.64 [R1+0x988], R10 ;  /* 0x0009880a01007387 */ /* 0x000fe80000100a00 */
[----:B------:R-:W-:Y:S04]  /*84170*/  STL.64 [R1+0x970], R4 ;  /* 0x0009700401007387 */ /* 0x000fe80000100a00 */
[----:B------:R-:W-:Y:S04]  /*84180*/  STL.64 [R1+0x978], R6 ;  /* 0x0009780601007387 */ /* 0x000fe80000100a00 */
[----:B------:R-:W2:Y:S04]  /*84190*/  LDL.LU R45, [R1+0xd44] ;  /* 0x000d4400012d7983 */ /* 0x000ea80000300800 */
[----:B------:R-:W3:Y:S04]  /*841a0*/  LDL.LU R46, [R1+0xd48] ;  /* 0x000d4800012e7983 */ /* 0x000ee80000300800 */
[----:B------:R-:W3:Y:S04]  /*841b0*/  LDL.LU R47, [R1+0xd4c] ;  /* 0x000d4c00012f7983 */ /* 0x000ee80000300800 */
[----:B---3--:R-:W-:Y:S04]  /*841c0*/  STL.64 [R1+0x8708], R46 ;  /* 0x0087082e01007387 */ /* 0x008fe80000100a00 */
[----:B--2---:R0:W-:Y:S04]  /*841d0*/  STL.64 [R1+0x8700], R44 ;  /* 0x0087002c01007387 */ /* 0x0041e80000100a00 */
        /* <DEDUP_REMOVED lines=50> */
[C---:B--2---:R-:W-:Y:S08]  /*84500*/  HMMA.16816.F32 R20, R28.reuse, R24, R20 ;  /* 0x000000181c14723c */ /* 0x044ff00000001814 */
[----:B---3--:R-:W-:-:S15]  /*84510*/  HMMA.16816.F32 R44, R28, R26, R44 ;  /* 0x0000001a1c2c723c */ /* 0x008fde000000182c */
[----:B------:R-:W-:-:S04]  /*84520*/  NOP ;  /* 0x0000000000007918 */ /* 0x000fc80000000000 */
[----:B------:R-:W-:Y:S04]  /*84530*/  STL.64 [R1+0x960], R44 ;  /* 0x0009602c01007387 */ /* 0x000fe80000100a00 */
[----:B------:R0:W-:Y:S04]  /*84540*/  STL.64 [R1+0x968], R46 ;  /* 0x0009682e01007387 */ /* 0x0001e80000100a00 */
[----:B0-----:R-:W2:Y:S04]  /*84550*/  LDL.LU.64 R46, [R1+0x8708] ;  /* 0x00870800012e7983 */ /* 0x001ea80000300a00 */
[----:B------:R-:W2:Y:S04]  /*84560*/  LDL.LU.64 R44, [R1+0x8700] ;  /* 0x00870000012c7983 */ /* 0x000ea80000300a00 */
[----:B------:R-:W-:Y:S04]  /*84570*/  STL.64 [R1+0x950], R20 ;  /* 0x0009501401007387 */ /* 0x000fe80000100a00 */
[----:B------:R0:W-:Y:S04]  /*84580*/  STL.64 [R1+0x958], R22 ;  /* 0x0009581601007387 */ /* 0x0001e80000100a00 */
[----:B0-----:R-:W4:Y:S04]  /*84590*/  LDL.LU.64 R22, [R1+0x86f8] ;  /* 0x0086f80001167983 */ /* 0x001f280000300a00 */
[----:B------:R-:W3:Y:S04]  /*845a0*/  LDL.LU.64 R20, [R1+0x86f0] ;  /* 0x0086f00001147983 */ /* 0x000ee80000300a00 */
[----:B------:R-:W-:Y:S04]  /*845b0*/  STL.64 [R1+0x85e0], R26 ;  /* 0x0085e01a01007387 */ /* 0x000fe80000100a00 */
[----:B------:R0:W-:Y:S04]  /*845c0*/  STL.64 [R1+0x85d8], R24 ;  /* 0x0085d81801007387 */ /* 0x0001e80000100a00 */
[----:B0-----:R-:W2:Y:S04]  /*845d0*/  LDL.LU R24, [R1+0xca0] ;  /* 0x000ca00001187983 */ /* 0x001ea80000300800 */
[----:B------:R-:W2:Y:S04]  /*845e0*/  LDL.LU R25, [R1+0xca4] ;  /* 0x000ca40001197983 */ /* 0x000ea80000300800 */
[----:B------:R-:W2:Y:S04]  /*845f0*/  LDL.LU R26, [R1+0xca8] ;  /* 0x000ca800011a7983 */ /* 0x000ea80000300800 */
[----:B------:R-:W2:Y:S01]  /*84600*/  LDL.LU R27, [R1+0xcac] ;  /* 0x000cac00011b7983 */ /* 0x000ea20000300800 */
        /* <DEDUP_REMOVED lines=27> */
[----:B------:R2:W-:Y:S01]  /*847c0*/  STL.64 [R1+0x8598], R16 ;  /* 0x0085981001007387 */ /* 0x0005e20000100a00 */
[C---:B----4-:R-:W-:Y:S08]  /*847d0*/  HMMA.16816.F32 R20, R28.reuse, R14, R20 ;  /* 0x0000000e1c14723c */ /* 0x050ff00000001814 */
[C---:B--2---:R-:W-:Y:S01]  /*847e0*/  HMMA.16816.F32 R16, R28.reuse, R12, R24 ;  /* 0x0000000c1c10723c */ /* 0x044fe20000001818 */
[----:B------:R-:W-:Y:S10]  /*847f0*/  STL.64 [R1+0x8580], R14 ;  /* 0x0085800e01007387 */ /* 0x000ff40000100a00 */
[----:B------:R-:W-:Y:S04]  /*84800*/  STL.64 [R1+0x900], R20 ;  /* 0x0009001401007387 */ /* 0x000fe80000100a00 */
[----:B------:R-:W-:Y:S04]  /*84810*/  STL.64 [R1+0x908], R22 ;  /* 0x0009081601007387 */ /* 0x000fe80000100a00 */
[----:B------:R3:W-:Y:S04]  /*84820*/  STL.64 [R1+0x8578], R12 ;  /* 0x0085780c01007387 */ /* 0x0007e80000100a00 */
        /* <DEDUP_REMOVED lines=20> */
[----:B------:R-:W2:Y:S09]  /*84970*/  LDL.LU R20, [R1+0xf00] ;  /* 0x000f000001147983 */ /* 0x000eb20000300800 */
[----:B------:R0:W-:Y:S04]  /*84980*/  STL.64 [R1+0x70], R4 ;  /* 0x0000700401007387 */ /* 0x0001e80000100a00 */
[----:B------:R1:W-:Y:S04]  /*84990*/  STL.64 [R1+0x78], R6 ;  /* 0x0000780601007387 */ /* 0x0003e80000100a00 */
[----:B------:R-:W2:Y:S04]  /*849a0*/  LDL.LU R21, [R1+0xf04] ;  /* 0x000f040001157983 */ /* 0x000ea80000300800 */
[----:B------:R-:W3:Y:S04]  /*849b0*/  LDL.LU R22, [R1+0xf08] ;  /* 0x000f080001167983 */ /* 0x000ee80000300800 */
[----:B------:R-:W3:Y:S04]  /*849c0*/  LDL.LU R23, [R1+0xf0c] ;  /* 0x000f0c0001177983 */ /* 0x000ee80000300800 */
[----:B---3--:R-:W-:Y:S04]  /*849d0*/  STL.64 [R1+0x8670], R22 ;  /* 0x0086701601007387 */ /* 0x008fe80000100a00 */
[----:B--2---:R2:W-:Y:S04]  /*849e0*/  STL.64 [R1+0x8668], R20 ;  /* 0x0086681401007387 */ /* 0x0045e80000100a00 */
[----:B------:R-:W3:Y:S04]  /*849f0*/  LDL.LU R12, [R1+0xee0] ;  /* 0x000ee000010c7983 */ /* 0x000ee80000300800 */
[----:B------:R-:W3:Y:S04]  /*84a00*/  LDL.LU R13, [R1+0xee4] ;  /* 0x000ee400010d7983 */ /* 0x000ee80000300800 */
[----:B------:R-:W4:Y:S04]  /*84a10*/  LDL.LU R14, [R1+0xee8] ;  /* 0x000ee800010e7983 */ /* 0x000f280000300800 */
[----:B------:R-:W4:Y:S04]  /*84a20*/  LDL.LU R15, [R1+0xeec] ;  /* 0x000eec00010f7983 */ /* 0x000f280000300800 */
[----:B----4-:R4:W-:Y:S04]  /*84a30*/  STL.64 [R1+0x8680], R14 ;  /* 0x0086800e01007387 */ /* 0x0109e80000100a00 */
[----:B---3--:R-:W-:Y:S04]  /*84a40*/  STL.64 [R1+0x8678], R12 ;  /* 0x0086780c01007387 */ /* 0x008fe80000100a00 */
[----:B0-----:R-:W3:Y:S04]  /*84a50*/  LDL.LU R4, [R1+0xeb0] ;  /* 0x000eb00001047983 */ /* 0x001ee80000300800 */
[----:B------:R-:W3:Y:S04]  /*84a60*/  LDL.LU R5, [R1+0xeb4] ;  /* 0x000eb40001057983 */ /* 0x000ee80000300800 */
[----:B-1----:R-:W2:Y:S04]  /*84a70*/  LDL.LU R6, [R1+0xeb8] ;  /* 0x000eb80001067983 */ /* 0x002ea80000300800 */
[----:B------:R-:W2:Y:S04]  /*84a80*/  LDL.LU R7, [R1+0xebc] ;  /* 0x000ebc0001077983 */ /* 0x000ea80000300800 */
[----:B--2---:R-:W-:Y:S04]  /*84a90*/  STL.64 [R1+0x8690], R6 ;  /* 0x0086900601007387 */ /* 0x004fe80000100a00 */
[----:B---3--:R0:W-:Y:S04]  /*84aa0*/  STL.64 [R1+0x8688], R4 ;  /* 0x0086880401007387 */ /* 0x0081e80000100a00 */
[----:B------:R-:W2:Y:S04]  /*84ab0*/  LDL.LU R40, [R1+0xe50] ;  /* 0x000e500001287983 */ /* 0x000ea80000300800 */
[----:B------:R-:W2:Y:S04]  /*84ac0*/  LDL.LU R41, [R1+0xe54] ;  /* 0x000e540001297983 */ /* 0x000ea80000300800 */
[----:B------:R-:W3:Y:S04]  /*84ad0*/  LDL.LU R42, [R1+0xe58] ;  /* 0x000e5800012a7983 */ /* 0x000ee80000300800 */
[----:B------:R-:W3:Y:S01]  /*84ae0*/  LDL.LU R43, [R1+0xe5c] ;  /* 0x000e5c00012b7983 */ /* 0x000ee20000300800 */
[----:B------:R-:W-:-:S02]  /*84af0*/  IMAD R8, R52, 0x100, R51 ;  /* 0x0000010034087824 */ /* 0x000fc400078e0233 */
[----:B------:R-:W-:Y:S02]  /*84b00*/  IMAD R60, R60, 0x100, R53 ;  /* 0x000001003c3c7824 */ /* 0x000fe400078e0235 */
[----:B------:R-:W-:Y:S02]  /*84b10*/  IMAD R61, R61, 0x100, R54 ;  /* 0x000001003d3d7824 */ /* 0x000fe400078e0236 */
[----:B------:R-:W-:Y:S01]  /*84b20*/  IMAD R0, R0, 0x100, R55 ;  /* 0x0000010000007824 */ /* 0x000fe200078e0237 */
[----:B------:R-:W-:Y:S02]  /*84b30*/  F2FP.F16.E4M3.UNPACK_B R28, R8 ;  /* 0x00000008ff1c723e */ /* 0x000fe400020006ff */
[----:B------:R-:W-:Y:S02]  /*84b40*/  F2FP.F16.E4M3.UNPACK_B R29, R60 ;  /* 0x0000003cff1d723e */ /* 0x000fe400020006ff */
[----:B------:R-:W-:Y:S01]  /*84b50*/  F2FP.F16.E4M3.UNPACK_B R30, R61 ;  /* 0x0000003dff1e723e */ /* 0x000fe200020006ff */
[----:B---3--:R-:W-:Y:S04]  /*84b60*/  STL.64 [R1+0x86a0], R42 ;  /* 0x0086a02a01007387 */ /* 0x008fe80000100a00 */
[----:B--2---:R1:W-:Y:S04]  /*84b70*/  STL.64 [R1+0x8698], R40 ;  /* 0x0086982801007387 */ /* 0x0043e80000100a00 */
[----:B------:R-:W2:Y:S04]  /*84b80*/  LDL.LU R56, [R1+0xe40] ;  /* 0x000e400001387983 */ /* 0x000ea80000300800 */
[----:B------:R-:W2:Y:S04]  /*84b90*/  LDL.LU R57, [R1+0xe44] ;  /* 0x000e440001397983 */ /* 0x000ea80000300800 */
[----:B------:R-:W2:Y:S04]  /*84ba0*/  LDL.LU R58, [R1+0xe48] ;  /* 0x000e4800013a7983 */ /* 0x000ea80000300800 */
[----:B------:R-:W2:Y:S04]  /*84bb0*/  LDL.LU R59, [R1+0xe4c] ;  /* 0x000e4c00013b7983 */ /* 0x000ea80000300800 */
[----:B------:R-:W3:Y:S04]  /*84bc0*/  LDL R38, [R1] ;  /* 0x0000000001267983 */ /* 0x000ee80000100800 */
[----:B------:R-:W3:Y:S04]  /*84bd0*/  LDL R39, [R1+0x4] ;  /* 0x0000040001277983 */ /* 0x000ee80000100800 */
[----:B------:R-:W2:Y:S04]  /*84be0*/  LDL R36, [R1+0x8] ;  /* 0x0000080001247983 */ /* 0x000ea80000100800 */
[----:B------:R-:W2:Y:S04]  /*84bf0*/  LDL R37, [R1+0xc] ;  /* 0x00000c0001257983 */ /* 0x000ea80000100800 */
[----:B------:R-:W2:Y:S04]  /*84c00*/  LDL.LU R20, [R1+0xdf0] ;  /* 0x000df00001147983 */ /* 0x000ea80000300800 */
[----:B------:R-:W2:Y:S04]  /*84c10*/  LDL.LU R21, [R1+0xdf4] ;  /* 0x000df40001157983 */ /* 0x000ea80000300800 */
[----:B------:R-:W2:Y:S04]  /*84c20*/  LDL.LU R22, [R1+0xdf8] ;  /* 0x000df80001167983 */ /* 0x000ea80000300800 */
[----:B------:R-:W2:Y:S04]  /*84c30*/  LDL.LU R23, [R1+0xdfc] ;  /* 0x000dfc0001177983 */ /* 0x000ea80000300800 */
[----:B----4-:R-:W4:Y:S04]  /*84c40*/  LDL R14, [R1+0x10] ;  /* 0x00001000010e7983 */ /* 0x010f280000100800 */
[----:B------:R-:W4:Y:S04]  /*84c50*/  LDL R15, [R1+0x14] ;  /* 0x00001400010f7983 */ /* 0x000f280000100800 */
[----:B0-----:R-:W4:Y:S04]  /*84c60*/  LDL.LU R4, [R1+0xde0] ;  /* 0x000de00001047983 */ /* 0x001f280000300800 */
[----:B------:R-:W4:Y:S04]  /*84c70*/  LDL.LU R5, [R1+0xde4] ;  /* 0x000de40001057983 */ /* 0x000f280000300800 */
[----:B------:R-:W4:Y:S04]  /*84c80*/  LDL.LU R6, [R1+0xde8] ;  /* 0x000de80001067983 */ /* 0x000f280000300800 */
[----:B------:R-:W4:Y:S04]  /*84c90*/  LDL.LU R7, [R1+0xdec] ;  /* 0x000dec0001077983 */ /* 0x000f280000300800 */
[----:B------:R-:W3:Y:S04]  /*84ca0*/  LDL R12, [R1+0x18] ;  /* 0x00001800010c7983 */ /* 0x000ee80000100800 */
[----:B------:R-:W3:Y:S04]  /*84cb0*/  LDL R13, [R1+0x1c] ;  /* 0x00001c00010d7983 */ /* 0x000ee80000100800 */
[----:B-1----:R-:W3:Y:S04]  /*84cc0*/  LDL.LU R40, [R1+0xda0] ;  /* 0x000da00001287983 */ /* 0x002ee80000300800 */
        /* <DEDUP_REMOVED lines=33> */
[----:B------:R-:W-:-:S07]  /*84ee0*/  F2FP.F16.E4M3.UNPACK_B R31, R0 ;  /* 0x00000000ff1f723e */ /* 0x000fce00020006ff */
[C---:B--2---:R-:W-:Y:S08]  /*84ef0*/  HMMA.16816.F32 R20, R28.reuse, R36, R20 ;  /* 0x000000241c14723c */ /* 0x044ff00000001814 */
[C---:B---3--:R-:W-:Y:S08]  /*84f00*/  HMMA.16816.F32 R40, R28.reuse, R12, R40 ;  /* 0x0000000c1c28723c */ /* 0x048ff00000001828 */
[C---:B----4-:R-:W-:Y:S08]  /*84f10*/  HMMA.16816.F32 R12, R28.reuse, R14, R4 ;  /* 0x0000000e1c0c723c */ /* 0x050ff00000001804 */
[C---:B------:R-:W-:Y:S03]  /*84f20*/  HMMA.16816.F32 R36, R28.reuse, R38, R32 ;  /* 0x000000261c24723c */ /* 0x040fe60000001820 */
        /* <DEDUP_REMOVED lines=9> */
[----:B------:R-:W4:Y:S04]  /*84fc0*/  LDL.LU.64 R12, [R1+0x8678] ;  /* 0x00867800010c7983 */ /* 0x000f280000300a00 */
[----:B------:R-:W-:Y:S04]  /*84fd0*/  STL.64 [R1+0x880], R20 ;  /* 0x0008801401007387 */ /* 0x000fe80000100a00 */
[----:B------:R0:W-:Y:S04]  /*84fe0*/  STL.64 [R1+0x888], R22 ;  /* 0x0008881601007387 */ /* 0x0001e80000100a00 */
[----:B0-----:R-:W2:Y:S04]  /*84ff0*/  LDL.LU.64 R22, [R1+0x8670] ;  /* 0x0086700001167983 */ /* 0x001ea80000300a00 */
[----:B------:R-:W2:Y:S04]  /*85000*/  LDL.LU.64 R20, [R1+0x8668] ;  /* 0x0086680001147983 */ /* 0x000ea80000300a00 */
[----:B------:R-:W2:Y:S04]  /*85010*/  LDL.LU.64 R34, [R1+0x8660] ;  /* 0x0086600001227983 */ /* 0x000ea80000300a00 */
[----:B------:R-:W2:Y:S01]  /*85020*/  LDL.LU.64 R32, [R1+0x8658] ;  /* 0x0086580001207983 */ /* 0x000ea20000300a00 */
[C---:B------:R-:W-:Y:S03]  /*85030*/  HMMA.16816.F32 R56, R28.reuse, R60, R56 ;  /* 0x0000003c1c38723c */ /* 0x040fe60000001838 */
        /* <DEDUP_REMOVED lines=8> */
[----:B------:R-:W-:Y:S01]  /*850c0*/  STL [R1+0x8570], R61 ;  /* 0x0085703d01007387 */ /* 0x000fe20000100800 */
        /* <DEDUP_REMOVED lines=31> */
[----:B------:R-:W2:Y:S02]  /*852c0*/  LDL.LU R55, [R1+0xe9c] ;  /* 0x000e9c0001377983 */ /* 0x000ea40000300800 */
[----:B--2---:R-:W-:-:S15]  /*852d0*/  HMMA.16816.F32 R52, R28, R50, R52 ;  /* 0x000000321c34723c */ /* 0x004fde0000001834 */
[----:B------:R-:W-:-:S04]  /*852e0*/  NOP ;  /* 0x0000000000007918 */ /* 0x000fc80000000000 */
[----:B------:R-:W-:Y:S04]  /*852f0*/  STL.64 [R1+0x810], R52 ;  /* 0x0008103401007387 */ /* 0x000fe80000100a00 */
[----:B------:R4:W-:Y:S04]  /*85300*/  STL.64 [R1+0x818], R54 ;  /* 0x0008183601007387 */ /* 0x0009e80000100a00 */
[----:B------:R-:W-:Y:S04]  /*85310*/  STL.64 [R1+0x85f0], R50 ;  /* 0x0085f03201007387 */ /* 0x000fe80000100a00 */
[----:B------:R0:W-:Y:S01]  /*85320*/  STL.64 [R1+0x85e8], R48 ;  /* 0x0085e83001007387 */ /* 0x0001e20000100a00 */
[C---:B----4-:R-:W-:Y:S08]  /*85330*/  HMMA.16816.F32 R52, R28.reuse, R48, R56 ;  /* 0x000000301c34723c */ /* 0x050ff00000001838 */
[C---:B0-----:R-:W-:Y:S08]  /*85340*/  HMMA.16816.F32 R48, R28.reuse, R46, R4 ;  /* 0x0000002e1c30723c */ /* 0x041ff00000001804 */
[C---:B---3--:R-:W-:Y:S03]  /*85350*/  HMMA.16816.F32 R4, R28.reuse, R44, R8 ;  /* 0x0000002c1c04723c */ /* 0x048fe60000001808 */
[----:B------:R-:W-:Y:S04]  /*85360*/  STL.64 [R1+0x800], R52 ;  /* 0x0008003401007387 */ /* 0x000fe80000100a00 */
[----:B------:R-:W-:Y:S01]  /*85370*/  STL.64 [R1+0x808], R54 ;  /* 0x0008083601007387 */ /* 0x000fe20000100a00 */
[C---:B------:R-:W-:Y:S03]  /*85380*/  HMMA.16816.F32 R8, R28.reuse, R42, R12 ;  /* 0x0000002a1c08723c */ /* 0x040fe6000000180c */
        /* <DEDUP_REMOVED lines=132> */
[----:B------:R-:W-:Y:S01]  /*85bd0*/  IMAD R61, R0, 0x100, R61 ;  /* 0x00000100003d7824 */ /* 0x000fe200078e023d */
        /* <DEDUP_REMOVED lines=21> */
[----:B------:R0:W-:Y:S04]  /*85d30*/  STL.64 [R1+0x6d0], R12 ;  /* 0x0006d00c01007387 */ /* 0x0001e80000100a00 */
[----:B------:R1:W-:Y:S04]  /*85d40*/  STL.64 [R1+0x6d8], R14 ;  /* 0x0006d80e01007387 */ /* 0x0003e80000100a00 */
[----:B------:R2:W-:Y:S04]  /*85d50*/  STL.64 [R1+0x8480], R4 ;  /* 0x0084800401007387 */ /* 0x0005e80000100a00 */
[----:B------:R3:W-:Y:S04]  /*85d60*/  STL.64 [R1+0x6c0], R8 ;  /* 0x0006c00801007387 */ /* 0x0007e80000100a00 */
[----:B------:R4:W-:Y:S04]  /*85d70*/  STL.64 [R1+0x6c8], R10 ;  /* 0x0006c80a01007387 */ /* 0x0009e80000100a00 */
        /* <DEDUP_REMOVED lines=14> */
[----:B--2---:R-:W2:Y:S01]  /*85e60*/  LDL.LU R4, [R1+0x10f0] ;  /* 0x0010f00001047983 */ /* 0x004ea20000300800 */
[----:B------:R-:W-:-:S03]  /*85e70*/  IMAD R41, R57, 0x100, R56 ;  /* 0x0000010039297824 */ /* 0x000fc600078e0238 */
[----:B------:R-:W2:Y:S04]  /*85e80*/  LDL.LU R5, [R1+0x10f4] ;  /* 0x0010f40001057983 */ /* 0x000ea80000300800 */
[----:B------:R-:W2:Y:S01]  /*85e90*/  LDL.LU R6, [R1+0x10f8] ;  /* 0x0010f80001067983 */ /* 0x000ea20000300800 */
[----:B------:R-:W-:-:S03]  /*85ea0*/  IMAD R40, R59, 0x100, R58 ;  /* 0x000001003b287824 */ /* 0x000fc600078e023a */
[----:B------:R-:W2:Y:S04]  /*85eb0*/  LDL.LU R7, [R1+0x10fc] ;  /* 0x0010fc0001077983 */ /* 0x000ea80000300800 */
[----:B---3--:R-:W2:Y:S04]  /*85ec0*/  LDL.64 R8, [R1+0x18] ;  /* 0x0000180001087983 */ /* 0x008ea80000100a00 */
[----:B------:R-:W3:Y:S04]  /*85ed0*/  LDL.LU R56, [R1+0x1480] ;  /* 0x0014800001387983 */ /* 0x000ee80000300800 */
[----:B------:R-:W3:Y:S04]  /*85ee0*/  LDL.LU R57, [R1+0x1484] ;  /* 0x0014840001397983 */ /* 0x000ee80000300800 */
[----:B------:R-:W3:Y:S04]  /*85ef0*/  LDL.LU R58, [R1+0x1488] ;  /* 0x00148800013a7983 */ /* 0x000ee80000300800 */
[----:B------:R-:W3:Y:S04]  /*85f00*/  LDL.LU R59, [R1+0x148c] ;  /* 0x00148c00013b7983 */ /* 0x000ee80000300800 */
[----:B----4-:R-:W3:Y:S04]  /*85f10*/  LDL.64 R10, [R1+0x10] ;  /* 0x00001000010a7983 */ /* 0x010ee80000100a00 */
[----:B------:R-:W4:Y:S04]  /*85f20*/  LDL.64 R20, [R1+0x8] ;  /* 0x0000080001147983 */ /* 0x000f280000100a00 */
[----:B------:R-:W4:Y:S04]  /*85f30*/  LDL.LU R16, [R1+0x14a0] ;  /* 0x0014a00001107983 */ /* 0x000f280000300800 */
[----:B------:R-:W4:Y:S04]  /*85f40*/  LDL.LU R17, [R1+0x14a4] ;  /* 0x0014a40001117983 */ /* 0x000f280000300800 */
[----:B------:R-:W4:Y:S04]  /*85f50*/  LDL.LU R18, [R1+0x14a8] ;  /* 0x0014a80001127983 */ /* 0x000f280000300800 */
[----:B------:R-:W4:Y:S04]  /*85f60*/  LDL.LU R19, [R1+0x14ac] ;  /* 0x0014ac0001137983 */ /* 0x000f280000300800 */
[----:B------:R-:W4:Y:S04]  /*85f70*/  LDL.64 R22, [R1] ;  /* 0x0000000001167983 */ /* 0x000f280000100a00 */
        /* <DEDUP_REMOVED lines=8> */
[----:B------:R-:W-:Y:S01]  /*86000*/  HMMA.16816.F32 R44, R28, R2, R44 ;  /* 0x000000021c2c723c */ /* 0x000fe2000000182c */
[----:B------:R-:W-:-:S02]  /*86010*/  F2FP.F16.E4M3.UNPACK_B R28, R41 ;  /* 0x00000029ff1c723e */ /* 0x000fc400020006ff */
[----:B------:R-:W-:Y:S01]  /*86020*/  F2FP.F16.E4M3.UNPACK_B R29, R40 ;  /* 0x00000028ff1d723e */ /* 0x000fe200020006ff */
[----:B------:R-:W-:Y:S01]  /*86030*/  IMAD R0, R0, 0x100, R43 ;  /* 0x0000010000007824 */ /* 0x000fe200078e022b */
[----:B------:R-:W-:-:S04]  /*86040*/  F2FP.F16.E4M3.UNPACK_B R30, R61 ;  /* 0x0000003dff1e723e */ /* 0x000fc800020006ff */
[----:B------:R-:W-:-:S10]  /*86050*/  F2FP.F16.E4M3.UNPACK_B R31, R0 ;  /* 0x00000000ff1f723e */ /* 0x000fd400020006ff */
[----:B------:R0:W-:Y:S04]  /*86060*/  STL.64 [R1+0x60], R44 ;  /* 0x0000602c01007387 */ /* 0x0001e80000100a00 */
[----:B------:R1:W-:Y:S04]  /*86070*/  STL.64 [R1+0x68], R46 ;  /* 0x0000682e01007387 */ /* 0x0003e80000100a00 */
        /* <DEDUP_REMOVED lines=8> */
[----:B------:R-:W4:Y:S01]  /*86100*/  LDL.LU R61, [R1+0x8570] ;  /* 0x00857000013d7983 */ /* 0x000f220000300800 */
[C---:B--2---:R-:W-:Y:S08]  /*86110*/  HMMA.16816.F32 R4, R28.reuse, R8, R4 ;  /* 0x000000081c04723c */ /* 0x044ff00000001804 */
[C---:B---3--:R-:W-:Y:S11]  /*86120*/  HMMA.16816.F32 R56, R28.reuse, R10, R56 ;  /* 0x0000000a1c38723c */ /* 0x048ff60000001838 */
[----:B------:R-:W-:Y:S04]  /*86130*/  STL.64 [R1+0x6b0], R4 ;  /* 0x0006b00401007387 */ /* 0x000fe80000100a00 */
[----:B------:R-:W-:Y:S04]  /*86140*/  STL.64 [R1+0x6b8], R6 ;  /* 0x0006b80601007387 */ /* 0x000fe80000100a00 */
[----:B------:R-:W-:Y:S04]  /*86150*/  STL.64 [R1+0x6a0], R56 ;  /* 0x0006a03801007387 */ /* 0x000fe80000100a00 */
[----:B------:R0:W-:Y:S04]  /*86160*/  STL.64 [R1+0x6a8], R58 ;  /* 0x0006a83a01007387 */ /* 0x0001e80000100a00 */
[----:B0-----:R-:W2:Y:S04]  /*86170*/  LDL.LU.64 R58, [R1+0x8568] ;  /* 0x00856800013a7983 */ /* 0x001ea80000300a00 */
[----:B------:R-:W3:Y:S01]  /*86180*/  LDL.LU.64 R56, [R1+0x8560] ;  /* 0x0085600001387983 */ /* 0x000ee20000300a00 */
[----:B----4-:R-:W-:Y:S01]  /*86190*/  HMMA.16816.F32 R12, R28, R20, R12 ;  /* 0x000000141c0c723c */ /* 0x010fe2000000180c */
[----:B------:R-:W-:-:S02]  /*861a0*/  IMAD.MOV.U32 R6, RZ, RZ, R10 ;  /* 0x000000ffff067224 */ /* 0x000fc400078e000a */
[----:B------:R-:W-:Y:S02]  /*861b0*/  IMAD.MOV.U32 R7, RZ, RZ, R21 ;  /* 0x000000ffff077224 */ /* 0x000fe400078e0015 */
[----:B------:R-:W-:Y:S02]  /*861c0*/  IMAD.MOV.U32 R4, RZ, RZ, R8 ;  /* 0x000000ffff047224 */ /* 0x000fe400078e0008 */
[----:B------:R-:W-:-:S12]  /*861d0*/  IMAD.MOV.U32 R5, RZ, RZ, R11 ;  /* 0x000000ffff057224 */ /* 0x000fd800078e000b */
[----:B------:R-:W-:Y:S04]  /*861e0*/  STL.64 [R1+0x690], R12 ;  /* 0x0006900c01007387 */ /* 0x000fe80000100a00 */
[----:B------:R-:W-:Y:S04]  /*861f0*/  STL.64 [R1+0x698], R14 ;  /* 0x0006980e01007387 */ /* 0x000fe80000100a00 */
[----:B------:R-:W-:Y:S04]  /*86200*/  STL.64 [R1+0x8558], R6 ;  /* 0x0085580601007387 */ /* 0x000fe80000100a00 */
[----:B------:R0:W-:Y:S02]  /*86210*/  STL.64 [R1+0x8550], R4 ;  /* 0x0085500401007387 */ /* 0x0001e40000100a00 */
[----:B0-----:R-:W-:-:S15]  /*86220*/  HMMA.16816.F32 R4, R28, R22, R16 ;  /* 0x000000161c04723c */ /* 0x001fde0000001810 */
[----:B------:R-:W-:-:S04]  /*86230*/  NOP ;  /* 0x0000000000007918 */ /* 0x000fc80000000000 */
[----:B------:R-:W-:Y:S04]  /*86240*/  STL.64 [R1+0x680], R4 ;  /* 0x0006800401007387 */ /* 0x000fe80000100a00 */
[----:B------:R-:W-:Y:S01]  /*86250*/  STL.64 [R1+0x688], R6 ;  /* 0x0006880601007387 */ /* 0x000fe20000100a00 */
[----:B------:R-:W-:-:S15]  /*86260*/  HMMA.16816.F32 R12, R28, R60, R24 ;  /* 0x0000003c1c0c723c */ /* 0x000fde0000001818 */
[----:B------:R-:W-:-:S04]  /*86270*/  NOP ;  /* 0x0000000000007918 */ /* 0x000fc80000000000 */
[----:B------:R0:W-:Y:S04]  /*86280*/  STL.64 [R1+0x670], R12 ;  /* 0x0006700c01007387 */ /* 0x0001e80000100a00 */
[----:B------:R1:W-:Y:S04]  /*86290*/  STL.64 [R1+0x678], R14 ;  /* 0x0006780e01007387 */ /* 0x0003e80000100a00 */
[----:B0-----:R-:W4:Y:S01]  /*862a0*/  LDL.LU R12, [R1+0x2700] ;  /* 0x00270000010c7983 */ /* 0x001f220000300800 */
[C---:B--2---:R-:W-:Y:S08]  /*862b0*/  HMMA.16816.F32 R16, R28.reuse, R58, R32 ;  /* 0x0000003a1c10723c */ /* 0x044ff00000001820 */
[C---:B---3--:R-:W-:Y:S11]  /*862c0*/  HMMA.16816.F32 R4, R28.reuse, R56, R36 ;  /* 0x000000381c04723c */ /* 0x048ff60000001824 */
[----:B------:R-:W-:Y:S04]  /*862d0*/  STL.64 [R1+0x660], R16 ;  /* 0x0006601001007387 */ /* 0x000fe80000100a00 */
[----:B------:R0:W-:Y:S04]  /*862e0*/  STL.64 [R1+0x668], R18 ;  /* 0x0006681201007387 */ /* 0x0001e80000100a00 */
[----:B------:R-:W-:Y:S04]  /*862f0*/  STL.64 [R1+0x650], R4 ;  /* 0x0006500401007387 */ /* 0x000fe80000100a00 */
[----:B------:R2:W-:Y:S04]  /*86300*/  STL.64 [R1+0x658], R6 ;  /* 0x0006580601007387 */ /* 0x0005e80000100a00 */
[----:B------:R-:W4:Y:S04]  /*86310*/  LDL.LU R13, [R1+0x2704] ;  /* 0x00270400010d7983 */ /* 0x000f280000300800 */
[----:B-1----:R-:W4:Y:S04]  /*86320*/  LDL.LU R14, [R1+0x2708] ;  /* 0x00270800010e7983 */ /* 0x002f280000300800 */
[----:B------:R-:W4:Y:S01]  /*86330*/  LDL.LU R15, [R1+0x270c] ;  /* 0x00270c00010f7983 */ /* 0x000f220000300800 */
[C---:B0-----:R-:W-:Y:S08]  /*86340*/  HMMA.16816.F32 R16, R28.reuse, R54, R40 ;  /* 0x000000361c10723c */ /* 0x041ff00000001828 */
[----:B--2---:R-:W-:Y:S01]  /*86350*/  HMMA.16816.F32 R4, R28, R52, R44 ;  /* 0x000000341c04723c */ /* 0x004fe2000000182c */
[----:B------:R-:W-:Y:S04]  /*86360*/  STL.64 [R1+0x8478], R58 ;  /* 0x0084783a01007387 */ /* 0x000fe80000100a00 */
[----:B------:R0:W-:Y:S04]  /*86370*/  STL.64 [R1+0x8470], R56 ;  /* 0x0084703801007387 */ /* 0x0001e80000100a00 */
[----:B0-----:R-:W2:Y:S04]  /*86380*/  LDL.LU R56, [R1+0x2710] ;  /* 0x0027100001387983 */ /* 0x001ea80000300800 */
[----:B------:R-:W2:Y:S04]  /*86390*/  LDL.LU R57, [R1+0x2714] ;  /* 0x0027140001397983 */ /* 0x000ea80000300800 */
[----:B------:R-:W2:Y:S04]  /*863a0*/  LDL.LU R58, [R1+0x2718] ;  /* 0x00271800013a7983 */ /* 0x000ea80000300800 */
[----:B------:R-:W2:Y:S04]  /*863b0*/  LDL.LU R59, [R1+0x271c] ;  /* 0x00271c00013b7983 */ /* 0x000ea80000300800 */
[----:B------:R-:W3:Y:S04]  /*863c0*/  LDL.LU R44, [R1+0x27c0] ;  /* 0x0027c000012c7983 */ /* 0x000ee80000300800 */
[----:B------:R-:W-:Y:S04]  /*863d0*/  STL.64 [R1+0x640], R16 ;  /* 0x0006401001007387 */ /* 0x000fe80000100a00 */
[----:B------:R-:W-:Y:S04]  /*863e0*/  STL.64 [R1+0x648], R18 ;  /* 0x0006481201007387 */ /* 0x000fe80000100a00 */
[----:B------:R0:W-:Y:S04]  /*863f0*/  STL.64 [R1+0x630], R4 ;  /* 0x0006300401007387 */ /* 0x0001e80000100a00 */
[----:B------:R1:W-:Y:S04]  /*86400*/  STL.64 [R1+0x638], R6 ;  /* 0x0006380601007387 */ /* 0x0003e80000100a00 */
[----:B------:R-:W3:Y:S04]  /*86410*/  LDL.LU R45, [R1+0x27c4] ;  /* 0x0027c400012d7983 */ /* 0x000ee80000300800 */
[----:B------:R-:W3:Y:S04]  /*86420*/  LDL.LU R46, [R1+0x27c8] ;  /* 0x0027c800012e7983 */ /* 0x000ee80000300800 */
[----:B------:R-:W3:Y:S04]  /*86430*/  LDL.LU R47, [R1+0x27cc] ;  /* 0x0027cc00012f7983 */ /* 0x000ee80000300800 */
[----:B0-----:R-:W2:Y:S04]  /*86440*/  LDL.LU R4, [R1+0x27d0] ;  /* 0x0027d00001047983 */ /* 0x001ea80000300800 */
[----:B------:R-:W2:Y:S04]  /*86450*/  LDL.LU R5, [R1+0x27d4] ;  /* 0x0027d40001057983 */ /* 0x000ea80000300800 */
[----:B-1----:R-:W2:Y:S04]  /*86460*/  LDL.LU R6, [R1+0x27d8] ;  /* 0x0027d80001067983 */ /* 0x002ea80000300800 */
        /* <DEDUP_REMOVED lines=12> */
[----:B------:R-:W-:-:S03]  /*86530*/  IMAD.MOV.U32 R8, RZ, RZ, R20 ;  /* 0x000000ffff087224 */ /* 0x000fc600078e0014 */
[----:B------:R-:W4:Y:S04]  /*86540*/  LDL.LU R39, [R1+0x278c] ;  /* 0x00278c0001277983 */ /* 0x000f280000300800 */
[----:B------:R-:W4:Y:S01]  /*86550*/  LDL.LU R20, [R1+0x2790] ;  /* 0x0027900001147983 */ /* 0x000f220000300800 */
[----:B------:R-:W-:Y:S02]  /*86560*/  IMAD.MOV.U32 R0, RZ, RZ, R9 ;  /* 0x000000ffff007224 */ /* 0x000fe400078e0009 */
[----:B------:R-:W-:Y:S01]  /*86570*/  IMAD.MOV.U32 R10, RZ, RZ, R22 ;  /* 0x000000ffff0a7224 */ /* 0x000fe200078e0016 */
[----:B------:R-:W4:Y:S01]  /*86580*/  LDL.LU R21, [R1+0x2794] ;  /* 0x0027940001157983 */ /* 0x000f220000300800 */
[----:B------:R-:W-:-:S03]  /*86590*/  IMAD.MOV.U32 R9, RZ, RZ, R23 ;  /* 0x000000ffff097224 */ /* 0x000fc600078e0017 */
        /* <DEDUP_REMOVED lines=88> */
[C---:B---3--:R-:W-:Y:S11]  /*86b20*/  HMMA.16816.F32 R32, R28.reuse, R24, R52 ;  /* 0x000000181c20723c */ /* 0x048ff60000001834 */
[----:B------:R-:W-:Y:S04]  /*86b30*/  STL.64 [R1+0x580], R36 ;  /* 0x0005802401007387 */ /* 0x000fe80000100a00 */
[----:B------:R-:W-:Y:S04]  /*86b40*/  STL.64 [R1+0x588], R38 ;  /* 0x0005882601007387 */ /* 0x000fe80000100a00 */
[----:B------:R0:W-:Y:S02]  /*86b50*/  STL.64 [R1+0x8440], R24 ;  /* 0x0084401801007387 */ /* 0x0001e40000100a00 */
[----:B0-----:R-:W-:Y:S02]  /*86b60*/  HMMA.16816.F32 R24, R28, R22, R56 ;  /* 0x000000161c18723c */ /* 0x001fe40000001838 */
[----:B------:R-:W-:Y:S04]  /*86b70*/  STL.64 [R1+0x570], R32 ;  /* 0x0005702001007387 */ /* 0x000fe80000100a00 */
[----:B------:R-:W-:Y:S01]  /*86b80*/  STL.64 [R1+0x578], R34 ;  /* 0x0005782201007387 */ /* 0x000fe20000100a00 */
[----:B------:R-:W-:-:S02]  /*86b90*/  IMAD.MOV.U32 R58, RZ, RZ, R10 ;  /* 0x000000ffff3a7224 */ /* 0x000fc400078e000a */
[----:B------:R-:W-:Y:S02]  /*86ba0*/  IMAD.MOV.U32 R59, RZ, RZ, R9 ;  /* 0x000000ffff3b7224 */ /* 0x000fe400078e0009 */
[----:B------:R-:W-:Y:S02]  /*86bb0*/  IMAD.MOV.U32 R56, RZ, RZ, R8 ;  /* 0x000000ffff387224 */ /* 0x000fe400078e0008 */
[----:B------:R-:W-:-:S06]  /*86bc0*/  IMAD.MOV.U32 R57, RZ, RZ, R7 ;  /* 0x000000ffff397224 */ /* 0x000fcc00078e0007 */
[----:B------:R0:W-:Y:S04]  /*86bd0*/  STL.64 [R1+0x560], R24 ;  /* 0x0005601801007387 */ /* 0x0001e80000100a00 */
[----:B------:R1:W-:Y:S04]  /*86be0*/  STL.64 [R1+0x568], R26 ;  /* 0x0005681a01007387 */ /* 0x0003e80000100a00 */
        /* <DEDUP_REMOVED lines=9> */
[----:B--2---:R-:W-:Y:S04]  /*86c80*/  STL.64 [R1+0x84b0], R48 ;  /* 0x0084b03001007387 */ /* 0x004fe80000100a00 */
[----:B------:R-:W2:Y:S04]  /*86c90*/  LDL.LU R40, [R1+0x2650] ;  /* 0x0026500001287983 */ /* 0x000ea80000300800 */
[----:B------:R-:W2:Y:S04]  /*86ca0*/  LDL.LU R41, [R1+0x2654] ;  /* 0x0026540001297983 */ /* 0x000ea80000300800 */
[----:B------:R-:W3:Y:S04]  /*86cb0*/  LDL.LU R42, [R1+0x2658] ;  /* 0x00265800012a7983 */ /* 0x000ee80000300800 */
[----:B------:R-:W3:Y:S01]  /*86cc0*/  LDL.LU R43, [R1+0x265c] ;  /* 0x00265c00012b7983 */ /* 0x000ee20000300800 */
[----:B------:R-:W-:-:S03]  /*86cd0*/  IMAD.MOV.U32 R45, RZ, RZ, R0 ;  /* 0x000000ffff2d7224 */ /* 0x000fc600078e0000 */
[----:B---3--:R-:W-:Y:S04]  /*86ce0*/  STL.64 [R1+0x84d8], R42 ;  /* 0x0084d82a01007387 */ /* 0x008fe80000100a00 */
[----:B--2---:R2:W-:Y:S04]  /*86cf0*/  STL.64 [R1+0x84d0], R40 ;  /* 0x0084d02801007387 */ /* 0x0045e80000100a00 */
[----:B0-----:R-:W3:Y:S04]  /*86d00*/  LDL.LU R24, [R1+0x325c] ;  /* 0x00325c0001187983 */ /* 0x001ee80000300800 */
[----:B------:R-:W4:Y:S04]  /*86d10*/  LDL.LU R25, [R1+0x3268] ;  /* 0x0032680001197983 */ /* 0x000f280000300800 */
[----:B-1----:R-:W4:Y:S04]  /*86d20*/  LDL.LU R26, [R1+0x3264] ;  /* 0x00326400011a7983 */ /* 0x002f280000300800 */
        /* <DEDUP_REMOVED lines=26> */
[----:B------:R-:W4:Y:S01]  /*86ed0*/  LDL.LU R59, [R1+0x26bc] ;  /* 0x0026bc00013b7983 */ /* 0x000f220000300800 */
[----:B------:R-:W-:-:S03]  /*86ee0*/  IMAD.MOV.U32 R47, RZ, RZ, R5 ;  /* 0x000000ffff2f7224 */ /* 0x000fc600078e0005 */
        /* <DEDUP_REMOVED lines=14> */
[----:B0-----:R-:W4:Y:S04]  /*86fd0*/  LDL.LU R22, [R1+0x3254] ;  /* 0x0032540001167983 */ /* 0x001f280000300800 */
[----:B------:R-:W4:Y:S04]  /*86fe0*/  LDL.LU R23, [R1+0x3260] ;  /* 0x0032600001177983 */ /* 0x000f280000300800 */
[----:B------:R0:W-:Y:S04]  /*86ff0*/  STL.64 [R1+0x8460], R20 ;  /* 0x0084601401007387 */ /* 0x0001e80000100a00 */
[----:B0-----:R-:W4:Y:S01]  /*87000*/  LDL.LU R21, [R1+0x3258] ;  /* 0x0032580001157983 */ /* 0x001f220000300800 */
[C---:B--2---:R-:W-:Y:S08]  /*87010*/  HMMA.16816.F32 R40, R28.reuse, R18, R40 ;  /* 0x000000121c28723c */ /* 0x044ff00000001828 */
[C---:B---3--:R-:W-:Y:S11]  /*87020*/  HMMA.16816.F32 R12, R28.reuse, R16, R12 ;  /* 0x000000101c0c723c */ /* 0x048ff6000000180c */
        /* <DEDUP_REMOVED lines=42> */
[----:B------:R-:W-:Y:S01]  /*872d0*/  IMAD R0, R0, 0x100, R27 ;  /* 0x0000010000007824 */ /* 0x000fe200078e021b */
[C---:B---3--:R-:W-:Y:S08]  /*872e0*/  HMMA.16816.F32 R12, R28.reuse, R6, R12 ;  /* 0x000000061c0c723c */ /* 0x048ff0000000180c */
[----:B--2---:R-:W-:Y:S01]  /*872f0*/  HMMA.16816.F32 R8, R28, R4, R16 ;  /* 0x000000041c08723c */ /* 0x004fe20000001810 */
[----:B------:R-:W-:Y:S10]  /*87300*/  STL.64 [R1+0x83c8], R6 ;  /* 0x0083c80601007387 */ /* 0x000ff40000100a00 */
[----:B------:R-:W-:Y:S04]  /*87310*/  STL.64 [R1+0x4e0], R12 ;  /* 0x0004e00c01007387 */ /* 0x000fe80000100a00 */
[----:B------:R-:W-:Y:S04]  /*87320*/  STL.64 [R1+0x4e8], R14 ;  /* 0x0004e80e01007387 */ /* 0x000fe80000100a00 */
[----:B------:R0:W-:Y:S04]  /*87330*/  STL.64 [R1+0x83c0], R4 ;  /* 0x0083c00401007387 */ /* 0x0001e80000100a00 */
[----:B------:R1:W-:Y:S01]  /*87340*/  STL.64 [R1+0x4d0], R8 ;  /* 0x0004d00801007387 */ /* 0x0003e20000100a00 */
[----:B0-----:R-:W-:-:S02]  /*87350*/  IMAD R5, R24, 0x100, R23 ;  /* 0x0000010018057824 */ /* 0x001fc400078e0217 */
[----:B-1----:R-:W-:Y:S02]  /*87360*/  IMAD R8, R22, 0x100, R21 ;  /* 0x0000010016087824 */ /* 0x002fe400078e0215 */
[----:B------:R-:W-:Y:S01]  /*87370*/  IMAD R4, R26, 0x100, R25 ;  /* 0x000001001a047824 */ /* 0x000fe200078e0219 */
[----:B------:R-:W-:Y:S01]  /*87380*/  HMMA.16816.F32 R12, R28, R2, R32 ;  /* 0x000000021c0c723c */ /* 0x000fe20000001820 */
[----:B------:R-:W-:Y:S02]  /*87390*/  F2FP.F16.E4M3.UNPACK_B R31, R0 ;  /* 0x00000000ff1f723e */ /* 0x000fe400020006ff */
[----:B------:R-:W-:Y:S02]  /*873a0*/  F2FP.F16.E4M3.UNPACK_B R29, R5 ;  /* 0x00000005ff1d723e */ /* 0x000fe400020006ff */
[----:B------:R-:W-:Y:S02]  /*873b0*/  F2FP.F16.E4M3.UNPACK_B R28, R8 ;  /* 0x00000008ff1c723e */ /* 0x000fe400020006ff */
[----:B------:R-:W-:-:S07]  /*873c0*/  F2FP.F16.E4M3.UNPACK_B R30, R4 ;  /* 0x00000004ff1e723e */ /* 0x000fce00020006ff */
[C---:B------:R-:W-:Y:S01]  /*873d0*/  HMMA.16816.F32 R4, R28.reuse, R44, R36 ;  /* 0x0000002c1c04723c */ /* 0x040fe20000001824 */
[----:B------:R4:W-:Y:S04]  /*873e0*/  STL.64 [R1+0x4d8], R10 ;  /* 0x0004d80a01007387 */ /* 0x0009e80000100a00 */
[----:B------:R-:W-:Y:S04]  /*873f0*/  STL.64 [R1+0x50], R12 ;  /* 0x0000500c01007387 */ /* 0x000fe80000100a00 */
[----:B------:R0:W-:Y:S01]  /*87400*/  STL.64 [R1+0x58], R14 ;  /* 0x0000580e01007387 */ /* 0x0001e20000100a00 */
[C---:B----4-:R-:W-:Y:S08]  /*87410*/  HMMA.16816.F32 R8, R28.reuse, R56, R48 ;  /* 0x000000381c08723c */ /* 0x050ff00000001830 */
[C---:B0-----:R-:W-:Y:S01]  /*87420*/  HMMA.16816.F32 R12, R28.reuse, R46, R40 ;  /* 0x0000002e1c0c723c */ /* 0x041fe20000001828 */
[----:B------:R-:W-:Y:S04]  /*87430*/  STL.64 [R1+0x4c0], R4 ;  /* 0x0004c00401007387 */ /* 0x000fe80000100a00 */
[----:B------:R0:W-:Y:S03]  /*87440*/  STL.64 [R1+0x4c8], R6 ;  /* 0x0004c80601007387 */ /* 0x0001e60000100a00 */
[C---:B0-----:R-:W-:Y:S11]  /*87450*/  HMMA.16816.F32 R4, R28.reuse, R58, R52 ;  /* 0x0000003a1c04723c */ /* 0x041ff60000001834 */
        /* <DEDUP_REMOVED lines=131> */
[----:B------:R4:W-:Y:S02]  /*87c90*/  STL.64 [R1+0x3f8], R46 ;  /* 0x0003f82e01007387 */ /* 0x0009e40000100a00 */
[----:B----4-:R-:W-:Y:S02]  /*87ca0*/  HMMA.16816.F32 R44, R28, R40, R48 ;  /* 0x000000281c2c723c */ /* 0x010fe40000001830 */
[----:B------:R-:W-:Y:S04]  /*87cb0*/  STL.64 [R1+0x82f8], R42 ;  /* 0x0082f82a01007387 */ /* 0x000fe80000100a00 */
[----:B------:R-:W-:-:S13]  /*87cc0*/  STL.64 [R1+0x82f0], R40 ;  /* 0x0082f02801007387 */ /* 0x000fda0000100a00 */
        /* <DEDUP_REMOVED lines=8> */
[C---:B0-----:R-:W-:Y:S08]  /*87d50*/  HMMA.16816.F32 R36, R28.reuse, R34, R4 ;  /* 0x000000221c24723c */ /* 0x041ff00000001804 */
[C---:B------:R-:W-:Y:S01]  /*87d60*/  HMMA.16816.F32 R4, R28.reuse, R32, R8 ;  /* 0x000000201c04723c */ /* 0x040fe20000001808 */
[----:B------:R-:W-:Y:S04]  /*87d70*/  STL.64 [R1+0x3c0], R40 ;  /* 0x0003c02801007387 */ /* 0x000fe80000100a00 */
[----:B------:R-:W-:Y:S04]  /*87d80*/  STL.64 [R1+0x3c8], R42 ;  /* 0x0003c82a01007387 */ /* 0x000fe80000100a00 */
[----:B------:R-:W-:Y:S01]  /*87d90*/  STL.64 [R1+0x8338], R34 ;  /* 0x0083382201007387 */ /* 0x000fe20000100a00 */
[C---:B------:R-:W-:Y:S03]  /*87da0*/  HMMA.16816.F32 R8, R28.reuse, R26, R12 ;  /* 0x0000001a1c08723c */ /* 0x040fe6000000180c */
[----:B------:R-:W-:Y:S04]  /*87db0*/  STL.64 [R1+0x3b0], R36 ;  /* 0x0003b02401007387 */ /* 0x000fe80000100a00 */
[----:B------:R-:W-:Y:S04]  /*87dc0*/  STL.64 [R1+0x3b8], R38 ;  /* 0x0003b82601007387 */ /* 0x000fe80000100a00 */
[----:B------:R-:W-:Y:S04]  /*87dd0*/  STL.64 [R1+0x8330], R32 ;  /* 0x0083302001007387 */ /* 0x000fe80000100a00 */
[----:B------:R-:W-:Y:S04]  /*87de0*/  STL.64 [R1+0x3a0], R4 ;  /* 0x0003a00401007387 */ /* 0x000fe80000100a00 */
[----:B------:R0:W-:Y:S04]  /*87df0*/  STL.64 [R1+0x3a8], R6 ;  /* 0x0003a80601007387 */ /* 0x0001e80000100a00 */
[----:B------:R-:W2:Y:S01]  /*87e00*/  LDL.LU R48, [R1+0x19f0] ;  /* 0x0019f00001307983 */ /* 0x000ea20000300800 */
[----:B0-----:R-:W-:Y:S03]  /*87e10*/  HMMA.16816.F32 R4, R28, R24, R16 ;  /* 0x000000181c04723c */ /* 0x001fe60000001810 */
[----:B------:R-:W-:Y:S04]  /*87e20*/  STL.64 [R1+0x390], R8 ;  /* 0x0003900801007387 */ /* 0x000fe80000100a00 */
[----:B------:R-:W-:-:S12]  /*87e30*/  STL.64 [R1+0x398], R10 ;  /* 0x0003980a01007387 */ /* 0x000fd80000100a00 */
        /* <DEDUP_REMOVED lines=19> */
[----:B0-----:R-:W2:Y:S04]  /*87f70*/  LDL.LU R48, [R1+0x2510] ;  /* 0x0025100001307983 */ /* 0x001ea80000300800 */
        /* <DEDUP_REMOVED lines=28> */
[----:B------:R-:W-:Y:S04]  /*88140*/  STL.64 [R1+0x8358], R26 ;  /* 0x0083581a01007387 */ /* 0x000fe80000100a00 */
[----:B------:R0:W-:Y:S04]  /*88150*/  STL.64 [R1+0x8350], R24 ;  /* 0x0083501801007387 */ /* 0x0001e80000100a00 */
[----:B0-----:R-:W3:Y:S04]  /*88160*/  LDL.LU R24, [R1+0x24a0] ;  /* 0x0024a00001187983 */ /* 0x001ee80000300800 */
[----:B------:R-:W3:Y:S04]  /*88170*/  LDL.LU R25, [R1+0x24a4] ;  /* 0x0024a40001197983 */ /* 0x000ee80000300800 */
[----:B------:R-:W3:Y:S04]  /*88180*/  LDL.LU R26, [R1+0x24a8] ;  /* 0x0024a800011a7983 */ /* 0x000ee80000300800 */
[----:B------:R-:W3:Y:S01]  /*88190*/  LDL.LU R27, [R1+0x24ac] ;  /* 0x0024ac00011b7983 */ /* 0x000ee20000300800 */
[C---:B----4-:R-:W-:Y:S08]  /*881a0*/  HMMA.16816.F32 R16, R28.reuse, R20, R16 ;  /* 0x000000141c10723c */ /* 0x050ff00000001810 */
        /* <DEDUP_REMOVED lines=42> */
[----:B------:R2:W-:Y:S01]  /*88450*/  STL.64 [R1+0x328], R18 ;  /* 0x0003281201007387 */ /* 0x0005e20000100a00 */
[----:B------:R-:W-:Y:S01]  /*88460*/  IMAD R0, R0, 0x100, R57 ;  /* 0x0000010000007824 */ /* 0x000fe200078e0239 */
        /* <DEDUP_REMOVED lines=9> */
[----:B------:R-:W-:Y:S01]  /*88500*/  HMMA.16816.F32 R8, R28, R4, R36 ;  /* 0x000000041c08723c */ /* 0x000fe20000001824 */
        /* <DEDUP_REMOVED lines=13> */
[----:B------:R-:W-:Y:S01]  /*885e0*/  HMMA.16816.F32 R4, R28, R58, R52 ;  /* 0x0000003a1c04723c */ /* 0x000fe20000001834 */
[----:B------:R-:W-:Y:S04]  /*885f0*/  STL.64 [R1+0x2e8], R10 ;  /* 0x0002e80a01007387 */ /* 0x000fe80000100a00 */
[----:B------:R0:W-:Y:S04]  /*88600*/  STL.64 [R1+0x40], R12 ;  /* 0x0000400c01007387 */ /* 0x0001e80000100a00 */
[----:B------:R1:W-:Y:S04]  /*88610*/  STL.64 [R1+0x48], R14 ;  /* 0x0000480e01007387 */ /* 0x0003e80000100a00 */
[----:B------:R-:W2:Y:S06]  /*88620*/  LDL.LU R20, [R1+0x21c0] ;  /* 0x0021c00001147983 */ /* 0x000eac0000300800 */
        /* <DEDUP_REMOVED lines=15> */
[----:B----4-:R-:W3:Y:S04]  /*88720*/  LDL.LU R6, [R1+0x2248] ;  /* 0x0022480001067983 */ /* 0x010ee80000300800 */
[----:B------:R-:W3:Y:S04]  /*88730*/  LDL.LU R7, [R1+0x224c] ;  /* 0x00224c0001077983 */ /* 0x000ee80000300800 */
[----:B---3--:R1:W-:Y:S04]  /*88740*/  STL.64 [R1+0x8388], R6 ;  /* 0x0083880601007387 */ /* 0x0083e80000100a00 */
        /* <DEDUP_REMOVED lines=18> */
[----:B0-----:R-:W4:Y:S04]  /*88870*/  LDL.LU R12, [R1+0x2440] ;  /* 0x00244000010c7983 */ /* 0x001f280000300800 */
[----:B------:R-:W4:Y:S04]  /*88880*/  LDL.LU R13, [R1+0x2444] ;  /* 0x00244400010d7983 */ /* 0x000f280000300800 */
[----:B------:R-:W4:Y:S04]  /*88890*/  LDL.LU R14, [R1+0x2448] ;  /* 0x00244800010e7983 */ /* 0x000f280000300800 */
[----:B------:R-:W4:Y:S04]  /*888a0*/  LDL.LU R15, [R1+0x244c] ;  /* 0x00244c00010f7983 */ /* 0x000f280000300800 */
[----:B-1----:R-:W4:Y:S04]  /*888b0*/  LDL R6, [R1+0x10] ;  /* 0x0000100001067983 */ /* 0x002f280000100800 */
[----:B------:R-:W4:Y:S04]  /*888c0*/  LDL R7, [R1+0x14] ;  /* 0x0000140001077983 */ /* 0x000f280000100800 */
[----:B--2---:R-:W4:Y:S04]  /*888d0*/  LDL.LU R52, [R1+0x2450] ;  /* 0x0024500001347983 */ /* 0x004f280000300800 */
[----:B------:R-:W4:Y:S04]  /*888e0*/  LDL.LU R53, [R1+0x2454] ;  /* 0x0024540001357983 */ /* 0x000f280000300800 */
[----:B------:R-:W4:Y:S04]  /*888f0*/  LDL.LU R54, [R1+0x2458] ;  /* 0x0024580001367983 */ /* 0x000f280000300800 */
[----:B------:R-:W4:Y:S04]  /*88900*/  LDL.LU R55, [R1+0x245c] ;  /* 0x00245c0001377983 */ /* 0x000f280000300800 */
[----:B------:R-:W2:Y:S04]  /*88910*/  LDL.64 R24, [R1+0x8] ;  /* 0x0000080001187983 */ /* 0x000ea80000100a00 */
        /* <DEDUP_REMOVED lines=28> */
[----:B------:R0:W-:Y:S01]  /*88ae0*/  STL [R1+0x8278], R0 ;  /* 0x0082780001007387 */ /* 0x0001e20000100800 */
[C---:B---3--:R-:W-:Y:S08]  /*88af0*/  HMMA.16816.F32 R56, R28.reuse, R60, R56 ;  /* 0x0000003c1c38723c */ /* 0x048ff00000001838 */
[C---:B----4-:R-:W-:Y:S08]  /*88b00*/  HMMA.16816.F32 R4, R28.reuse, R6, R52 ;  /* 0x000000061c04723c */ /* 0x050ff00000001834 */
[----:B--2---:R-:W-:Y:S01]  /*88b10*/  HMMA.16816.F32 R12, R28, R24, R12 ;  /* 0x000000181c0c723c */ /* 0x004fe2000000180c */
[----:B0-----:R-:W-:-:S07]  /*88b20*/  IMAD.MOV.U32 R0, RZ, RZ, R25 ;  /* 0x000000ffff007224 */ /* 0x001fce00078e0019 */
[C---:B------:R-:W-:Y:S01]  /*88b30*/  HMMA.16816.F32 R24, R28.reuse, R26, R20 ;  /* 0x0000001a1c18723c */ /* 0x040fe20000001814 */
[----:B------:R-:W2:Y:S04]  /*88b40*/  LDL.LU.64 R54, [R1+0x8398] ;  /* 0x0083980001367983 */ /* 0x000ea80000300a00 */
[----:B------:R-:W2:Y:S04]  /*88b50*/  LDL.LU.64 R52, [R1+0x8390] ;  /* 0x0083900001347983 */ /* 0x000ea80000300a00 */
[----:B------:R-:W-:Y:S04]  /*88b60*/  STL.64 [R1+0x2c0], R4 ;  /* 0x0002c00401007387 */ /* 0x000fe80000100a00 */
[----:B------:R0:W-:Y:S04]  /*88b70*/  STL.64 [R1+0x2c8], R6 ;  /* 0x0002c80601007387 */ /* 0x0001e80000100a00 */
[----:B0-----:R-:W3:Y:S04]  /*88b80*/  LDL.LU.64 R6, [R1+0x8388] ;  /* 0x0083880001067983 */ /* 0x001ee80000300a00 */
[----:B------:R-:W3:Y:S04]  /*88b90*/  LDL.LU.64 R4, [R1+0x8380] ;  /* 0x0083800001047983 */ /* 0x000ee80000300a00 */
[----:B------:R-:W-:Y:S04]  /*88ba0*/  STL.64 [R1+0x2b0], R12 ;  /* 0x0002b00c01007387 */ /* 0x000fe80000100a00 */
[----:B------:R0:W-:Y:S04]  /*88bb0*/  STL.64 [R1+0x2b8], R14 ;  /* 0x0002b80e01007387 */ /* 0x0001e80000100a00 */
[----:B0-----:R-:W4:Y:S04]  /*88bc0*/  LDL.LU.64 R14, [R1+0x8378] ;  /* 0x00837800010e7983 */ /* 0x001f280000300a00 */
        /* <DEDUP_REMOVED lines=81> */
[----:B------:R-:W-:Y:S01]  /*890e0*/  STL.64 [R1+0x81d8], R36 ;  /* 0x0081d82401007387 */ /* 0x000fe20000100a00 */
[C---:B0-----:R-:W-:Y:S04]  /*890f0*/  HMMA.16816.F32 R8, R28.reuse, R34, R16 ;  /* 0x000000221c08723c */ /* 0x041fe80000001810 */
[----:B------:R-:W-:Y:S04]  /*89100*/  STL.64 [R1+0x1d0], R4 ;  /* 0x0001d00401007387 */ /* 0x000fe80000100a00 */
[----:B------:R0:W-:Y:S04]  /*89110*/  STL.64 [R1+0x1d8], R6 ;  /* 0x0001d80601007387 */ /* 0x0001e80000100a00 */
[----:B------:R-:W2:Y:S01]  /*89120*/  LDL.LU R44, [R1+0x2040] ;  /* 0x00204000012c7983 */ /* 0x000ea20000300800 */
[C---:B0-----:R-:W-:Y:S06]  /*89130*/  HMMA.16816.F32 R4, R28.reuse, R32, R20 ;  /* 0x000000201c04723c */ /* 0x041fec0000001814 */
[----:B------:R-:W-:Y:S04]  /*89140*/  STL.64 [R1+0x1c0], R8 ;  /* 0x0001c00801007387 */ /* 0x000fe80000100a00 */
[----:B------:R-:W-:Y:S09]  /*89150*/  STL.64 [R1+0x1c8], R10 ;  /* 0x0001c80a01007387 */ /* 0x000ff20000100a00 */
        /* <DEDUP_REMOVED lines=110> */
[C---:B0-----:R-:W-:Y:S08]  /*89840*/  HMMA.16816.F32 R16, R28.reuse, R10, R32 ;  /* 0x0000000a1c10723c */ /* 0x041ff00000001820 */
        /* <DEDUP_REMOVED lines=11> */
[----:B------:R0:W-:Y:S02]  /*89900*/  STL.64 [R1+0x108], R14 ;  /* 0x0001080e01007387 */ /* 0x0001e40000100a00 */
[----:B0-----:R-:W-:Y:S02]  /*89910*/  HMMA.16816.F32 R12, R28, R2, R56 ;  /* 0x000000021c0c723c */ /* 0x001fe40000001838 */
[----:B------:R-:W-:Y:S04]  /*89920*/  STL.64 [R1+0x8178], R4 ;  /* 0x0081780401007387 */ /* 0x000fe80000100a00 */
[----:B------:R0:W-:Y:S04]  /*89930*/  STL.64 [R1+0xf0], R8 ;  /* 0x0000f00801007387 */ /* 0x0001e80000100a00 */
[----:B------:R1:W-:Y:S09]  /*89940*/  STL.64 [R1+0xf8], R10 ;  /* 0x0000f80a01007387 */ /* 0x0003f20000100a00 */
[----:B------:R-:W-:Y:S04]  /*89950*/  STL.64 [R1+0x30], R12 ;  /* 0x0000300c01007387 */ /* 0x000fe80000100a00 */
[----:B------:R-:W-:Y:S04]  /*89960*/  STL.64 [R1+0x38], R14 ;  /* 0x0000380e01007387 */ /* 0x000fe80000100a00 */
[----:B------:R-:W2:Y:S04]  /*89970*/  LDL.LU R16, [R1+0x1e50] ;  /* 0x001e500001107983 */ /* 0x000ea80000300800 */
[----:B------:R-:W2:Y:S04]  /*89980*/  LDL.LU R17, [R1+0x1e54] ;  /* 0x001e540001117983 */ /* 0x000ea80000300800 */
[----:B------:R-:W3:Y:S04]  /*89990*/  LDL.LU R18, [R1+0x1e58] ;  /* 0x001e580001127983 */ /* 0x000ee80000300800 */
[----:B------:R-:W3:Y:S01]  /*899a0*/  LDL.LU R19, [R1+0x1e5c] ;  /* 0x001e5c0001137983 */ /* 0x000ee20000300800 */
[----:B0-----:R-:W-:-:S05]  /*899b0*/  IMAD R8, R49, 0x100, R48 ;  /* 0x0000010031087824 */ /* 0x001fca00078e0230 */
[----:B------:R-:W-:Y:S01]  /*899c0*/  F2FP.F16.E4M3.UNPACK_B R28, R8 ;  /* 0x00000008ff1c723e */ /* 0x000fe200020006ff */
[----:B---3--:R-:W-:Y:S04]  /*899d0*/  STL.64 [R1+0x8230], R18 ;  /* 0x0082301201007387 */ /* 0x008fe80000100a00 */
[----:B--2---:R0:W-:Y:S04]  /*899e0*/  STL.64 [R1+0x8228], R16 ;  /* 0x0082281001007387 */ /* 0x0041e80000100a00 */
[----:B------:R-:W2:Y:S04]  /*899f0*/  LDL.LU R8, [R1+0x1e70] ;  /* 0x001e700001087983 */ /* 0x000ea80000300800 */
[----:B------:R-:W2:Y:S04]  /*89a00*/  LDL.LU R9, [R1+0x1e74] ;  /* 0x001e740001097983 */ /* 0x000ea80000300800 */
[----:B-1----:R-:W3:Y:S04]  /*89a10*/  LDL.LU R10, [R1+0x1e78] ;  /* 0x001e7800010a7983 */ /* 0x002ee80000300800 */
[----:B------:R-:W3:Y:S01]  /*89a20*/  LDL.LU R11, [R1+0x1e7c] ;  /* 0x001e7c00010b7983 */ /* 0x000ee20000300800 */
[----:B------:R-:W-:-:S02]  /*89a30*/  IMAD R4, R55, 0x100, R54 ;  /* 0x0000010037047824 */ /* 0x000fc400078e0236 */
[----:B------:R-:W-:Y:S02]  /*89a40*/  IMAD R5, R53, 0x100, R52 ;  /* 0x0000010035057824 */ /* 0x000fe400078e0234 */
[----:B------:R-:W-:Y:S01]  /*89a50*/  IMAD R6, R51, 0x100, R50 ;  /* 0x0000010033067824 */ /* 0x000fe200078e0232 */
[----:B------:R-:W-:Y:S02]  /*89a60*/  F2FP.F16.E4M3.UNPACK_B R31, R4 ;  /* 0x00000004ff1f723e */ /* 0x000fe400020006ff */
[----:B------:R-:W-:Y:S02]  /*89a70*/  F2FP.F16.E4M3.UNPACK_B R30, R5 ;  /* 0x00000005ff1e723e */ /* 0x000fe400020006ff */
[----:B------:R-:W-:Y:S01]  /*89a80*/  F2FP.F16.E4M3.UNPACK_B R29, R6 ;  /* 0x00000006ff1d723e */ /* 0x000fe200020006ff */
[----:B---3--:R-:W-:Y:S04]  /*89a90*/  STL.64 [R1+0x8240], R10 ;  /* 0x0082400a01007387 */ /* 0x008fe80000100a00 */
[----:B--2---:R-:W-:Y:S04]  /*89aa0*/  STL.64 [R1+0x8238], R8 ;  /* 0x0082380801007387 */ /* 0x004fe80000100a00 */
[----:B------:R-:W2:Y:S04]  /*89ab0*/  LDL.LU R4, [R1+0x1e80] ;  /* 0x001e800001047983 */ /* 0x000ea80000300800 */
[----:B------:R-:W2:Y:S04]  /*89ac0*/  LDL.LU R5, [R1+0x1e84] ;  /* 0x001e840001057983 */ /* 0x000ea80000300800 */
[----:B------:R-:W3:Y:S04]  /*89ad0*/  LDL.LU R6, [R1+0x1e88] ;  /* 0x001e880001067983 */ /* 0x000ee80000300800 */
[----:B------:R-:W3:Y:S04]  /*89ae0*/  LDL.LU R7, [R1+0x1e8c] ;  /* 0x001e8c0001077983 */ /* 0x000ee80000300800 */
[----:B---3--:R1:W-:Y:S04]  /*89af0*/  STL.64 [R1+0x8250], R6 ;  /* 0x0082500601007387 */ /* 0x0083e80000100a00 */
[----:B--2---:R-:W-:Y:S04]  /*89b00*/  STL.64 [R1+0x8248], R4 ;  /* 0x0082480401007387 */ /* 0x004fe80000100a00 */
[----:B------:R-:W2:Y:S04]  /*89b10*/  LDL.LU R32, [R1+0x1f80] ;  /* 0x001f800001207983 */ /* 0x000ea80000300800 */
        /* <DEDUP_REMOVED lines=8> */
[----:B------:R-:W4:Y:S01]  /*89ba0*/  LDL.LU R59, [R1+0x1fac] ;  /* 0x001fac00013b7983 */ /* 0x000f220000300800 */
[----:B------:R-:W-:-:S03]  /*89bb0*/  IMAD.MOV.U32 R25, RZ, RZ, R0 ;  /* 0x000000ffff197224 */ /* 0x000fc600078e0000 */
[----:B----4-:R-:W-:Y:S04]  /*89bc0*/  STL.64 [R1+0x8270], R58 ;  /* 0x0082703a01007387 */ /* 0x010fe80000100a00 */
[----:B---3--:R3:W-:Y:S04]  /*89bd0*/  STL.64 [R1+0x8268], R56 ;  /* 0x0082683801007387 */ /* 0x0087e80000100a00 */
[----:B------:R-:W4:Y:S04]  /*89be0*/  LDL R26, [R1] ;  /* 0x00000000011a7983 */ /* 0x000f280000100800 */
[----:B------:R-:W4:Y:S04]  /*89bf0*/  LDL R27, [R1+0x4] ;  /* 0x00000400011b7983 */ /* 0x000f280000100800 */
[----:B0-----:R-:W4:Y:S04]  /*89c00*/  LDL.LU R16, [R1+0x1fb0] ;  /* 0x001fb00001107983 */ /* 0x001f280000300800 */
[----:B------:R-:W4:Y:S04]  /*89c10*/  LDL.LU R17, [R1+0x1fb4] ;  /* 0x001fb40001117983 */ /* 0x000f280000300800 */
[----:B------:R-:W4:Y:S04]  /*89c20*/  LDL.LU R18, [R1+0x1fb8] ;  /* 0x001fb80001127983 */ /* 0x000f280000300800 */
[----:B------:R-:W4:Y:S04]  /*89c30*/  LDL.LU R19, [R1+0x1fbc] ;  /* 0x001fbc0001137983 */ /* 0x000f280000300800 */
[----:B------:R-:W4:Y:S04]  /*89c40*/  LDL R24, [R1+0x8] ;  /* 0x0000080001187983 */ /* 0x000f280000100800 */
[----:B------:R-:W4:Y:S04]  /*89c50*/  LDL.LU R0, [R1+0x8278] ;  /* 0x0082780001007983 */ /* 0x000f280000300800 */
[----:B-1----:R-:W4:Y:S04]  /*89c60*/  LDL R6, [R1+0x10] ;  /* 0x0000100001067983 */ /* 0x002f280000100800 */
[----:B------:R-:W4:Y:S04]  /*89c70*/  LDL R7, [R1+0x14] ;  /* 0x0000140001077983 */ /* 0x000f280000100800 */
[----:B--2---:R-:W2:Y:S04]  /*89c80*/  LDL.LU R32, [R1+0x2000] ;  /* 0x0020000001207983 */ /* 0x004ea80000300800 */
[----:B------:R-:W2:Y:S04]  /*89c90*/  LDL.LU R33, [R1+0x2004] ;  /* 0x0020040001217983 */ /* 0x000ea80000300800 */
[----:B------:R-:W2:Y:S04]  /*89ca0*/  LDL.LU R34, [R1+0x2008] ;  /* 0x0020080001227983 */ /* 0x000ea80000300800 */
[----:B------:R-:W2:Y:S04]  /*89cb0*/  LDL.LU R35, [R1+0x200c] ;  /* 0x00200c0001237983 */ /* 0x000ea80000300800 */
[----:B------:R-:W2:Y:S04]  /*89cc0*/  LDL R4, [R1+0x18] ;  /* 0x0000180001047983 */ /* 0x000ea80000100800 */
[----:B---3--:R-:W2:Y:S04]  /*89cd0*/  LDL.LU R56, [R1+0x2020] ;  /* 0x0020200001387983 */ /* 0x008ea80000300800 */
        /* <DEDUP_REMOVED lines=35> */
[----:B----4-:R-:W-:-:S07]  /*89f10*/  IMAD.MOV.U32 R5, RZ, RZ, R0 ;  /* 0x000000ffff057224 */ /* 0x010fce00078e0000 */
[----:B--2---:R-:W-:-:S15]  /*89f20*/  HMMA.16816.F32 R56, R28, R4, R56 ;  /* 0x000000041c38723c */ /* 0x004fde0000001838 */
[----:B------:R-:W-:-:S04]  /*89f30*/  NOP ;  /* 0x0000000000007918 */ /* 0x000fc80000000000 */
[----:B------:R-:W-:Y:S04]  /*89f40*/  STL.64 [R1+0xe0], R56 ;  /* 0x0000e03801007387 */ /* 0x000fe80000100a00 */
[----:B------:R0:W-:Y:S04]  /*89f50*/  STL.64 [R1+0xe8], R58 ;  /* 0x0000e83a01007387 */ /* 0x0001e80000100a00 */
[----:B0-----:R-:W2:Y:S04]  /*89f60*/  LDL.LU.64 R58, [R1+0x8270] ;  /* 0x00827000013a7983 */ /* 0x001ea80000300a00 */
[----:B------:R-:W2:Y:S01]  /*89f70*/  LDL.LU.64 R56, [R1+0x8268] ;  /* 0x0082680001387983 */ /* 0x000ea20000300a00 */
[C---:B------:R-:W-:Y:S08]  /*89f80*/  HMMA.16816.F32 R4, R28.reuse, R6, R32 ;  /* 0x000000061c04723c */ /* 0x040ff00000001820 */
[C---:B---3--:R-:W-:Y:S08]  /*89f90*/  HMMA.16816.F32 R8, R28.reuse, R24, R8 ;  /* 0x000000181c08723c */ /* 0x048ff00000001808 */
[C---:B------:R-:W-:Y:S01]  /*89fa0*/  HMMA.16816.F32 R24, R28.reuse, R26, R16 ;  /* 0x0000001a1c18723c */ /* 0x040fe20000001810 */
        /* <DEDUP_REMOVED lines=8> */
[----:B0-----:R-:W3:Y:S04]  /*8a030*/  LDL.LU.64 R10, [R1+0x8240] ;  /* 0x00824000010a7983 */ /* 0x001ee80000300a00 */
[----:B------:R-:W3:Y:S04]  /*8a040*/  LDL.LU.64 R8, [R1+0x8238] ;  /* 0x0082380001087983 */ /* 0x000ee80000300a00 */
[----:B------:R-:W3:Y:S04]  /*8a050*/  LDL.LU.64 R18, [R1+0x8230] ;  /* 0x0082300001127983 */ /* 0x000ee80000300a00 */
        /* <DEDUP_REMOVED lines=10> */
[----:B------:R-:W2:Y:S01]  /*8a100*/  LDL.LU.64 R56, [R1+0x8208] ;  /* 0x0082080001387983 */ /* 0x000ea20000300a00 */
        /* <DEDUP_REMOVED lines=44> */
[----:B0-----:R-:W3:Y:S04]  /*8a3d0*/  LDL.LU R48, [R1+0x1ed0] ;  /* 0x001ed00001307983 */ /* 0x001ee80000300800 */
[----:B------:R-:W3:Y:S04]  /*8a3e0*/  LDL.LU R49, [R1+0x1ed4] ;  /* 0x001ed40001317983 */ /* 0x000ee80000300800 */
[----:B------:R-:W3:Y:S04]  /*8a3f0*/  LDL.LU R50, [R1+0x1ed8] ;  /* 0x001ed80001327983 */ /* 0x000ee80000300800 */
[----:B------:R-:W3:Y:S01]  /*8a400*/  LDL.LU R51, [R1+0x1edc] ;  /* 0x001edc0001337983 */ /* 0x000ee20000300800 */
[C---:B------:R-:W-:Y:S08]  /*8a410*/  HMMA.16816.F32 R8, R28.reuse, R38, R8 ;  /* 0x000000261c08723c */ /* 0x040ff00000001808 */
[C---:B----4-:R-:W-:Y:S08]  /*8a420*/  HMMA.16816.F32 R4, R28.reuse, R40, R4 ;  /* 0x000000281c04723c */ /* 0x050ff00000001804 */
[----:B---3--:R-:W-:-:S15]  /*8a430*/  HMMA.16816.F32 R48, R28, R46, R48 ;  /* 0x0000002e1c30723c */ /* 0x008fde0000001830 */
[----:B------:R-:W-:-:S04]  /*8a440*/  NOP ;  /* 0x0000000000007918 */ /* 0x000fc80000000000 */
[----:B------:R-:W-:Y:S04]  /*8a450*/  STL.64 [R1+0xd70], R48 ;  /* 0x000d703001007387 */ /* 0x000fe80000100a00 */
[----:B------:R0:W-:Y:S04]  /*8a460*/  STL.64 [R1+0xd78], R50 ;  /* 0x000d783201007387 */ /* 0x0001e80000100a00 */
[----:B------:R-:W-:Y:S04]  /*8a470*/  STL.64 [R1+0x80b0], R46 ;  /* 0x0080b02e01007387 */ /* 0x000fe80000100a00 */
[----:B--2---:R1:W-:Y:S01]  /*8a480*/  STL.64 [R1+0x80a8], R44 ;  /* 0x0080a82c01007387 */ /* 0x0043e20000100a00 */
[C---:B0-----:R-:W-:Y:S08]  /*8a490*/  HMMA.16816.F32 R48, R28.reuse, R44, R52 ;  /* 0x0000002c1c30723c */ /* 0x041ff00000001834 */
[C---:B-1----:R-:W-:Y:S11]  /*8a4a0*/  HMMA.16816.F32 R44, R28.reuse, R42, R56 ;  /* 0x0000002a1c2c723c */ /* 0x042ff60000001838 */
        /* <DEDUP_REMOVED lines=140> */
[----:B------:R-:W-:Y:S10]  /*8ad70*/  STL.64 [R1+0x8090], R6 ;  /* 0x0080900601007387 */ /* 0x000ff40000100a00 */
[----:B------:R-:W-:Y:S04]  /*8ad80*/  STL.64 [R1+0xf00], R12 ;  /* 0x000f000c01007387 */ /* 0x000fe80000100a00 */
[----:B------:R0:W-:Y:S02]  /*8ad90*/  STL.64 [R1+0xf08], R14 ;  /* 0x000f080e01007387 */ /* 0x0001e40000100a00 */
[----:B0-----:R-:W-:Y:S02]  /*8ada0*/  HMMA.16816.F32 R12, R28, R2, R56 ;  /* 0x000000021c0c723c */ /* 0x001fe40000001838 */
[----:B------:R-:W-:Y:S04]  /*8adb0*/  STL.64 [R1+0x8088], R4 ;  /* 0x0080880401007387 */ /* 0x000fe80000100a00 */
[----:B------:R-:W-:Y:S04]  /*8adc0*/  STL.64 [R1+0xf20], R8 ;  /* 0x000f200801007387 */ /* 0x000fe80000100a00 */
[----:B------:R-:W-:Y:S04]  /*8add0*/  STL.64 [R1+0xf28], R10 ;  /* 0x000f280a01007387 */ /* 0x000fe80000100a00 */
[----:B------:R-:W-:Y:S04]  /*8ade0*/  STL [R1+0x8034], R2 ;  /* 0x0080340201007387 */ /* 0x000fe80000100800 */
[----:B------:R-:W-:Y:S04]  /*8adf0*/  STL [R1+0x8030], R3 ;  /* 0x0080300301007387 */ /* 0x000fe80000100800 */
[----:B------:R0:W-:Y:S04]  /*8ae00*/  STL.64 [R1+0xf10], R12 ;  /* 0x000f100c01007387 */ /* 0x0001e80000100a00 */
[----:B------:R1:W-:Y:S04]  /*8ae10*/  STL.64 [R1+0xf18], R14 ;  /* 0x000f180e01007387 */ /* 0x0003e80000100a00 */
[----:B------:R-:W2:Y:S04]  /*8ae20*/  LDL.LU R20, [R1+0x1c60] ;  /* 0x001c600001147983 */ /* 0x000ea80000300800 */
[----:B------:R-:W2:Y:S04]  /*8ae30*/  LDL.LU R21, [R1+0x1c64] ;  /* 0x001c640001157983 */ /* 0x000ea80000300800 */
[----:B------:R-:W3:Y:S04]  /*8ae40*/  LDL.LU R22, [R1+0x1c68] ;  /* 0x001c680001167983 */ /* 0x000ee80000300800 */
[----:B------:R-:W3:Y:S04]  /*8ae50*/  LDL.LU R23, [R1+0x1c6c] ;  /* 0x001c6c0001177983 */ /* 0x000ee80000300800 */
[----:B---3--:R-:W-:Y:S04]  /*8ae60*/  STL.64 [R1+0x8110], R22 ;  /* 0x0081101601007387 */ /* 0x008fe80000100a00 */
[----:B--2---:R2:W-:Y:S04]  /*8ae70*/  STL.64 [R1+0x8108], R20 ;  /* 0x0081081401007387 */ /* 0x0045e80000100a00 */
[----:B0-----:R-:W3:Y:S04]  /*8ae80*/  LDL.LU R12, [R1+0x1c80] ;  /* 0x001c8000010c7983 */ /* 0x001ee80000300800 */
[----:B------:R-:W3:Y:S04]  /*8ae90*/  LDL.LU R13, [R1+0x1c84] ;  /* 0x001c8400010d7983 */ /* 0x000ee80000300800 */
[----:B-1----:R-:W4:Y:S04]  /*8aea0*/  LDL.LU R14, [R1+0x1c88] ;  /* 0x001c8800010e7983 */ /* 0x002f280000300800 */
[----:B------:R-:W4:Y:S01]  /*8aeb0*/  LDL.LU R15, [R1+0x1c8c] ;  /* 0x001c8c00010f7983 */ /* 0x000f220000300800 */
[----:B------:R-:W-:-:S02]  /*8aec0*/  IMAD R4, R54, 0x100, R53 ;  /* 0x0000010036047824 */ /* 0x000fc400078e0235 */
[----:B------:R-:W-:-:S03]  /*8aed0*/  IMAD R5, R52, 0x100, R51 ;  /* 0x0000010034057824 */ /* 0x000fc600078e0233 */
[----:B------:R-:W-:Y:S02]  /*8aee0*/  F2FP.F16.E4M3.UNPACK_B R30, R4 ;  /* 0x00000004ff1e723e */ /* 0x000fe400020006ff */
[----:B------:R-:W-:Y:S01]  /*8aef0*/  F2FP.F16.E4M3.UNPACK_B R29, R5 ;  /* 0x00000005ff1d723e */ /* 0x000fe200020006ff */
[----:B----4-:R-:W-:Y:S04]  /*8af00*/  STL.64 [R1+0x8120], R14 ;  /* 0x0081200e01007387 */ /* 0x010fe80000100a00 */
[----:B---3--:R0:W-:Y:S04]  /*8af10*/  STL.64 [R1+0x8118], R12 ;  /* 0x0081180c01007387 */ /* 0x0081e80000100a00 */
[----:B------:R-:W3:Y:S04]  /*8af20*/  LDL.LU R4, [R1+0x1ca0] ;  /* 0x001ca00001047983 */ /* 0x000ee80000300800 */
[----:B------:R-:W3:Y:S04]  /*8af30*/  LDL.LU R5, [R1+0x1ca4] ;  /* 0x001ca40001057983 */ /* 0x000ee80000300800 */
[----:B------:R-:W4:Y:S04]  /*8af40*/  LDL.LU R6, [R1+0x1ca8] ;  /* 0x001ca80001067983 */ /* 0x000f280000300800 */
[----:B------:R-:W4:Y:S04]  /*8af50*/  LDL.LU R7, [R1+0x1cac] ;  /* 0x001cac0001077983 */ /* 0x000f280000300800 */
[----:B----4-:R1:W-:Y:S04]  /*8af60*/  STL.64 [R1+0x8130], R6 ;  /* 0x0081300601007387 */ /* 0x0103e80000100a00 */
[----:B---3--:R-:W-:Y:S04]  /*8af70*/  STL.64 [R1+0x8128], R4 ;  /* 0x0081280401007387 */ /* 0x008fe80000100a00 */
[----:B------:R-:W3:Y:S04]  /*8af80*/  LDL.LU R40, [R1+0x1d00] ;  /* 0x001d000001287983 */ /* 0x000ee80000300800 */
[----:B------:R-:W3:Y:S04]  /*8af90*/  LDL.LU R41, [R1+0x1d04] ;  /* 0x001d040001297983 */ /* 0x000ee80000300800 */
[----:B------:R-:W4:Y:S04]  /*8afa0*/  LDL.LU R42, [R1+0x1d08] ;  /* 0x001d0800012a7983 */ /* 0x000f280000300800 */
[----:B------:R-:W4:Y:S04]  /*8afb0*/  LDL.LU R43, [R1+0x1d0c] ;  /* 0x001d0c00012b7983 */ /* 0x000f280000300800 */
[----:B----4-:R-:W-:Y:S04]  /*8afc0*/  STL.64 [R1+0x8140], R42 ;  /* 0x0081402a01007387 */ /* 0x010fe80000100a00 */
[----:B---3--:R3:W-:Y:S04]  /*8afd0*/  STL.64 [R1+0x8138], R40 ;  /* 0x0081382801007387 */ /* 0x0087e80000100a00 */
[----:B------:R-:W4:Y:S04]  /*8afe0*/  LDL R38, [R1] ;  /* 0x0000000001267983 */ /* 0x000f280000100800 */
[----:B------:R-:W4:Y:S04]  /*8aff0*/  LDL R39, [R1+0x4] ;  /* 0x0000040001277983 */ /* 0x000f280000100800 */
[----:B------:R-:W4:Y:S04]  /*8b000*/  LDL.LU R32, [R1+0x1d20] ;  /* 0x001d200001207983 */ /* 0x000f280000300800 */
[----:B------:R-:W4:Y:S04]  /*8b010*/  LDL.LU R33, [R1+0x1d24] ;  /* 0x001d240001217983 */ /* 0x000f280000300800 */
[----:B------:R-:W4:Y:S04]  /*8b020*/  LDL.LU R34, [R1+0x1d28] ;  /* 0x001d280001227983 */ /* 0x000f280000300800 */
[----:B------:R-:W4:Y:S04]  /*8b030*/  LDL.LU R35, [R1+0x1d2c] ;  /* 0x001d2c0001237983 */ /* 0x000f280000300800 */
[----:B--2---:R-:W2:Y:S04]  /*8b040*/  LDL.LU R20, [R1+0x1d30] ;  /* 0x001d300001147983 */ /* 0x004ea80000300800 */
[----:B------:R-:W2:Y:S04]  /*8b050*/  LDL.LU R21, [R1+0x1d34] ;  /* 0x001d340001157983 */ /* 0x000ea80000300800 */
[----:B------:R-:W2:Y:S04]  /*8b060*/  LDL.LU R22, [R1+0x1d38] ;  /* 0x001d380001167983 */ /* 0x000ea80000300800 */
[----:B------:R-:W2:Y:S04]  /*8b070*/  LDL.LU R23, [R1+0x1d3c] ;  /* 0x001d3c0001177983 */ /* 0x000ea80000300800 */
[----:B------:R-:W2:Y:S04]  /*8b080*/  LDL R2, [R1+0x10] ;  /* 0x0000100001027983 */ /* 0x000ea80000100800 */
[----:B------:R-:W2:Y:S04]  /*8b090*/  LDL R3, [R1+0x14] ;  /* 0x0000140001037983 */ /* 0x000ea80000100800 */
[----:B0-----:R-:W2:Y:S04]  /*8b0a0*/  LDL.LU R12, [R1+0x1d60] ;  /* 0x001d6000010c7983 */ /* 0x001ea80000300800 */
[----:B------:R-:W2:Y:S04]  /*8b0b0*/  LDL.LU R13, [R1+0x1d64] ;  /* 0x001d6400010d7983 */ /* 0x000ea80000300800 */
[----:B------:R-:W2:Y:S04]  /*8b0c0*/  LDL.LU R14, [R1+0x1d68] ;  /* 0x001d6800010e7983 */ /* 0x000ea80000300800 */
[----:B------:R-:W2:Y:S04]  /*8b0d0*/  LDL.LU R15, [R1+0x1d6c] ;  /* 0x001d6c00010f7983 */ /* 0x000ea80000300800 */
[----:B-1----:R-:W4:Y:S04]  /*8b0e0*/  LDL R6, [R1+0x18] ;  /* 0x0000180001067983 */ /* 0x002f280000100800 */
[----:B------:R-:W4:Y:S04]  /*8b0f0*/  LDL R7, [R1+0x1c] ;  /* 0x00001c0001077983 */ /* 0x000f280000100800 */
[----:B---3--:R-:W4:Y:S04]  /*8b100*/  LDL.LU R40, [R1+0x1d70] ;  /* 0x001d700001287983 */ /* 0x008f280000300800 */
[----:B------:R-:W4:Y:S04]  /*8b110*/  LDL.LU R41, [R1+0x1d74] ;  /* 0x001d740001297983 */ /* 0x000f280000300800 */
[----:B------:R-:W4:Y:S04]  /*8b120*/  LDL.LU R42, [R1+0x1d78] ;  /* 0x001d7800012a7983 */ /* 0x000f280000300800 */
[----:B------:R-:W4:Y:S04]  /*8b130*/  LDL.LU R43, [R1+0x1d7c] ;  /* 0x001d7c00012b7983 */ /* 0x000f280000300800 */
[----:B------:R-:W3:Y:S04]  /*8b140*/  LDL.64 R36, [R1+0x8] ;  /* 0x0000080001247983 */ /* 0x000ee80000100a00 */
[----:B------:R-:W3:Y:S04]  /*8b150*/  LDL.LU R56, [R1+0x1d10] ;  /* 0x001d100001387983 */ /* 0x000ee80000300800 */
[----:B------:R-:W3:Y:S04]  /*8b160*/  LDL.LU R57, [R1+0x1d14] ;  /* 0x001d140001397983 */ /* 0x000ee80000300800 */
[----:B------:R-:W3:Y:S04]  /*8b170*/  LDL.LU R58, [R1+0x1d18] ;  /* 0x001d1800013a7983 */ /* 0x000ee80000300800 */
[----:B------:R-:W3:Y:S01]  /*8b180*/  LDL.LU R59, [R1+0x1d1c] ;  /* 0x001d1c00013b7983 */ /* 0x000ee20000300800 */
[----:B------:R-:W-:-:S02]  /*8b190*/  IMAD R8, R50, 0x100, R49 ;  /* 0x0000010032087824 */ /* 0x000fc400078e0231 */
[----:B------:R-:W-:Y:S01]  /*8b1a0*/  IMAD R0, R0, 0x100, R55 ;  /* 0x0000010000007824 */ /* 0x000fe200078e0237 */
[----:B------:R-:W3:Y:S04]  /*8b1b0*/  LDL.LU R52, [R1+0x1cf0] ;  /* 0x001cf00001347983 */ /* 0x000ee80000300800 */
[----:B------:R-:W3:Y:S04]  /*8b1c0*/  LDL.LU R53, [R1+0x1cf4] ;  /* 0x001cf40001357983 */ /* 0x000ee80000300800 */
[----:B------:R-:W3:Y:S01]  /*8b1d0*/  LDL.LU R54, [R1+0x1cf8] ;  /* 0x001cf80001367983 */ /* 0x000ee20000300800 */
[----:B------:R-:W-:-:S02]  /*8b1e0*/  F2FP.F16.E4M3.UNPACK_B R28, R8 ;  /* 0x00000008ff1c723e */ /* 0x000fc400020006ff */
[----:B------:R-:W-:Y:S01]  /*8b1f0*/  F2FP.F16.E4M3.UNPACK_B R31, R0 ;  /* 0x00000000ff1f723e */ /* 0x000fe200020006ff */
        /* <DEDUP_REMOVED lines=23> */
[----:B---3--:R-:W-:Y:S01]  /*8b370*/  HMMA.16816.F32 R20, R28, R36, R20 ;  /* 0x000000241c14723c */ /* 0x008fe20000001814 */
[----:B------:R-:W2:Y:S01]  /*8b380*/  LDL.LU.64 R42, [R1+0x8140] ;  /* 0x00814000012a7983 */ /* 0x000ea20000300a00 */
[----:B------:R-:W-:-:S06]  /*8b390*/  IMAD.MOV.U32 R2, RZ, RZ, R37 ;  /* 0x000000ffff027224 */ /* 0x000fcc00078e0025 */
[C---:B------:R-:W-:Y:S01]  /*8b3a0*/  HMMA.16816.F32 R36, R28.reuse, R38, R32 ;  /* 0x000000261c24723c */ /* 0x040fe20000001820 */
[----:B------:R-:W2:Y:S07]  /*8b3b0*/  LDL.LU.64 R40, [R1+0x8138] ;  /* 0x0081380001287983 */ /* 0x000eae0000300a00 */
[C---:B------:R-:W-:Y:S01]  /*8b3c0*/  HMMA.16816.F32 R56, R28.reuse, R60, R56 ;  /* 0x0000003c1c38723c */ /* 0x040fe20000001838 */
        /* <DEDUP_REMOVED lines=64> */
[C---:B---3--:R-:W-:Y:S08]  /*8b7d0*/  HMMA.16816.F32 R4, R28.reuse, R44, R8 ;  /* 0x0000002c1c04723c */ /* 0x048ff00000001808 */
[C---:B------:R-:W-:Y:S01]  /*8b7e0*/  HMMA.16816.F32 R8, R28.reuse, R42, R12 ;  /* 0x0000002a1c08723c */ /* 0x040fe2000000180c */
        /* <DEDUP_REMOVED lines=39> */
[----:B-1----:R-:W3:Y:S04]  /*8ba60*/  LDL.LU R6, [R1+0x1c48] ;  /* 0x001c480001067983 */ /* 0x002ee80000300800 */
        /* <DEDUP_REMOVED lines=86> */
[C---:B----4-:R-:W-:Y:S02]  /*8bfd0*/  HMMA.16816.F32 R20, R28.reuse, R16, R24 ;  /* 0x000000101c14723c */ /* 0x050fe40000001818 */
[----:B------:R-:W-:Y:S04]  /*8bfe0*/  STL.64 [R1+0x7f80], R18 ;  /* 0x007f801201007387 */ /* 0x000fe80000100a00 */
[----:B------:R3:W-:Y:S02]  /*8bff0*/  STL.64 [R1+0x7f78], R16 ;  /* 0x007f781001007387 */ /* 0x0007e40000100a00 */
[C---:B---3--:R-:W-:Y:S11]  /*8c000*/  HMMA.16816.F32 R16, R28.reuse, R12, R36 ;  /* 0x0000000c1c10723c */ /* 0x048ff60000001824 */
[----:B------:R-:W-:Y:S04]  /*8c010*/  STL.64 [R1+0x1d20], R20 ;  /* 0x001d201401007387 */ /* 0x000fe80000100a00 */
[----:B------:R0:W-:Y:S02]  /*8c020*/  STL.64 [R1+0x1d28], R22 ;  /* 0x001d281601007387 */ /* 0x0001e40000100a00 */
[----:B0-----:R-:W-:Y:S02]  /*8c030*/  HMMA.16816.F32 R20, R28, R14, R32 ;  /* 0x0000000e1c14723c */ /* 0x001fe40000001820 */
[----:B------:R-:W-:-:S15]  /*8c040*/  STL.64 [R1+0x7fa0], R14 ;  /* 0x007fa00e01007387 */ /* 0x000fde0000100a00 */
[----:B------:R-:W-:Y:S02]  /*8c050*/  NOP ;  /* 0x0000000000007918 */ /* 0x000fe40000000000 */
        /* <DEDUP_REMOVED lines=15> */
[----:B------:R0:W-:Y:S02]  /*8c150*/  STL [R1+0x7f30], R5 ;  /* 0x007f300501007387 */ /* 0x0001e40000100800 */
[----:B0-----:R-:W-:-:S15]  /*8c160*/  IMAD R5, R0, 0x100, R3 ;  /* 0x0000010000057824 */ /* 0x001fde00078e0203 */
[----:B------:R-:W-:Y:S01]  /*8c170*/  NOP ;  /* 0x0000000000007918 */ /* 0x000fe20000000000 */
[----:B------:R-:W-:Y:S04]  /*8c180*/  STL.64 [R1+0x1cd0], R12 ;  /* 0x001cd00c01007387 */ /* 0x000fe80000100a00 */
[----:B------:R-:W-:Y:S04]  /*8c190*/  STL.64 [R1+0x1cd8], R14 ;  /* 0x001cd80e01007387 */ /* 0x000fe80000100a00 */
[----:B------:R-:W-:Y:S04]  /*8c1a0*/  STL.64 [R1+0x1cc0], R8 ;  /* 0x001cc00801007387 */ /* 0x000fe80000100a00 */
[----:B------:R-:W-:Y:S04]  /*8c1b0*/  STL.64 [R1+0x1cc8], R10 ;  /* 0x001cc80a01007387 */ /* 0x000fe80000100a00 */
[----:B------:R-:W-:Y:S04]  /*8c1c0*/  STL.64 [R1+0x8028], R6 ;  /* 0x0080280601007387 */ /* 0x000fe80000100a00 */
[----:B------:R0:W-:Y:S04]  /*8c1d0*/  STL.64 [R1+0x8020], R4 ;  /* 0x0080200401007387 */ /* 0x0001e80000100a00 */
        /* <DEDUP_REMOVED lines=27> */
[----:B------:R-:W3:Y:S04]  /*8c390*/  LDL.64 R56, [R1+0x10] ;  /* 0x0000100001387983 */ /* 0x000ee80000100a00 */
[----:B------:R-:W3:Y:S04]  /*8c3a0*/  LDL.64 R10, [R1] ;  /* 0x00000000010a7983 */ /* 0x000ee80000100a00 */
[----:B------:R-:W3:Y:S04]  /*8c3b0*/  LDL.LU R12, [R1+0x1b10] ;  /* 0x001b1000010c7983 */ /* 0x000ee80000300800 */
[----:B------:R-:W3:Y:S04]  /*8c3c0*/  LDL.LU R13, [R1+0x1b14] ;  /* 0x001b1400010d7983 */ /* 0x000ee80000300800 */
[----:B------:R-:W3:Y:S01]  /*8c3d0*/  LDL.LU R14, [R1+0x1b18] ;  /* 0x001b1800010e7983 */ /* 0x000ee20000300800 */
[----:B------:R-:W-:-:S02]  /*8c3e0*/  IMAD R60, R60, 0x100, R58 ;  /* 0x000001003c3c7824 */ /* 0x000fc400078e023a */
[----:B------:R-:W-:Y:S01]  /*8c3f0*/  IMAD R61, R61, 0x100, R59 ;  /* 0x000001003d3d7824 */ /* 0x000fe200078e023b */
[----:B------:R-:W3:Y:S04]  /*8c400*/  LDL.LU R15, [R1+0x1b1c] ;  /* 0x001b1c00010f7983 */ /* 0x000ee80000300800 */
[----:B------:R-:W3:Y:S01]  /*8c410*/  LDL R58, [R1+0x8] ;  /* 0x00000800013a7983 */ /* 0x000ee20000100800 */
        /* <DEDUP_REMOVED lines=18> */
[----:B--2---:R-:W-:-:S03]  /*8c540*/  IMAD R0, R0, 0x100, R3 ;  /* 0x0000010000007824 */ /* 0x004fc600078e0203 */
[----:B------:R-:W3:Y:S02]  /*8c550*/  LDL.LU R3, [R1+0x8030] ;  /* 0x0080300001037983 */ /* 0x000ee40000300800 */
[----:B---3--:R-:W-:Y:S02]  /*8c560*/  HMMA.16816.F32 R28, R28, R2, R4 ;  /* 0x000000021c1c723c */ /* 0x008fe40000001804 */
[----:B------:R-:W2:Y:S04]  /*8c570*/  LDL.LU.64 R6, [R1+0x8028] ;  /* 0x0080280001067983 */ /* 0x000ea80000300a00 */
[----:B------:R-:W3:Y:S04]  /*8c580*/  LDL.LU.64 R4, [R1+0x8020] ;  /* 0x0080200001047983 */ /* 0x000ee80000300a00 */
[----:B------:R-:W-:Y:S04]  /*8c590*/  STL [R1+0x7f04], R2 ;  /* 0x007f040201007387 */ /* 0x000fe80000100800 */
[----:B------:R-:W-:Y:S05]  /*8c5a0*/  STL [R1+0x7f00], R3 ;  /* 0x007f000301007387 */ /* 0x000fea0000100800 */
[----:B------:R0:W-:Y:S04]  /*8c5b0*/  STL.64 [R1+0xf40], R28 ;  /* 0x000f401c01007387 */ /* 0x0001e80000100a00 */
[----:B------:R1:W-:Y:S01]  /*8c5c0*/  STL.64 [R1+0xf48], R30 ;  /* 0x000f481e01007387 */ /* 0x0003e20000100a00 */
[----:B0-----:R-:W-:-:S02]  /*8c5d0*/  F2FP.F16.E4M3.UNPACK_B R28, R60 ;  /* 0x0000003cff1c723e */ /* 0x001fc400020006ff */
[----:B------:R-:W-:Y:S02]  /*8c5e0*/  F2FP.F16.E4M3.UNPACK_B R29, R61 ;  /* 0x0000003dff1d723e */ /* 0x000fe400020006ff */
[----:B-1----:R-:W-:Y:S01]  /*8c5f0*/  F2FP.F16.E4M3.UNPACK_B R31, R0 ;  /* 0x00000000ff1f723e */ /* 0x002fe200020006ff */
[----:B------:R-:W2:Y:S04]  /*8c600*/  LDL.LU R60, [R1+0x801c] ;  /* 0x00801c00013c7983 */ /* 0x000ea80000300800 */
[----:B------:R-:W2:Y:S01]  /*8c610*/  LDL.LU R61, [R1+0x8018] ;  /* 0x00801800013d7983 */ /* 0x000ea20000300800 */
[----:B---3--:R-:W-:-:S07]  /*8c620*/  F2FP.F16.E4M3.UNPACK_B R30, R5 ;  /* 0x00000005ff1e723e */ /* 0x008fce00020006ff */
[C---:B------:R-:W-:Y:S08]  /*8c630*/  HMMA.16816.F32 R44, R28.reuse, R8, R44 ;  /* 0x000000081c2c723c */ /* 0x040ff0000000182c */
[----:B------:R-:W-:Y:S01]  /*8c640*/  HMMA.16816.F32 R48, R28, R56, R48 ;  /* 0x000000381c30723c */ /* 0x000fe20000001830 */
[----:B------:R-:W-:-:S10]  /*8c650*/  IMAD.MOV.U32 R5, RZ, RZ, R56 ;  /* 0x000000ffff057224 */ /* 0x000fd400078e0038 */
[----:B------:R-:W-:Y:S04]  /*8c660*/  STL.64 [R1+0x1cb0], R44 ;  /* 0x001cb02c01007387 */ /* 0x000fe80000100a00 */
[----:B------:R0:W-:Y:S04]  /*8c670*/  STL.64 [R1+0x1cb8], R46 ;  /* 0x001cb82e01007387 */ /* 0x0001e80000100a00 */
[----:B0-----:R-:W3:Y:S04]  /*8c680*/  LDL.LU.64 R46, [R1+0x8010] ;  /* 0x00801000012e7983 */ /* 0x001ee80000300a00 */
[----:B------:R-:W3:Y:S04]  /*8c690*/  LDL.LU.64 R44, [R1+0x8008] ;  /* 0x00800800012c7983 */ /* 0x000ee80000300a00 */
[----:B------:R-:W-:Y:S04]  /*8c6a0*/  STL.64 [R1+0x1ca0], R48 ;  /* 0x001ca03001007387 */ /* 0x000fe80000100a00 */
[----:B------:R0:W-:Y:S04]  /*8c6b0*/  STL.64 [R1+0x1ca8], R50 ;  /* 0x001ca83201007387 */ /* 0x0001e80000100a00 */
[----:B0-----:R-:W3:Y:S04]  /*8c6c0*/  LDL.LU.64 R50, [R1+0x8000] ;  /* 0x0080000001327983 */ /* 0x001ee80000300a00 */
[----:B------:R-:W3:Y:S04]  /*8c6d0*/  LDL.LU.64 R48, [R1+0x7ff8] ;  /* 0x007ff80001307983 */ /* 0x000ee80000300a00 */
[----:B--2---:R-:W-:Y:S04]  /*8c6e0*/  STL.64 [R1+0x7f40], R6 ;  /* 0x007f400601007387 */ /* 0x004fe80000100a00 */
[----:B------:R0:W-:Y:S04]  /*8c6f0*/  STL.64 [R1+0x7f38], R4 ;  /* 0x007f380401007387 */ /* 0x0001e80000100a00 */
[----:B0-----:R-:W2:Y:S04]  /*8c700*/  LDL.LU R4, [R1+0x1b20] ;  /* 0x001b200001047983 */ /* 0x001ea80000300800 */
[----:B------:R-:W2:Y:S04]  /*8c710*/  LDL.LU R5, [R1+0x1b24] ;  /* 0x001b240001057983 */ /* 0x000ea80000300800 */
[----:B------:R-:W2:Y:S04]  /*8c720*/  LDL.LU R6, [R1+0x1b28] ;  /* 0x001b280001067983 */ /* 0x000ea80000300800 */
[----:B------:R-:W2:Y:S01]  /*8c730*/  LDL.LU R7, [R1+0x1b2c] ;  /* 0x001b2c0001077983 */ /* 0x000ea20000300800 */
[----:B------:R-:W-:Y:S03]  /*8c740*/  HMMA.16816.F32 R56, R28, R58, R52 ;  /* 0x0000003a1c38723c */ /* 0x000fe60000001834 */
[----:B------:R-:W3:Y:S04]  /*8c750*/  LDL.LU.64 R54, [R1+0x7ff0] ;  /* 0x007ff00001367983 */ /* 0x000ee80000300a00 */
[----:B------:R-:W3:-:S12]  /*8c760*/  LDL.LU.64 R52, [R1+0x7fe8] ;  /* 0x007fe80001347983 */ /* 0x000ed80000300a00 */
[----:B------:R-:W-:Y:S04]  /*8c770*/  STL.64 [R1+0x1c90], R56 ;  /* 0x001c903801007387 */ /* 0x000fe80000100a00 */
[----:B------:R0:W-:Y:S04]  /*8c780*/  STL.64 [R1+0x1c98], R58 ;  /* 0x001c983a01007387 */ /* 0x0001e80000100a00 */
[----:B0-----:R-:W4:Y:S04]  /*8c790*/  LDL.LU.64 R58, [R1+0x7fe0] ;  /* 0x007fe000013a7983 */ /* 0x001f280000300a00 */
[----:B------:R-:W3:Y:S01]  /*8c7a0*/  LDL.LU.64 R56, [R1+0x7fd8] ;  /* 0x007fd80001387983 */ /* 0x000ee20000300a00 */
[----:B------:R-:W-:-:S02]  /*8c7b0*/  IMAD.MOV.U32 R2, RZ, RZ, R8 ;  /* 0x000000ffff027224 */ /* 0x000fc400078e0008 */
[----:B------:R-:W-:Y:S02]  /*8c7c0*/  IMAD.MOV.U32 R0, RZ, RZ, R9 ;  /* 0x000000ffff007224 */ /* 0x000fe400078e0009 */
[----:B------:R-:W-:Y:S01]  /*8c7d0*/  IMAD.MOV.U32 R3, RZ, RZ, R11 ;  /* 0x000000ffff037224 */ /* 0x000fe200078e000b */
[----:B--2---:R-:W-:-:S15]  /*8c7e0*/  HMMA.16816.F32 R4, R28, R10, R4 ;  /* 0x0000000a1c04723c */ /* 0x004fde0000001804 */
[----:B------:R-:W-:-:S04]  /*8c7f0*/  NOP ;  /* 0x0000000000007918 */ /* 0x000fc80000000000 */
[----:B------:R0:W-:Y:S02]  /*8c800*/  STL.64 [R1+0x1c80], R4 ;  /* 0x001c800401007387 */ /* 0x0001e40000100a00 */
[----:B0-----:R-:W-:Y:S02]  /*8c810*/  IMAD.MOV.U32 R4, RZ, RZ, R10 ;  /* 0x000000ffff047224 */ /* 0x001fe400078e000a */
[C---:B------:R-:W-:Y:S01]  /*8c820*/  HMMA.16816.F32 R8, R28.reuse, R60, R12 ;  /* 0x0000003c1c08723c */ /* 0x040fe2000000180c */
[----:B------:R-:W-:Y:S04]  /*8c830*/  STL.64 [R1+0x1c88], R6 ;  /* 0x001c880601007387 */ /* 0x000fe80000100a00 */
[----:B------:R-:W-:Y:S03]  /*8c840*/  STL [R1+0x7f08], R61 ;  /* 0x007f083d01007387 */ /* 0x000fe60000100800 */
[C---:B----4-:R-:W-:Y:S11]  /*8c850*/  HMMA.16816.F32 R12, R28.reuse, R58, R16 ;  /* 0x0000003a1c0c723c */ /* 0x050ff60000001810 */
[----:B------:R-:W-:Y:S04]  /*8c860*/  STL.64 [R1+0x1c70], R8 ;  /* 0x001c700801007387 */ /* 0x000fe80000100a00 */
[----:B------:R3:W-:Y:S02]  /*8c870*/  STL.64 [R1+0x1c78], R10 ;  /* 0x001c780a01007387 */ /* 0x0007e40000100a00 */
[C---:B---3--:R-:W-:Y:S02]  /*8c880*/  HMMA.16816.F32 R8, R28.reuse, R56, R20 ;  /* 0x000000381c08723c */ /* 0x048fe40000001814 */
[----:B------:R-:W-:Y:S04]  /*8c890*/  STL.64 [R1+0x7ed8], R58 ;  /* 0x007ed83a01007387 */ /* 0x000fe80000100a00 */
[----:B------:R-:W-:Y:S04]  /*8c8a0*/  STL.64 [R1+0x1c60], R12 ;  /* 0x001c600c01007387 */ /* 0x000fe80000100a00 */
[----:B------:R0:W-:Y:S04]  /*8c8b0*/  STL.64 [R1+0x1c68], R14 ;  /* 0x001c680e01007387 */ /* 0x0001e80000100a00 */
[----:B------:R-:W-:Y:S01]  /*8c8c0*/  STL.64 [R1+0x7ed0], R56 ;  /* 0x007ed03801007387 */ /* 0x000fe20000100a00 */
[C---:B0-----:R-:W-:Y:S04]  /*8c8d0*/  HMMA.16816.F32 R12, R28.reuse, R54, R24 ;  /* 0x000000361c0c723c */ /* 0x041fe80000001818 */
[----:B------:R-:W-:Y:S04]  /*8c8e0*/  STL.64 [R1+0x1c50], R8 ;  /* 0x001c500801007387 */ /* 0x000fe80000100a00 */
[----:B------:R0:W-:Y:S02]  /*8c8f0*/  STL.64 [R1+0x1c58], R10 ;  /* 0x001c580a01007387 */ /* 0x0001e40000100a00 */
[C---:B0-----:R-:W-:Y:S02]  /*8c900*/  HMMA.16816.F32 R8, R28.reuse, R52, R32 ;  /* 0x000000341c08723c */ /* 0x041fe40000001820 */
[----:B------:R-:W-:Y:S07]  /*8c910*/  STL.64 [R1+0x7ee8], R54 ;  /* 0x007ee83601007387 */ /* 0x000fee0000100a00 */
[----:B------:R-:W-:Y:S04]  /*8c920*/  STL.64 [R1+0x1c40], R12 ;  /* 0x001c400c01007387 */ /* 0x000fe80000100a00 */
[----:B------:R0:W-:Y:S04]  /*8c930*/  STL.64 [R1+0x1c48], R14 ;  /* 0x001c480e01007387 */ /* 0x0001e80000100a00 */
[----:B------:R-:W-:Y:S01]  /*8c940*/  STL.64 [R1+0x7ee0], R52 ;  /* 0x007ee03401007387 */ /* 0x000fe20000100a00 */
[C---:B0-----:R-:W-:Y:S03]  /*8c950*/  HMMA.16816.F32 R12, R28.reuse, R50, R36 ;  /* 0x000000321c0c723c */ /* 0x041fe60000001824 */
[----:B------:R-:W-:Y:S04]  /*8c960*/  STL.64 [R1+0x1c30], R8 ;  /* 0x001c300801007387 */ /* 0x000fe80000100a00 */
[----:B------:R0:W-:Y:S04]  /*8c970*/  STL.64 [R1+0x1c38], R10 ;  /* 0x001c380a01007387 */ /* 0x0001e80000100a00 */
[----:B------:R-:W2:Y:S01]  /*8c980*/  LDL.LU R56, [R1+0x19a0] ;  /* 0x0019a00001387983 */ /* 0x000ea20000300800 */
[C---:B0-----:R-:W-:Y:S07]  /*8c990*/  HMMA.16816.F32 R8, R28.reuse, R48, R40 ;  /* 0x000000301c08723c */ /* 0x041fee0000001828 */
[----:B------:R-:W-:Y:S04]  /*8c9a0*/  STL.64 [R1+0x1c20], R12 ;  /* 0x001c200c01007387 */ /* 0x000fe80000100a00 */
[----:B------:R-:W-:Y:S08]  /*8c9b0*/  STL.64 [R1+0x1c28], R14 ;  /* 0x001c280e01007387 */ /* 0x000ff00000100a00 */
        /* <DEDUP_REMOVED lines=25> */
[----:B0-----:R-:W3:Y:S04]  /*8cb50*/  LDL.LU R8, [R1+0x1a80] ;  /* 0x001a800001087983 */ /* 0x001ee80000300800 */
[----:B------:R-:W3:Y:S04]  /*8cb60*/  LDL.LU R9, [R1+0x1a84] ;  /* 0x001a840001097983 */ /* 0x000ee80000300800 */
        /* <DEDUP_REMOVED lines=29> */
[----:B------:R1:W-:Y:S04]  /*8cd40*/  STL.64 [R1+0x1bf8], R22 ;  /* 0x001bf81601007387 */ /* 0x0003e80000100a00 */
[----:B0-----:R-:W4:Y:S04]  /*8cd50*/  LDL.LU R20, [R1+0x1a20] ;  /* 0x001a200001147983 */ /* 0x001f280000300800 */
[----:B------:R-:W4:Y:S04]  /*8cd60*/  LDL.LU R21, [R1+0x1a24] ;  /* 0x001a240001157983 */ /* 0x000f280000300800 */
[----:B-1----:R-:W4:Y:S04]  /*8cd70*/  LDL.LU R22, [R1+0x1a28] ;  /* 0x001a280001167983 */ /* 0x002f280000300800 */
        /* <DEDUP_REMOVED lines=51> */
[----:B0-----:R-:W2:Y:S04]  /*8d0b0*/  LDL.LU R32, [R1+0x1a10] ;  /* 0x001a100001207983 */ /* 0x001ea80000300800 */
[----:B------:R-:W2:Y:S04]  /*8d0c0*/  LDL.LU R33, [R1+0x1a14] ;  /* 0x001a140001217983 */ /* 0x000ea80000300800 */
[----:B------:R-:W2:Y:S04]  /*8d0d0*/  LDL.LU R34, [R1+0x1a18] ;  /* 0x001a180001227983 */ /* 0x000ea80000300800 */
[----:B------:R-:W2:Y:S01]  /*8d0e0*/  LDL.LU R35, [R1+0x1a1c] ;  /* 0x001a1c0001237983 */ /* 0x000ea20000300800 */
        /* <DEDUP_REMOVED lines=26> */
[----:B------:R1:W-:Y:S04]  /*8d290*/  STL.64 [R1+0x1b38], R22 ;  /* 0x001b381601007387 */ /* 0x0003e80000100a00 */
[----:B------:R-:W2:Y:S01]  /*8d2a0*/  LDL.LU R44, [R1+0x18c0] ;  /* 0x0018c000012c7983 */ /* 0x000ea20000300800 */
[C---:B0-----:R-:W-:Y:S08]  /*8d2b0*/  HMMA.16816.F32 R16, R28.reuse, R12, R56 ;  /* 0x0000000c1c10723c */ /* 0x041ff00000001838 */
[----:B-1----:R-:W-:-:S15]  /*8d2c0*/  HMMA.16816.F32 R20, R28, R14, R52 ;  /* 0x0000000e1c14723c */ /* 0x002fde0000001834 */
[----:B------:R-:W-:-:S04]  /*8d2d0*/  NOP ;  /* 0x0000000000007918 */ /* 0x000fc80000000000 */
[----:B------:R-:W-:Y:S04]  /*8d2e0*/  STL.64 [R1+0x1b20], R20 ;  /* 0x001b201401007387 */ /* 0x000fe80000100a00 */
[----:B------:R0:W-:Y:S04]  /*8d2f0*/  STL.64 [R1+0x1b28], R22 ;  /* 0x001b281601007387 */ /* 0x0001e80000100a00 */
[----:B------:R1:W-:Y:S04]  /*8d300*/  STL.64 [R1+0x1b10], R16 ;  /* 0x001b101001007387 */ /* 0x0003e80000100a00 */
[----:B------:R3:W-:Y:S04]  /*8d310*/  STL.64 [R1+0x1b18], R18 ;  /* 0x001b181201007387 */ /* 0x0007e80000100a00 */
[----:B------:R-:W2:Y:S04]  /*8d320*/  LDL.LU R45, [R1+0x18c4] ;  /* 0x0018c400012d7983 */ /* 0x000ea80000300800 */
[----:B------:R-:W4:Y:S04]  /*8d330*/  LDL.LU R46, [R1+0x18c8] ;  /* 0x0018c800012e7983 */ /* 0x000f280000300800 */
[----:B------:R-:W4:Y:S04]  /*8d340*/  LDL.LU R47, [R1+0x18cc] ;  /* 0x0018cc00012f7983 */ /* 0x000f280000300800 */
[----:B----4-:R-:W-:Y:S04]  /*8d350*/  STL.64 [R1+0x7f18], R46 ;  /* 0x007f182e01007387 */ /* 0x010fe80000100a00 */
[----:B--2---:R-:W-:Y:S04]  /*8d360*/  STL.64 [R1+0x7f10], R44 ;  /* 0x007f102c01007387 */ /* 0x004fe80000100a00 */
[----:B------:R-:W2:Y:S04]  /*8d370*/  LDL.LU R36, [R1+0x18e0] ;  /* 0x0018e00001247983 */ /* 0x000ea80000300800 */
        /* <DEDUP_REMOVED lines=8> */
[----:B------:R-:W4:Y:S01]  /*8d400*/  LDL.LU R27, [R1+0x190c] ;  /* 0x00190c00011b7983 */ /* 0x000f220000300800 */
[----:B0-----:R-:W-:-:S03]  /*8d410*/  IMAD.MOV.U32 R22, RZ, RZ, R4 ;  /* 0x000000ffff167224 */ /* 0x001fc600078e0004 */
[----:B----4-:R-:W-:Y:S04]  /*8d420*/  STL.64 [R1+0x7f50], R26 ;  /* 0x007f501a01007387 */ /* 0x010fe80000100a00 */
[----:B--2---:R0:W-:Y:S04]  /*8d430*/  STL.64 [R1+0x7f48], R24 ;  /* 0x007f481801007387 */ /* 0x0041e80000100a00 */
[----:B------:R-:W2:Y:S04]  /*8d440*/  LDL.64 R20, [R1+0x8] ;  /* 0x0000080001147983 */ /* 0x000ea80000100a00 */
[----:B-1----:R-:W4:Y:S04]  /*8d450*/  LDL.LU R16, [R1+0x1910] ;  /* 0x0019100001107983 */ /* 0x002f280000300800 */
        /* <DEDUP_REMOVED lines=31> */
[----:B------:R-:W4:Y:S04]  /*8d650*/  LDL.LU R2, [R1+0x3300] ;  /* 0x0033000001027983 */ /* 0x000f280000300800 */
        /* <DEDUP_REMOVED lines=29> */
[----:B------:R3:W-:Y:S02]  /*8d830*/  STL.64 [R1+0x7e38], R10 ;  /* 0x007e380a01007387 */ /* 0x0007e40000100a00 */
[----:B---3--:R-:W-:-:S02]  /*8d840*/  IMAD.MOV.U32 R10, RZ, RZ, R5 ;  /* 0x000000ffff0a7224 */ /* 0x008fc400078e0005 */
[----:B------:R-:W3:Y:S04]  /*8d850*/  LDL.LU R5, [R1+0x7f30] ;  /* 0x007f300001057983 */ /* 0x000ee80000300800 */
[----:B------:R-:W2:Y:S04]  /*8d860*/  LDL R11, [R1+0x14] ;  /* 0x00001400010b7983 */ /* 0x000ea80000100800 */
[----:B------:R0:W-:Y:S04]  /*8d870*/  STL.64 [R1+0x7e30], R8 ;  /* 0x007e300801007387 */ /* 0x0001e80000100a00 */
[----:B0-----:R-:W2:Y:S04]  /*8d880*/  LDL.LU R9, [R1+0x32fc] ;  /* 0x0032fc0001097983 */ /* 0x001ea80000300800 */
[----:B------:R-:W2:Y:S01]  /*8d890*/  LDL.LU R8, [R1+0x3304] ;  /* 0x0033040001087983 */ /* 0x000ea20000300800 */
[----:B----4-:R-:W-:Y:S01]  /*8d8a0*/  HMMA.16816.F32 R36, R28, R6, R36 ;  /* 0x000000061c24723c */ /* 0x010fe20000001824 */
[----:B------:R-:W-:-:S15]  /*8d8b0*/  IMAD R56, R56, 0x100, R61 ;  /* 0x0000010038387824 */ /* 0x000fde00078e023d */
[----:B------:R-:W-:-:S03]  /*8d8c0*/  NOP ;  /* 0x0000000000007918 */ /* 0x000fc60000000000 */
[----:B------:R-:W-:Y:S04]  /*8d8d0*/  STL.64 [R1+0x1ae0], R36 ;  /* 0x001ae02401007387 */ /* 0x000fe80000100a00 */
[----:B------:R0:W-:Y:S04]  /*8d8e0*/  STL.64 [R1+0x1ae8], R38 ;  /* 0x001ae82601007387 */ /* 0x0001e80000100a00 */
[----:B0-----:R-:W4:Y:S04]  /*8d8f0*/  LDL.LU.64 R38, [R1+0x7f28] ;  /* 0x007f280001267983 */ /* 0x001f280000300a00 */
[----:B------:R-:W4:Y:S01]  /*8d900*/  LDL.LU.64 R36, [R1+0x7f20] ;  /* 0x007f200001247983 */ /* 0x000f220000300a00 */
[----:B---3--:R-:W-:-:S15]  /*8d910*/  HMMA.16816.F32 R44, R28, R4, R44 ;  /* 0x000000041c2c723c */ /* 0x008fde000000182c */
[----:B------:R-:W-:-:S04]  /*8d920*/  NOP ;  /* 0x0000000000007918 */ /* 0x000fc80000000000 */
[----:B------:R-:W-:Y:S04]  /*8d930*/  STL.64 [R1+0x1ad0], R44 ;  /* 0x001ad02c01007387 */ /* 0x000fe80000100a00 */
[----:B------:R0:W-:Y:S01]  /*8d940*/  STL.64 [R1+0x1ad8], R46 ;  /* 0x001ad82e01007387 */ /* 0x0001e20000100a00 */
[----:B--2---:R-:W-:Y:S02]  /*8d950*/  IMAD R9, R9, 0x100, R2 ;  /* 0x0000010009097824 */ /* 0x004fe400078e0202 */
[----:B------:R-:W-:Y:S01]  /*8d960*/  IMAD R8, R8, 0x100, R3 ;  /* 0x0000010008087824 */ /* 0x000fe200078e0203 */
[----:B0-----:R-:W2:Y:S04]  /*8d970*/  LDL.LU.64 R46, [R1+0x7f18] ;  /* 0x007f1800012e7983 */ /* 0x001ea80000300a00 */
[----:B------:R-:W2:Y:S04]  /*8d980*/  LDL.LU.64 R44, [R1+0x7f10] ;  /* 0x007f1000012c7983 */ /* 0x000ea80000300a00 */
[----:B------:R-:W-:Y:S04]  /*8d990*/  STL.64 [R1+0x7e18], R6 ;  /* 0x007e180601007387 */ /* 0x000fe80000100a00 */
[----:B------:R0:W-:Y:S04]  /*8d9a0*/  STL.64 [R1+0x7e10], R4 ;  /* 0x007e100401007387 */ /* 0x0001e80000100a00 */
[----:B0-----:R-:W3:Y:S04]  /*8d9b0*/  LDL.LU R4, [R1+0x1930] ;  /* 0x0019300001047983 */ /* 0x001ee80000300800 */
[----:B------:R-:W3:Y:S04]  /*8d9c0*/  LDL.LU R5, [R1+0x1934] ;  /* 0x0019340001057983 */ /* 0x000ee80000300800 */
[----:B------:R-:W3:Y:S04]  /*8d9d0*/  LDL.LU R6, [R1+0x1938] ;  /* 0x0019380001067983 */ /* 0x000ee80000300800 */
[----:B------:R-:W3:Y:S04]  /*8d9e0*/  LDL.LU R7, [R1+0x193c] ;  /* 0x00193c0001077983 */ /* 0x000ee80000300800 */
[----:B------:R-:W2:Y:S04]  /*8d9f0*/  LDL.LU R61, [R1+0x7f08] ;  /* 0x007f0800013d7983 */ /* 0x000ea80000300800 */
[----:B------:R-:W2:Y:S04]  /*8da00*/  LDL.LU R2, [R1+0x7f04] ;  /* 0x007f040001027983 */ /* 0x000ea80000300800 */
[----:B------:R-:W2:Y:S01]  /*8da10*/  LDL.LU R3, [R1+0x7f00] ;  /* 0x007f000001037983 */ /* 0x000ea20000300800 */
[----:B------:R-:W-:Y:S01]  /*8da20*/  IMAD R0, R0, 0x100, R57 ;  /* 0x0000010000007824 */ /* 0x000fe200078e0239 */
[----:B--2---:R-:W-:Y:S02]  /*8da30*/  HMMA.16816.F32 R28, R28, R2, R48 ;  /* 0x000000021c1c723c */ /* 0x004fe40000001830 */
[----:B------:R-:W2:Y:S04]  /*8da40*/  LDL.LU.64 R50, [R1+0x7ef8] ;  /* 0x007ef80001327983 */ /* 0x000ea80000300a00 */
[----:B------:R-:W2:-:S13]  /*8da50*/  LDL.LU.64 R48, [R1+0x7ef0] ;  /* 0x007ef00001307983 */ /* 0x000e9a0000300a00 */
[----:B------:R0:W-:Y:S04]  /*8da60*/  STL.64 [R1+0x1950], R28 ;  /* 0x0019501c01007387 */ /* 0x0001e80000100a00 */
[----:B------:R1:W-:Y:S01]  /*8da70*/  STL.64 [R1+0x1958], R30 ;  /* 0x0019581e01007387 */ /* 0x0003e20000100a00 */
[----:B0-----:R-:W-:Y:S02]  /*8da80*/  F2FP.F16.E4M3.UNPACK_B R28, R56 ;  /* 0x00000038ff1c723e */ /* 0x001fe400020006ff */
[----:B------:R-:W-:Y:S02]  /*8da90*/  F2FP.F16.E4M3.UNPACK_B R29, R9 ;  /* 0x00000009ff1d723e */ /* 0x000fe400020006ff */
[----:B-1----:R-:W-:Y:S02]  /*8daa0*/  F2FP.F16.E4M3.UNPACK_B R30, R8 ;  /* 0x00000008ff1e723e */ /* 0x002fe400020006ff */
[----:B------:R-:W-:-:S07]  /*8dab0*/  F2FP.F16.E4M3.UNPACK_B R31, R0 ;  /* 0x00000000ff1f723e */ /* 0x000fce00020006ff */
[----:B------:R-:W-:Y:S01]  /*8dac0*/  HMMA.16816.F32 R56, R28, R58, R52 ;  /* 0x0000003a1c38723c */ /* 0x000fe20000001834 */
[----:B------:R-:W2:Y:S04]  /*8dad0*/  LDL.LU.64 R54, [R1+0x7ee8] ;  /* 0x007ee80001367983 */ /* 0x000ea80000300a00 */
[----:B------:R-:W4:-:S14]  /*8dae0*/  LDL.LU.64 R52, [R1+0x7ee0] ;  /* 0x007ee00001347983 */ /* 0x000f1c0000300a00 */
        /* <DEDUP_REMOVED lines=9> */
[----:B------:R0:W-:Y:S02]  /*8db80*/  STL.64 [R1+0x1aa8], R10 ;  /* 0x001aa80a01007387 */ /* 0x0001e40000100a00 */
[C---:B0-----:R-:W-:Y:S08]  /*8db90*/  HMMA.16816.F32 R8, R28.reuse, R22, R16 ;  /* 0x000000161c08723c */ /* 0x041ff00000001810 */
[C---:B------:R-:W-:Y:S11]  /*8dba0*/  HMMA.16816.F32 R16, R28.reuse, R60, R24 ;  /* 0x0000003c1c10723c */ /* 0x040ff60000001818 */
[----:B------:R-:W-:Y:S04]  /*8dbb0*/  STL.64 [R1+0x1a90], R8 ;  /* 0x001a900801007387 */ /* 0x000fe80000100a00 */
[----:B------:R-:W-:Y:S04]  /*8dbc0*/  STL.64 [R1+0x1a98], R10 ;  /* 0x001a980a01007387 */ /* 0x000fe80000100a00 */
[----:B------:R-:W-:Y:S04]  /*8dbd0*/  STL.64 [R1+0x1a80], R16 ;  /* 0x001a801001007387 */ /* 0x000fe80000100a00 */
[----:B------:R2:W-:Y:S02]  /*8dbe0*/  STL.64 [R1+0x1a88], R18 ;  /* 0x001a881201007387 */ /* 0x0005e40000100a00 */
[C---:B--2---:R-:W-:Y:S08]  /*8dbf0*/  HMMA.16816.F32 R16, R28.reuse, R54, R40 ;  /* 0x000000361c10723c */ /* 0x044ff00000001828 */
[C---:B----4-:R-:W-:Y:S08]  /*8dc00*/  HMMA.16816.F32 R12, R28.reuse, R58, R32 ;  /* 0x0000003a1c0c723c */ /* 0x050ff00000001820 */
[C---:B------:R-:W-:Y:S01]  /*8dc10*/  HMMA.16816.F32 R8, R28.reuse, R56, R36 ;  /* 0x000000381c08723c */ /* 0x040fe20000001824 */
[----:B------:R-:W-:Y:S10]  /*8dc20*/  STL.64 [R1+0x7e08], R58 ;  /* 0x007e083a01007387 */ /* 0x000ff40000100a00 */
        /* <DEDUP_REMOVED lines=211> */
[----:B------:R-:W3:Y:S04]  /*8e960*/  LDL.64 R58, [R1] ;  /* 0x00000000013a7983 */ /* 0x000ee80000100a00 */
        /* <DEDUP_REMOVED lines=36> */
[----:B----4-:R-:W-:Y:S01]  /*8ebb0*/  HMMA.16816.F32 R8, R28, R4, R16 ;  /* 0x000000041c08723c */ /* 0x010fe20000001810 */
        /* <DEDUP_REMOVED lines=12> */
[----:B------:R-:W-:Y:S01]  /*8ec80*/  F2FP.F16.E4M3.UNPACK_B R30, R4 ;  /* 0x00000004ff1e723e */ /* 0x000fe200020006ff */
[----:B------:R0:W-:Y:S06]  /*8ec90*/  STL.64 [R1+0x18d8], R10 ;  /* 0x0018d80a01007387 */ /* 0x0001ec0000100a00 */
[----:B0-----:R-:W-:Y:S05]  /*8eca0*/  HMMA.16816.F32 R8, R28, R44, R36 ;  /* 0x0000002c1c08723c */ /* 0x001fea0000001824 */
[----:B------:R-:W-:Y:S04]  /*8ecb0*/  STL.64 [R1+0x1730], R12 ;  /* 0x0017300c01007387 */ /* 0x000fe80000100a00 */
[----:B------:R-:W-:Y:S01]  /*8ecc0*/  STL.64 [R1+0x1738], R14 ;  /* 0x0017380e01007387 */ /* 0x000fe20000100a00 */
[----:B------:R-:W-:-:S09]  /*8ecd0*/  IMAD.MOV.U32 R0, RZ, RZ, R47 ;  /* 0x000000ffff007224 */ /* 0x000fd200078e002f */
[----:B------:R-:W-:Y:S04]  /*8ece0*/  STL.64 [R1+0x18c0], R8 ;  /* 0x0018c00801007387 */ /* 0x000fe80000100a00 */
[----:B------:R0:W-:Y:S02]  /*8ecf0*/  STL.64 [R1+0x18c8], R10 ;  /* 0x0018c80a01007387 */ /* 0x0001e40000100a00 */
[C---:B0-----:R-:W-:Y:S02]  /*8ed00*/  HMMA.16816.F32 R8, R28.reuse, R46, R40 ;  /* 0x0000002e1c08723c */ /* 0x041fe40000001828 */
[----:B------:R-:W-:Y:S06]  /*8ed10*/  STL [R1+0x7d28], R0 ;  /* 0x007d280001007387 */ /* 0x000fec0000100800 */
[C---:B------:R-:W-:Y:S11]  /*8ed20*/  HMMA.16816.F32 R12, R28.reuse, R56, R48 ;  /* 0x000000381c0c723c */ /* 0x040ff60000001830 */
[----:B------:R-:W-:Y:S04]  /*8ed30*/  STL.64 [R1+0x18b0], R8 ;  /* 0x0018b00801007387 */ /* 0x000fe80000100a00 */
[----:B------:R3:W-:Y:S02]  /*8ed40*/  STL.64 [R1+0x18b8], R10 ;  /* 0x0018b80a01007387 */ /* 0x0007e40000100a00 */
[----:B---3--:R-:W-:Y:S02]  /*8ed50*/  HMMA.16816.F32 R8, R28, R58, R52 ;  /* 0x0000003a1c08723c */ /* 0x008fe40000001834 */
        /* <DEDUP_REMOVED lines=17> */
[----:B------:R-:W2:Y:S01]  /*8ee70*/  LDL.LU R57, [R1+0x16f4] ;  /* 0x0016f40001397983 */ /* 0x000ea20000300800 */
[----:B------:R-:W-:-:S03]  /*8ee80*/  IMAD.MOV.U32 R0, RZ, RZ, R59 ;  /* 0x000000ffff007224 */ /* 0x000fc600078e003b */
        /* <DEDUP_REMOVED lines=251> */
[----:B------:R0:W-:Y:S02]  /*8fe40*/  STL.64 [R1+0x7c40], R6 ;  /* 0x007c400601007387 */ /* 0x0001e40000100a00 */
[----:B0-----:R-:W-:-:S08]  /*8fe50*/  IMAD R6, R45, 0x100, R44 ;  /* 0x000001002d067824 */ /* 0x001fd000078e022c */
        /* <DEDUP_REMOVED lines=23> */
[----:B------:R-:W-:Y:S04]  /*8ffd0*/  STL.64 [R1+0x7ce8], R20 ;  /* 0x007ce81401007387 */ /* 0x000fe80000100a00 */
        /* <DEDUP_REMOVED lines=24> */
[----:B------:R-:W3:Y:S04]  /*90160*/  LDL.LU R0, [R1+0x7d28] ;  /* 0x007d280001007983 */ /* 0x000ee80000300800 */
[----:B------:R-:W4:Y:S04]  /*90170*/  LDL R32, [R1+0x8] ;  /* 0x0000080001207983 */ /* 0x000f280000100800 */
[----:B------:R-:W4:Y:S04]  /*90180*/  LDL R33, [R1+0xc] ;  /* 0x00000c0001217983 */ /* 0x000f280000100800 */
[----:B0-----:R-:W4:Y:S04]  /*90190*/  LDL.LU R12, [R1+0x1510] ;  /* 0x00151000010c7983 */ /* 0x001f280000300800 */
[----:B------:R-:W4:Y:S04]  /*901a0*/  LDL.LU R13, [R1+0x1514] ;  /* 0x00151400010d7983 */ /* 0x000f280000300800 */
[----:B------:R-:W4:Y:S04]  /*901b0*/  LDL.LU R14, [R1+0x1518] ;  /* 0x00151800010e7983 */ /* 0x000f280000300800 */
[----:B------:R-:W4:Y:S04]  /*901c0*/  LDL.LU R15, [R1+0x151c] ;  /* 0x00151c00010f7983 */ /* 0x000f280000300800 */
[----:B-1----:R-:W4:Y:S04]  /*901d0*/  LDL R6, [R1+0x10] ;  /* 0x0000100001067983 */ /* 0x002f280000100800 */
[----:B--2---:R-:W2:Y:S04]  /*901e0*/  LDL.LU R36, [R1+0x1520] ;  /* 0x0015200001247983 */ /* 0x004ea80000300800 */
        /* <DEDUP_REMOVED lines=35> */
[----:B---3--:R-:W-:Y:S01]  /*90420*/  IMAD.MOV.U32 R7, RZ, RZ, R0 ;  /* 0x000000ffff077224 */ /* 0x008fe200078e0000 */
[C---:B----4-:R-:W-:Y:S08]  /*90430*/  HMMA.16816.F32 R12, R28.reuse, R32, R12 ;  /* 0x000000201c0c723c */ /* 0x050ff0000000180c */
[C---:B--2---:R-:W-:Y:S08]  /*90440*/  HMMA.16816.F32 R4, R28.reuse, R6, R36 ;  /* 0x000000061c04723c */ /* 0x044ff00000001824 */
[C---:B------:R-:W-:Y:S08]  /*90450*/  HMMA.16816.F32 R56, R28.reuse, R60, R56 ;  /* 0x0000003c1c38723c */ /* 0x040ff00000001838 */
        /* <DEDUP_REMOVED lines=21> */
[----:B------:R-:W-:Y:S01]  /*905b0*/  STL.64 [R1+0x7bd0], R60 ;  /* 0x007bd03c01007387 */ /* 0x000fe20000100a00 */
        /* <DEDUP_REMOVED lines=37> */
[----:B------:R-:W2:Y:S04]  /*90810*/  LDL.LU.64 R44, [R1+0x7c78] ;  /* 0x007c7800012c7983 */ /* 0x000ea80000300a00 */
[----:B------:R-:W-:Y:S01]  /*90820*/  STL.64 [R1+0x7be8], R50 ;  /* 0x007be83201007387 */ /* 0x000fe20000100a00 */
[C---:B---3--:R-:W-:Y:S03]  /*90830*/  HMMA.16816.F32 R52, R28.reuse, R48, R52 ;  /* 0x000000301c34723c */ /* 0x048fe60000001834 */
[----:B------:R-:W-:Y:S04]  /*90840*/  STL [R1+0x7c04], R48 ;  /* 0x007c043001007387 */ /* 0x000fe80000100800 */
[----:B------:R4:W-:Y:S01]  /*90850*/  STL [R1+0x7c00], R49 ;  /* 0x007c003101007387 */ /* 0x0009e20000100800 */
[C---:B------:R-:W-:Y:S11]  /*90860*/  HMMA.16816.F32 R8, R28.reuse, R42, R8 ;  /* 0x0000002a1c08723c */ /* 0x040ff60000001808 */
[----:B------:R-:W-:Y:S04]  /*90870*/  STL.64 [R1+0x1610], R52 ;  /* 0x0016103401007387 */ /* 0x000fe80000100a00 */
[----:B------:R-:W-:Y:S01]  /*90880*/  STL.64 [R1+0x1618], R54 ;  /* 0x0016183601007387 */ /* 0x000fe20000100a00 */
        /* <DEDUP_REMOVED lines=19> */
[----:B------:R-:W-:Y:S04]  /*909c0*/  STL.64 [R1+0x15c8], R10 ;  /* 0x0015c80a01007387 */ /* 0x000fe80000100a00 */
[----:B------:R-:W-:Y:S04]  /*909d0*/  STL.64 [R1+0x7b90], R36 ;  /* 0x007b902401007387 */ /* 0x000fe80000100a00 */
[----:B------:R-:W-:Y:S04]  /*909e0*/  STL.64 [R1+0x15b0], R4 ;  /* 0x0015b00401007387 */ /* 0x000fe80000100a00 */
[----:B------:R0:W-:Y:S04]  /*909f0*/  STL.64 [R1+0x15b8], R6 ;  /* 0x0015b80601007387 */ /* 0x0001e80000100a00 */
[----:B------:R-:W2:Y:S01]  /*90a00*/  LDL.LU R44, [R1+0x12e0] ;  /* 0x0012e000012c7983 */ /* 0x000ea20000300800 */
[----:B0-----:R-:W-:-:S15]  /*90a10*/  HMMA.16816.F32 R4, R28, R34, R24 ;  /* 0x000000221c04723c */ /* 0x001fde0000001818 */
[----:B------:R-:W-:-:S04]  /*90a20*/  NOP ;  /* 0x0000000000007918 */ /* 0x000fc80000000000 */
        /* <DEDUP_REMOVED lines=95> */
[----:B0-----:R-:W3:Y:S04]  /*91020*/  LDL.LU R20, [R1+0x1330] ;  /* 0x0013300001147983 */ /* 0x001ee80000300800 */
[----:B------:R-:W3:Y:S04]  /*91030*/  LDL.LU R21, [R1+0x1334] ;  /* 0x0013340001157983 */ /* 0x000ee80000300800 */
[----:B------:R-:W3:Y:S04]  /*91040*/  LDL.LU R22, [R1+0x1338] ;  /* 0x0013380001167983 */ /* 0x000ee80000300800 */
[----:B------:R-:W3:Y:S01]  /*91050*/  LDL.LU R23, [R1+0x133c] ;  /* 0x00133c0001177983 */ /* 0x000ee20000300800 */
[C---:B--2---:R-:W-:Y:S08]  /*91060*/  HMMA.16816.F32 R8, R28.reuse, R18, R8 ;  /* 0x000000121c08723c */ /* 0x044ff00000001808 */
[----:B----4-:R-:W-:Y:S11]  /*91070*/  HMMA.16816.F32 R12, R28, R16, R12 ;  /* 0x000000101c0c723c */ /* 0x010ff6000000180c */
        /* <DEDUP_REMOVED lines=10> */
[----:B------:R-:W-:-:S02]  /*91120*/  IMAD R48, R52, 0x100, R51 ;  /* 0x0000010034307824 */ /* 0x000fc400078e0233 */
[----:B------:R-:W-:Y:S02]  /*91130*/  IMAD R49, R54, 0x100, R53 ;  /* 0x0000010036317824 */ /* 0x000fe400078e0235 */
[----:B------:R-:W-:Y:S01]  /*91140*/  IMAD R0, R0, 0x100, R61 ;  /* 0x0000010000007824 */ /* 0x000fe200078e023d */
        /* <DEDUP_REMOVED lines=9> */
[C---:B----4-:R-:W-:Y:S01]  /*911e0*/  HMMA.16816.F32 R12, R28.reuse, R8, R36 ;  /* 0x000000081c0c723c */ /* 0x050fe20000001824 */
        /* <DEDUP_REMOVED lines=8> */
[----:B------:R-:W-:-:S15]  /*91270*/  STL [R1+0x7b28], R5 ;  /* 0x007b280501007387 */ /* 0x000fde0000100800 */
[----:B------:R-:W-:-:S03]  /*91280*/  NOP ;  /* 0x0000000000007918 */ /* 0x000fc60000000000 */
[----:B------:R-:W-:Y:S04]  /*91290*/  STL.64 [R1+0x14e0], R12 ;  /* 0x0014e00c01007387 */ /* 0x000fe80000100a00 */
[----:B------:R-:W-:Y:S04]  /*912a0*/  STL.64 [R1+0x14e8], R14 ;  /* 0x0014e80e01007387 */ /* 0x000fe80000100a00 */
        /* <DEDUP_REMOVED lines=22> */
[----:B------:R-:W2:Y:S04]  /*91410*/  LDL.LU.64 R50, [R1+0x18] ;  /* 0x0000180001327983 */ /* 0x000ea80000300a00 */
[----:B------:R-:W3:Y:S04]  /*91420*/  LDL.LU R52, [R1+0x12b0] ;  /* 0x0012b00001347983 */ /* 0x000ee80000300800 */
[----:B------:R-:W3:Y:S01]  /*91430*/  LDL.LU R53, [R1+0x12b4] ;  /* 0x0012b40001357983 */ /* 0x000ee20000300800 */
[----:B------:R-:W-:-:S03]  /*91440*/  IMAD R5, R60, 0x100, R55 ;  /* 0x000001003c057824 */ /* 0x000fc600078e0237 */
[----:B------:R-:W3:Y:S04]  /*91450*/  LDL.LU R54, [R1+0x12b8] ;  /* 0x0012b80001367983 */ /* 0x000ee80000300800 */
[----:B------:R-:W3:Y:S04]  /*91460*/  LDL.LU R55, [R1+0x12bc] ;  /* 0x0012bc0001377983 */ /* 0x000ee80000300800 */
[----:B------:R-:W3:Y:S04]  /*91470*/  LDL.64 R60, [R1+0x10] ;  /* 0x00001000013c7983 */ /* 0x000ee80000100a00 */
[----:B------:R-:W4:Y:S01]  /*91480*/  LDL.LU R56, [R1+0x1290] ;  /* 0x0012900001387983 */ /* 0x000f220000300800 */
[----:B------:R-:W-:-:S02]  /*91490*/  F2FP.F16.E4M3.UNPACK_B R28, R48 ;  /* 0x00000030ff1c723e */ /* 0x000fc400020006ff */
[----:B------:R-:W-:Y:S02]  /*914a0*/  F2FP.F16.E4M3.UNPACK_B R29, R49 ;  /* 0x00000031ff1d723e */ /* 0x000fe400020006ff */
[----:B------:R-:W-:Y:S02]  /*914b0*/  F2FP.F16.E4M3.UNPACK_B R30, R5 ;  /* 0x00000005ff1e723e */ /* 0x000fe400020006ff */
[----:B------:R-:W-:Y:S01]  /*914c0*/  F2FP.F16.E4M3.UNPACK_B R31, R0 ;  /* 0x00000000ff1f723e */ /* 0x000fe200020006ff */
[----:B------:R-:W4:Y:S04]  /*914d0*/  LDL.LU R57, [R1+0x1294] ;  /* 0x0012940001397983 */ /* 0x000f280000300800 */
[----:B------:R-:W4:Y:S04]  /*914e0*/  LDL.LU R58, [R1+0x1298] ;  /* 0x00129800013a7983 */ /* 0x000f280000300800 */
[----:B------:R-:W4:Y:S04]  /*914f0*/  LDL.LU R59, [R1+0x129c] ;  /* 0x00129c00013b7983 */ /* 0x000f280000300800 */
[----:B0-----:R-:W4:Y:S04]  /*91500*/  LDL.LU.64 R8, [R1+0x8] ;  /* 0x0000080001087983 */ /* 0x001f280000300a00 */
[----:B-1----:R-:W4:Y:S04]  /*91510*/  LDL.LU.64 R10, [R1] ;  /* 0x00000000010a7983 */ /* 0x002f280000300a00 */
        /* <DEDUP_REMOVED lines=16> */
[----:B------:R0:W-:Y:S04]  /*91620*/  STL [R1+0x7b00], R2 ;  /* 0x007b000201007387 */ /* 0x0001e80000100800 */
[----:B------:R-:W-:Y:S04]  /*91630*/  STL [R1+0x7afc], R3 ;  /* 0x007afc0301007387 */ /* 0x000fe80000100800 */
[----:B------:R-:W4:Y:S04]  /*91640*/  LDL.LU R48, [R1+0x7c04] ;  /* 0x007c040001307983 */ /* 0x000f280000300800 */
[----:B------:R-:W4:Y:S01]  /*91650*/  LDL.LU R49, [R1+0x7c00] ;  /* 0x007c000001317983 */ /* 0x000f220000300800 */
[C---:B--2---:R-:W-:Y:S08]  /*91660*/  HMMA.16816.F32 R44, R28.reuse, R50, R44 ;  /* 0x000000321c2c723c */ /* 0x044ff0000000182c */
[----:B---3--:R-:W-:Y:S01]  /*91670*/  HMMA.16816.F32 R52, R28, R60, R52 ;  /* 0x0000003c1c34723c */ /* 0x008fe20000001834 */
[----:B0-----:R-:W-:-:S02]  /*91680*/  IMAD.MOV.U32 R2, RZ, RZ, R50 ;  /* 0x000000ffff027224 */ /* 0x001fc400078e0032 */
[----:B------:R-:W-:Y:S02]  /*91690*/  IMAD.MOV.U32 R0, RZ, RZ, R51 ;  /* 0x000000ffff007224 */ /* 0x000fe400078e0033 */
[----:B------:R-:W-:-:S06]  /*916a0*/  IMAD.MOV.U32 R5, RZ, RZ, R60 ;  /* 0x000000ffff057224 */ /* 0x000fcc00078e003c */
[----:B------:R-:W-:Y:S04]  /*916b0*/  STL.64 [R1+0x14c0], R44 ;  /* 0x0014c02c01007387 */ /* 0x000fe80000100a00 */
[----:B------:R0:W-:Y:S04]  /*916c0*/  STL.64 [R1+0x14c8], R46 ;  /* 0x0014c82e01007387 */ /* 0x0001e80000100a00 */
[----:B0-----:R-:W2:Y:S04]  /*916d0*/  LDL.LU.64 R46, [R1+0x7bf8] ;  /* 0x007bf800012e7983 */ /* 0x001ea80000300a00 */
[----:B------:R-:W3:Y:S04]  /*916e0*/  LDL.LU.64 R44, [R1+0x7bf0] ;  /* 0x007bf000012c7983 */ /* 0x000ee80000300a00 */
[----:B------:R-:W2:Y:S04]  /*916f0*/  LDL.LU.64 R50, [R1+0x7be8] ;  /* 0x007be80001327983 */ /* 0x000ea80000300a00 */
[----:B------:R-:W-:Y:S04]  /*91700*/  STL.64 [R1+0x14a0], R52 ;  /* 0x0014a03401007387 */ /* 0x000fe80000100a00 */
[----:B------:R0:W-:Y:S04]  /*91710*/  STL.64 [R1+0x14a8], R54 ;  /* 0x0014a83601007387 */ /* 0x0001e80000100a00 */
[----:B0-----:R-:W2:Y:S04]  /*91720*/  LDL.LU.64 R54, [R1+0x7be0] ;  /* 0x007be00001367983 */ /* 0x001ea80000300a00 */
[----:B------:R-:W2:Y:S04]  /*91730*/  LDL.LU.64 R52, [R1+0x7bd8] ;  /* 0x007bd80001347983 */ /* 0x000ea80000300a00 */
[----:B------:R-:W2:Y:S04]  /*91740*/  LDL.LU.64 R60, [R1+0x7bd0] ;  /* 0x007bd000013c7983 */ /* 0x000ea80000300a00 */
[----:B------:R-:W-:Y:S04]  /*91750*/  STL.64 [R1+0x7b38], R6 ;  /* 0x007b380601007387 */ /* 0x000fe80000100a00 */
[----:B------:R0:W-:Y:S04]  /*91760*/  STL.64 [R1+0x7b30], R4 ;  /* 0x007b300401007387 */ /* 0x0001e80000100a00 */
[----:B0-----:R-:W2:Y:S04]  /*91770*/  LDL.LU R4, [R1+0x12a0] ;  /* 0x0012a00001047983 */ /* 0x001ea80000300800 */
[----:B------:R-:W2:Y:S04]  /*91780*/  LDL.LU R5, [R1+0x12a4] ;  /* 0x0012a40001057983 */ /* 0x000ea80000300800 */
[----:B------:R-:W2:Y:S04]  /*91790*/  LDL.LU R6, [R1+0x12a8] ;  /* 0x0012a80001067983 */ /* 0x000ea80000300800 */
[----:B------:R-:W2:Y:S01]  /*917a0*/  LDL.LU R7, [R1+0x12ac] ;  /* 0x0012ac0001077983 */ /* 0x000ea20000300800 */
[C---:B----4-:R-:W-:Y:S08]  /*917b0*/  HMMA.16816.F32 R56, R28.reuse, R10, R56 ;  /* 0x0000000a1c38723c */ /* 0x050ff00000001838 */
[----:B--2---:R-:W-:-:S15]  /*917c0*/  HMMA.16816.F32 R4, R28, R8, R4 ;  /* 0x000000081c04723c */ /* 0x004fde0000001804 */
[----:B------:R-:W-:-:S04]  /*917d0*/  NOP ;  /* 0x0000000000007918 */ /* 0x000fc80000000000 */
[----:B------:R-:W-:Y:S04]  /*917e0*/  STL.64 [R1+0x1490], R4 ;  /* 0x0014900401007387 */ /* 0x000fe80000100a00 */
[----:B------:R-:W-:Y:S04]  /*917f0*/  STL.64 [R1+0x1498], R6 ;  /* 0x0014980601007387 */ /* 0x000fe80000100a00 */
[----:B------:R-:W-:Y:S04]  /*91800*/  STL.64 [R1+0x1480], R56 ;  /* 0x0014803801007387 */ /* 0x000fe80000100a00 */
[----:B------:R0:W-:Y:S04]  /*91810*/  STL.64 [R1+0x1488], R58 ;  /* 0x0014883a01007387 */ /* 0x0001e80000100a00 */
[----:B0-----:R-:W2:Y:S04]  /*91820*/  LDL.LU.64 R58, [R1+0x7bc8] ;  /* 0x007bc800013a7983 */ /* 0x001ea80000300a00 */
[----:B------:R-:W4:Y:S01]  /*91830*/  LDL.LU.64 R56, [R1+0x7bc0] ;  /* 0x007bc00001387983 */ /* 0x000f220000300a00 */
[----:B------:R-:W-:-:S02]  /*91840*/  IMAD.MOV.U32 R4, RZ, RZ, R8 ;  /* 0x000000ffff047224 */ /* 0x000fc400078e0008 */
[----:B------:R-:W-:Y:S02]  /*91850*/  IMAD.MOV.U32 R3, RZ, RZ, R9 ;  /* 0x000000ffff037224 */ /* 0x000fe400078e0009 */
[----:B------:R-:W-:Y:S02]  /*91860*/  IMAD.MOV.U32 R6, RZ, RZ, R10 ;  /* 0x000000ffff067224 */ /* 0x000fe400078e000a */
[----:B------:R-:W-:Y:S02]  /*91870*/  IMAD.MOV.U32 R5, RZ, RZ, R11 ;  /* 0x000000ffff057224 */ /* 0x000fe400078e000b */
[----:B------:R-:W-:Y:S01]  /*91880*/  HMMA.16816.F32 R8, R28, R60, R12 ;  /* 0x0000003c1c08723c */ /* 0x000fe2000000180c */
[----:B------:R-:W-:-:S15]  /*91890*/  STL [R1+0x7b04], R61 ;  /* 0x007b043d01007387 */ /* 0x000fde0000100800 */
[----:B------:R-:W-:-:S03]  /*918a0*/  NOP ;  /* 0x0000000000007918 */ /* 0x000fc60000000000 */
[----:B------:R-:W-:Y:S04]  /*918b0*/  STL.64 [R1+0x1470], R8 ;  /* 0x0014700801007387 */ /* 0x000fe80000100a00 */
[----:B------:R4:W-:Y:S01]  /*918c0*/  STL.64 [R1+0x1478], R10 ;  /* 0x0014780a01007387 */ /* 0x0009e20000100a00 */
[C---:B--2---:R-:W-:Y:S08]  /*918d0*/  HMMA.16816.F32 R12, R28.reuse, R58, R16 ;  /* 0x0000003a1c0c723c */ /* 0x044ff00000001810 */
[C---:B----4-:R-:W-:Y:S01]  /*918e0*/  HMMA.16816.F32 R8, R28.reuse, R56, R20 ;  /* 0x000000381c08723c */ /* 0x050fe20000001814 */
[----:B------:R-:W-:Y:S10]  /*918f0*/  STL.64 [R1+0x7ad0], R58 ;  /* 0x007ad03a01007387 */ /* 0x000ff40000100a00 */
[----:B------:R-:W-:Y:S04]  /*91900*/  STL.64 [R1+0x1460], R12 ;  /* 0x0014600c01007387 */ /* 0x000fe80000100a00 */
[----:B------:R0:W-:Y:S04]  /*91910*/  STL.64 [R1+0x1468], R14 ;  /* 0x0014680e01007387 */ /* 0x0001e80000100a00 */
[----:B------:R-:W-:Y:S04]  /*91920*/  STL.64 [R1+0x7ac8], R56 ;  /* 0x007ac83801007387 */ /* 0x000fe80000100a00 */
[----:B------:R-:W-:Y:S04]  /*91930*/  STL.64 [R1+0x1450], R8 ;  /* 0x0014500801007387 */ /* 0x000fe80000100a00 */
[----:B------:R1:W-:Y:S01]  /*91940*/  STL.64 [R1+0x1458], R10 ;  /* 0x0014580a01007387 */ /* 0x0003e20000100a00 */
[C---:B0-----:R-:W-:Y:S08]  /*91950*/  HMMA.16816.F32 R12, R28.reuse, R54, R24 ;  /* 0x000000361c0c723c */ /* 0x041ff00000001818 */
[C---:B-1----:R-:W-:Y:S01]  /*91960*/  HMMA.16816.F32 R8, R28.reuse, R52, R32 ;  /* 0x000000341c08723c */ /* 0x042fe20000001820 */
[----:B------:R-:W-:Y:S10]  /*91970*/  STL.64 [R1+0x7ae0], R54 ;  /* 0x007ae03601007387 */ /* 0x000ff40000100a00 */
[----:B------:R-:W-:Y:S04]  /*91980*/  STL.64 [R1+0x1440], R12 ;  /* 0x0014400c01007387 */ /* 0x000fe80000100a00 */
[----:B------:R0:W-:Y:S04]  /*91990*/  STL.64 [R1+0x1448], R14 ;  /* 0x0014480e01007387 */ /* 0x0001e80000100a00 */
[----:B------:R-:W-:Y:S04]  /*919a0*/  STL.64 [R1+0x7ad8], R52 ;  /* 0x007ad83401007387 */ /* 0x000fe80000100a00 */
[----:B------:R-:W-:Y:S04]  /*919b0*/  STL.64 [R1+0x1430], R8 ;  /* 0x0014300801007387 */ /* 0x000fe80000100a00 */
[----:B------:R1:W-:Y:S04]  /*919c0*/  STL.64 [R1+0x1438], R10 ;  /* 0x0014380a01007387 */ /* 0x0003e80000100a00 */
[----:B------:R-:W2:Y:S01]  /*919d0*/  LDL.LU R56, [R1+0x1120] ;  /* 0x0011200001387983 */ /* 0x000ea20000300800 */
[C---:B0-----:R-:W-:Y:S08]  /*919e0*/  HMMA.16816.F32 R12, R28.reuse, R50, R36 ;  /* 0x000000321c0c723c */ /* 0x041ff00000001824 */
[C---:B-1----:R-:W-:Y:S11]  /*919f0*/  HMMA.16816.F32 R8, R28.reuse, R48, R40 ;  /* 0x000000301c08723c */ /* 0x042ff60000001828 */
[----:B------:R-:W-:Y:S04]  /*91a00*/  STL.64 [R1+0x1420], R12 ;  /* 0x0014200c01007387 */ /* 0x000fe80000100a00 */
[----:B------:R-:W-:Y:S04]  /*91a10*/  STL.64 [R1+0x1428], R14 ;  /* 0x0014280e01007387 */ /* 0x000fe80000100a00 */
[----:B------:R0:W-:Y:S04]  /*91a20*/  STL.64 [R1+0x1410], R8 ;  /* 0x0014100801007387 */ /* 0x0001e80000100a00 */
[----:B------:R1:W-:Y:S04]  /*91a30*/  STL.64 [R1+0x1418], R10 ;  /* 0x0014180a01007387 */ /* 0x0003e80000100a00 */
[----:B------:R-:W2:Y:S04]  /*91a40*/  LDL.LU R57, [R1+0x1124] ;  /* 0x0011240001397983 */ /* 0x000ea80000300800 */
[----:B------:R-:W2:Y:S04]  /*91a50*/  LDL.LU R58, [R1+0x1128] ;  /* 0x00112800013a7983 */ /* 0x000ea80000300800 */
[----:B------:R-:W2:Y:S04]  /*91a60*/  LDL.LU R59, [R1+0x112c] ;  /* 0x00112c00013b7983 */ /* 0x000ea80000300800 */
[----:B------:R-:W4:Y:S04]  /*91a70*/  LDL.LU R52, [R1+0x1130] ;  /* 0x0011300001347983 */ /* 0x000f280000300800 */
[----:B------:R-:W4:Y:S04]  /*91a80*/  LDL.LU R53, [R1+0x1134] ;  /* 0x0011340001357983 */ /* 0x000f280000300800 */
[----:B------:R-:W4:Y:S04]  /*91a90*/  LDL.LU R54, [R1+0x1138] ;  /* 0x0011380001367983 */ /* 0x000f280000300800 */
        /* <DEDUP_REMOVED lines=117> */
[----:B------:R4:W-:Y:S02]  /*921f0*/  STL.64 [R1+0x1378], R34 ;  /* 0x0013782201007387 */ /* 0x0009e40000100a00 */
        /* <DEDUP_REMOVED lines=29> */
[----:B------:R-:W2:Y:S04]  /*923d0*/  LDL.LU R32, [R1+0xfd0] ;  /* 0x000fd00001207983 */ /* 0x000ea80000300800 */
[----:B------:R-:W2:Y:S04]  /*923e0*/  LDL.LU R33, [R1+0xfd4] ;  /* 0x000fd40001217983 */ /* 0x000ea80000300800 */
[----:B------:R-:W2:Y:S04]  /*923f0*/  LDL.LU R34, [R1+0xfd8] ;  /* 0x000fd80001227983 */ /* 0x000ea80000300800 */
[----:B------:R-:W2:Y:S01]  /*92400*/  LDL.LU R35, [R1+0xfdc] ;  /* 0x000fdc0001237983 */ /* 0x000ea20000300800 */
[----:B0-----:R-:W-:-:S02]  /*92410*/  IMAD.MOV.U32 R20, RZ, RZ, R4 ;  /* 0x000000ffff147224 */ /* 0x001fc400078e0004 */
[----:B-1----:R-:W-:Y:S02]  /*92420*/  IMAD.MOV.U32 R23, RZ, RZ, R5 ;  /* 0x000000ffff177224 */ /* 0x002fe400078e0005 */
[----:B------:R-:W-:Y:S01]  /*92430*/  IMAD.MOV.U32 R22, RZ, RZ, R6 ;  /* 0x000000ffff167224 */ /* 0x000fe200078e0006 */
[----:B--2---:R-:W-:Y:S04]  /*92440*/  STL.64 [R1+0x7b20], R34 ;  /* 0x007b202201007387 */ /* 0x004fe80000100a00 */
[----:B------:R0:W-:Y:S04]  /*92450*/  STL.64 [R1+0x7b18], R32 ;  /* 0x007b182001007387 */ /* 0x0001e80000100a00 */
[----:B------:R-:W2:Y:S04]  /*92460*/  LDL.LU R24, [R1+0x1030] ;  /* 0x0010300001187983 */ /* 0x000ea80000300800 */
[----:B------:R-:W2:Y:S04]  /*92470*/  LDL.LU R25, [R1+0x1034] ;  /* 0x0010340001197983 */ /* 0x000ea80000300800 */
[----:B------:R-:W2:Y:S04]  /*92480*/  LDL.LU R26, [R1+0x1038] ;  /* 0x00103800011a7983 */ /* 0x000ea80000300800 */
[----:B------:R-:W2:Y:S04]  /*92490*/  LDL.LU R27, [R1+0x103c] ;  /* 0x00103c00011b7983 */ /* 0x000ea80000300800 */
[----:B---3--:R-:W3:Y:S04]  /*924a0*/  LDL.LU R16, [R1+0x1040] ;  /* 0x0010400001107983 */ /* 0x008ee80000300800 */
[----:B------:R-:W3:Y:S04]  /*924b0*/  LDL.LU R17, [R1+0x1044] ;  /* 0x0010440001117983 */ /* 0x000ee80000300800 */
[----:B----4-:R-:W3:Y:S04]  /*924c0*/  LDL.LU R18, [R1+0x1048] ;  /* 0x0010480001127983 */ /* 0x010ee80000300800 */
        /* <DEDUP_REMOVED lines=45> */
[----:B---3--:R-:W-:Y:S11]  /*927a0*/  HMMA.16816.F32 R4, R28, R8, R4 ;  /* 0x000000081c04723c */ /* 0x008ff60000001804 */
        /* <DEDUP_REMOVED lines=8> */
[----:B0-----:R-:W4:Y:S04]  /*92830*/  LDL.LU.64 R6, [R1+0x7b38] ;  /* 0x007b380001067983 */ /* 0x001f280000300a00 */
[----:B------:R-:W3:Y:S04]  /*92840*/  LDL.LU.64 R4, [R1+0x7b30] ;  /* 0x007b300001047983 */ /* 0x000ee80000300a00 */
[----:B------:R3:W-:Y:S02]  /*92850*/  STL.64 [R1+0x7a80], R10 ;  /* 0x007a800a01007387 */ /* 0x0007e40000100a00 */
[----:B---3--:R-:W-:-:S02]  /*92860*/  IMAD.MOV.U32 R10, RZ, RZ, R5 ;  /* 0x000000ffff0a7224 */ /* 0x008fc400078e0005 */
[----:B------:R-:W3:Y:S04]  /*92870*/  LDL.LU R5, [R1+0x7b28] ;  /* 0x007b280001057983 */ /* 0x000ee80000300800 */
[----:B------:R-:W2:Y:S04]  /*92880*/  LDL.LU R11, [R1+0x14] ;  /* 0x00001400010b7983 */ /* 0x000ea80000300800 */
[----:B------:R0:W-:Y:S04]  /*92890*/  STL.64 [R1+0x7a78], R8 ;  /* 0x007a780801007387 */ /* 0x0001e80000100a00 */
[----:B0-----:R-:W2:Y:S01]  /*928a0*/  LDL.LU R9, [R1+0x3384] ;  /* 0x0033840001097983 */ /* 0x001ea20000300800 */
[----:B----4-:R-:W-:Y:S03]  /*928b0*/  HMMA.16816.F32 R32, R28, R6, R32 ;  /* 0x000000061c20723c */ /* 0x010fe60000001820 */
[----:B------:R-:W4:Y:S01]  /*928c0*/  LDL.LU R8, [R1+0x338c] ;  /* 0x00338c0001087983 */ /* 0x000f220000300800 */
[----:B------:R-:W-:-:S02]  /*928d0*/  IMAD R57, R57, 0x100, R61 ;  /* 0x0000010039397824 */ /* 0x000fc400078e023d */
[----:B------:R-:W-:-:S13]  /*928e0*/  IMAD R56, R56, 0x100, R2 ;  /* 0x0000010038387824 */ /* 0x000fda00078e0202 */
        /* <DEDUP_REMOVED lines=8> */
[----:B--2---:R-:W-:-:S03]  /*92970*/  IMAD R9, R9, 0x100, R3 ;  /* 0x0000010009097824 */ /* 0x004fc600078e0203 */
        /* <DEDUP_REMOVED lines=11> */
[----:B----4-:R-:W-:-:S03]  /*92a30*/  IMAD R8, R8, 0x100, R0 ;  /* 0x0000010008087824 */ /* 0x010fc600078e0200 */
[----:B------:R-:W4:Y:S01]  /*92a40*/  LDL.LU R0, [R1+0x7af8] ;  /* 0x007af80001007983 */ /* 0x000f220000300800 */
[----:B--2---:R-:W-:Y:S03]  /*92a50*/  HMMA.16816.F32 R28, R28, R2, R48 ;  /* 0x000000021c1c723c */ /* 0x004fe60000001830 */
[----:B------:R-:W2:Y:S04]  /*92a60*/  LDL.LU.64 R50, [R1+0x7af0] ;  /* 0x007af00001327983 */ /* 0x000ea80000300a00 */
[----:B------:R-:W2:-:S12]  /*92a70*/  LDL.LU.64 R48, [R1+0x7ae8] ;  /* 0x007ae80001307983 */ /* 0x000e980000300a00 */
        /* <DEDUP_REMOVED lines=14> */
[C---:B------:R-:W-:Y:S08]  /*92b60*/  HMMA.16816.F32 R12, R28.reuse, R20, R12 ;  /* 0x000000141c0c723c */ /* 0x040ff0000000180c */
[C---:B------:R-:W-:Y:S03]  /*92b70*/  HMMA.16816.F32 R8, R28.reuse, R22, R16 ;  /* 0x000000161c08723c */ /* 0x040fe60000001810 */
[----:B------:R-:W-:Y:S04]  /*92b80*/  STL.64 [R1+0x12a0], R4 ;  /* 0x0012a00401007387 */ /* 0x000fe80000100a00 */
[----:B------:R0:W-:Y:S02]  /*92b90*/  STL.64 [R1+0x12a8], R6 ;  /* 0x0012a80601007387 */ /* 0x0001e40000100a00 */
[C---:B0-----:R-:W-:Y:S02]  /*92ba0*/  HMMA.16816.F32 R4, R28.reuse, R60, R24 ;  /* 0x0000003c1c04723c */ /* 0x041fe40000001818 */
[----:B------:R-:W-:Y:S04]  /*92bb0*/  STL.64 [R1+0x1290], R12 ;  /* 0x0012900c01007387 */ /* 0x000fe80000100a00 */
[----:B------:R-:W-:Y:S04]  /*92bc0*/  STL.64 [R1+0x1298], R14 ;  /* 0x0012980e01007387 */ /* 0x000fe80000100a00 */
[----:B------:R-:W-:Y:S04]  /*92bd0*/  STL.64 [R1+0x1280], R8 ;  /* 0x0012800801007387 */ /* 0x000fe80000100a00 */
[----:B------:R-:W-:Y:S05]  /*92be0*/  STL.64 [R1+0x1288], R10 ;  /* 0x0012880a01007387 */ /* 0x000fea0000100a00 */
[----:B------:R-:W-:Y:S04]  /*92bf0*/  STL.64 [R1+0x11b0], R4 ;  /* 0x0011b00401007387 */ /* 0x000fe80000100a00 */
[----:B------:R2:W-:Y:S02]  /*92c00*/  STL.64 [R1+0x11b8], R6 ;  /* 0x0011b80601007387 */ /* 0x0005e40000100a00 */
[C---:B--2---:R-:W-:Y:S08]  /*92c10*/  HMMA.16816.F32 R4, R28.reuse, R54, R40 ;  /* 0x000000361c04723c */ /* 0x044ff00000001828 */
[C---:B----4-:R-:W-:Y:S08]  /*92c20*/  HMMA.16816.F32 R12, R28.reuse, R58, R32 ;  /* 0x0000003a1c0c723c */ /* 0x050ff00000001820 */
[C---:B------:R-:W-:Y:S11]  /*92c30*/  HMMA.16816.F32 R8, R28.reuse, R56, R36 ;  /* 0x000000381c08723c */ /* 0x040ff60000001824 */
[----:B------:R-:W-:Y:S04]  /*92c40*/  STL.64 [R1+0x11a0], R12 ;  /* 0x0011a00c01007387 */ /* 0x000fe80000100a00 */
[----:B------:R-:W-:Y:S04]  /*92c50*/  STL.64 [R1+0x11a8], R14 ;  /* 0x0011a80e01007387 */ /* 0x000fe80000100a00 */
[----:B------:R-:W2:Y:S04]  /*92c60*/  LDL.LU R56, [R1+0xc90] ;  /* 0x000c900001387983 */ /* 0x000ea80000300800 */
[----:B------:R-:W-:Y:S04]  /*92c70*/  STL.64 [R1+0x1190], R8 ;  /* 0x0011900801007387 */ /* 0x000fe80000100a00 */
[----:B------:R-:W-:Y:S04]  /*92c80*/  STL.64 [R1+0x1198], R10 ;  /* 0x0011980a01007387 */ /* 0x000fe80000100a00 */
[----:B------:R-:W-:Y:S04]  /*92c90*/  STL.64 [R1+0x1180], R4 ;  /* 0x0011800401007387 */ /* 0x000fe80000100a00 */
[----:B------:R0:W-:Y:S04]  /*92ca0*/  STL.64 [R1+0x1188], R6 ;  /* 0x0011880601007387 */ /* 0x0001e80000100a00 */
[----:B------:R-:W2:Y:S04]  /*92cb0*/  LDL.LU R57, [R1+0xc94] ;  /* 0x000c940001397983 */ /* 0x000ea80000300800 */
[----:B------:R-:W3:Y:S04]  /*92cc0*/  LDL.LU R58, [R1+0xc98] ;  /* 0x000c9800013a7983 */ /* 0x000ee80000300800 */
[----:B------:R-:W3:Y:S01]  /*92cd0*/  LDL.LU R59, [R1+0xc9c] ;  /* 0x000c9c00013b7983 */ /* 0x000ee20000300800 */
[C---:B0-----:R-:W-:Y:S03]  /*92ce0*/  HMMA.16816.F32 R4, R28.reuse, R52, R44 ;  /* 0x000000341c04723c */ /* 0x041fe6000000182c */
[----:B---3--:R-:W-:Y:S04]  /*92cf0*/  STL.64 [R1+0x7ac0], R58 ;  /* 0x007ac03a01007387 */ /* 0x008fe80000100a00 */
[----:B--2---:R0:W-:Y:S04]  /*92d00*/  STL.64 [R1+0x7ab8], R56 ;  /* 0x007ab83801007387 */ /* 0x0041e80000100a00 */
[----:B------:R-:W2:Y:S08]  /*92d10*/  LDL.LU R24, [R1+0xd00] ;  /* 0x000d000001187983 */ /* 0x000eb00000300800 */
        /* <DEDUP_REMOVED lines=13> */
[----:B0-----:R-:W2:Y:S04]  /*92df0*/  LDL.LU R56, [R1+0xf50] ;  /* 0x000f500001387983 */ /* 0x001ea80000300800 */
[----:B------:R-:W2:Y:S04]  /*92e00*/  LDL.LU R57, [R1+0xf54] ;  /* 0x000f540001397983 */ /* 0x000ea80000300800 */
[----:B------:R-:W2:Y:S04]  /*92e10*/  LDL.LU R58, [R1+0xf58] ;  /* 0x000f5800013a7983 */ /* 0x000ea80000300800 */
[----:B------:R-:W2:Y:S04]  /*92e20*/  LDL.LU R59, [R1+0xf5c] ;  /* 0x000f5c00013b7983 */ /* 0x000ea80000300800 */
[----:B------:R-:W4:Y:S04]  /*92e30*/  LDL.LU R40, [R1+0xdb0] ;  /* 0x000db00001287983 */ /* 0x000f280000300800 */
[----:B------:R-:W4:Y:S04]  /*92e40*/  LDL.LU R41, [R1+0xdb4] ;  /* 0x000db40001297983 */ /* 0x000f280000300800 */
[----:B------:R-:W4:Y:S04]  /*92e50*/  LDL.LU R42, [R1+0xdb8] ;  /* 0x000db800012a7983 */ /* 0x000f280000300800 */
[----:B------:R-:W4:Y:S04]  /*92e60*/  LDL.LU R43, [R1+0xdbc] ;  /* 0x000dbc00012b7983 */ /* 0x000f280000300800 */
        /* <DEDUP_REMOVED lines=29> */
[C---:B------:R-:W-:Y:S11]  /*93040*/  HMMA.16816.F32 R48, R28.reuse, R48, R44 ;  /* 0x000000301c30723c */ /* 0x040ff6000000182c */
[----:B------:R-:W-:Y:S04]  /*93050*/  STL.64 [R1+0x1160], R56 ;  /* 0x0011603801007387 */ /* 0x000fe80000100a00 */
[----:B------:R0:W-:Y:S04]  /*93060*/  STL.64 [R1+0x1168], R58 ;  /* 0x0011683a01007387 */ /* 0x0001e80000100a00 */
[----:B0-----:R-:W2:Y:S04]  /*93070*/  LDL.LU.64 R58, [R1+0x7ac0] ;  /* 0x007ac000013a7983 */ /* 0x001ea80000300a00 */
[----:B------:R-:W2:Y:S04]  /*93080*/  LDL.LU.64 R56, [R1+0x7ab8] ;  /* 0x007ab80001387983 */ /* 0x000ea80000300a00 */
[----:B------:R-:W4:Y:S04]  /*93090*/  LDL.LU.64 R46, [R1+0x7ab0] ;  /* 0x007ab000012e7983 */ /* 0x000f280000300a00 */
[----:B------:R-:W2:Y:S04]  /*930a0*/  LDL.LU.64 R44, [R1+0x7aa8] ;  /* 0x007aa800012c7983 */ /* 0x000ea80000300a00 */
[----:B------:R0:W-:Y:S04]  /*930b0*/  STL.64 [R1+0x1150], R48 ;  /* 0x0011503001007387 */ /* 0x0001e80000100a00 */
[----:B------:R1:W-:Y:S04]  /*930c0*/  STL.64 [R1+0x1158], R50 ;  /* 0x0011583201007387 */ /* 0x0003e80000100a00 */
[----:B0-----:R-:W3:Y:S04]  /*930d0*/  LDL.LU R48, [R1+0xc20] ;  /* 0x000c200001307983 */ /* 0x001ee80000300800 */
[----:B------:R-:W3:Y:S04]  /*930e0*/  LDL.LU R49, [R1+0xc24] ;  /* 0x000c240001317983 */ /* 0x000ee80000300800 */
[----:B-1----:R-:W3:Y:S04]  /*930f0*/  LDL.LU R50, [R1+0xc28] ;  /* 0x000c280001327983 */ /* 0x002ee80000300800 */
[----:B------:R-:W3:Y:S01]  /*93100*/  LDL.LU R51, [R1+0xc2c] ;  /* 0x000c2c0001337983 */ /* 0x000ee20000300800 */
[C---:B----4-:R-:W-:Y:S08]  /*93110*/  HMMA.16816.F32 R4, R28.reuse, R46, R4 ;  /* 0x0000002e1c04723c */ /* 0x050ff00000001804 */
[C---:B--2---:R-:W-:Y:S11]  /*93120*/  HMMA.16816.F32 R44, R28.reuse, R44, R40 ;  /* 0x0000002c1c2c723c */ /* 0x044ff60000001828 */
[----:B------:R-:W-:Y:S04]  /*93130*/  STL.64 [R1+0x1140], R4 ;  /* 0x0011400401007387 */ /* 0x000fe80000100a00 */
[----:B------:R0:W-:Y:S04]  /*93140*/  STL.64 [R1+0x1148], R6 ;  /* 0x0011480601007387 */ /* 0x0001e80000100a00 */
[----:B0-----:R-:W2:Y:S04]  /*93150*/  LDL.LU.64 R6, [R1+0x7aa0] ;  /* 0x007aa00001067983 */ /* 0x001ea80000300a00 */
[----:B------:R-:W4:Y:S04]  /*93160*/  LDL.LU.64 R4, [R1+0x7a98] ;  /* 0x007a980001047983 */ /* 0x000f280000300a00 */
[----:B------:R-:W3:Y:S04]  /*93170*/  LDL.LU.64 R42, [R1+0x7a90] ;  /* 0x007a9000012a7983 */ /* 0x000ee80000300a00 */
[----:B------:R-:W2:Y:S04]  /*93180*/  LDL.LU.64 R40, [R1+0x7a88] ;  /* 0x007a880001287983 */ /* 0x000ea80000300a00 */
[----:B------:R0:W-:Y:S04]  /*93190*/  STL.64 [R1+0x1130], R44 ;  /* 0x0011302c01007387 */ /* 0x0001e80000100a00 */
[----:B------:R1:W-:Y:S04]  /*931a0*/  STL.64 [R1+0x1138], R46 ;  /* 0x0011382e01007387 */ /* 0x0003e80000100a00 */
[----:B0-----:R-:W4:Y:S04]  /*931b0*/  LDL.LU R44, [R1+0xc50] ;  /* 0x000c5000012c7983 */ /* 0x001f280000300800 */
[----:B------:R-:W4:Y:S04]  /*931c0*/  LDL.LU R45, [R1+0xc54] ;  /* 0x000c5400012d7983 */ /* 0x000f280000300800 */
[----:B-1----:R-:W4:Y:S04]  /*931d0*/  LDL.LU R46, [R1+0xc58] ;  /* 0x000c5800012e7983 */ /* 0x002f280000300800 */
[----:B------:R-:W4:Y:S01]  /*931e0*/  LDL.LU R47, [R1+0xc5c] ;  /* 0x000c5c00012f7983 */ /* 0x000f220000300800 */
[C---:B---3--:R-:W-:Y:S08]  /*931f0*/  HMMA.16816.F32 R8, R28.reuse, R42, R8 ;  /* 0x0000002a1c08723c */ /* 0x048ff00000001808 */
[C---:B--2---:R-:W-:Y:S11]  /*93200*/  HMMA.16816.F32 R40, R28.reuse, R40, R36 ;  /* 0x000000281c28723c */ /* 0x044ff60000001824 */
        /* <DEDUP_REMOVED lines=8> */
[----:B0-----:R-:W4:Y:S04]  /*93290*/  LDL.LU R40, [R1+0xc80] ;  /* 0x000c800001287983 */ /* 0x001f280000300800 */
[----:B------:R-:W4:Y:S04]  /*932a0*/  LDL.LU R41, [R1+0xc84] ;  /* 0x000c840001297983 */ /* 0x000f280000300800 */
[----:B-1----:R-:W4:Y:S04]  /*932b0*/  LDL.LU R42, [R1+0xc88] ;  /* 0x000c8800012a7983 */ /* 0x002f280000300800 */
[----:B------:R-:W4:Y:S01]  /*932c0*/  LDL.LU R43, [R1+0xc8c] ;  /* 0x000c8c00012b7983 */ /* 0x000f220000300800 */
        /* <DEDUP_REMOVED lines=24> */
[----:B0-----:R-:W3:Y:S04]  /*93450*/  LDL.LU R32, [R1+0xcc0] ;  /* 0x000cc00001207983 */ /* 0x001ee80000300800 */
[----:B------:R-:W3:Y:S04]  /*93460*/  LDL.LU R33, [R1+0xcc4] ;  /* 0x000cc40001217983 */ /* 0x000ee80000300800 */
[----:B-1----:R-:W3:Y:S04]  /*93470*/  LDL.LU R34, [R1+0xcc8] ;  /* 0x000cc80001227983 */ /* 0x002ee80000300800 */
[----:B------:R-:W3:Y:S01]  /*93480*/  LDL.LU R35, [R1+0xccc] ;  /* 0x000ccc0001237983 */ /* 0x000ee20000300800 */
        /* <DEDUP_REMOVED lines=8> */
[----:B------:R-:W-:Y:S04]  /*93510*/  STL.64 [R1+0x10a0], R32 ;  /* 0x0010a02001007387 */ /* 0x000fe80000100a00 */
[----:B------:R-:W-:Y:S01]  /*93520*/  STL.64 [R1+0x10a8], R34 ;  /* 0x0010a82201007387 */ /* 0x000fe20000100a00 */
[C---:B----4-:R-:W-:Y:S08]  /*93530*/  HMMA.16816.F32 R24, R28.reuse, R22, R36 ;  /* 0x000000161c18723c */ /* 0x050ff00000001824 */
[C---:B--2---:R-:W-:Y:S01]  /*93540*/  HMMA.16816.F32 R20, R28.reuse, R20, R56 ;  /* 0x000000141c14723c */ /* 0x044fe20000001838 */
[----:B------:R-:W2:Y:S10]  /*93550*/  LDL.LU R56, [R1+0xbc0] ;  /* 0x000bc00001387983 */ /* 0x000eb40000300800 */
[----:B------:R-:W-:Y:S04]  /*93560*/  STL.64 [R1+0x1080], R24 ;  /* 0x0010801801007387 */ /* 0x000fe80000100a00 */
[----:B------:R0:W-:Y:S04]  /*93570*/  STL.64 [R1+0x1088], R26 ;  /* 0x0010881a01007387 */ /* 0x0001e80000100a00 */
[----:B------:R-:W-:Y:S04]  /*93580*/  STL.64 [R1+0x1060], R20 ;  /* 0x0010601401007387 */ /* 0x000fe80000100a00 */
[----:B------:R1:W-:Y:S04]  /*93590*/  STL.64 [R1+0x1068], R22 ;  /* 0x0010681601007387 */ /* 0x0003e80000100a00 */
[----:B------:R-:W2:Y:S04]  /*935a0*/  LDL.LU R57, [R1+0xbc4] ;  /* 0x000bc40001397983 */ /* 0x000ea80000300800 */
[----:B------:R-:W2:Y:S01]  /*935b0*/  LDL.LU R58, [R1+0xbc8] ;  /* 0x000bc800013a7983 */ /* 0x000ea20000300800 */
[C---:B0-----:R-:W-:Y:S08]  /*935c0*/  HMMA.16816.F32 R24, R28.reuse, R18, R40 ;  /* 0x000000121c18723c */ /* 0x041ff00000001828 */
[C---:B-1----:R-:W-:Y:S08]  /*935d0*/  HMMA.16816.F32 R20, R28.reuse, R14, R48 ;  /* 0x0000000e1c14723c */ /* 0x042ff00000001830 */
[C---:B------:R-:W-:Y:S08]  /*935e0*/  HMMA.16816.F32 R16, R28.reuse, R16, R44 ;  /* 0x000000101c10723c */ /* 0x040ff0000000182c */
[----:B------:R-:W-:Y:S01]  /*935f0*/  HMMA.16816.F32 R12, R28, R12, R52 ;  /* 0x0000000c1c0c723c */ /* 0x000fe20000001834 */
[----:B------:R-:W-:Y:S01]  /*93600*/  IMAD.MOV.U32 R59, RZ, RZ, R0 ;  /* 0x000000ffff3b7224 */ /* 0x000fe200078e0000 */
[----:B------:R-:W-:Y:S04]  /*93610*/  STL.64 [R1+0x1040], R24 ;  /* 0x0010401801007387 */ /* 0x000fe80000100a00 */
[----:B------:R-:W-:Y:S01]  /*93620*/  STL.64 [R1+0x1048], R26 ;  /* 0x0010481a01007387 */ /* 0x000fe20000100a00 */
[----:B------:R-:W-:-:S03]  /*93630*/  IMAD.MOV.U32 R0, RZ, RZ, R23 ;  /* 0x000000ffff007224 */ /* 0x000fc600078e0017 */
[----:B------:R0:W-:Y:S04]  /*93640*/  STL.64 [R1+0x1000], R20 ;  /* 0x0010001401007387 */ /* 0x0001e80000100a00 */
[----:B------:R-:W-:Y:S04]  /*93650*/  STL.64 [R1+0x1020], R16 ;  /* 0x0010201001007387 */ /* 0x000fe80000100a00 */
[----:B------:R-:W-:Y:S04]  /*93660*/  STL.64 [R1+0x1028], R18 ;  /* 0x0010281201007387 */ /* 0x000fe80000100a00 */
[----:B------:R1:W-:Y:S04]  /*93670*/  STL [R1+0x1008], R22 ;  /* 0x0010081601007387 */ /* 0x0003e80000100800 */
[----:B------:R-:W-:Y:S04]  /*93680*/  STL [R1+0x69d0], R0 ;  /* 0x0069d00001007387 */ /* 0x000fe80000100800 */
[----:B0-----:R-:W3:Y:S04]  /*93690*/  LDL.LU R20, [R1+0xb30] ;  /* 0x000b300001147983 */ /* 0x001ee80000300800 */
[----:B------:R0:W-:Y:S04]  /*936a0*/  STL.64 [R1+0xfe0], R12 ;  /* 0x000fe00c01007387 */ /* 0x0001e80000100a00 */
[----:B------:R4:W-:Y:S04]  /*936b0*/  STL.64 [R1+0xfe8], R14 ;  /* 0x000fe80e01007387 */ /* 0x0009e80000100a00 */
[----:B------:R-:W3:Y:S04]  /*936c0*/  LDL.LU R21, [R1+0xb34] ;  /* 0x000b340001157983 */ /* 0x000ee80000300800 */
[----:B-1----:R-:W3:Y:S04]  /*936d0*/  LDL.LU R22, [R1+0xb38] ;  /* 0x000b380001167983 */ /* 0x002ee80000300800 */
[----:B------:R-:W3:Y:S04]  /*936e0*/  LDL.LU R23, [R1+0xb3c] ;  /* 0x000b3c0001177983 */ /* 0x000ee80000300800 */
[----:B------:R-:W3:Y:S04]  /*936f0*/  LDL.LU R16, [R1+0xb60] ;  /* 0x000b600001107983 */ /* 0x000ee80000300800 */
[----:B------:R-:W3:Y:S04]  /*93700*/  LDL.LU R17, [R1+0xb64] ;  /* 0x000b640001117983 */ /* 0x000ee80000300800 */
[----:B------:R-:W3:Y:S04]  /*93710*/  LDL.LU R18, [R1+0xb68] ;  /* 0x000b680001127983 */ /* 0x000ee80000300800 */
[----:B------:R-:W3:Y:S04]  /*93720*/  LDL.LU R19, [R1+0xb6c] ;  /* 0x000b6c0001137983 */ /* 0x000ee80000300800 */
[----:B0-----:R-:W3:Y:S04]  /*93730*/  LDL.LU R12, [R1+0xb90] ;  /* 0x000b9000010c7983 */ /* 0x001ee80000300800 */
[----:B------:R-:W3:Y:S04]  /*93740*/  LDL.LU R13, [R1+0xb94] ;  /* 0x000b9400010d7983 */ /* 0x000ee80000300800 */
[----:B----4-:R-:W3:Y:S04]  /*93750*/  LDL.LU R14, [R1+0xb98] ;  /* 0x000b9800010e7983 */ /* 0x010ee80000300800 */
        /* <DEDUP_REMOVED lines=16> */
[----:B------:R1:W-:Y:S01]  /*93860*/  STL [R1+0xfc8], R46 ;  /* 0x000fc82e01007387 */ /* 0x0003e20000100800 */
[----:B------:R-:W-:-:S03]  /*93870*/  IMAD.MOV.U32 R0, RZ, RZ, R47 ;  /* 0x000000ffff007224 */ /* 0x000fc600078e002f */
[----:B0-----:R-:W2:Y:S04]  /*93880*/  LDL.LU R44, [R1+0xb20] ;  /* 0x000b2000012c7983 */ /* 0x001ea80000300800 */
[----:B------:R-:W2:Y:S04]  /*93890*/  LDL.LU R45, [R1+0xb24] ;  /* 0x000b2400012d7983 */ /* 0x000ea80000300800 */
[----:B-1----:R-:W2:Y:S04]  /*938a0*/  LDL.LU R46, [R1+0xb28] ;  /* 0x000b2800012e7983 */ /* 0x002ea80000300800 */
[----:B------:R-:W2:Y:S04]  /*938b0*/  LDL.LU R47, [R1+0xb2c] ;  /* 0x000b2c00012f7983 */ /* 0x000ea80000300800 */
[----:B------:R-:W2:Y:S04]  /*938c0*/  LDL R42, [R1+0x2e68] ;  /* 0x002e6800012a7983 */ /* 0x000ea80000100800 */
[----:B------:R-:W2:Y:S04]  /*938d0*/  LDL R43, [R1+0x2e6c] ;  /* 0x002e6c00012b7983 */ /* 0x000ea80000100800 */
[----:B------:R-:W2:Y:S04]  /*938e0*/  LDL R52, [R1+0x2e78] ;  /* 0x002e780001347983 */ /* 0x000ea80000100800 */
[----:B------:R-:W2:Y:S04]  /*938f0*/  LDL.LU R48, [R1+0xb40] ;  /* 0x000b400001307983 */ /* 0x000ea80000300800 */
[----:B------:R-:W2:Y:S04]  /*93900*/  LDL.LU R49, [R1+0xb44] ;  /* 0x000b440001317983 */ /* 0x000ea80000300800 */
[----:B------:R-:W2:Y:S04]  /*93910*/  LDL.LU R50, [R1+0xb48] ;  /* 0x000b480001327983 */ /* 0x000ea80000300800 */
[----:B------:R-:W2:Y:S04]  /*93920*/  LDL.LU R51, [R1+0xb4c] ;  /* 0x000b4c0001337983 */ /* 0x000ea80000300800 */
[----:B------:R-:W2:Y:S04]  /*93930*/  LDL R53, [R1+0x2e7c] ;  /* 0x002e7c0001357983 */ /* 0x000ea80000100800 */
[----:B------:R-:W2:Y:S04]  /*93940*/  LDL R54, [R1+0x2e88] ;  /* 0x002e880001367983 */ /* 0x000ea80000100800 */
[----:B------:R-:W2:Y:S04]  /*93950*/  LDL R55, [R1+0x2e8c] ;  /* 0x002e8c0001377983 */ /* 0x000ea80000100800 */
[----:B------:R-:W2:Y:S04]  /*93960*/  LDL R60, [R1+0x2e98] ;  /* 0x002e9800013c7983 */ /* 0x000ea80000100800 */
[----:B------:R-:W2:Y:S04]  /*93970*/  LDL.LU R56, [R1+0xb50] ;  /* 0x000b500001387983 */ /* 0x000ea80000300800 */
[----:B------:R-:W2:Y:S04]  /*93980*/  LDL.LU R57, [R1+0xb54] ;  /* 0x000b540001397983 */ /* 0x000ea80000300800 */
[----:B------:R-:W2:Y:S04]  /*93990*/  LDL.LU R58, [R1+0xb58] ;  /* 0x000b5800013a7983 */ /* 0x000ea80000300800 */
[----:B------:R-:W2:Y:S01]  /*939a0*/  LDL.LU R59, [R1+0xb5c] ;  /* 0x000b5c00013b7983 */ /* 0x000ea20000300800 */
[----:B---3--:R-:W-:Y:S03]  /*939b0*/  HMMA.16816.F32 R8, R28, R8, R12 ;  /* 0x000000081c08723c */ /* 0x008fe6000000180c */
[----:B------:R-:W-:-:S15]  /*939c0*/  STL [R1+0x6a18], R0 ;  /* 0x006a180001007387 */ /* 0x000fde0000100800 */
[----:B------:R-:W-:Y:S01]  /*939d0*/  NOP ;  /* 0x0000000000007918 */ /* 0x000fe20000000000 */
[----:B------:R-:W-:Y:S04]  /*939e0*/  STL.64 [R1+0xfa0], R8 ;  /* 0x000fa00801007387 */ /* 0x000fe80000100a00 */
[----:B------:R0:W-:Y:S04]  /*939f0*/  STL.64 [R1+0xfa8], R10 ;  /* 0x000fa80a01007387 */ /* 0x0001e80000100a00 */
[----:B------:R-:W3:Y:S01]  /*93a00*/  LDL R61, [R1+0x2e9c] ;  /* 0x002e9c00013d7983 */ /* 0x000ee20000100800 */
[C---:B------:R-:W-:Y:S08]  /*93a10*/  HMMA.16816.F32 R12, R28.reuse, R6, R16 ;  /* 0x000000061c0c723c */ /* 0x040ff00000001810 */
[C---:B0-----:R-:W-:Y:S11]  /*93a20*/  HMMA.16816.F32 R8, R28.reuse, R4, R20 ;  /* 0x000000041c08723c */ /* 0x041ff60000001814 */
[----:B------:R-:W-:Y:S04]  /*93a30*/  STL.64 [R1+0xf80], R12 ;  /* 0x000f800c01007387 */ /* 0x000fe80000100a00 */
[----:B------:R-:W-:Y:S04]  /*93a40*/  STL.64 [R1+0xf88], R14 ;  /* 0x000f880e01007387 */ /* 0x000fe80000100a00 */
[----:B------:R-:W-:Y:S04]  /*93a50*/  STL.64 [R1+0xf60], R8 ;  /* 0x000f600801007387 */ /* 0x000fe80000100a00 */
[----:B------:R4:W-:Y:S02]  /*93a60*/  STL.64 [R1+0xf68], R10 ;  /* 0x000f680a01007387 */ /* 0x0009e40000100a00 */
[----:B----4-:R-:W-:Y:S01]  /*93a70*/  HMMA.16816.F32 R8, R28, R2, R36 ;  /* 0x000000021c08723c */ /* 0x010fe20000001824 */
[----:B------:R-:W-:-:S02]  /*93a80*/  IMAD R4, R27, 0x100, R26 ;  /* 0x000001001b047824 */ /* 0x000fc400078e021a */
[----:B------:R-:W-:Y:S02]  /*93a90*/  IMAD R5, R33, 0x100, R32 ;  /* 0x0000010021057824 */ /* 0x000fe400078e0220 */
[----:B------:R-:W-:Y:S02]  /*93aa0*/  IMAD R6, R35, 0x100, R34 ;  /* 0x0000010023067824 */ /* 0x000fe400078e0222 */
[----:B------:R-:W-:Y:S01]  /*93ab0*/  IMAD R7, R41, 0x100, R40 ;  /* 0x0000010029077824 */ /* 0x000fe200078e0228 */
[----:B------:R-:W-:Y:S02]  /*93ac0*/  F2FP.F16.E4M3.UNPACK_B R28, R4 ;  /* 0x00000004ff1c723e */ /* 0x000fe400020006ff */
[----:B------:R-:W-:Y:S02]  /*93ad0*/  F2FP.F16.E4M3.UNPACK_B R29, R5 ;  /* 0x00000005ff1d723e */ /* 0x000fe400020006ff */
[----:B------:R-:W-:Y:S02]  /*93ae0*/  F2FP.F16.E4M3.UNPACK_B R30, R6 ;  /* 0x00000006ff1e723e */ /* 0x000fe400020006ff */
[----:B------:R-:W-:-:S05]  /*93af0*/  F2FP.F16.E4M3.UNPACK_B R31, R7 ;  /* 0x00000007ff1f723e */ /* 0x000fca00020006ff */
[----:B------:R2:W-:Y:S01]  /*93b00*/  STL.64 [R1+0xf50], R8 ;  /* 0x000f500801007387 */ /* 0x0005e20000100a00 */
[----:B------:R-:W-:-:S03]  /*93b10*/  IMAD.MOV.U32 R0, RZ, RZ, R11 ;  /* 0x000000ffff007224 */ /* 0x000fc600078e000b */
[----:B------:R-:W-:Y:S04]  /*93b20*/  STL [R1+0xf58], R10 ;  /* 0x000f580a01007387 */ /* 0x000fe80000100800 */
[----:B------:R-:W-:Y:S01]  /*93b30*/  STL [R1+0x6ab0], R0 ;  /* 0x006ab00001007387 */ /* 0x000fe20000100800 */
[----:B--2---:R-:W-:Y:S02]  /*93b40*/  F2FP.F16.E4M3.UNPACK_B R8, R42 ;  /* 0x0000002aff08723e */ /* 0x004fe400020006ff */
[----:B------:R-:W-:-:S07]  /*93b50*/  F2FP.F16.E4M3.UNPACK_B R9, R43 ;  /* 0x0000002bff09723e */ /* 0x000fce00020006ff */
[----:B------:R-:W-:Y:S01]  /*93b60*/  HMMA.16816.F32 R12, R28, R8, R44 ;  /* 0x000000081c0c723c */ /* 0x000fe2000000182c */
[----:B------:R-:W-:Y:S02]  /*93b70*/  F2FP.F16.E4M3.UNPACK_B R6, R52 ;  /* 0x00000034ff06723e */ /* 0x000fe400020006ff */
[----:B------:R-:W-:Y:S01]  /*93b80*/  F2FP.F16.E4M3.UNPACK_B R7, R53 ;  /* 0x00000035ff07723e */ /* 0x000fe200020006ff */
[----:B------:R-:W-:Y:S01]  /*93b90*/  STL.64 [R1+0x18], R8 ;  /* 0x0000180801007387 */ /* 0x000fe20000100a00 */
[----:B------:R-:W-:-:S14]  /*93ba0*/  IMAD.MOV.U32 R2, RZ, RZ, R8 ;  /* 0x000000ffff027224 */ /* 0x000fdc00078e0008 */
[----:B------:R-:W-:Y:S04]  /*93bb0*/  STL.64 [R1+0xf70], R12 ;  /* 0x000f700c01007387 */ /* 0x000fe80000100a00 */
[----:B------:R0:W-:Y:S02]  /*93bc0*/  STL.64 [R1+0xf78], R14 ;  /* 0x000f780e01007387 */ /* 0x0001e40000100a00 */
[C---:B0-----:R-:W-:Y:S01]  /*93bd0*/  HMMA.16816.F32 R12, R28.reuse, R6, R48 ;  /* 0x000000061c0c723c */ /* 0x041fe20000001830 */
[----:B------:R-:W-:Y:S01]  /*93be0*/  IMAD.MOV.U32 R0, RZ, RZ, R9 ;  /* 0x000000ffff007224 */ /* 0x000fe200078e0009 */
[----:B------:R-:W-:Y:S02]  /*93bf0*/  F2FP.F16.E4M3.UNPACK_B R8, R54 ;  /* 0x00000036ff08723e */ /* 0x000fe400020006ff */
[----:B------:R-:W-:Y:S01]  /*93c00*/  F2FP.F16.E4M3.UNPACK_B R9, R55 ;  /* 0x00000037ff09723e */ /* 0x000fe200020006ff */
[----:B------:R-:W-:Y:S04]  /*93c10*/  STL [R1+0x10], R6 ;  /* 0x0000100601007387 */ /* 0x000fe80000100800 */
[----:B------:R-:W-:Y:S10]  /*93c20*/  STL [R1+0x14], R7 ;  /* 0x0000140701007387 */ /* 0x000ff40000100800 */
[----:B------:R-:W-:Y:S04]  /*93c30*/  STL.64 [R1+0xf90], R12 ;  /* 0x000f900c01007387 */ /* 0x000fe80000100a00 */
[----:B------:R0:W-:Y:S02]  /*93c40*/  STL.64 [R1+0xf98], R14 ;  /* 0x000f980e01007387 */ /* 0x0001e40000100a00 */
[----:B0-----:R-:W-:Y:S01]  /*93c50*/  HMMA.16816.F32 R12, R28, R8, R56 ;  /* 0x000000081c0c723c */ /* 0x001fe20000001838 */
[----:B------:R-:W-:-:S02]  /*93c60*/  IMAD.MOV.U32 R4, RZ, RZ, R6 ;  /* 0x000000ffff047224 */ /* 0x000fc400078e0006 */
[----:B------:R-:W-:Y:S01]  /*93c70*/  IMAD.MOV.U32 R6, RZ, RZ, R8 ;  /* 0x000000ffff067224 */ /* 0x000fe200078e0008 */
[----:B------:R-:W-:Y:S01]  /*93c80*/  STL [R1+0x8], R8 ;  /* 0x0000080801007387 */ /* 0x000fe20000100800 */
[----:B------:R-:W-:Y:S01]  /*93c90*/  IMAD.MOV.U32 R5, RZ, RZ, R9 ;  /* 0x000000ffff057224 */ /* 0x000fe200078e0009 */
[----:B------:R-:W-:Y:S02]  /*93ca0*/  F2FP.F16.E4M3.UNPACK_B R10, R60 ;  /* 0x0000003cff0a723e */ /* 0x000fe400020006ff */
[----:B------:R-:W-:Y:S01]  /*93cb0*/  STL [R1+0xc], R9 ;  /* 0x00000c0901007387 */ /* 0x000fe20000100800 */
[----:B---3--:R-:W-:-:S10]  /*93cc0*/  F2FP.F16.E4M3.UNPACK_B R11, R61 ;  /* 0x0000003dff0b723e */ /* 0x008fd400020006ff */
[----:B------:R-:W-:Y:S04]  /*93cd0*/  STL.64 [R1+0xfb0], R12 ;  /* 0x000fb00c01007387 */ /* 0x000fe80000100a00 */
[----:B------:R-:W-:Y:S04]  /*93ce0*/  STL.64 [R1+0xfb8], R14 ;  /* 0x000fb80e01007387 */ /* 0x000fe80000100a00 */
[----:B------:R-:W-:Y:S04]  /*93cf0*/  STL [R1+0x7a10], R6 ;  /* 0x007a100601007387 */ /* 0x000fe80000100800 */
[----:B------:R0:W-:Y:S04]  /*93d00*/  STL.64 [R1+0x7a08], R4 ;  /* 0x007a080401007387 */ /* 0x0001e80000100a00 */
[----:B------:R-:W-:Y:S04]  /*93d10*/  STL [R1], R10 ;  /* 0x0000000a01007387 */ /* 0x000fe80000100800 */
[----:B------:R-:W2:Y:S04]  /*93d20*/  LDL.LU R40, [R1+0xc10] ;  /* 0x000c100001287983 */ /* 0x000ea80000300800 */
[----:B------:R-:W2:Y:S04]  /*93d30*/  LDL.LU R41, [R1+0xc14] ;  /* 0x000c140001297983 */ /* 0x000ea80000300800 */
[----:B------:R-:W2:Y:S04]  /*93d40*/  LDL.LU R42, [R1+0xc18] ;  /* 0x000c1800012a7983 */ /* 0x000ea80000300800 */
[----:B------:R-:W-:Y:S04]  /*93d50*/  STL [R1+0x4], R11 ;  /* 0x0000040b01007387 */ /* 0x000fe80000100800 */
        /* <DEDUP_REMOVED lines=10> */
[----:B------:R-:W2:Y:S01]  /*93e00*/  LDL.LU R5, [R1+0xb74] ;  /* 0x000b740001057983 */ /* 0x000ea20000300800 */
[----:B------:R-:W-:-:S03]  /*93e10*/  IMAD.MOV.U32 R3, RZ, RZ, R7 ;  /* 0x000000ffff037224 */ /* 0x000fc600078e0007 */
[----:B------:R-:W2:Y:S04]  /*93e20*/  LDL.LU R6, [R1+0xb78] ;  /* 0x000b780001067983 */ /* 0x000ea80000300800 */
[----:B------:R-:W2:Y:S04]  /*93e30*/  LDL.LU R7, [R1+0xb7c] ;  /* 0x000b7c0001077983 */ /* 0x000ea80000300800 */
[----:B------:R-:W3:Y:S04]  /*93e40*/  LDL R60, [R1+0x2ea8] ;  /* 0x002ea800013c7983 */ /* 0x000ee80000100800 */
[----:B------:R-:W3:Y:S04]  /*93e50*/  LDL.LU R12, [R1+0xb80] ;  /* 0x000b8000010c7983 */ /* 0x000ee80000300800 */
[----:B------:R-:W3:Y:S04]  /*93e60*/  LDL.LU R13, [R1+0xb84] ;  /* 0x000b8400010d7983 */ /* 0x000ee80000300800 */
[----:B------:R-:W3:Y:S04]  /*93e70*/  LDL.LU R14, [R1+0xb88] ;  /* 0x000b8800010e7983 */ /* 0x000ee80000300800 */
[----:B------:R-:W3:Y:S04]  /*93e80*/  LDL.LU R15, [R1+0xb8c] ;  /* 0x000b8c00010f7983 */ /* 0x000ee80000300800 */
[----:B------:R-:W3:Y:S04]  /*93e90*/  LDL R61, [R1+0x2eac] ;  /* 0x002eac00013d7983 */ /* 0x000ee80000100800 */
[----:B------:R-:W3:Y:S04]  /*93ea0*/  LDL R58, [R1+0x2eb8] ;  /* 0x002eb800013a7983 */ /* 0x000ee80000100800 */
[----:B------:R-:W3:Y:S04]  /*93eb0*/  LDL R59, [R1+0x2ebc] ;  /* 0x002ebc00013b7983 */ /* 0x000ee80000100800 */
[----:B------:R-:W3:Y:S04]  /*93ec0*/  LDL R56, [R1+0x2ec8] ;  /* 0x002ec80001387983 */ /* 0x000ee80000100800 */
[----:B------:R-:W3:Y:S04]  /*93ed0*/  LDL.LU R16, [R1+0xba0] ;  /* 0x000ba00001107983 */ /* 0x000ee80000300800 */
[----:B------:R-:W4:Y:S04]  /*93ee0*/  LDL.LU R17, [R1+0xba4] ;  /* 0x000ba40001117983 */ /* 0x000f280000300800 */
[----:B------:R-:W4:Y:S04]  /*93ef0*/  LDL.LU R18, [R1+0xba8] ;  /* 0x000ba80001127983 */ /* 0x000f280000300800 */
[----:B------:R-:W4:Y:S04]  /*93f00*/  LDL.LU R19, [R1+0xbac] ;  /* 0x000bac0001137983 */ /* 0x000f280000300800 */
[----:B------:R-:W4:Y:S04]  /*93f10*/  LDL R57, [R1+0x2ecc] ;  /* 0x002ecc0001397983 */ /* 0x000f280000100800 */
[----:B------:R-:W4:Y:S04]  /*93f20*/  LDL R54, [R1+0x2ed8] ;  /* 0x002ed80001367983 */ /* 0x000f280000100800 */
[----:B------:R-:W4:Y:S04]  /*93f30*/  LDL R55, [R1+0x2edc] ;  /* 0x002edc0001377983 */ /* 0x000f280000100800 */
[----:B------:R-:W4:Y:S04]  /*93f40*/  LDL R52, [R1+0x2ee8] ;  /* 0x002ee80001347983 */ /* 0x000f280000100800 */
[----:B------:R-:W4:Y:S04]  /*93f50*/  LDL.LU R24, [R1+0xbd0] ;  /* 0x000bd00001187983 */ /* 0x000f280000300800 */
        /* <DEDUP_REMOVED lines=12> */
[----:B------:R-:W4:Y:S01]  /*94020*/  LDL R47, [R1+0x2f18] ;  /* 0x002f1800012f7983 */ /* 0x000f220000100800 */
[----:B--2---:R-:W-:-:S15]  /*94030*/  HMMA.16816.F32 R4, R28, R10, R4 ;  /* 0x0000000a1c04723c */ /* 0x004fde0000001804 */
[----:B------:R-:W-:-:S04]  /*94040*/  NOP ;  /* 0x0000000000007918 */ /* 0x000fc80000000000 */
[----:B------:R-:W-:Y:S04]  /*94050*/  STL.64 [R1+0xfd0], R4 ;  /* 0x000fd00401007387 */ /* 0x000fe80000100a00 */
[----:B------:R0:W-:Y:S04]  /*94060*/  STL.64 [R1+0xfd8], R6 ;  /* 0x000fd80601007387 */ /* 0x0001e80000100a00 */
[----:B0-----:R-:W2:Y:S04]  /*94070*/  LDL.LU R6, [R1+0x7a10] ;  /* 0x007a100001067983 */ /* 0x001ea80000300800 */
[----:B------:R-:W2:Y:S01]  /*94080*/  LDL.LU.64 R4, [R1+0x7a08] ;  /* 0x007a080001047983 */ /* 0x000ea20000300a00 */
[----:B------:R-:W-:Y:S01]  /*94090*/  IMAD.MOV.U32 R8, RZ, RZ, R10 ;  /* 0x000000ffff087224 */ /* 0x000fe200078e000a */
[----:B---3--:R-:W-:Y:S01]  /*940a0*/  F2FP.F16.E4M3.UNPACK_B R60, R60 ;  /* 0x0000003cff3c723e */ /* 0x008fe200020006ff */
[----:B------:R-:W-:Y:S01]  /*940b0*/  IMAD.MOV.U32 R7, RZ, RZ, R11 ;  /* 0x000000ffff077224 */ /* 0x000fe200078e000b */
[----:B------:R-:W-:-:S02]  /*940c0*/  F2FP.F16.E4M3.UNPACK_B R61, R61 ;  /* 0x0000003dff3d723e */ /* 0x000fc400020006ff */
[----:B------:R-:W-:Y:S01]  /*940d0*/  STL [R1+0x7a00], R8 ;  /* 0x007a000801007387 */ /* 0x000fe20000100800 */
[----:B------:R-:W-:Y:S02]  /*940e0*/  F2FP.F16.E4M3.UNPACK_B R58, R58 ;  /* 0x0000003aff3a723e */ /* 0x000fe400020006ff */
[----:B------:R-:W-:Y:S02]  /*940f0*/  F2FP.F16.E4M3.UNPACK_B R59, R59 ;  /* 0x0000003bff3b723e */ /* 0x000fe400020006ff */
[----:B------:R-:W-:Y:S02]  /*94100*/  F2FP.F16.E4M3.UNPACK_B R56, R56 ;  /* 0x00000038ff38723e */ /* 0x000fe400020006ff */
[----:B----4-:R-:W-:Y:S02]  /*94110*/  F2FP.F16.E4M3.UNPACK_B R57, R57 ;  /* 0x00000039ff39723e */ /* 0x010fe400020006ff */
[----:B------:R-:W-:Y:S02]  /*94120*/  F2FP.F16.E4M3.UNPACK_B R54, R54 ;  /* 0x00000036ff36723e */ /* 0x000fe400020006ff */
[----:B------:R-:W-:-:S02]  /*94130*/  F2FP.F16.E4M3.UNPACK_B R55, R55 ;  /* 0x00000037ff37723e */ /* 0x000fc400020006ff */
[----:B------:R-:W-:Y:S02]  /*94140*/  F2FP.F16.E4M3.UNPACK_B R52, R52 ;  /* 0x00000034ff34723e */ /* 0x000fe400020006ff */
[----:B------:R-:W-:Y:S02]  /*94150*/  F2FP.F16.E4M3.UNPACK_B R53, R53 ;  /* 0x00000035ff35723e */ /* 0x000fe400020006ff */
[----:B------:R-:W-:Y:S02]  /*94160*/  F2FP.F16.E4M3.UNPACK_B R50, R50 ;  /* 0x00000032ff32723e */ /* 0x000fe400020006ff */
[----:B------:R-:W-:Y:S02]  /*94170*/  F2FP.F16.E4M3.UNPACK_B R51, R51 ;  /* 0x00000033ff33723e */ /* 0x000fe400020006ff */
[----:B------:R-:W-:Y:S02]  /*94180*/  F2FP.F16.E4M3.UNPACK_B R48, R48 ;  /* 0x00000030ff30723e */ /* 0x000fe400020006ff */
[----:B------:R-:W-:-:S02]  /*94190*/  F2FP.F16.E4M3.UNPACK_B R49, R49 ;  /* 0x00000031ff31723e */ /* 0x000fc400020006ff */
[----:B------:R-:W-:Y:S01]  /*941a0*/  F2FP.F16.E4M3.UNPACK_B R46, R47 ;  /* 0x0000002fff2e723e */ /* 0x000fe200020006ff */
[----:B--2---:R-:W-:Y:S04]  /*941b0*/  STL.64 [R1+0x79f8], R6 ;  /* 0x0079f80601007387 */ /* 0x004fe80000100a00 */
[----:B------:R0:W-:Y:S02]  /*941c0*/  STL.64 [R1+0x79f0], R4 ;  /* 0x0079f00401007387 */ /* 0x0001e40000100a00 */
[----:B0-----:R-:W-:-:S15]  /*941d0*/  HMMA.16816.F32 R4, R28, R60, R12 ;  /* 0x0000003c1c04723c */ /* 0x001fde000000180c */
[----:B------:R-:W-:-:S04]  /*941e0*/  NOP ;  /* 0x0000000000007918 */ /* 0x000fc80000000000 */
[----:B------:R-:W-:Y:S04]  /*941f0*/  STL.64 [R1+0xff0], R4 ;  /* 0x000ff00401007387 */ /* 0x000fe80000100a00 */
[----:B------:R0:W-:Y:S02]  /*94200*/  STL.64 [R1+0xff8], R6 ;  /* 0x000ff80601007387 */ /* 0x0001e40000100a00 */
[----:B0-----:R-:W-:-:S15]  /*94210*/  HMMA.16816.F32 R4, R28, R58, R16 ;  /* 0x0000003a1c04723c */ /* 0x001fde0000001810 */
        /* <DEDUP_REMOVED lines=41> */
[----:B------:R-:W2:Y:S04]  /*944b0*/  LDL R47, [R1+0x2f1c] ;  /* 0x002f1c00012f7983 */ /* 0x000ea80000100800 */
[----:B------:R-:W3:Y:S04]  /*944c0*/  LDL R44, [R1+0x2f28] ;  /* 0x002f2800012c7983 */ /* 0x000ee80000100800 */
[----:B------:R-:W3:Y:S04]  /*944d0*/  LDL R45, [R1+0x2f2c] ;  /* 0x002f2c00012d7983 */ /* 0x000ee80000100800 */
        /* <DEDUP_REMOVED lines=11> */
[----:B0-----:R-:W4:Y:S04]  /*94590*/  LDL.LU R4, [R1+0x1ee0] ;  /* 0x001ee00001047983 */ /* 0x001f280000300800 */
[----:B------:R-:W4:Y:S04]  /*945a0*/  LDL.LU R5, [R1+0x1ee4] ;  /* 0x001ee40001057983 */ /* 0x000f280000300800 */
[----:B-1----:R-:W4:Y:S04]  /*945b0*/  LDL.LU R6, [R1+0x1ee8] ;  /* 0x001ee80001067983 */ /* 0x002f280000300800 */
        /* <DEDUP_REMOVED lines=11> */
[----:B------:R-:W-:Y:S04]  /*94670*/  STL.64 [R1+0x7988], R50 ;  /* 0x0079883201007387 */ /* 0x000fe80000100a00 */
[----:B------:R0:W-:Y:S04]  /*94680*/  STL.64 [R1+0x7980], R48 ;  /* 0x0079803001007387 */ /* 0x0001e80000100a00 */
[----:B0-----:R-:W4:Y:S04]  /*94690*/  LDL.LU R48, [R1+0xc40] ;  /* 0x000c400001307983 */ /* 0x001f280000300800 */
[----:B------:R-:W4:Y:S04]  /*946a0*/  LDL.LU R49, [R1+0xc44] ;  /* 0x000c440001317983 */ /* 0x000f280000300800 */
[----:B------:R-:W4:Y:S04]  /*946b0*/  LDL.LU R50, [R1+0xc48] ;  /* 0x000c480001327983 */ /* 0x000f280000300800 */
[----:B------:R-:W4:Y:S01]  /*946c0*/  LDL.LU R51, [R1+0xc4c] ;  /* 0x000c4c0001337983 */ /* 0x000f220000300800 */
[----:B--2---:R-:W-:-:S07]  /*946d0*/  F2FP.F16.E4M3.UNPACK_B R47, R47 ;  /* 0x0000002fff2f723e */ /* 0x004fce00020006ff */
[----:B------:R-:W-:Y:S01]  /*946e0*/  HMMA.16816.F32 R8, R28, R46, R8 ;  /* 0x0000002e1c08723c */ /* 0x000fe20000001808 */
[----:B---3--:R-:W-:Y:S02]  /*946f0*/  F2FP.F16.E4M3.UNPACK_B R44, R44 ;  /* 0x0000002cff2c723e */ /* 0x008fe400020006ff */
[----:B------:R-:W-:Y:S02]  /*94700*/  F2FP.F16.E4M3.UNPACK_B R45, R45 ;  /* 0x0000002dff2d723e */ /* 0x000fe400020006ff */
[----:B----4-:R-:W-:Y:S02]  /*94710*/  F2FP.F16.E4M3.UNPACK_B R42, R42 ;  /* 0x0000002aff2a723e */ /* 0x010fe400020006ff */
[----:B------:R-:W-:-:S12]  /*94720*/  F2FP.F16.E4M3.UNPACK_B R43, R43 ;  /* 0x0000002bff2b723e */ /* 0x000fd800020006ff */
[----:B------:R0:W-:Y:S04]  /*94730*/  STL.64 [R1+0x11c0], R8 ;  /* 0x0011c00801007387 */ /* 0x0001e80000100a00 */
[----:B------:R-:W-:Y:S04]  /*94740*/  STL.64 [R1+0x11c8], R10 ;  /* 0x0011c80a01007387 */ /* 0x000fe80000100a00 */
[----:B0-----:R-:W2:Y:S04]  /*94750*/  LDL.LU R8, [R1+0x7a00] ;  /* 0x007a000001087983 */ /* 0x001ea80000300800 */
[----:B------:R-:W-:Y:S04]  /*94760*/  STL.64 [R1+0x7968], R46 ;  /* 0x0079682e01007387 */ /* 0x000fe80000100a00 */
[----:B------:R0:W-:Y:S01]  /*94770*/  STL.64 [R1+0x7960], R44 ;  /* 0x0079602c01007387 */ /* 0x0001e20000100a00 */
[C---:B------:R-:W-:Y:S08]  /*94780*/  HMMA.16816.F32 R48, R28.reuse, R44, R48 ;  /* 0x0000002c1c30723c */ /* 0x040ff00000001830 */
[----:B0-----:R-:W-:Y:S01]  /*94790*/  HMMA.16816.F32 R44, R28, R42, R52 ;  /* 0x0000002a1c2c723c */ /* 0x001fe20000001834 */
[----:B------:R-:W-:-:S02]  /*947a0*/  F2FP.F16.E4M3.UNPACK_B R40, R40 ;  /* 0x00000028ff28723e */ /* 0x000fc400020006ff */
[----:B------:R-:W-:Y:S02]  /*947b0*/  F2FP.F16.E4M3.UNPACK_B R41, R41 ;  /* 0x00000029ff29723e */ /* 0x000fe400020006ff */
[----:B------:R-:W-:Y:S02]  /*947c0*/  F2FP.F16.E4M3.UNPACK_B R38, R38 ;  /* 0x00000026ff26723e */ /* 0x000fe400020006ff */
[----:B------:R-:W-:-:S04]  /*947d0*/  F2FP.F16.E4M3.UNPACK_B R39, R39 ;  /* 0x00000027ff27723e */ /* 0x000fc800020006ff */
[----:B------:R-:W-:Y:S04]  /*947e0*/  STL.64 [R1+0x11d0], R48 ;  /* 0x0011d03001007387 */ /* 0x000fe80000100a00 */
[----:B------:R-:W-:Y:S01]  /*947f0*/  STL.64 [R1+0x11d8], R50 ;  /* 0x0011d83201007387 */ /* 0x000fe20000100a00 */
[C---:B------:R-:W-:Y:S03]  /*94800*/  HMMA.16816.F32 R4, R28.reuse, R38, R4 ;  /* 0x000000261c04723c */ /* 0x040fe60000001804 */
[----:B------:R-:W-:Y:S04]  /*94810*/  STL.64 [R1+0x11e0], R44 ;  /* 0x0011e02c01007387 */ /* 0x000fe80000100a00 */
[----:B------:R0:W-:Y:S02]  /*94820*/  STL.64 [R1+0x11e8], R46 ;  /* 0x0011e82e01007387 */ /* 0x0001e40000100a00 */
[----:B0-----:R-:W-:Y:S01]  /*94830*/  HMMA.16816.F32 R44, R28, R40, R56 ;  /* 0x000000281c2c723c */ /* 0x001fe20000001838 */
[----:B------:R-:W-:-:S02]  /*94840*/  F2FP.F16.E4M3.UNPACK_B R36, R36 ;  /* 0x00000024ff24723e */ /* 0x000fc400020006ff */
[----:B------:R-:W-:Y:S01]  /*94850*/  F2FP.F16.E4M3.UNPACK_B R37, R37 ;  /* 0x00000025ff25723e */ /* 0x000fe200020006ff */
[----:B------:R-:W-:Y:S04]  /*94860*/  STL.64 [R1+0x7948], R42 ;  /* 0x0079482a01007387 */ /* 0x000fe80000100a00 */
[----:B------:R-:W-:Y:S11]  /*94870*/  STL.64 [R1+0x7940], R40 ;  /* 0x0079402801007387 */ /* 0x000ff60000100a00 */
[----:B------:R-:W-:Y:S04]  /*94880*/  STL.64 [R1+0x11f0], R44 ;  /* 0x0011f02c01007387 */ /* 0x000fe80000100a00 */
[----:B------:R-:W-:Y:S04]  /*94890*/  STL.64 [R1+0x11f8], R46 ;  /* 0x0011f82e01007387 */ /* 0x000fe80000100a00 */
        /* <DEDUP_REMOVED lines=8> */
[----:B------:R0:W-:Y:S02]  /*94920*/  STL.64 [R1+0x1218], R6 ;  /* 0x0012180601007387 */ /* 0x0001e40000100a00 */
[----:B0-----:R-:W-:Y:S01]  /*94930*/  HMMA.16816.F32 R4, R28, R34, R16 ;  /* 0x000000221c04723c */ /* 0x001fe20000001810 */
[----:B------:R-:W-:-:S02]  /*94940*/  F2FP.F16.E4M3.UNPACK_B R32, R32 ;  /* 0x00000020ff20723e */ /* 0x000fc400020006ff */
[----:B------:R-:W-:-:S15]  /*94950*/  F2FP.F16.E4M3.UNPACK_B R33, R33 ;  /* 0x00000021ff21723e */ /* 0x000fde00020006ff */
[----:B------:R-:W-:Y:S01]  /*94960*/  NOP ;  /* 0x0000000000007918 */ /* 0x000fe20000000000 */
[----:B------:R-:W-:Y:S04]  /*94970*/  STL.64 [R1+0x1220], R4 ;  /* 0x0012200401007387 */ /* 0x000fe80000100a00 */
[----:B------:R0:W-:Y:S04]  /*94980*/  STL.64 [R1+0x1228], R6 ;  /* 0x0012280601007387 */ /* 0x0001e80000100a00 */
[----:B------:R-:W3:Y:S01]  /*94990*/  LDL.LU R56, [R1+0x2670] ;  /* 0x0026700001387983 */ /* 0x000ee20000300800 */
[----:B0-----:R-:W-:Y:S01]  /*949a0*/  HMMA.16816.F32 R4, R28, R32, R20 ;  /* 0x000000201c04723c */ /* 0x001fe20000001814 */
[----:B------:R-:W-:-:S15]  /*949b0*/  F2FP.F16.E4M3.UNPACK_B R26, R27 ;  /* 0x0000001bff1a723e */ /* 0x000fde00020006ff */
[----:B------:R-:W-:-:S03]  /*949c0*/  NOP ;  /* 0x0000000000007918 */ /* 0x000fc60000000000 */
[----:B------:R0:W-:Y:S04]  /*949d0*/  STL.64 [R1+0x1230], R4 ;  /* 0x0012300401007387 */ /* 0x0001e80000100a00 */
[----:B------:R1:W-:Y:S04]  /*949e0*/  STL.64 [R1+0x1238], R6 ;  /* 0x0012380601007387 */ /* 0x0003e80000100a00 */
        /* <DEDUP_REMOVED lines=13> */
[----:B-1----:R-:W2:Y:S04]  /*94ac0*/  LDL.LU R6, [R1+0x2078] ;  /* 0x0020780001067983 */ /* 0x002ea80000300800 */
        /* <DEDUP_REMOVED lines=41> */
[----:B------:R-:W-:Y:S04]  /*94d60*/  STL.64 [R1+0x1240], R4 ;  /* 0x0012400401007387 */ /* 0x000fe80000100a00 */
[----:B------:R0:W-:Y:S04]  /*94d70*/  STL.64 [R1+0x1248], R6 ;  /* 0x0012480601007387 */ /* 0x0001e80000100a00 */
[----:B0-----:R-:W2:Y:S04]  /*94d80*/  LDL.LU.64 R6, [R1+0x79f8] ;  /* 0x0079f80001067983 */ /* 0x001ea80000300a00 */
[----:B------:R-:W3:Y:S04]  /*94d90*/  LDL.LU.64 R4, [R1+0x79f0] ;  /* 0x0079f00001047983 */ /* 0x000ee80000300a00 */
        /* <DEDUP_REMOVED lines=29> */
[----:B------:R-:W-:-:S08]  /*94f70*/  F2FP.F16.E4M3.UNPACK_B R13, R13 ;  /* 0x0000000dff0d723e */ /* 0x000fd000020006ff */
[----:B------:R-:W-:Y:S04]  /*94f80*/  STL.64 [R1+0x1ed0], R20 ;  /* 0x001ed01401007387 */ /* 0x000fe80000100a00 */
[----:B------:R-:W-:Y:S04]  /*94f90*/  STL.64 [R1+0x1ed8], R22 ;  /* 0x001ed81601007387 */ /* 0x000fe80000100a00 */
[----:B------:R-:W-:Y:S04]  /*94fa0*/  STL.64 [R1+0x1ef0], R16 ;  /* 0x001ef01001007387 */ /* 0x000fe80000100a00 */
[----:B------:R0:W-:Y:S02]  /*94fb0*/  STL.64 [R1+0x1ef8], R18 ;  /* 0x001ef81201007387 */ /* 0x0001e40000100a00 */
[----:B0-----:R-:W-:-:S15]  /*94fc0*/  HMMA.16816.F32 R16, R28, R12, R56 ;  /* 0x0000000c1c10723c */ /* 0x001fde0000001838 */
[----:B------:R-:W-:-:S04]  /*94fd0*/  NOP ;  /* 0x0000000000007918 */ /* 0x000fc80000000000 */
[----:B------:R0:W-:Y:S04]  /*94fe0*/  STL.64 [R1+0x1f10], R16 ;  /* 0x001f101001007387 */ /* 0x0001e80000100a00 */
[----:B------:R1:W-:Y:S04]  /*94ff0*/  STL.64 [R1+0x1f18], R18 ;  /* 0x001f181201007387 */ /* 0x0003e80000100a00 */
[----:B------:R-:W4:Y:S04]  /*95000*/  LDL.LU R52, [R1+0x2910] ;  /* 0x0029100001347983 */ /* 0x000f280000300800 */
[----:B------:R-:W4:Y:S04]  /*95010*/  LDL.LU R53, [R1+0x2914] ;  /* 0x0029140001357983 */ /* 0x000f280000300800 */
[----:B------:R-:W4:Y:S04]  /*95020*/  LDL.LU R54, [R1+0x2918] ;  /* 0x0029180001367983 */ /* 0x000f280000300800 */
[----:B------:R-:W4:Y:S01]  /*95030*/  LDL.LU R55, [R1+0x291c] ;  /* 0x00291c0001377983 */ /* 0x000f220000300800 */
[----:B------:R-:W-:Y:S01]  /*95040*/  IMAD.MOV.U32 R58, RZ, RZ, R8 ;  /* 0x000000ffff3a7224 */ /* 0x000fe200078e0008 */
[----:B------:R-:W-:Y:S01]  /*95050*/  F2FP.F16.E4M3.UNPACK_B R10, R11 ;  /* 0x0000000bff0a723e */ /* 0x000fe200020006ff */
[----:B--2---:R-:W-:-:S02]  /*95060*/  IMAD.MOV.U32 R59, RZ, RZ, R7 ;  /* 0x000000ffff3b7224 */ /* 0x004fc400078e0007 */
[----:B------:R-:W-:Y:S02]  /*95070*/  IMAD.MOV.U32 R56, RZ, RZ, R6 ;  /* 0x000000ffff387224 */ /* 0x000fe400078e0006 */
[----:B---3--:R-:W-:Y:S01]  /*95080*/  IMAD.MOV.U32 R57, RZ, RZ, R5 ;  /* 0x000000ffff397224 */ /* 0x008fe200078e0005 */
[----:B----4-:R-:W-:Y:S04]  /*95090*/  STL.64 [R1+0x79d8], R54 ;  /* 0x0079d83601007387 */ /* 0x010fe80000100a00 */
[----:B------:R2:W-:Y:S04]  /*950a0*/  STL.64 [R1+0x79d0], R52 ;  /* 0x0079d03401007387 */ /* 0x0005e80000100a00 */
[----:B------:R-:W-:Y:S04]  /*950b0*/  STL.64 [R1+0x79e8], R58 ;  /* 0x0079e83a01007387 */ /* 0x000fe80000100a00 */
        /* <DEDUP_REMOVED lines=13> */
[----:B--2---:R-:W2:Y:S04]  /*95190*/  LDL.LU R52, [R1+0x28a0] ;  /* 0x0028a00001347983 */ /* 0x004ea80000300800 */
[----:B------:R-:W2:Y:S04]  /*951a0*/  LDL.LU R53, [R1+0x28a4] ;  /* 0x0028a40001357983 */ /* 0x000ea80000300800 */
[----:B------:R-:W2:Y:S04]  /*951b0*/  LDL.LU R54, [R1+0x28a8] ;  /* 0x0028a80001367983 */ /* 0x000ea80000300800 */
[----:B------:R-:W2:Y:S04]  /*951c0*/  LDL.LU R55, [R1+0x28ac] ;  /* 0x0028ac0001377983 */ /* 0x000ea80000300800 */
[----:B---3--:R-:W3:Y:S04]  /*951d0*/  LDL.LU R56, [R1+0x2840] ;  /* 0x0028400001387983 */ /* 0x008ee80000300800 */
[----:B------:R-:W3:Y:S04]  /*951e0*/  LDL.LU R57, [R1+0x2844] ;  /* 0x0028440001397983 */ /* 0x000ee80000300800 */
[----:B------:R-:W3:Y:S04]  /*951f0*/  LDL.LU R58, [R1+0x2848] ;  /* 0x00284800013a7983 */ /* 0x000ee80000300800 */
[----:B------:R-:W3:Y:S04]  /*95200*/  LDL.LU R59, [R1+0x284c] ;  /* 0x00284c00013b7983 */ /* 0x000ee80000300800 */
[----:B------:R-:W2:Y:S04]  /*95210*/  LDL R11, [R1+0x301c] ;  /* 0x00301c00010b7983 */ /* 0x000ea80000100800 */
[----:B------:R-:W3:Y:S04]  /*95220*/  LDL R8, [R1+0x3028] ;  /* 0x0030280001087983 */ /* 0x000ee80000100800 */
[----:B------:R-:W4:Y:S01]  /*95230*/  LDL R9, [R1+0x302c] ;  /* 0x00302c0001097983 */ /* 0x000f220000100800 */
[----:B------:R-:W-:-:S02]  /*95240*/  IMAD.MOV.U32 R46, RZ, RZ, R4 ;  /* 0x000000ffff2e7224 */ /* 0x000fc400078e0004 */
[----:B------:R-:W-:Y:S02]  /*95250*/  IMAD.MOV.U32 R47, RZ, RZ, R3 ;  /* 0x000000ffff2f7224 */ /* 0x000fe400078e0003 */
[----:B------:R-:W-:Y:S01]  /*95260*/  IMAD.MOV.U32 R44, RZ, RZ, R2 ;  /* 0x000000ffff2c7224 */ /* 0x000fe200078e0002 */
[----:B------:R-:W4:Y:S04]  /*95270*/  LDL R6, [R1+0x3038] ;  /* 0x0030380001067983 */ /* 0x000f280000100800 */
[----:B------:R-:W4:Y:S04]  /*95280*/  LDL R7, [R1+0x303c] ;  /* 0x00303c0001077983 */ /* 0x000f280000100800 */
        /* <DEDUP_REMOVED lines=27> */
[----:B--2---:R-:W-:-:S02]  /*95440*/  F2FP.F16.E4M3.UNPACK_B R11, R11 ;  /* 0x0000000bff0b723e */ /* 0x004fc400020006ff */
[----:B---3--:R-:W-:Y:S02]  /*95450*/  F2FP.F16.E4M3.UNPACK_B R8, R8 ;  /* 0x00000008ff08723e */ /* 0x008fe400020006ff */
[----:B----4-:R-:W-:-:S03]  /*95460*/  F2FP.F16.E4M3.UNPACK_B R9, R9 ;  /* 0x00000009ff09723e */ /* 0x010fc600020006ff */
[C---:B------:R-:W-:Y:S08]  /*95470*/  HMMA.16816.F32 R56, R28.reuse, R10, R56 ;  /* 0x0000000a1c38723c */ /* 0x040ff00000001838 */
[----:B------:R-:W-:Y:S11]  /*95480*/  HMMA.16816.F32 R52, R28, R8, R52 ;  /* 0x000000081c34723c */ /* 0x000ff60000001834 */
[----:B------:R-:W-:Y:S04]  /*95490*/  STL.64 [R1+0x1f30], R56 ;  /* 0x001f303801007387 */ /* 0x000fe80000100a00 */
[----:B------:R0:W-:Y:S04]  /*954a0*/  STL.64 [R1+0x1f38], R58 ;  /* 0x001f383a01007387 */ /* 0x0001e80000100a00 */
[----:B0-----:R-:W2:Y:S04]  /*954b0*/  LDL.LU.64 R58, [R1+0x79e8] ;  /* 0x0079e800013a7983 */ /* 0x001ea80000300a00 */
[----:B------:R-:W3:Y:S04]  /*954c0*/  LDL.LU.64 R56, [R1+0x79e0] ;  /* 0x0079e00001387983 */ /* 0x000ee80000300a00 */
[----:B------:R-:W-:Y:S04]  /*954d0*/  STL.64 [R1+0x1f40], R52 ;  /* 0x001f403401007387 */ /* 0x000fe80000100a00 */
[----:B------:R0:W-:Y:S04]  /*954e0*/  STL.64 [R1+0x1f48], R54 ;  /* 0x001f483601007387 */ /* 0x0001e80000100a00 */
[----:B0-----:R-:W2:Y:S04]  /*954f0*/  LDL.LU.64 R54, [R1+0x79d8] ;  /* 0x0079d80001367983 */ /* 0x001ea80000300a00 */
[----:B------:R-:W2:Y:S01]  /*95500*/  LDL.LU.64 R52, [R1+0x79d0] ;  /* 0x0079d00001347983 */ /* 0x000ea20000300a00 */
[----:B------:R-:W-:-:S02]  /*95510*/  F2FP.F16.E4M3.UNPACK_B R6, R6 ;  /* 0x00000006ff06723e */ /* 0x000fc400020006ff */
[----:B------:R-:W-:Y:S01]  /*95520*/  F2FP.F16.E4M3.UNPACK_B R7, R7 ;  /* 0x00000007ff07723e */ /* 0x000fe200020006ff */
[----:B------:R-:W-:Y:S04]  /*95530*/  STL.64 [R1+0x78f8], R10 ;  /* 0x0078f80a01007387 */ /* 0x000fe80000100a00 */
[----:B------:R0:W-:Y:S02]  /*95540*/  STL.64 [R1+0x78f0], R8 ;  /* 0x0078f00801007387 */ /* 0x0001e40000100a00 */
[----:B0-----:R-:W-:Y:S01]  /*95550*/  HMMA.16816.F32 R8, R28, R6, R12 ;  /* 0x000000061c08723c */ /* 0x001fe2000000180c */
[----:B------:R-:W-:Y:S02]  /*95560*/  F2FP.F16.E4M3.UNPACK_B R4, R4 ;  /* 0x00000004ff04723e */ /* 0x000fe400020006ff */
[----:B------:R-:W-:-:S02]  /*95570*/  F2FP.F16.E4M3.UNPACK_B R5, R5 ;  /* 0x00000005ff05723e */ /* 0x000fc400020006ff */
[----:B------:R-:W-:-:S14]  /*95580*/  F2FP.F16.E4M3.UNPACK_B R2, R2 ;  /* 0x00000002ff02723e */ /* 0x000fdc00020006ff */
[----:B------:R-:W-:Y:S04]  /*95590*/  STL.64 [R1+0x1f60], R8 ;  /* 0x001f600801007387 */ /* 0x000fe80000100a00 */
[----:B------:R0:W-:Y:S02]  /*955a0*/  STL.64 [R1+0x1f68], R10 ;  /* 0x001f680a01007387 */ /* 0x0001e40000100a00 */
[----:B0-----:R-:W-:Y:S01]  /*955b0*/  HMMA.16816.F32 R8, R28, R4, R16 ;  /* 0x000000041c08723c */ /* 0x001fe20000001810 */
[----:B------:R-:W-:Y:S01]  /*955c0*/  F2FP.F16.E4M3.UNPACK_B R3, R3 ;  /* 0x00000003ff03723e */ /* 0x000fe200020006ff */
[----:B------:R0:W-:Y:S04]  /*955d0*/  STL.64 [R1+0x7918], R6 ;  /* 0x0079180601007387 */ /* 0x0001e80000100a00 */
[----:B------:R1:W-:Y:S01]  /*955e0*/  STL.64 [R1+0x7910], R4 ;  /* 0x0079100401007387 */ /* 0x0003e20000100a00 */
[----:B------:R-:W-:-:S02]  /*955f0*/  IMAD R0, R0, 0x100, R27 ;  /* 0x0000010000007824 */ /* 0x000fc400078e021b */
[----:B0-----:R-:W-:Y:S02]  /*95600*/  IMAD R6, R22, 0x100, R21 ;  /* 0x0000010016067824 */ /* 0x001fe400078e0215 */
[----:B-1----:R-:W-:Y:S02]  /*95610*/  IMAD R5, R24, 0x100, R23 ;  /* 0x0000010018057824 */ /* 0x002fe400078e0217 */
[----:B------:R-:W-:-:S06]  /*95620*/  IMAD R4, R26, 0x100, R25 ;  /* 0x000001001a047824 */ /* 0x000fcc00078e0219 */
[----:B------:R-:W-:Y:S04]  /*95630*/  STL.64 [R1+0x2980], R8 ;  /* 0x0029800801007387 */ /* 0x000fe80000100a00 */
[----:B------:R0:W-:Y:S02]  /*95640*/  STL.64 [R1+0x2988], R10 ;  /* 0x0029880a01007387 */ /* 0x0001e40000100a00 */
[----:B0-----:R-:W-:Y:S01]  /*95650*/  HMMA.16816.F32 R8, R28, R2, R32 ;  /* 0x000000021c08723c */ /* 0x001fe20000001820 */
[----:B------:R-:W-:Y:S02]  /*95660*/  F2FP.F16.E4M3.UNPACK_B R28, R6 ;  /* 0x00000006ff1c723e */ /* 0x000fe400020006ff */
[----:B------:R-:W-:Y:S02]  /*95670*/  F2FP.F16.E4M3.UNPACK_B R29, R5 ;  /* 0x00000005ff1d723e */ /* 0x000fe400020006ff */
[----:B------:R-:W-:-:S02]  /*95680*/  F2FP.F16.E4M3.UNPACK_B R30, R4 ;  /* 0x00000004ff1e723e */ /* 0x000fc400020006ff */
[----:B------:R-:W-:-:S07]  /*95690*/  F2FP.F16.E4M3.UNPACK_B R31, R0 ;  /* 0x00000000ff1f723e */ /* 0x000fce00020006ff */
[C---:B------:R-:W-:Y:S08]  /*956a0*/  HMMA.16816.F32 R4, R28.reuse, R44, R36 ;  /* 0x0000002c1c04723c */ /* 0x040ff00000001824 */
[C---:B------:R-:W-:Y:S01]  /*956b0*/  HMMA.16816.F32 R12, R28.reuse, R46, R40 ;  /* 0x0000002e1c0c723c */ /* 0x040fe20000001828 */
[----:B------:R-:W-:Y:S04]  /*956c0*/  STL.64 [R1+0x1f80], R8 ;  /* 0x001f800801007387 */ /* 0x000fe80000100a00 */
[----:B------:R-:W-:Y:S06]  /*956d0*/  STL.64 [R1+0x1f88], R10 ;  /* 0x001f880a01007387 */ /* 0x000fec0000100a00 */
[----:B------:R-:W-:Y:S04]  /*956e0*/  STL.64 [R1+0x2970], R4 ;  /* 0x0029700401007387 */ /* 0x000fe80000100a00 */
[----:B------:R-:W-:Y:S04]  /*956f0*/  STL.64 [R1+0x2978], R6 ;  /* 0x0029780601007387 */ /* 0x000fe80000100a00 */
[----:B------:R0:W-:Y:S04]  /*95700*/  STL.64 [R1+0x2960], R12 ;  /* 0x0029600c01007387 */ /* 0x0001e80000100a00 */
[----:B------:R1:W-:Y:S04]  /*95710*/  STL.64 [R1+0x2968], R14 ;  /* 0x0029680e01007387 */ /* 0x0003e80000100a00 */
[----:B0-----:R-:W4:Y:S01]  /*95720*/  LDL.LU R12, [R1+0x2470] ;  /* 0x00247000010c7983 */ /* 0x001f220000300800 */
[C---:B---3--:R-:W-:Y:S08]  /*95730*/  HMMA.16816.F32 R8, R28.reuse, R56, R48 ;  /* 0x000000381c08723c */ /* 0x048ff00000001830 */
[C---:B--2---:R-:W-:Y:S11]  /*95740*/  HMMA.16816.F32 R4, R28.reuse, R58, R52 ;  /* 0x0000003a1c04723c */ /* 0x044ff60000001834 */
[----:B------:R-:W-:Y:S04]  /*95750*/  STL.64 [R1+0x2950], R8 ;  /* 0x0029500801007387 */ /* 0x000fe80000100a00 */
[----:B------:R-:W-:Y:S04]  /*95760*/  STL.64 [R1+0x2958], R10 ;  /* 0x0029580a01007387 */ /* 0x000fe80000100a00 */
[----:B------:R0:W-:Y:S04]  /*95770*/  STL.64 [R1+0x2940], R4 ;  /* 0x0029400401007387 */ /* 0x0001e80000100a00 */
[----:B------:R2:W-:Y:S04]  /*95780*/  STL.64 [R1+0x2948], R6 ;  /* 0x0029480601007387 */ /* 0x0005e80000100a00 */
[----:B------:R-:W4:Y:S04]  /*95790*/  LDL.LU R13, [R1+0x2474] ;  /* 0x00247400010d7983 */ /* 0x000f280000300800 */
[----:B-1----:R-:W4:Y:S04]  /*957a0*/  LDL.LU R14, [R1+0x2478] ;  /* 0x00247800010e7983 */ /* 0x002f280000300800 */
[----:B------:R-:W4:Y:S04]  /*957b0*/  LDL.LU R15, [R1+0x247c] ;  /* 0x00247c00010f7983 */ /* 0x000f280000300800 */
[----:B0-----:R-:W3:Y:S04]  /*957c0*/  LDL.LU R4, [R1+0x2800] ;  /* 0x0028000001047983 */ /* 0x001ee80000300800 */
[----:B------:R-:W3:Y:S04]  /*957d0*/  LDL.LU R5, [R1+0x2804] ;  /* 0x0028040001057983 */ /* 0x000ee80000300800 */
[----:B--2---:R-:W3:Y:S04]  /*957e0*/  LDL.LU R6, [R1+0x2808] ;  /* 0x0028080001067983 */ /* 0x004ee80000300800 */
        /* <DEDUP_REMOVED lines=922> */
[----:B------:R-:W-:Y:S02]  /*99190*/  IMAD R4, R54, 0x100, R53 ;  /* 0x0000010036047824 */ /* 0x000fe400078e0235 */
[----:B------:R-:W-:Y:S01]  /*991a0*/  IMAD R0, R0, 0x100, R55 ;  /* 0x0000010000007824 */ /* 0x000fe200078e0237 */
        /* <DEDUP_REMOVED lines=16> */
[----:B------:R-:W4:Y:S04]  /*992b0*/  LDL.LU R38, [R1+0x878] ;  /* 0x0008780001267983 */ /* 0x000f280000300800 */
[----:B------:R-:W4:Y:S04]  /*992c0*/  LDL.LU R39, [R1+0x87c] ;  /* 0x00087c0001277983 */ /* 0x000f280000300800 */
[----:B------:R-:W4:Y:S04]  /*992d0*/  LDL R34, [R1+0x8] ;  /* 0x0000080001227983 */ /* 0x000f280000100800 */
[----:B------:R-:W4:Y:S04]  /*992e0*/  LDL R35, [R1+0xc] ;  /* 0x00000c0001237983 */ /* 0x000f280000100800 */
[----:B--2---:R-:W4:Y:S04]  /*992f0*/  LDL.LU R20, [R1+0x880] ;  /* 0x0008800001147983 */ /* 0x004f280000300800 */
[----:B------:R-:W4:Y:S04]  /*99300*/  LDL.LU R21, [R1+0x884] ;  /* 0x0008840001157983 */ /* 0x000f280000300800 */
[----:B------:R-:W4:Y:S04]  /*99310*/  LDL.LU R22, [R1+0x888] ;  /* 0x0008880001167983 */ /* 0x000f280000300800 */
[----:B------:R-:W4:Y:S04]  /*99320*/  LDL.LU R23, [R1+0x88c] ;  /* 0x00088c0001177983 */ /* 0x000f280000300800 */
        /* <DEDUP_REMOVED lines=12> */
[----:B------:R-:W3:Y:S04]  /*993f0*/  LDL.64 R2, [R1] ;  /* 0x0000000001027983 */ /* 0x000ee80000100a00 */
[----:B------:R-:W3:Y:S04]  /*99400*/  LDL.LU R56, [R1+0x860] ;  /* 0x0008600001387983 */ /* 0x000ee80000300800 */
[----:B------:R-:W3:Y:S04]  /*99410*/  LDL.LU R57, [R1+0x864] ;  /* 0x0008640001397983 */ /* 0x000ee80000300800 */
[----:B------:R-:W3:Y:S04]  /*99420*/  LDL.LU R58, [R1+0x868] ;  /* 0x00086800013a7983 */ /* 0x000ee80000300800 */
[----:B------:R-:W3:Y:S01]  /*99430*/  LDL.LU R59, [R1+0x86c] ;  /* 0x00086c00013b7983 */ /* 0x000ee20000300800 */
[----:B------:R-:W-:Y:S01]  /*99440*/  IMAD R8, R50, 0x100, R49 ;  /* 0x0000010032087824 */ /* 0x000fe200078e0231 */
[----:B------:R-:W-:-:S02]  /*99450*/  F2FP.F16.E4M3.UNPACK_B R29, R5 ;  /* 0x00000005ff1d723e */ /* 0x000fc400020006ff */
[----:B------:R-:W-:Y:S01]  /*99460*/  F2FP.F16.E4M3.UNPACK_B R30, R4 ;  /* 0x00000004ff1e723e */ /* 0x000fe200020006ff */
[----:B------:R-:W3:Y:S01]  /*99470*/  LDL.LU R48, [R1+0x820] ;  /* 0x0008200001307983 */ /* 0x000ee20000300800 */
[----:B------:R-:W-:Y:S02]  /*99480*/  F2FP.F16.E4M3.UNPACK_B R31, R0 ;  /* 0x00000000ff1f723e */ /* 0x000fe400020006ff */
        /* <DEDUP_REMOVED lines=26> */
[C---:B------:R-:W-:Y:S08]  /*99630*/  HMMA.16816.F32 R32, R28.reuse, R34, R20 ;  /* 0x000000221c20723c */ /* 0x040ff00000001814 */
[C---:B---3--:R-:W-:Y:S01]  /*99640*/  HMMA.16816.F32 R36, R28.reuse, R2, R36 ;  /* 0x000000021c24723c */ /* 0x048fe20000001824 */
[----:B------:R-:W2:Y:S04]  /*99650*/  LDL.LU.64 R42, [R1+0x7690] ;  /* 0x00769000012a7983 */ /* 0x000ea80000300a00 */
[----:B------:R-:W2:Y:S03]  /*99660*/  LDL.LU.64 R40, [R1+0x7688] ;  /* 0x0076880001287983 */ /* 0x000ea60000300a00 */
        /* <DEDUP_REMOVED lines=55> */
[----:B------:R-:W3:Y:S04]  /*999e0*/  LDL.LU R55, [R1+0x81c] ;  /* 0x00081c0001377983 */ /* 0x000ee80000300800 */
[----:B--2---:R-:W-:Y:S01]  /*999f0*/  STL.64 [R1+0x7550], R50 ;  /* 0x0075503201007387 */ /* 0x004fe20000100a00 */
[----:B---3--:R-:W-:-:S15]  /*99a00*/  HMMA.16816.F32 R52, R28, R50, R52 ;  /* 0x000000321c34723c */ /* 0x008fde0000001834 */
[----:B------:R-:W-:-:S04]  /*99a10*/  NOP ;  /* 0x0000000000007918 */ /* 0x000fc80000000000 */
[----:B------:R-:W-:Y:S04]  /*99a20*/  STL.64 [R1+0x24b0], R52 ;  /* 0x0024b03401007387 */ /* 0x000fe80000100a00 */
[----:B------:R4:W-:Y:S04]  /*99a30*/  STL.64 [R1+0x24b8], R54 ;  /* 0x0024b83601007387 */ /* 0x0009e80000100a00 */
[----:B------:R-:W-:Y:S04]  /*99a40*/  STL [R1+0x756c], R48 ;  /* 0x00756c3001007387 */ /* 0x000fe80000100800 */
[----:B------:R0:W-:Y:S01]  /*99a50*/  STL [R1+0x7568], R49 ;  /* 0x0075683101007387 */ /* 0x0001e20000100800 */
[C---:B----4-:R-:W-:Y:S08]  /*99a60*/  HMMA.16816.F32 R52, R28.reuse, R48, R56 ;  /* 0x000000301c34723c */ /* 0x050ff00000001838 */
[C---:B0-----:R-:W-:Y:S08]  /*99a70*/  HMMA.16816.F32 R48, R28.reuse, R46, R4 ;  /* 0x0000002e1c30723c */ /* 0x041ff00000001804 */
[C---:B------:R-:W-:Y:S08]  /*99a80*/  HMMA.16816.F32 R4, R28.reuse, R44, R8 ;  /* 0x0000002c1c04723c */ /* 0x040ff00000001808 */
        /* <DEDUP_REMOVED lines=18> */
[----:B0-----:R-:W-:Y:S06]  /*99bb0*/  HMMA.16816.F32 R4, R28, R36, R24 ;  /* 0x000000241c04723c */ /* 0x001fec0000001818 */
        /* <DEDUP_REMOVED lines=136> */
[----:B------:R0:W-:Y:S04]  /*9a440*/  STL.64 [R1+0x2370], R12 ;  /* 0x0023700c01007387 */ /* 0x0001e80000100a00 */
[----:B------:R1:W-:Y:S04]  /*9a450*/  STL.64 [R1+0x2378], R14 ;  /* 0x0023780e01007387 */ /* 0x0003e80000100a00 */
[----:B------:R-:W-:Y:S04]  /*9a460*/  STL.64 [R1+0x2350], R8 ;  /* 0x0023500801007387 */ /* 0x000fe80000100a00 */
[----:B------:R-:W-:Y:S04]  /*9a470*/  STL.64 [R1+0x2358], R10 ;  /* 0x0023580a01007387 */ /* 0x000fe80000100a00 */
[----:B------:R-:W-:Y:S04]  /*9a480*/  STL.64 [R1+0x7578], R6 ;  /* 0x0075780601007387 */ /* 0x000fe80000100a00 */
[----:B------:R2:W-:Y:S04]  /*9a490*/  STL.64 [R1+0x7570], R4 ;  /* 0x0075700401007387 */ /* 0x0005e80000100a00 */
        /* <DEDUP_REMOVED lines=26> */
[----:B------:R-:W2:Y:S04]  /*9a640*/  LDL.64 R50, [R1+0x18] ;  /* 0x0000180001327983 */ /* 0x000ea80000100a00 */
[----:B------:R-:W2:Y:S04]  /*9a650*/  LDL.LU R52, [R1+0x6a0] ;  /* 0x0006a00001347983 */ /* 0x000ea80000300800 */
[----:B------:R-:W2:Y:S04]  /*9a660*/  LDL.LU R53, [R1+0x6a4] ;  /* 0x0006a40001357983 */ /* 0x000ea80000300800 */
[----:B------:R-:W2:Y:S01]  /*9a670*/  LDL.LU R54, [R1+0x6a8] ;  /* 0x0006a80001367983 */ /* 0x000ea20000300800 */
[----:B------:R-:W-:-:S03]  /*9a680*/  IMAD R49, R61, 0x100, R60 ;  /* 0x000001003d317824 */ /* 0x000fc600078e023c */
[----:B------:R-:W2:Y:S04]  /*9a690*/  LDL.LU R55, [R1+0x6ac] ;  /* 0x0006ac0001377983 */ /* 0x000ea80000300800 */
[----:B------:R-:W2:Y:S04]  /*9a6a0*/  LDL.64 R60, [R1+0x10] ;  /* 0x00001000013c7983 */ /* 0x000ea80000100a00 */
[----:B------:R-:W2:Y:S01]  /*9a6b0*/  LDL R10, [R1] ;  /* 0x00000000010a7983 */ /* 0x000ea20000100800 */
[----:B------:R-:W-:-:S03]  /*9a6c0*/  IMAD.MOV.U32 R11, RZ, RZ, R2 ;  /* 0x000000ffff0b7224 */ /* 0x000fc600078e0002 */
[----:B------:R-:W2:Y:S04]  /*9a6d0*/  LDL.LU R2, [R1+0x7584] ;  /* 0x0075840001027983 */ /* 0x000ea80000300800 */
[----:B------:R-:W2:Y:S04]  /*9a6e0*/  LDL.64 R8, [R1+0x8] ;  /* 0x0000080001087983 */ /* 0x000ea80000100a00 */
[----:B------:R-:W2:Y:S01]  /*9a6f0*/  LDL.LU R56, [R1+0x680] ;  /* 0x0006800001387983 */ /* 0x000ea20000300800 */
[----:B------:R-:W-:-:S03]  /*9a700*/  IMAD R48, R59, 0x100, R58 ;  /* 0x000001003b307824 */ /* 0x000fc600078e023a */
        /* <DEDUP_REMOVED lines=15> */
[----:B---3--:R-:W-:-:S03]  /*9a800*/  IMAD R0, R0, 0x100, R3 ;  /* 0x0000010000007824 */ /* 0x008fc600078e0203 */
[----:B------:R-:W2:Y:S02]  /*9a810*/  LDL.LU R3, [R1+0x7580] ;  /* 0x0075800001037983 */ /* 0x000ea40000300800 */
[----:B--2---:R-:W-:Y:S02]  /*9a820*/  HMMA.16816.F32 R28, R28, R2, R4 ;  /* 0x000000021c1c723c */ /* 0x004fe40000001804 */
        /* <DEDUP_REMOVED lines=11> */
[----:B------:R-:W-:Y:S02]  /*9a8e0*/  IMAD.MOV.U32 R2, RZ, RZ, R50 ;  /* 0x000000ffff027224 */ /* 0x000fe400078e0032 */
[----:B------:R-:W-:Y:S01]  /*9a8f0*/  IMAD.MOV.U32 R0, RZ, RZ, R51 ;  /* 0x000000ffff007224 */ /* 0x000fe200078e0033 */
        /* <DEDUP_REMOVED lines=8> */
[----:B------:R-:W3:Y:S04]  /*9a980*/  LDL.LU.64 R50, [R1+0x7550] ;  /* 0x0075500001327983 */ /* 0x000ee80000300a00 */
[----:B------:R-:W-:Y:S04]  /*9a990*/  STL.64 [R1+0x2320], R52 ;  /* 0x0023203401007387 */ /* 0x000fe80000100a00 */
[----:B------:R0:W-:Y:S04]  /*9a9a0*/  STL.64 [R1+0x2328], R54 ;  /* 0x0023283601007387 */ /* 0x0001e80000100a00 */
[----:B0-----:R-:W4:Y:S04]  /*9a9b0*/  LDL.LU.64 R54, [R1+0x7548] ;  /* 0x0075480001367983 */ /* 0x001f280000300a00 */
[----:B------:R-:W3:Y:S04]  /*9a9c0*/  LDL.LU.64 R52, [R1+0x7540] ;  /* 0x0075400001347983 */ /* 0x000ee80000300a00 */
[----:B------:R-:W3:Y:S04]  /*9a9d0*/  LDL.LU.64 R60, [R1+0x7538] ;  /* 0x00753800013c7983 */ /* 0x000ee80000300a00 */
[----:B--2---:R-:W-:Y:S04]  /*9a9e0*/  STL.64 [R1+0x7490], R6 ;  /* 0x0074900601007387 */ /* 0x004fe80000100a00 */
[----:B------:R0:W-:Y:S04]  /*9a9f0*/  STL.64 [R1+0x7488], R4 ;  /* 0x0074880401007387 */ /* 0x0001e80000100a00 */
[----:B0-----:R-:W2:Y:S04]  /*9aa00*/  LDL.LU R4, [R1+0x690] ;  /* 0x0006900001047983 */ /* 0x001ea80000300800 */
[----:B------:R-:W2:Y:S04]  /*9aa10*/  LDL.LU R5, [R1+0x694] ;  /* 0x0006940001057983 */ /* 0x000ea80000300800 */
[----:B------:R-:W2:Y:S04]  /*9aa20*/  LDL.LU R6, [R1+0x698] ;  /* 0x0006980001067983 */ /* 0x000ea80000300800 */
[----:B------:R-:W2:Y:S01]  /*9aa30*/  LDL.LU R7, [R1+0x69c] ;  /* 0x00069c0001077983 */ /* 0x000ea20000300800 */
[----:B------:R-:W-:Y:S01]  /*9aa40*/  IMAD.MOV.U32 R3, RZ, RZ, R9 ;  /* 0x000000ffff037224 */ /* 0x000fe200078e0009 */
[----:B--2---:R-:W-:-:S15]  /*9aa50*/  HMMA.16816.F32 R4, R28, R8, R4 ;  /* 0x000000081c04723c */ /* 0x004fde0000001804 */
[----:B------:R-:W-:-:S04]  /*9aa60*/  NOP ;  /* 0x0000000000007918 */ /* 0x000fc80000000000 */
[----:B------:R0:W-:Y:S04]  /*9aa70*/  STL.64 [R1+0x2310], R4 ;  /* 0x0023100401007387 */ /* 0x0001e80000100a00 */
[----:B------:R-:W-:Y:S01]  /*9aa80*/  STL.64 [R1+0x2318], R6 ;  /* 0x0023180601007387 */ /* 0x000fe20000100a00 */
[----:B0-----:R-:W-:Y:S02]  /*9aa90*/  IMAD.MOV.U32 R4, RZ, RZ, R8 ;  /* 0x000000ffff047224 */ /* 0x001fe400078e0008 */
[----:B------:R-:W-:Y:S01]  /*9aaa0*/  HMMA.16816.F32 R8, R28, R10, R56 ;  /* 0x0000000a1c08723c */ /* 0x000fe20000001838 */
[----:B------:R-:W2:Y:S04]  /*9aab0*/  LDL.LU.64 R58, [R1+0x7530] ;  /* 0x00753000013a7983 */ /* 0x000ea80000300a00 */
[----:B------:R-:W4:-:S14]  /*9aac0*/  LDL.LU.64 R56, [R1+0x7528] ;  /* 0x0075280001387983 */ /* 0x000f1c0000300a00 */
[----:B------:R-:W-:Y:S04]  /*9aad0*/  STL.64 [R1+0x22f0], R8 ;  /* 0x0022f00801007387 */ /* 0x000fe80000100a00 */
[----:B------:R3:W-:Y:S02]  /*9aae0*/  STL.64 [R1+0x22f8], R10 ;  /* 0x0022f80a01007387 */ /* 0x0007e40000100a00 */
[----:B---3--:R-:W-:Y:S02]  /*9aaf0*/  HMMA.16816.F32 R8, R28, R60, R12 ;  /* 0x0000003c1c08723c */ /* 0x008fe4000000180c */
[----:B------:R-:W-:-:S15]  /*9ab00*/  STL [R1+0x7458], R61 ;  /* 0x0074583d01007387 */ /* 0x000fde0000100800 */
[----:B------:R-:W-:Y:S02]  /*9ab10*/  NOP ;  /* 0x0000000000007918 */ /* 0x000fe40000000000 */
        /* <DEDUP_REMOVED lines=170> */
[----:B------:R-:W-:Y:S04]  /*9b5c0*/  STL.64 [R1+0x2038], R22 ;  /* 0x0020381601007387 */ /* 0x000fe80000100a00 */
        /* <DEDUP_REMOVED lines=20> */
[----:B-1----:R-:W2:Y:S04]  /*9b710*/  LDL.LU R16, [R1+0x490] ;  /* 0x0004900001107983 */ /* 0x002ea80000300800 */
[----:B------:R-:W2:Y:S04]  /*9b720*/  LDL.LU R17, [R1+0x494] ;  /* 0x0004940001117983 */ /* 0x000ea80000300800 */
[----:B---3--:R-:W2:Y:S04]  /*9b730*/  LDL.LU R18, [R1+0x498] ;  /* 0x0004980001127983 */ /* 0x008ea80000300800 */
[----:B------:R-:W2:Y:S04]  /*9b740*/  LDL.LU R19, [R1+0x49c] ;  /* 0x00049c0001137983 */ /* 0x000ea80000300800 */
[----:B------:R-:W2:Y:S04]  /*9b750*/  LDL.64 R22, [R1] ;  /* 0x0000000001167983 */ /* 0x000ea80000100a00 */
        /* <DEDUP_REMOVED lines=58> */
[----:B------:R4:W-:Y:S02]  /*9bb00*/  STL.64 [R1+0x7388], R10 ;  /* 0x0073880a01007387 */ /* 0x0009e40000100a00 */
[----:B----4-:R-:W-:-:S02]  /*9bb10*/  IMAD.MOV.U32 R10, RZ, RZ, R5 ;  /* 0x000000ffff0a7224 */ /* 0x010fc400078e0005 */
[----:B------:R-:W4:Y:S04]  /*9bb20*/  LDL.LU R5, [R1+0x7480] ;  /* 0x0074800001057983 */ /* 0x000f280000300800 */
[----:B------:R-:W2:Y:S04]  /*9bb30*/  LDL R11, [R1+0x14] ;  /* 0x00001400010b7983 */ /* 0x000ea80000100800 */
[----:B------:R0:W-:Y:S04]  /*9bb40*/  STL.64 [R1+0x7380], R8 ;  /* 0x0073800801007387 */ /* 0x0001e80000100a00 */
[----:B0-----:R-:W2:Y:S04]  /*9bb50*/  LDL.LU R9, [R1+0x541c] ;  /* 0x00541c0001097983 */ /* 0x001ea80000300800 */
[----:B------:R-:W2:Y:S01]  /*9bb60*/  LDL.LU R8, [R1+0x5424] ;  /* 0x0054240001087983 */ /* 0x000ea20000300800 */
[----:B---3--:R-:W-:Y:S01]  /*9bb70*/  HMMA.16816.F32 R36, R28, R6, R36 ;  /* 0x000000061c24723c */ /* 0x008fe20000001824 */
[----:B------:R-:W-:-:S15]  /*9bb80*/  IMAD R56, R56, 0x100, R61 ;  /* 0x0000010038387824 */ /* 0x000fde00078e023d */
[----:B------:R-:W-:-:S03]  /*9bb90*/  NOP ;  /* 0x0000000000007918 */ /* 0x000fc60000000000 */
[----:B------:R-:W-:Y:S04]  /*9bba0*/  STL.64 [R1+0x1fc0], R36 ;  /* 0x001fc02401007387 */ /* 0x000fe80000100a00 */
[----:B------:R0:W-:Y:S04]  /*9bbb0*/  STL.64 [R1+0x1fc8], R38 ;  /* 0x001fc82601007387 */ /* 0x0001e80000100a00 */
[----:B0-----:R-:W3:Y:S04]  /*9bbc0*/  LDL.LU.64 R38, [R1+0x7478] ;  /* 0x0074780001267983 */ /* 0x001ee80000300a00 */
[----:B------:R-:W3:Y:S01]  /*9bbd0*/  LDL.LU.64 R36, [R1+0x7470] ;  /* 0x0074700001247983 */ /* 0x000ee20000300a00 */
[----:B----4-:R-:W-:-:S15]  /*9bbe0*/  HMMA.16816.F32 R44, R28, R4, R44 ;  /* 0x000000041c2c723c */ /* 0x010fde000000182c */
        /* <DEDUP_REMOVED lines=9> */
[----:B0-----:R-:W4:Y:S04]  /*9bc80*/  LDL.LU R4, [R1+0x4b0] ;  /* 0x0004b00001047983 */ /* 0x001f280000300800 */
[----:B------:R-:W4:Y:S04]  /*9bc90*/  LDL.LU R5, [R1+0x4b4] ;  /* 0x0004b40001057983 */ /* 0x000f280000300800 */
[----:B------:R-:W4:Y:S04]  /*9bca0*/  LDL.LU R6, [R1+0x4b8] ;  /* 0x0004b80001067983 */ /* 0x000f280000300800 */
[----:B------:R-:W4:Y:S04]  /*9bcb0*/  LDL.LU R7, [R1+0x4bc] ;  /* 0x0004bc0001077983 */ /* 0x000f280000300800 */
        /* <DEDUP_REMOVED lines=15> */
[----:B------:R-:W3:-:S14]  /*9bdb0*/  LDL.LU.64 R52, [R1+0x7430] ;  /* 0x0074300001347983 */ /* 0x000edc0000300a00 */
[----:B------:R-:W-:Y:S04]  /*9bdc0*/  STL.64 [R1+0x1f50], R56 ;  /* 0x001f503801007387 */ /* 0x000fe80000100a00 */
[----:B------:R0:W-:Y:S04]  /*9bdd0*/  STL.64 [R1+0x1f58], R58 ;  /* 0x001f583a01007387 */ /* 0x0001e80000100a00 */
[----:B0-----:R-:W3:Y:S04]  /*9bde0*/  LDL.LU.64 R58, [R1+0x7428] ;  /* 0x00742800013a7983 */ /* 0x001ee80000300a00 */
[----:B------:R-:W3:Y:S01]  /*9bdf0*/  LDL.LU.64 R56, [R1+0x7420] ;  /* 0x0074200001387983 */ /* 0x000ee20000300a00 */
[C---:B----4-:R-:W-:Y:S08]  /*9be00*/  HMMA.16816.F32 R4, R28.reuse, R10, R4 ;  /* 0x0000000a1c04723c */ /* 0x050ff00000001804 */
[C---:B------:R-:W-:Y:S08]  /*9be10*/  HMMA.16816.F32 R12, R28.reuse, R20, R12 ;  /* 0x000000141c0c723c */ /* 0x040ff0000000180c */
        /* <DEDUP_REMOVED lines=10> */
[C---:B--2---:R-:W-:Y:S08]  /*9bec0*/  HMMA.16816.F32 R16, R28.reuse, R54, R40 ;  /* 0x000000361c10723c */ /* 0x044ff00000001828 */
[C---:B---3--:R-:W-:Y:S08]  /*9bed0*/  HMMA.16816.F32 R12, R28.reuse, R58, R32 ;  /* 0x0000003a1c0c723c */ /* 0x048ff00000001820 */
        /* <DEDUP_REMOVED lines=265> */
[C---:B0-----:R-:W-:Y:S05]  /*9cf70*/  HMMA.16816.F32 R8, R28.reuse, R44, R36 ;  /* 0x0000002c1c08723c */ /* 0x041fea0000001824 */
[----:B------:R-:W-:Y:S04]  /*9cf80*/  STL.64 [R1+0xbf0], R12 ;  /* 0x000bf00c01007387 */ /* 0x000fe80000100a00 */
[----:B------:R-:W-:Y:S10]  /*9cf90*/  STL.64 [R1+0xbf8], R14 ;  /* 0x000bf80e01007387 */ /* 0x000ff40000100a00 */
        /* <DEDUP_REMOVED lines=22> */
[----:B------:R-:W3:Y:S01]  /*9d100*/  LDL.LU R55, [R1+0x28c] ;  /* 0x00028c0001377983 */ /* 0x000ee20000300800 */
[----:B------:R-:W-:-:S03]  /*9d110*/  IMAD.MOV.U32 R0, RZ, RZ, R57 ;  /* 0x000000ffff007224 */ /* 0x000fc600078e0039 */
        /* <DEDUP_REMOVED lines=263> */
[----:B----4-:R-:W-:Y:S01]  /*9e190*/  HMMA.16816.F32 R8, R28, R4, R32 ;  /* 0x000000041c08723c */ /* 0x010fe20000001820 */
        /* <DEDUP_REMOVED lines=404> */
[----:B------:R0:W-:Y:S01]  /*9fae0*/  STL.64 [R1+0x7f8], R42 ;  /* 0x0007f82a01007387 */ /* 0x0001e20000100a00 */
[C---:B------:R-:W-:Y:S03]  /*9faf0*/  HMMA.16816.F32 R56, R28.reuse, R60, R56 ;  /* 0x0000003c1c38723c */ /* 0x040fe60000001838 */
        /* <DEDUP_REMOVED lines=241> */
[----:B------:R-:W2:Y:S01]  /*a0a10*/  LDL.LU R7, [R1+0x1cbc] ;  /* 0x001cbc0001077983 */ /* 0x000ea20000300800 */
[----:B------:R-:W-:-:S03]  /*a0a20*/  IMAD R41, R57, 0x100, R56 ;  /* 0x0000010039297824 */ /* 0x000fc600078e0238 */
[----:B---3--:R-:W2:Y:S04]  /*a0a30*/  LDL.64 R8, [R1+0x18] ;  /* 0x0000180001087983 */ /* 0x008ea80000100a00 */
[----:B------:R-:W3:Y:S01]  /*a0a40*/  LDL.LU R56, [R1+0x1ca0] ;  /* 0x001ca00001387983 */ /* 0x000ee20000300800 */
[----:B------:R-:W-:-:S03]  /*a0a50*/  IMAD R40, R59, 0x100, R58 ;  /* 0x000001003b287824 */ /* 0x000fc600078e023a */
        /* <DEDUP_REMOVED lines=19> */
[----:B------:R-:W-:Y:S01]  /*a0b90*/  IMAD R0, R0, 0x100, R43 ;  /* 0x0000010000007824 */ /* 0x000fe200078e022b */
[----:B------:R-:W-:-:S02]  /*a0ba0*/  F2FP.F16.E4M3.UNPACK_B R28, R41 ;  /* 0x00000029ff1c723e */ /* 0x000fc400020006ff */
[----:B------:R-:W-:Y:S02]  /*a0bb0*/  F2FP.F16.E4M3.UNPACK_B R29, R40 ;  /* 0x00000028ff1d723e */ /* 0x000fe400020006ff */
[----:B------:R-:W-:Y:S02]  /*a0bc0*/  F2FP.F16.E4M3.UNPACK_B R30, R61 ;  /* 0x0000003dff1e723e */ /* 0x000fe400020006ff */
[----:B------:R-:W-:-:S07]  /*a0bd0*/  F2FP.F16.E4M3.UNPACK_B R31, R0 ;  /* 0x00000000ff1f723e */ /* 0x000fce00020006ff */
[C---:B--2---:R-:W-:Y:S08]  /*a0be0*/  HMMA.16816.F32 R4, R28.reuse, R8, R4 ;  /* 0x000000081c04723c */ /* 0x044ff00000001804 */
[C---:B---3--:R-:W-:Y:S01]  /*a0bf0*/  HMMA.16816.F32 R56, R28.reuse, R10, R56 ;  /* 0x0000000a1c38723c */ /* 0x048fe20000001838 */
[----:B------:R0:W-:Y:S04]  /*a0c00*/  STL.64 [R1+0x60], R44 ;  /* 0x0000602c01007387 */ /* 0x0001e80000100a00 */
[----:B------:R1:W-:Y:S04]  /*a0c10*/  STL.64 [R1+0x68], R46 ;  /* 0x0000682e01007387 */ /* 0x0003e80000100a00 */
        /* <DEDUP_REMOVED lines=8> */
[----:B------:R-:W2:Y:S04]  /*a0ca0*/  LDL.LU R61, [R1+0x7030] ;  /* 0x00703000013d7983 */ /* 0x000ea80000300800 */
[----:B------:R-:W-:Y:S04]  /*a0cb0*/  STL.64 [R1+0x600], R4 ;  /* 0x0006000401007387 */ /* 0x000fe80000100a00 */
[----:B------:R-:W-:Y:S04]  /*a0cc0*/  STL.64 [R1+0x608], R6 ;  /* 0x0006080601007387 */ /* 0x000fe80000100a00 */
[----:B------:R-:W-:Y:S04]  /*a0cd0*/  STL.64 [R1+0x5f0], R56 ;  /* 0x0005f03801007387 */ /* 0x000fe80000100a00 */
[----:B------:R0:W-:Y:S04]  /*a0ce0*/  STL.64 [R1+0x5f8], R58 ;  /* 0x0005f83a01007387 */ /* 0x0001e80000100a00 */
[----:B0-----:R-:W3:Y:S04]  /*a0cf0*/  LDL.LU.64 R58, [R1+0x7028] ;  /* 0x00702800013a7983 */ /* 0x001ee80000300a00 */
        /* <DEDUP_REMOVED lines=13> */
[----:B------:R0:W-:Y:S01]  /*a0dd0*/  STL.64 [R1+0x5d8], R6 ;  /* 0x0005d80601007387 */ /* 0x0001e20000100a00 */
[C---:B--2---:R-:W-:Y:S08]  /*a0de0*/  HMMA.16816.F32 R12, R28.reuse, R60, R24 ;  /* 0x0000003c1c0c723c */ /* 0x044ff00000001818 */
[C---:B---3--:R-:W-:Y:S08]  /*a0df0*/  HMMA.16816.F32 R16, R28.reuse, R58, R32 ;  /* 0x0000003a1c10723c */ /* 0x048ff00000001820 */
[C---:B0-----:R-:W-:Y:S03]  /*a0e00*/  HMMA.16816.F32 R4, R28.reuse, R56, R36 ;  /* 0x000000381c04723c */ /* 0x041fe60000001824 */
[----:B------:R0:W-:Y:S04]  /*a0e10*/  STL.64 [R1+0x5c0], R12 ;  /* 0x0005c00c01007387 */ /* 0x0001e80000100a00 */
[----:B------:R1:W-:Y:S04]  /*a0e20*/  STL.64 [R1+0x5c8], R14 ;  /* 0x0005c80e01007387 */ /* 0x0003e80000100a00 */
[----:B0-----:R-:W2:Y:S04]  /*a0e30*/  LDL.LU R12, [R1+0x1b50] ;  /* 0x001b5000010c7983 */ /* 0x001ea80000300800 */
[----:B------:R-:W-:Y:S04]  /*a0e40*/  STL.64 [R1+0x5b0], R16 ;  /* 0x0005b01001007387 */ /* 0x000fe80000100a00 */
[----:B------:R0:W-:Y:S04]  /*a0e50*/  STL.64 [R1+0x5b8], R18 ;  /* 0x0005b81201007387 */ /* 0x0001e80000100a00 */
[----:B------:R-:W-:Y:S04]  /*a0e60*/  STL.64 [R1+0x5a0], R4 ;  /* 0x0005a00401007387 */ /* 0x000fe80000100a00 */
[----:B------:R3:W-:Y:S04]  /*a0e70*/  STL.64 [R1+0x5a8], R6 ;  /* 0x0005a80601007387 */ /* 0x0007e80000100a00 */
[----:B------:R-:W2:Y:S04]  /*a0e80*/  LDL.LU R13, [R1+0x1b54] ;  /* 0x001b5400010d7983 */ /* 0x000ea80000300800 */
[----:B-1----:R-:W2:Y:S04]  /*a0e90*/  LDL.LU R14, [R1+0x1b58] ;  /* 0x001b5800010e7983 */ /* 0x002ea80000300800 */
[----:B------:R-:W2:Y:S01]  /*a0ea0*/  LDL.LU R15, [R1+0x1b5c] ;  /* 0x001b5c00010f7983 */ /* 0x000ea20000300800 */
[C---:B0-----:R-:W-:Y:S08]  /*a0eb0*/  HMMA.16816.F32 R16, R28.reuse, R54, R40 ;  /* 0x000000361c10723c */ /* 0x041ff00000001828 */
[----:B---3--:R-:W-:Y:S01]  /*a0ec0*/  HMMA.16816.F32 R4, R28, R52, R44 ;  /* 0x000000341c04723c */ /* 0x008fe2000000182c */
[----:B------:R-:W-:Y:S04]  /*a0ed0*/  STL.64 [R1+0x6f38], R58 ;  /* 0x006f383a01007387 */ /* 0x000fe80000100a00 */
[----:B------:R0:W-:Y:S04]  /*a0ee0*/  STL.64 [R1+0x6f30], R56 ;  /* 0x006f303801007387 */ /* 0x0001e80000100a00 */
[----:B0-----:R-:W3:Y:S04]  /*a0ef0*/  LDL.LU R56, [R1+0x1b60] ;  /* 0x001b600001387983 */ /* 0x001ee80000300800 */
[----:B------:R-:W3:Y:S04]  /*a0f00*/  LDL.LU R57, [R1+0x1b64] ;  /* 0x001b640001397983 */ /* 0x000ee80000300800 */
[----:B------:R-:W3:Y:S04]  /*a0f10*/  LDL.LU R58, [R1+0x1b68] ;  /* 0x001b6800013a7983 */ /* 0x000ee80000300800 */
[----:B------:R-:W3:Y:S04]  /*a0f20*/  LDL.LU R59, [R1+0x1b6c] ;  /* 0x001b6c00013b7983 */ /* 0x000ee80000300800 */
[----:B------:R-:W4:Y:S04]  /*a0f30*/  LDL.LU R44, [R1+0x1c10] ;  /* 0x001c1000012c7983 */ /* 0x000f280000300800 */
[----:B------:R-:W-:Y:S04]  /*a0f40*/  STL.64 [R1+0x590], R16 ;  /* 0x0005901001007387 */ /* 0x000fe80000100a00 */
[----:B------:R-:W-:Y:S04]  /*a0f50*/  STL.64 [R1+0x598], R18 ;  /* 0x0005981201007387 */ /* 0x000fe80000100a00 */
[----:B------:R0:W-:Y:S04]  /*a0f60*/  STL.64 [R1+0x580], R4 ;  /* 0x0005800401007387 */ /* 0x0001e80000100a00 */
[----:B------:R1:W-:Y:S04]  /*a0f70*/  STL.64 [R1+0x588], R6 ;  /* 0x0005880601007387 */ /* 0x0003e80000100a00 */
[----:B------:R-:W4:Y:S04]  /*a0f80*/  LDL.LU R45, [R1+0x1c14] ;  /* 0x001c1400012d7983 */ /* 0x000f280000300800 */
[----:B------:R-:W4:Y:S04]  /*a0f90*/  LDL.LU R46, [R1+0x1c18] ;  /* 0x001c1800012e7983 */ /* 0x000f280000300800 */
[----:B------:R-:W4:Y:S04]  /*a0fa0*/  LDL.LU R47, [R1+0x1c1c] ;  /* 0x001c1c00012f7983 */ /* 0x000f280000300800 */
[----:B0-----:R-:W2:Y:S04]  /*a0fb0*/  LDL.LU R4, [R1+0x1c20] ;  /* 0x001c200001047983 */ /* 0x001ea80000300800 */
[----:B------:R-:W2:Y:S04]  /*a0fc0*/  LDL.LU R5, [R1+0x1c24] ;  /* 0x001c240001057983 */ /* 0x000ea80000300800 */
[----:B-1----:R-:W2:Y:S04]  /*a0fd0*/  LDL.LU R6, [R1+0x1c28] ;  /* 0x001c280001067983 */ /* 0x002ea80000300800 */
        /* <DEDUP_REMOVED lines=14> */
[----:B------:R-:W3:Y:S01]  /*a10c0*/  LDL.LU R20, [R1+0x1be0] ;  /* 0x001be00001147983 */ /* 0x000ee20000300800 */
[----:B------:R-:W-:Y:S02]  /*a10d0*/  IMAD.MOV.U32 R0, RZ, RZ, R9 ;  /* 0x000000ffff007224 */ /* 0x000fe400078e0009 */
[----:B------:R-:W-:Y:S01]  /*a10e0*/  IMAD.MOV.U32 R10, RZ, RZ, R22 ;  /* 0x000000ffff0a7224 */ /* 0x000fe200078e0016 */
        /* <DEDUP_REMOVED lines=865> */
[----:B------:R-:W4:Y:S04]  /*a4700*/  LDL.LU R54, [R1+0x1658] ;  /* 0x0016580001367983 */ /* 0x000f280000300800 */
[----:B------:R-:W4:Y:S04]  /*a4710*/  LDL.LU R55, [R1+0x165c] ;  /* 0x00165c0001377983 */ /* 0x000f280000300800 */
[----:B----4-:R-:W-:Y:S04]  /*a4720*/  STL.64 [R1+0x6d20], R54 ;  /* 0x006d203601007387 */ /* 0x010fe80000100a00 */
[----:B--2---:R2:W-:Y:S04]  /*a4730*/  STL.64 [R1+0x6d18], R52 ;  /* 0x006d183401007387 */ /* 0x0045e80000100a00 */
[----:B------:R-:W4:Y:S04]  /*a4740*/  LDL.LU R56, [R1+0x1670] ;  /* 0x0016700001387983 */ /* 0x000f280000300800 */
[----:B------:R-:W4:Y:S04]  /*a4750*/  LDL.LU R57, [R1+0x1674] ;  /* 0x0016740001397983 */ /* 0x000f280000300800 */
[----:B------:R-:W2:Y:S04]  /*a4760*/  LDL.LU R58, [R1+0x1678] ;  /* 0x00167800013a7983 */ /* 0x000ea80000300800 */
[----:B------:R-:W2:Y:S01]  /*a4770*/  LDL.LU R59, [R1+0x167c] ;  /* 0x00167c00013b7983 */ /* 0x000ea20000300800 */
[----:B0-----:R-:W-:-:S03]  /*a4780*/  IMAD.MOV.U32 R17, RZ, RZ, R0 ;  /* 0x000000ffff117224 */ /* 0x001fc600078e0000 */
[----:B--2---:R-:W-:Y:S04]  /*a4790*/  STL.64 [R1+0x6d30], R58 ;  /* 0x006d303a01007387 */ /* 0x004fe80000100a00 */
[----:B----4-:R0:W-:Y:S04]  /*a47a0*/  STL.64 [R1+0x6d28], R56 ;  /* 0x006d283801007387 */ /* 0x0101e80000100a00 */
[----:B------:R-:W2:Y:S04]  /*a47b0*/  LDL R18, [R1] ;  /* 0x0000000001127983 */ /* 0x000ea80000100800 */
[----:B------:R-:W2:Y:S04]  /*a47c0*/  LDL R19, [R1+0x4] ;  /* 0x0000040001137983 */ /* 0x000ea80000100800 */
[----:B-1----:R-:W2:Y:S04]  /*a47d0*/  LDL.LU R8, [R1+0x1680] ;  /* 0x0016800001087983 */ /* 0x002ea80000300800 */
[----:B------:R-:W2:Y:S04]  /*a47e0*/  LDL.LU R9, [R1+0x1684] ;  /* 0x0016840001097983 */ /* 0x000ea80000300800 */
[----:B------:R-:W2:Y:S04]  /*a47f0*/  LDL.LU R10, [R1+0x1688] ;  /* 0x00168800010a7983 */ /* 0x000ea80000300800 */
[----:B------:R-:W2:Y:S04]  /*a4800*/  LDL.LU R11, [R1+0x168c] ;  /* 0x00168c00010b7983 */ /* 0x000ea80000300800 */
[----:B------:R-:W4:Y:S04]  /*a4810*/  LDL R16, [R1+0x8] ;  /* 0x0000080001107983 */ /* 0x000f280000100800 */
[----:B------:R-:W2:Y:S04]  /*a4820*/  LDL.LU R0, [R1+0x6d38] ;  /* 0x006d380001007983 */ /* 0x000ea80000300800 */
[----:B---3--:R-:W3:Y:S04]  /*a4830*/  LDL R42, [R1+0x10] ;  /* 0x00001000012a7983 */ /* 0x008ee80000100800 */
[----:B------:R-:W3:Y:S04]  /*a4840*/  LDL R43, [R1+0x14] ;  /* 0x00001400012b7983 */ /* 0x000ee80000100800 */
[----:B------:R-:W3:Y:S04]  /*a4850*/  LDL.LU R52, [R1+0x16a0] ;  /* 0x0016a00001347983 */ /* 0x000ee80000300800 */
[----:B------:R-:W3:Y:S04]  /*a4860*/  LDL.LU R53, [R1+0x16a4] ;  /* 0x0016a40001357983 */ /* 0x000ee80000300800 */
[----:B------:R-:W3:Y:S04]  /*a4870*/  LDL.LU R54, [R1+0x16a8] ;  /* 0x0016a80001367983 */ /* 0x000ee80000300800 */
[----:B------:R-:W3:Y:S04]  /*a4880*/  LDL.LU R55, [R1+0x16ac] ;  /* 0x0016ac0001377983 */ /* 0x000ee80000300800 */
[----:B------:R-:W3:Y:S04]  /*a4890*/  LDL R40, [R1+0x18] ;  /* 0x0000180001287983 */ /* 0x000ee80000100800 */
        /* <DEDUP_REMOVED lines=36> */
[----:B--2---:R-:W-:-:S07]  /*a4ae0*/  IMAD.MOV.U32 R41, RZ, RZ, R0 ;  /* 0x000000ffff297224 */ /* 0x004fce00078e0000 */
[----:B---3--:R-:W-:-:S15]  /*a4af0*/  HMMA.16816.F32 R56, R28, R40, R56 ;  /* 0x000000281c38723c */ /* 0x008fde0000001838 */
[----:B------:R-:W-:-:S04]  /*a4b00*/  NOP ;  /* 0x0000000000007918 */ /* 0x000fc80000000000 */
[----:B------:R-:W-:Y:S04]  /*a4b10*/  STL.64 [R1+0x1e50], R56 ;  /* 0x001e503801007387 */ /* 0x000fe80000100a00 */
[----:B------:R0:W-:Y:S04]  /*a4b20*/  STL.64 [R1+0x1e58], R58 ;  /* 0x001e583a01007387 */ /* 0x0001e80000100a00 */
[----:B0-----:R-:W2:Y:S04]  /*a4b30*/  LDL.LU.64 R58, [R1+0x6d30] ;  /* 0x006d3000013a7983 */ /* 0x001ea80000300a00 */
[----:B------:R-:W2:Y:S01]  /*a4b40*/  LDL.LU.64 R56, [R1+0x6d28] ;  /* 0x006d280001387983 */ /* 0x000ea20000300a00 */
[C---:B------:R-:W-:Y:S08]  /*a4b50*/  HMMA.16816.F32 R40, R28.reuse, R42, R52 ;  /* 0x0000002a1c28723c */ /* 0x040ff00000001834 */
[C---:B----4-:R-:W-:Y:S08]  /*a4b60*/  HMMA.16816.F32 R4, R28.reuse, R16, R4 ;  /* 0x000000101c04723c */ /* 0x050ff00000001804 */
        /* <DEDUP_REMOVED lines=73> */
[C---:B--2---:R-:W-:Y:S03]  /*a5000*/  HMMA.16816.F32 R52, R28.reuse, R44, R52 ;  /* 0x0000002c1c34723c */ /* 0x044fe60000001834 */
[----:B------:R-:W-:Y:S04]  /*a5010*/  STL.64 [R1+0x6bd0], R46 ;  /* 0x006bd02e01007387 */ /* 0x000fe80000100a00 */
[----:B------:R4:W-:Y:S01]  /*a5020*/  STL.64 [R1+0x6bc8], R44 ;  /* 0x006bc82c01007387 */ /* 0x0009e20000100a00 */
[C---:B------:R-:W-:Y:S11]  /*a5030*/  HMMA.16816.F32 R8, R28.reuse, R38, R8 ;  /* 0x000000261c08723c */ /* 0x040ff60000001808 */
[----:B------:R-:W-:Y:S04]  /*a5040*/  STL.64 [R1+0x1d70], R52 ;  /* 0x001d703401007387 */ /* 0x000fe80000100a00 */
[----:B------:R-:W-:Y:S01]  /*a5050*/  STL.64 [R1+0x1d78], R54 ;  /* 0x001d783601007387 */ /* 0x000fe20000100a00 */
        /* <DEDUP_REMOVED lines=133> */
[----:B------:R-:W-:Y:S10]  /*a58b0*/  STL [R1+0x6b10], R9 ;  /* 0x006b100901007387 */ /* 0x000ff40000100800 */
[----:B------:R-:W-:Y:S04]  /*a58c0*/  STL.64 [R1+0x1c60], R16 ;  /* 0x001c601001007387 */ /* 0x000fe80000100a00 */
[----:B------:R-:W-:Y:S04]  /*a58d0*/  STL.64 [R1+0x1c68], R18 ;  /* 0x001c681201007387 */ /* 0x000fe80000100a00 */
[----:B------:R-:W-:Y:S04]  /*a58e0*/  STL.64 [R1+0x6bf0], R10 ;  /* 0x006bf00a01007387 */ /* 0x000fe80000100a00 */
[----:B------:R-:W-:Y:S04]  /*a58f0*/  STL.64 [R1+0x1c50], R12 ;  /* 0x001c500c01007387 */ /* 0x000fe80000100a00 */
[----:B------:R0:W-:Y:S02]  /*a5900*/  STL.64 [R1+0x1c58], R14 ;  /* 0x001c580e01007387 */ /* 0x0001e40000100a00 */
[C---:B0-----:R-:W-:Y:S02]  /*a5910*/  HMMA.16816.F32 R12, R28.reuse, R6, R40 ;  /* 0x000000061c0c723c */ /* 0x041fe40000001828 */
[----:B------:R0:W-:Y:S04]  /*a5920*/  STL [R1+0x6be8], R8 ;  /* 0x006be80801007387 */ /* 0x0001e80000100800 */
[----:B------:R-:W-:Y:S02]  /*a5930*/  STL.64 [R1+0x6b08], R6 ;  /* 0x006b080601007387 */ /* 0x000fe40000100a00 */
[C---:B0-----:R-:W-:Y:S11]  /*a5940*/  HMMA.16816.F32 R8, R28.reuse, R4, R44 ;  /* 0x000000041c08723c */ /* 0x041ff6000000182c */
[----:B------:R-:W-:Y:S04]  /*a5950*/  STL.64 [R1+0x1c20], R12 ;  /* 0x001c200c01007387 */ /* 0x000fe80000100a00 */
[----:B------:R0:W-:Y:S02]  /*a5960*/  STL.64 [R1+0x1c28], R14 ;  /* 0x001c280e01007387 */ /* 0x0001e40000100a00 */
[----:B0-----:R-:W-:Y:S02]  /*a5970*/  HMMA.16816.F32 R12, R28, R2, R56 ;  /* 0x000000021c0c723c */ /* 0x001fe40000001838 */
[----:B------:R0:W-:Y:S04]  /*a5980*/  STL.64 [R1+0x6b00], R4 ;  /* 0x006b000401007387 */ /* 0x0001e80000100a00 */
[----:B------:R1:W-:Y:S04]  /*a5990*/  STL.64 [R1+0x1c00], R8 ;  /* 0x001c000801007387 */ /* 0x0003e80000100a00 */
[----:B------:R2:W-:Y:S04]  /*a59a0*/  STL.64 [R1+0x1c08], R10 ;  /* 0x001c080a01007387 */ /* 0x0005e80000100a00 */
[----:B------:R-:W-:Y:S04]  /*a59b0*/  STL [R1+0x6ad4], R2 ;  /* 0x006ad40201007387 */ /* 0x000fe80000100800 */
[----:B------:R-:W-:Y:S01]  /*a59c0*/  STL [R1+0x6ad0], R3 ;  /* 0x006ad00301007387 */ /* 0x000fe20000100800 */
[----:B0-----:R-:W-:-:S02]  /*a59d0*/  IMAD R5, R54, 0x100, R53 ;  /* 0x0000010036057824 */ /* 0x001fc400078e0235 */
[----:B-1----:R-:W-:Y:S01]  /*a59e0*/  IMAD R8, R52, 0x100, R51 ;  /* 0x0000010034087824 */ /* 0x002fe200078e0233 */
[----:B------:R0:W-:Y:S04]  /*a59f0*/  STL.64 [R1+0xca0], R12 ;  /* 0x000ca00c01007387 */ /* 0x0001e80000100a00 */
[----:B------:R1:W-:Y:S04]  /*a5a00*/  STL.64 [R1+0xca8], R14 ;  /* 0x000ca80e01007387 */ /* 0x0003e80000100a00 */
[----:B------:R-:W3:Y:S04]  /*a5a10*/  LDL.LU R36, [R1+0x13f0] ;  /* 0x0013f00001247983 */ /* 0x000ee80000300800 */
[----:B------:R-:W3:Y:S04]  /*a5a20*/  LDL.LU R37, [R1+0x13f4] ;  /* 0x0013f40001257983 */ /* 0x000ee80000300800 */
[----:B------:R-:W3:Y:S04]  /*a5a30*/  LDL.LU R38, [R1+0x13f8] ;  /* 0x0013f80001267983 */ /* 0x000ee80000300800 */
[----:B------:R-:W3:Y:S04]  /*a5a40*/  LDL.LU R39, [R1+0x13fc] ;  /* 0x0013fc0001277983 */ /* 0x000ee80000300800 */
[----:B------:R-:W4:Y:S04]  /*a5a50*/  LDL.LU R52, [R1+0x1480] ;  /* 0x0014800001347983 */ /* 0x000f280000300800 */
[----:B------:R-:W4:Y:S01]  /*a5a60*/  LDL.LU R53, [R1+0x1484] ;  /* 0x0014840001357983 */ /* 0x000f220000300800 */
[----:B------:R-:W-:-:S03]  /*a5a70*/  IMAD R4, R60, 0x100, R55 ;  /* 0x000001003c047824 */ /* 0x000fc600078e0237 */
[----:B------:R-:W4:Y:S04]  /*a5a80*/  LDL.LU R54, [R1+0x1488] ;  /* 0x0014880001367983 */ /* 0x000f280000300800 */
[----:B------:R-:W4:Y:S04]  /*a5a90*/  LDL.LU R55, [R1+0x148c] ;  /* 0x00148c0001377983 */ /* 0x000f280000300800 */
[----:B------:R-:W3:Y:S04]  /*a5aa0*/  LDL.LU R40, [R1+0x14a0] ;  /* 0x0014a00001287983 */ /* 0x000ee80000300800 */
[----:B------:R-:W3:Y:S04]  /*a5ab0*/  LDL.LU R41, [R1+0x14a4] ;  /* 0x0014a40001297983 */ /* 0x000ee80000300800 */
[----:B------:R-:W3:Y:S01]  /*a5ac0*/  LDL.LU R42, [R1+0x14a8] ;  /* 0x0014a800012a7983 */ /* 0x000ee20000300800 */
[----:B------:R-:W-:-:S03]  /*a5ad0*/  F2FP.F16.E4M3.UNPACK_B R28, R8 ;  /* 0x00000008ff1c723e */ /* 0x000fc600020006ff */
[----:B------:R-:W3:Y:S04]  /*a5ae0*/  LDL.LU R43, [R1+0x14ac] ;  /* 0x0014ac00012b7983 */ /* 0x000ee80000300800 */
[----:B------:R-:W3:Y:S04]  /*a5af0*/  LDL.LU R8, [R1+0x14c0] ;  /* 0x0014c00001087983 */ /* 0x000ee80000300800 */
[----:B------:R-:W3:Y:S04]  /*a5b00*/  LDL.LU R9, [R1+0x14c4] ;  /* 0x0014c40001097983 */ /* 0x000ee80000300800 */
[----:B--2---:R-:W3:Y:S01]  /*a5b10*/  LDL.LU R10, [R1+0x14c8] ;  /* 0x0014c800010a7983 */ /* 0x004ee20000300800 */
[----:B------:R-:W-:-:S02]  /*a5b20*/  F2FP.F16.E4M3.UNPACK_B R29, R5 ;  /* 0x00000005ff1d723e */ /* 0x000fc400020006ff */
[----:B------:R-:W-:Y:S01]  /*a5b30*/  F2FP.F16.E4M3.UNPACK_B R30, R4 ;  /* 0x00000004ff1e723e */ /* 0x000fe200020006ff */
[----:B------:R-:W3:Y:S04]  /*a5b40*/  LDL.LU R11, [R1+0x14cc] ;  /* 0x0014cc00010b7983 */ /* 0x000ee80000300800 */
[----:B------:R-:W3:Y:S04]  /*a5b50*/  LDL.LU.64 R4, [R1+0x18] ;  /* 0x0000180001047983 */ /* 0x000ee80000300a00 */
[----:B------:R-:W2:Y:S04]  /*a5b60*/  LDL.LU.64 R6, [R1+0x10] ;  /* 0x0000100001067983 */ /* 0x000ea80000300a00 */
[----:B------:R-:W2:Y:S04]  /*a5b70*/  LDL.LU R44, [R1+0x1490] ;  /* 0x00149000012c7983 */ /* 0x000ea80000300800 */
[----:B------:R-:W4:Y:S04]  /*a5b80*/  LDL.LU R45, [R1+0x1494] ;  /* 0x00149400012d7983 */ /* 0x000f280000300800 */
[----:B------:R-:W4:Y:S04]  /*a5b90*/  LDL.LU R46, [R1+0x1498] ;  /* 0x00149800012e7983 */ /* 0x000f280000300800 */
[----:B------:R-:W4:Y:S04]  /*a5ba0*/  LDL.LU R47, [R1+0x149c] ;  /* 0x00149c00012f7983 */ /* 0x000f280000300800 */
[----:B------:R-:W4:Y:S04]  /*a5bb0*/  LDL.LU.64 R50, [R1+0x8] ;  /* 0x0000080001327983 */ /* 0x000f280000300a00 */
[----:B------:R-:W4:Y:S01]  /*a5bc0*/  LDL.LU.64 R60, [R1] ;  /* 0x00000000013c7983 */ /* 0x000f220000300a00 */
[----:B------:R-:W-:-:S03]  /*a5bd0*/  F2FP.F16.E4M3.UNPACK_B R31, R0 ;  /* 0x00000000ff1f723e */ /* 0x000fc600020006ff */
        /* <DEDUP_REMOVED lines=24> */
[C---:B---3--:R-:W-:Y:S08]  /*a5d60*/  HMMA.16816.F32 R8, R28.reuse, R4, R8 ;  /* 0x000000041c08723c */ /* 0x048ff00000001808 */
[C---:B--2---:R-:W-:Y:S08]  /*a5d70*/  HMMA.16816.F32 R40, R28.reuse, R6, R40 ;  /* 0x000000061c28723c */ /* 0x044ff00000001828 */
[C---:B----4-:R-:W-:Y:S08]  /*a5d80*/  HMMA.16816.F32 R44, R28.reuse, R50, R44 ;  /* 0x000000321c2c723c */ /* 0x050ff0000000182c */
[----:B------:R-:W-:Y:S01]  /*a5d90*/  HMMA.16816.F32 R52, R28, R60, R52 ;  /* 0x0000003c1c34723c */ /* 0x000fe20000001834 */
[----:B------:R-:W-:-:S02]  /*a5da0*/  IMAD.MOV.U32 R2, RZ, RZ, R4 ;  /* 0x000000ffff027224 */ /* 0x000fc400078e0004 */
[----:B------:R-:W-:Y:S02]  /*a5db0*/  IMAD.MOV.U32 R0, RZ, RZ, R5 ;  /* 0x000000ffff007224 */ /* 0x000fe400078e0005 */
[----:B------:R-:W-:Y:S02]  /*a5dc0*/  IMAD.MOV.U32 R4, RZ, RZ, R6 ;  /* 0x000000ffff047224 */ /* 0x000fe400078e0006 */
[----:B------:R-:W-:Y:S02]  /*a5dd0*/  IMAD.MOV.U32 R6, RZ, RZ, R50 ;  /* 0x000000ffff067224 */ /* 0x000fe400078e0032 */
[----:B------:R-:W-:Y:S01]  /*a5de0*/  IMAD.MOV.U32 R5, RZ, RZ, R51 ;  /* 0x000000ffff057224 */ /* 0x000fe200078e0033 */
[----:B------:R-:W-:Y:S04]  /*a5df0*/  STL.64 [R1+0x1be0], R8 ;  /* 0x001be00801007387 */ /* 0x000fe80000100a00 */
[----:B------:R0:W-:Y:S04]  /*a5e00*/  STL.64 [R1+0x1be8], R10 ;  /* 0x001be80a01007387 */ /* 0x0001e80000100a00 */
[----:B0-----:R-:W2:Y:S04]  /*a5e10*/  LDL.LU.64 R10, [R1+0x6bf0] ;  /* 0x006bf000010a7983 */ /* 0x001ea80000300a00 */
[----:B------:R-:W3:Y:S04]  /*a5e20*/  LDL.LU R8, [R1+0x6be8] ;  /* 0x006be80001087983 */ /* 0x000ee80000300800 */
[----:B------:R-:W-:Y:S04]  /*a5e30*/  STL.64 [R1+0x1bd0], R40 ;  /* 0x001bd02801007387 */ /* 0x000fe80000100a00 */
[----:B------:R0:W-:Y:S01]  /*a5e40*/  STL.64 [R1+0x1bd8], R42 ;  /* 0x001bd82a01007387 */ /* 0x0001e20000100a00 */
[----:B------:R-:W-:-:S02]  /*a5e50*/  IMAD.MOV.U32 R3, RZ, RZ, R7 ;  /* 0x000000ffff037224 */ /* 0x000fc400078e0007 */
[----:B------:R-:W-:Y:S01]  /*a5e60*/  IMAD.MOV.U32 R9, RZ, RZ, R60 ;  /* 0x000000ffff097224 */ /* 0x000fe200078e003c */
[----:B0-----:R-:W4:Y:S04]  /*a5e70*/  LDL.LU.64 R42, [R1+0x6be0] ;  /* 0x006be000012a7983 */ /* 0x001f280000300a00 */
[----:B------:R-:W4:Y:S04]  /*a5e80*/  LDL.LU.64 R40, [R1+0x6bd8] ;  /* 0x006bd80001287983 */ /* 0x000f280000300a00 */
[----:B------:R-:W-:Y:S04]  /*a5e90*/  STL.64 [R1+0x1bc0], R44 ;  /* 0x001bc02c01007387 */ /* 0x000fe80000100a00 */
[----:B------:R0:W-:Y:S01]  /*a5ea0*/  STL.64 [R1+0x1bc8], R46 ;  /* 0x001bc82e01007387 */ /* 0x0001e20000100a00 */
[----:B------:R-:W-:-:S03]  /*a5eb0*/  IMAD.MOV.U32 R7, RZ, RZ, R61 ;  /* 0x000000ffff077224 */ /* 0x000fc600078e003d */
[----:B0-----:R-:W4:Y:S04]  /*a5ec0*/  LDL.LU.64 R46, [R1+0x6bd0] ;  /* 0x006bd000012e7983 */ /* 0x001f280000300a00 */
[----:B------:R-:W4:Y:S04]  /*a5ed0*/  LDL.LU.64 R44, [R1+0x6bc8] ;  /* 0x006bc800012c7983 */ /* 0x000f280000300a00 */
[----:B------:R-:W4:Y:S04]  /*a5ee0*/  LDL.LU.64 R50, [R1+0x6bc0] ;  /* 0x006bc00001327983 */ /* 0x000f280000300a00 */
[----:B------:R-:W-:Y:S04]  /*a5ef0*/  STL.64 [R1+0x1bb0], R52 ;  /* 0x001bb03401007387 */ /* 0x000fe80000100a00 */
[----:B------:R0:W-:Y:S04]  /*a5f00*/  STL.64 [R1+0x1bb8], R54 ;  /* 0x001bb83601007387 */ /* 0x0001e80000100a00 */
[----:B0-----:R-:W4:Y:S04]  /*a5f10*/  LDL.LU.64 R54, [R1+0x6bb8] ;  /* 0x006bb80001367983 */ /* 0x001f280000300a00 */
[----:B------:R-:W4:Y:S04]  /*a5f20*/  LDL.LU.64 R52, [R1+0x6bb0] ;  /* 0x006bb00001347983 */ /* 0x000f280000300a00 */
[----:B------:R-:W4:Y:S04]  /*a5f30*/  LDL.LU.64 R60, [R1+0x6ba8] ;  /* 0x006ba800013c7983 */ /* 0x000f280000300a00 */
[----:B------:R-:W-:Y:S04]  /*a5f40*/  STL.64 [R1+0x6b90], R6 ;  /* 0x006b900601007387 */ /* 0x000fe80000100a00 */
[----:B------:R0:W-:Y:S04]  /*a5f50*/  STL.64 [R1+0x6b88], R4 ;  /* 0x006b880401007387 */ /* 0x0001e80000100a00 */
[----:B0-----:R-:W4:Y:S04]  /*a5f60*/  LDL.LU R4, [R1+0x1450] ;  /* 0x0014500001047983 */ /* 0x001f280000300800 */
[----:B------:R-:W4:Y:S04]  /*a5f70*/  LDL.LU R5, [R1+0x1454] ;  /* 0x0014540001057983 */ /* 0x000f280000300800 */
[----:B------:R-:W4:Y:S04]  /*a5f80*/  LDL.LU R6, [R1+0x1458] ;  /* 0x0014580001067983 */ /* 0x000f280000300800 */
[----:B------:R-:W4:Y:S04]  /*a5f90*/  LDL.LU R7, [R1+0x145c] ;  /* 0x00145c0001077983 */ /* 0x000f280000300800 */
[----:B--2---:R-:W-:Y:S04]  /*a5fa0*/  STL.64 [R1+0x6b70], R10 ;  /* 0x006b700a01007387 */ /* 0x004fe80000100a00 */
[----:B---3--:R0:W-:Y:S04]  /*a5fb0*/  STL.64 [R1+0x6b68], R8 ;  /* 0x006b680801007387 */ /* 0x0081e80000100a00 */
        /* <DEDUP_REMOVED lines=8> */
[----:B0-----:R-:W2:Y:S04]  /*a6040*/  LDL.LU.64 R58, [R1+0x6ba0] ;  /* 0x006ba000013a7983 */ /* 0x001ea80000300a00 */
[----:B------:R-:W3:Y:S04]  /*a6050*/  LDL.LU.64 R56, [R1+0x6b98] ;  /* 0x006b980001387983 */ /* 0x000ee80000300a00 */
[----:B------:R-:W-:Y:S04]  /*a6060*/  STL [R1+0x6ab8], R60 ;  /* 0x006ab83c01007387 */ /* 0x000fe80000100800 */
[----:B------:R-:W-:Y:S01]  /*a6070*/  STL [R1+0x6ab4], R61 ;  /* 0x006ab43d01007387 */ /* 0x000fe20000100800 */
[C---:B--2---:R-:W-:Y:S08]  /*a6080*/  HMMA.16816.F32 R8, R28.reuse, R58, R8 ;  /* 0x0000003a1c08723c */ /* 0x044ff00000001808 */
[C---:B---3--:R-:W-:Y:S01]  /*a6090*/  HMMA.16816.F32 R4, R28.reuse, R56, R4 ;  /* 0x000000381c04723c */ /* 0x048fe20000001804 */
        /* <DEDUP_REMOVED lines=162> */
[----:B------:R0:W-:Y:S04]  /*a6ac0*/  STL.64 [R1+0x1a00], R16 ;  /* 0x001a001001007387 */ /* 0x0001e80000100a00 */
[----:B------:R1:W-:Y:S04]  /*a6ad0*/  STL.64 [R1+0x1a08], R18 ;  /* 0x001a081201007387 */ /* 0x0003e80000100a00 */
[----:B------:R-:W2:Y:S09]  /*a6ae0*/  LDL.LU R24, [R1+0x1120] ;  /* 0x0011200001187983 */ /* 0x000eb20000300800 */
[----:B------:R3:W-:Y:S04]  /*a6af0*/  STL.64 [R1+0x19f0], R12 ;  /* 0x0019f00c01007387 */ /* 0x0007e80000100a00 */
[----:B------:R4:W-:Y:S04]  /*a6b00*/  STL.64 [R1+0x19f8], R14 ;  /* 0x0019f80e01007387 */ /* 0x0009e80000100a00 */
[----:B------:R-:W2:Y:S04]  /*a6b10*/  LDL.LU R25, [R1+0x1124] ;  /* 0x0011240001197983 */ /* 0x000ea80000300800 */
[----:B------:R-:W2:Y:S04]  /*a6b20*/  LDL.LU R26, [R1+0x1128] ;  /* 0x00112800011a7983 */ /* 0x000ea80000300800 */
[----:B------:R-:W2:Y:S04]  /*a6b30*/  LDL.LU R27, [R1+0x112c] ;  /* 0x00112c00011b7983 */ /* 0x000ea80000300800 */
[----:B--2---:R2:W-:Y:S04]  /*a6b40*/  STL.64 [R1+0x6a88], R26 ;  /* 0x006a881a01007387 */ /* 0x0045e80000100a00 */
[----:B------:R-:W-:Y:S04]  /*a6b50*/  STL.64 [R1+0x6a80], R24 ;  /* 0x006a801801007387 */ /* 0x000fe80000100a00 */
[----:B------:R-:W2:Y:S04]  /*a6b60*/  LDL.LU R20, [R1+0x1130] ;  /* 0x0011300001147983 */ /* 0x000ea80000300800 */
        /* <DEDUP_REMOVED lines=10> */
[----:B------:R-:W-:Y:S04]  /*a6c10*/  STL.64 [R1+0x6aa0], R16 ;  /* 0x006aa01001007387 */ /* 0x000fe80000100a00 */
[----:B---3--:R-:W2:Y:S04]  /*a6c20*/  LDL.LU R12, [R1+0x1150] ;  /* 0x00115000010c7983 */ /* 0x008ea80000300800 */
[----:B--2---:R-:W-:Y:S04]  /*a6c30*/  STL [R1+0x6abc], R12 ;  /* 0x006abc0c01007387 */ /* 0x004fe80000100800 */
[----:B------:R-:W2:Y:S04]  /*a6c40*/  LDL.LU R13, [R1+0x1154] ;  /* 0x00115400010d7983 */ /* 0x000ea80000300800 */
[----:B--2---:R-:W-:Y:S04]  /*a6c50*/  STL [R1+0x6ad8], R13 ;  /* 0x006ad80d01007387 */ /* 0x004fe80000100800 */
[----:B----4-:R-:W2:Y:S04]  /*a6c60*/  LDL.LU R14, [R1+0x1158] ;  /* 0x00115800010e7983 */ /* 0x010ea80000300800 */
[----:B--2---:R-:W-:Y:S04]  /*a6c70*/  STL [R1+0x6adc], R14 ;  /* 0x006adc0e01007387 */ /* 0x004fe80000100800 */
[----:B------:R-:W2:Y:S04]  /*a6c80*/  LDL.LU R15, [R1+0x115c] ;  /* 0x00115c00010f7983 */ /* 0x000ea80000300800 */
[----:B------:R-:W3:Y:S04]  /*a6c90*/  LDL.LU R32, [R1+0x1110] ;  /* 0x0011100001207983 */ /* 0x000ee80000300800 */
[----:B------:R-:W3:Y:S04]  /*a6ca0*/  LDL.LU R33, [R1+0x1114] ;  /* 0x0011140001217983 */ /* 0x000ee80000300800 */
[----:B------:R-:W4:Y:S04]  /*a6cb0*/  LDL.LU R34, [R1+0x1118] ;  /* 0x0011180001227983 */ /* 0x000f280000300800 */
[----:B------:R-:W4:Y:S04]  /*a6cc0*/  LDL.LU R35, [R1+0x111c] ;  /* 0x00111c0001237983 */ /* 0x000f280000300800 */
[----:B----4-:R-:W-:Y:S04]  /*a6cd0*/  STL.64 [R1+0x6ac8], R34 ;  /* 0x006ac82201007387 */ /* 0x010fe80000100a00 */
[----:B---3--:R-:W-:Y:S04]  /*a6ce0*/  STL.64 [R1+0x6ac0], R32 ;  /* 0x006ac02001007387 */ /* 0x008fe80000100a00 */
[----:B------:R-:W3:Y:S04]  /*a6cf0*/  LDL.LU R48, [R1+0x11a0] ;  /* 0x0011a00001307983 */ /* 0x000ee80000300800 */
[----:B------:R-:W3:Y:S04]  /*a6d00*/  LDL.LU R49, [R1+0x11a4] ;  /* 0x0011a40001317983 */ /* 0x000ee80000300800 */
[----:B------:R-:W4:Y:S04]  /*a6d10*/  LDL.LU R50, [R1+0x11a8] ;  /* 0x0011a80001327983 */ /* 0x000f280000300800 */
[----:B------:R-:W4:Y:S04]  /*a6d20*/  LDL.LU R51, [R1+0x11ac] ;  /* 0x0011ac0001337983 */ /* 0x000f280000300800 */
[----:B----4-:R-:W-:Y:S04]  /*a6d30*/  STL.64 [R1+0x6ae8], R50 ;  /* 0x006ae83201007387 */ /* 0x010fe80000100a00 */
[----:B---3--:R0:W-:Y:S04]  /*a6d40*/  STL.64 [R1+0x6ae0], R48 ;  /* 0x006ae03001007387 */ /* 0x0081e80000100a00 */
[----:B------:R-:W3:Y:S04]  /*a6d50*/  LDL.LU R56, [R1+0x11b0] ;  /* 0x0011b00001387983 */ /* 0x000ee80000300800 */
[----:B------:R-:W3:Y:S04]  /*a6d60*/  LDL.LU R57, [R1+0x11b4] ;  /* 0x0011b40001397983 */ /* 0x000ee80000300800 */
[----:B------:R-:W4:Y:S04]  /*a6d70*/  LDL.LU R58, [R1+0x11b8] ;  /* 0x0011b800013a7983 */ /* 0x000f280000300800 */
[----:B------:R-:W4:Y:S01]  /*a6d80*/  LDL.LU R59, [R1+0x11bc] ;  /* 0x0011bc00013b7983 */ /* 0x000f220000300800 */
[----:B------:R-:W-:-:S02]  /*a6d90*/  IMAD.MOV.U32 R46, RZ, RZ, R9 ;  /* 0x000000ffff2e7224 */ /* 0x000fc400078e0009 */
[----:B------:R-:W-:Y:S02]  /*a6da0*/  IMAD.MOV.U32 R26, RZ, RZ, R4 ;  /* 0x000000ffff1a7224 */ /* 0x000fe400078e0004 */
[----:B------:R-:W-:Y:S02]  /*a6db0*/  IMAD.MOV.U32 R45, RZ, RZ, R5 ;  /* 0x000000ffff2d7224 */ /* 0x000fe400078e0005 */
[----:B------:R-:W-:Y:S02]  /*a6dc0*/  IMAD.MOV.U32 R44, RZ, RZ, R6 ;  /* 0x000000ffff2c7224 */ /* 0x000fe400078e0006 */
[----:B------:R-:W-:Y:S01]  /*a6dd0*/  IMAD.MOV.U32 R47, RZ, RZ, R7 ;  /* 0x000000ffff2f7224 */ /* 0x000fe200078e0007 */
[----:B----4-:R-:W-:Y:S04]  /*a6de0*/  STL.64 [R1+0x6af8], R58 ;  /* 0x006af83a01007387 */ /* 0x010fe80000100a00 */
[----:B---3--:R1:W-:Y:S04]  /*a6df0*/  STL.64 [R1+0x6af0], R56 ;  /* 0x006af03801007387 */ /* 0x0083e80000100a00 */
        /* <DEDUP_REMOVED lines=13> */
[----:B0-----:R-:W2:Y:S04]  /*a6ed0*/  LDL.LU R48, [R1+0x12d0] ;  /* 0x0012d00001307983 */ /* 0x001ea80000300800 */
[----:B------:R-:W2:Y:S04]  /*a6ee0*/  LDL.LU R49, [R1+0x12d4] ;  /* 0x0012d40001317983 */ /* 0x000ea80000300800 */
[----:B------:R-:W2:Y:S04]  /*a6ef0*/  LDL.LU R50, [R1+0x12d8] ;  /* 0x0012d80001327983 */ /* 0x000ea80000300800 */
[----:B------:R-:W2:Y:S04]  /*a6f00*/  LDL.LU R51, [R1+0x12dc] ;  /* 0x0012dc0001337983 */ /* 0x000ea80000300800 */
        /* <DEDUP_REMOVED lines=11> */
[----:B------:R-:W-:-:S03]  /*a6fc0*/  IMAD.MOV.U32 R24, RZ, RZ, R2 ;  /* 0x000000ffff187224 */ /* 0x000fc600078e0002 */
[----:B------:R-:W2:Y:S04]  /*a6fd0*/  LDL.LU R60, [R1+0x553c] ;  /* 0x00553c00013c7983 */ /* 0x000ea80000300800 */
[----:B------:R-:W2:Y:S01]  /*a6fe0*/  LDL.LU R2, [R1+0x5548] ;  /* 0x0055480001027983 */ /* 0x000ea20000300800 */
[----:B------:R-:W-:-:S03]  /*a6ff0*/  IMAD.MOV.U32 R27, RZ, RZ, R3 ;  /* 0x000000ffff1b7224 */ /* 0x000fc600078e0003 */
[----:B------:R-:W2:Y:S01]  /*a7000*/  LDL.LU R61, [R1+0x5544] ;  /* 0x00554400013d7983 */ /* 0x000ea20000300800 */
        /* <DEDUP_REMOVED lines=15> */
[----:B---3--:R-:W-:-:S15]  /*a7100*/  HMMA.16816.F32 R4, R28, R8, R4 ;  /* 0x000000081c04723c */ /* 0x008fde0000001804 */
[----:B------:R-:W-:-:S04]  /*a7110*/  NOP ;  /* 0x0000000000007918 */ /* 0x000fc80000000000 */
[----:B------:R-:W-:Y:S04]  /*a7120*/  STL.64 [R1+0x19e0], R4 ;  /* 0x0019e00401007387 */ /* 0x000fe80000100a00 */
[----:B------:R0:W-:Y:S04]  /*a7130*/  STL.64 [R1+0x19e8], R6 ;  /* 0x0019e80601007387 */ /* 0x0001e80000100a00 */
[----:B0-----:R-:W3:Y:S04]  /*a7140*/  LDL.LU.64 R6, [R1+0x6b08] ;  /* 0x006b080001067983 */ /* 0x001ee80000300a00 */
[----:B------:R-:W3:Y:S04]  /*a7150*/  LDL.LU.64 R4, [R1+0x6b00] ;  /* 0x006b000001047983 */ /* 0x000ee80000300a00 */
[----:B------:R-:W-:Y:S04]  /*a7160*/  STL.64 [R1+0x6988], R10 ;  /* 0x0069880a01007387 */ /* 0x000fe80000100a00 */
[----:B------:R0:W-:Y:S04]  /*a7170*/  STL.64 [R1+0x6980], R8 ;  /* 0x0069800801007387 */ /* 0x0001e80000100a00 */
[----:B0-----:R-:W3:Y:S04]  /*a7180*/  LDL.LU R8, [R1+0x1160] ;  /* 0x0011600001087983 */ /* 0x001ee80000300800 */
[----:B------:R-:W3:Y:S04]  /*a7190*/  LDL.LU R9, [R1+0x1164] ;  /* 0x0011640001097983 */ /* 0x000ee80000300800 */
[----:B------:R-:W3:Y:S04]  /*a71a0*/  LDL.LU R10, [R1+0x1168] ;  /* 0x00116800010a7983 */ /* 0x000ee80000300800 */
[----:B------:R-:W3:Y:S01]  /*a71b0*/  LDL.LU R11, [R1+0x116c] ;  /* 0x00116c00010b7983 */ /* 0x000ee20000300800 */
[----:B--2---:R-:W-:-:S02]  /*a71c0*/  IMAD R12, R12, 0x100, R14 ;  /* 0x000001000c0c7824 */ /* 0x004fc400078e020e */
[----:B------:R-:W-:Y:S02]  /*a71d0*/  IMAD R60, R60, 0x100, R13 ;  /* 0x000001003c3c7824 */ /* 0x000fe400078e020d */
[----:B------:R-:W-:Y:S02]  /*a71e0*/  IMAD R61, R61, 0x100, R2 ;  /* 0x000001003d3d7824 */ /* 0x000fe400078e0202 */
[----:B----4-:R-:W-:Y:S01]  /*a71f0*/  IMAD R0, R0, 0x100, R3 ;  /* 0x0000010000007824 */ /* 0x010fe200078e0203 */
[C---:B---3--:R-:W-:Y:S08]  /*a7200*/  HMMA.16816.F32 R56, R28.reuse, R6, R56 ;  /* 0x000000061c38723c */ /* 0x048ff00000001838 */
        /* <DEDUP_REMOVED lines=8> */
[----:B------:R-:W3:Y:S04]  /*a7290*/  LDL.LU.64 R48, [R1+0x6ae0] ;  /* 0x006ae00001307983 */ /* 0x000ee80000300a00 */
        /* <DEDUP_REMOVED lines=8> */
[----:B------:R-:W2:Y:S04]  /*a7320*/  LDL.LU R2, [R1+0x6ad4] ;  /* 0x006ad40001027983 */ /* 0x000ea80000300800 */
[----:B------:R-:W2:Y:S02]  /*a7330*/  LDL.LU R3, [R1+0x6ad0] ;  /* 0x006ad00001037983 */ /* 0x000ea40000300800 */
[----:B--2---:R-:W-:Y:S02]  /*a7340*/  HMMA.16816.F32 R28, R28, R2, R32 ;  /* 0x000000021c1c723c */ /* 0x004fe40000001820 */
[----:B------:R-:W2:Y:S04]  /*a7350*/  LDL.LU.64 R34, [R1+0x6ac8] ;  /* 0x006ac80001227983 */ /* 0x000ea80000300a00 */
[----:B------:R-:W2:-:S13]  /*a7360*/  LDL.LU.64 R32, [R1+0x6ac0] ;  /* 0x006ac00001207983 */ /* 0x000e9a0000300a00 */
[----:B------:R0:W-:Y:S04]  /*a7370*/  STL.64 [R1+0x1980], R28 ;  /* 0x0019801c01007387 */ /* 0x0001e80000100a00 */
[----:B------:R1:W-:Y:S01]  /*a7380*/  STL.64 [R1+0x1988], R30 ;  /* 0x0019881e01007387 */ /* 0x0003e20000100a00 */
[----:B0-----:R-:W-:Y:S02]  /*a7390*/  F2FP.F16.E4M3.UNPACK_B R28, R12 ;  /* 0x0000000cff1c723e */ /* 0x001fe400020006ff */
[----:B------:R-:W-:Y:S01]  /*a73a0*/  F2FP.F16.E4M3.UNPACK_B R29, R60 ;  /* 0x0000003cff1d723e */ /* 0x000fe200020006ff */
[----:B------:R-:W2:Y:S04]  /*a73b0*/  LDL.LU R12, [R1+0x6abc] ;  /* 0x006abc00010c7983 */ /* 0x000ea80000300800 */
[----:B------:R-:W2:Y:S01]  /*a73c0*/  LDL.LU R60, [R1+0x6ab8] ;  /* 0x006ab800013c7983 */ /* 0x000ea20000300800 */
[----:B-1----:R-:W-:-:S03]  /*a73d0*/  F2FP.F16.E4M3.UNPACK_B R30, R61 ;  /* 0x0000003dff1e723e */ /* 0x002fc600020006ff */
[----:B------:R-:W2:Y:S01]  /*a73e0*/  LDL.LU R61, [R1+0x6ab4] ;  /* 0x006ab400013d7983 */ /* 0x000ea20000300800 */
[----:B------:R-:W-:-:S03]  /*a73f0*/  F2FP.F16.E4M3.UNPACK_B R31, R0 ;  /* 0x00000000ff1f723e */ /* 0x000fc600020006ff */
[----:B------:R-:W3:Y:S04]  /*a7400*/  LDL.LU R0, [R1+0x6ab0] ;  /* 0x006ab00001007983 */ /* 0x000ee80000300800 */
[C---:B------:R-:W-:Y:S08]  /*a7410*/  HMMA.16816.F32 R16, R28.reuse, R24, R16 ;  /* 0x000000181c10723c */ /* 0x040ff00000001810 */
[C---:B------:R-:W-:Y:S08]  /*a7420*/  HMMA.16816.F32 R24, R28.reuse, R26, R20 ;  /* 0x0000001a1c18723c */ /* 0x040ff00000001814 */
[C---:B------:R-:W-:Y:S08]  /*a7430*/  HMMA.16816.F32 R36, R28.reuse, R44, R36 ;  /* 0x0000002c1c24723c */ /* 0x040ff00000001824 */
[C---:B------:R-:W-:Y:S01]  /*a7440*/  HMMA.16816.F32 R44, R28.reuse, R46, R40 ;  /* 0x0000002e1c2c723c */ /* 0x040fe20000001828 */
        /* <DEDUP_REMOVED lines=32> */
[----:B------:R-:W2:Y:S04]  /*a7650*/  LDL.LU.64 R54, [R1+0x6a28] ;  /* 0x006a280001367983 */ /* 0x000ea80000300a00 */
[----:B------:R-:W4:Y:S04]  /*a7660*/  LDL.LU.64 R52, [R1+0x6a20] ;  /* 0x006a200001347983 */ /* 0x000f280000300a00 */
[----:B------:R0:W-:Y:S04]  /*a7670*/  STL.64 [R1+0x1810], R56 ;  /* 0x0018103801007387 */ /* 0x0001e80000100a00 */
[----:B------:R1:W-:Y:S04]  /*a7680*/  STL.64 [R1+0x1818], R58 ;  /* 0x0018183a01007387 */ /* 0x0003e80000100a00 */
[----:B0-----:R-:W2:Y:S04]  /*a7690*/  LDL.LU R56, [R1+0x1180] ;  /* 0x0011800001387983 */ /* 0x001ea80000300800 */
[----:B------:R-:W2:Y:S04]  /*a76a0*/  LDL.LU R57, [R1+0x1184] ;  /* 0x0011840001397983 */ /* 0x000ea80000300800 */
[----:B-1----:R-:W2:Y:S04]  /*a76b0*/  LDL.LU R58, [R1+0x1188] ;  /* 0x00118800013a7983 */ /* 0x002ea80000300800 */
[----:B------:R-:W2:Y:S01]  /*a76c0*/  LDL.LU R59, [R1+0x118c] ;  /* 0x00118c00013b7983 */ /* 0x000ea20000300800 */
[C---:B----4-:R-:W-:Y:S08]  /*a76d0*/  HMMA.16816.F32 R4, R28.reuse, R52, R4 ;  /* 0x000000341c04723c */ /* 0x050ff00000001804 */
[C---:B--2---:R-:W-:Y:S08]  /*a76e0*/  HMMA.16816.F32 R56, R28.reuse, R54, R56 ;  /* 0x000000361c38723c */ /* 0x044ff00000001838 */
[C---:B------:R-:W-:Y:S08]  /*a76f0*/  HMMA.16816.F32 R52, R28.reuse, R50, R8 ;  /* 0x000000321c34723c */ /* 0x040ff00000001808 */
[C---:B---3--:R-:W-:Y:S03]  /*a7700*/  HMMA.16816.F32 R8, R28.reuse, R48, R12 ;  /* 0x000000301c08723c */ /* 0x048fe6000000180c */
[----:B------:R-:W-:Y:S04]  /*a7710*/  STL.64 [R1+0x17e0], R56 ;  /* 0x0017e03801007387 */ /* 0x000fe80000100a00 */
[----:B------:R-:W-:Y:S04]  /*a7720*/  STL.64 [R1+0x17e8], R58 ;  /* 0x0017e83a01007387 */ /* 0x000fe80000100a00 */
[----:B------:R-:W-:Y:S04]  /*a7730*/  STL.64 [R1+0x1790], R4 ;  /* 0x0017900401007387 */ /* 0x000fe80000100a00 */
[----:B------:R0:W-:Y:S02]  /*a7740*/  STL.64 [R1+0x1798], R6 ;  /* 0x0017980601007387 */ /* 0x0001e40000100a00 */
[C---:B0-----:R-:W-:Y:S02]  /*a7750*/  HMMA.16816.F32 R4, R28.reuse, R46, R16 ;  /* 0x0000002e1c04723c */ /* 0x041fe40000001810 */
[----:B------:R-:W-:Y:S04]  /*a7760*/  STL.64 [R1+0x1740], R52 ;  /* 0x0017403401007387 */ /* 0x000fe80000100a00 */
[----:B------:R-:W-:Y:S02]  /*a7770*/  STL.64 [R1+0x1748], R54 ;  /* 0x0017483601007387 */ /* 0x000fe40000100a00 */
[C---:B------:R-:W-:Y:S02]  /*a7780*/  HMMA.16816.F32 R12, R28.reuse, R44, R20 ;  /* 0x0000002c1c0c723c */ /* 0x040fe40000001814 */
[----:B------:R-:W-:Y:S04]  /*a7790*/  STL.64 [R1+0x1710], R8 ;  /* 0x0017100801007387 */ /* 0x000fe80000100a00 */
[----:B------:R0:W-:Y:S02]  /*a77a0*/  STL.64 [R1+0x1718], R10 ;  /* 0x0017180a01007387 */ /* 0x0001e40000100a00 */
[C---:B0-----:R-:W-:Y:S03]  /*a77b0*/  HMMA.16816.F32 R8, R28.reuse, R42, R24 ;  /* 0x0000002a1c08723c */ /* 0x041fe60000001818 */
[----:B------:R-:W-:Y:S04]  /*a77c0*/  STL.64 [R1+0x16e0], R4 ;  /* 0x0016e00401007387 */ /* 0x000fe80000100a00 */
[----:B------:R0:W-:Y:S02]  /*a77d0*/  STL.64 [R1+0x16e8], R6 ;  /* 0x0016e80601007387 */ /* 0x0001e40000100a00 */
[----:B0-----:R-:W-:Y:S02]  /*a77e0*/  HMMA.16816.F32 R4, R28, R40, R32 ;  /* 0x000000281c04723c */ /* 0x001fe40000001820 */
[----:B------:R0:W-:Y:S04]  /*a77f0*/  STL.64 [R1+0x16b0], R12 ;  /* 0x0016b00c01007387 */ /* 0x0001e80000100a00 */
[----:B------:R1:W-:Y:S04]  /*a7800*/  STL.64 [R1+0x16b8], R14 ;  /* 0x0016b80e01007387 */ /* 0x0003e80000100a00 */
[----:B------:R-:W2:Y:S04]  /*a7810*/  LDL.LU R44, [R1+0xf60] ;  /* 0x000f6000012c7983 */ /* 0x000ea80000300800 */
[----:B------:R3:W-:Y:S04]  /*a7820*/  STL.64 [R1+0x1640], R8 ;  /* 0x0016400801007387 */ /* 0x0007e80000100a00 */
[----:B------:R4:W-:Y:S04]  /*a7830*/  STL.64 [R1+0x1648], R10 ;  /* 0x0016480a01007387 */ /* 0x0009e80000100a00 */
[----:B------:R-:W-:Y:S04]  /*a7840*/  STL.64 [R1+0x1610], R4 ;  /* 0x0016100401007387 */ /* 0x000fe80000100a00 */
[----:B------:R-:W-:Y:S04]  /*a7850*/  STL.64 [R1+0x1618], R6 ;  /* 0x0016180601007387 */ /* 0x000fe80000100a00 */
[----:B------:R-:W2:Y:S04]  /*a7860*/  LDL.LU R45, [R1+0xf64] ;  /* 0x000f6400012d7983 */ /* 0x000ea80000300800 */
[----:B------:R-:W2:Y:S04]  /*a7870*/  LDL.LU R46, [R1+0xf68] ;  /* 0x000f6800012e7983 */ /* 0x000ea80000300800 */
[----:B------:R-:W2:Y:S04]  /*a7880*/  LDL.LU R47, [R1+0xf6c] ;  /* 0x000f6c00012f7983 */ /* 0x000ea80000300800 */
[----:B--2---:R-:W-:Y:S04]  /*a7890*/  STL.64 [R1+0x69c8], R46 ;  /* 0x0069c82e01007387 */ /* 0x004fe80000100a00 */
[----:B------:R-:W-:Y:S04]  /*a78a0*/  STL.64 [R1+0x69c0], R44 ;  /* 0x0069c02c01007387 */ /* 0x000fe80000100a00 */
[----:B------:R-:W2:Y:S04]  /*a78b0*/  LDL.LU R40, [R1+0xf80] ;  /* 0x000f800001287983 */ /* 0x000ea80000300800 */
        /* <DEDUP_REMOVED lines=68> */
[----:B------:R-:W3:Y:S04]  /*a7d00*/  LDL.LU.64 R34, [R1+0x6a00] ;  /* 0x006a000001227983 */ /* 0x000ee80000300a00 */
[----:B------:R-:W4:Y:S04]  /*a7d10*/  LDL.LU.64 R32, [R1+0x69f8] ;  /* 0x0069f80001207983 */ /* 0x000f280000300a00 */
[----:B------:R0:W-:Y:S04]  /*a7d20*/  STL.64 [R1+0x11a0], R36 ;  /* 0x0011a02401007387 */ /* 0x0001e80000100a00 */
[----:B------:R1:W-:Y:S04]  /*a7d30*/  STL.64 [R1+0x11a8], R38 ;  /* 0x0011a82601007387 */ /* 0x0003e80000100a00 */
[----:B0-----:R-:W2:Y:S04]  /*a7d40*/  LDL.LU R36, [R1+0xfa0] ;  /* 0x000fa00001247983 */ /* 0x001ea80000300800 */
[----:B------:R-:W2:Y:S04]  /*a7d50*/  LDL.LU R37, [R1+0xfa4] ;  /* 0x000fa40001257983 */ /* 0x000ea80000300800 */
[----:B-1----:R-:W2:Y:S04]  /*a7d60*/  LDL.LU R38, [R1+0xfa8] ;  /* 0x000fa80001267983 */ /* 0x002ea80000300800 */
[----:B------:R-:W2:Y:S01]  /*a7d70*/  LDL.LU R39, [R1+0xfac] ;  /* 0x000fac0001277983 */ /* 0x000ea20000300800 */
[C---:B---3--:R-:W-:Y:S08]  /*a7d80*/  HMMA.16816.F32 R40, R28.reuse, R34, R40 ;  /* 0x000000221c28723c */ /* 0x048ff00000001828 */
[----:B----4-:R-:W-:Y:S11]  /*a7d90*/  HMMA.16816.F32 R32, R28, R32, R24 ;  /* 0x000000201c20723c */ /* 0x010ff60000001818 */
[----:B------:R-:W-:Y:S04]  /*a7da0*/  STL.64 [R1+0x1190], R40 ;  /* 0x0011902801007387 */ /* 0x000fe80000100a00 */
[----:B------:R0:W-:Y:S04]  /*a7db0*/  STL.64 [R1+0x1198], R42 ;  /* 0x0011982a01007387 */ /* 0x0001e80000100a00 */
[----:B0-----:R-:W3:Y:S04]  /*a7dc0*/  LDL.LU.64 R42, [R1+0x69f0] ;  /* 0x0069f000012a7983 */ /* 0x001ee80000300a00 */
[----:B------:R-:W3:Y:S04]  /*a7dd0*/  LDL.LU.64 R40, [R1+0x69e8] ;  /* 0x0069e80001287983 */ /* 0x000ee80000300a00 */
[----:B------:R-:W4:Y:S04]  /*a7de0*/  LDL.LU.64 R26, [R1+0x69e0] ;  /* 0x0069e000011a7983 */ /* 0x000f280000300a00 */
[----:B------:R-:W2:Y:S04]  /*a7df0*/  LDL.LU.64 R24, [R1+0x69d8] ;  /* 0x0069d80001187983 */ /* 0x000ea80000300a00 */
[----:B------:R0:W-:Y:S04]  /*a7e00*/  STL.64 [R1+0x1180], R32 ;  /* 0x0011802001007387 */ /* 0x0001e80000100a00 */
[----:B------:R1:W-:Y:S04]  /*a7e10*/  STL.64 [R1+0x1188], R34 ;  /* 0x0011882201007387 */ /* 0x0003e80000100a00 */
[----:B0-----:R-:W3:Y:S04]  /*a7e20*/  LDL.LU R32, [R1+0xfc0] ;  /* 0x000fc00001207983 */ /* 0x001ee80000300800 */
[----:B------:R-:W3:Y:S04]  /*a7e30*/  LDL.LU R33, [R1+0xfc4] ;  /* 0x000fc40001217983 */ /* 0x000ee80000300800 */
[----:B-1----:R-:W3:Y:S01]  /*a7e40*/  LDL.LU R34, [R1+0xfc8] ;  /* 0x000fc80001227983 */ /* 0x002ee20000300800 */
[----:B------:R-:W-:-:S03]  /*a7e50*/  IMAD.MOV.U32 R35, RZ, RZ, R0 ;  /* 0x000000ffff237224 */ /* 0x000fc600078e0000 */
[----:B------:R-:W3:Y:S01]  /*a7e60*/  LDL.LU R0, [R1+0x69d0] ;  /* 0x0069d00001007983 */ /* 0x000ee20000300800 */
[C---:B----4-:R-:W-:Y:S08]  /*a7e70*/  HMMA.16816.F32 R44, R28.reuse, R26, R44 ;  /* 0x0000001a1c2c723c */ /* 0x050ff0000000182c */
[C---:B--2---:R-:W-:Y:S11]  /*a7e80*/  HMMA.16816.F32 R24, R28.reuse, R24, R20 ;  /* 0x000000181c18723c */ /* 0x044ff60000001814 */
        /* <DEDUP_REMOVED lines=18> */
[----:B------:R-:W2:Y:S04]  /*a7fb0*/  LDL.LU.64 R18, [R1+0x6998] ;  /* 0x0069980001127983 */ /* 0x000ea80000300a00 */
[----:B------:R-:W3:Y:S04]  /*a7fc0*/  LDL.LU.64 R16, [R1+0x6990] ;  /* 0x0069900001107983 */ /* 0x000ee80000300a00 */
[----:B------:R0:W-:Y:S04]  /*a7fd0*/  STL.64 [R1+0x1140], R20 ;  /* 0x0011401401007387 */ /* 0x0001e80000100a00 */
[----:B------:R1:W-:Y:S04]  /*a7fe0*/  STL.64 [R1+0x1148], R22 ;  /* 0x0011481601007387 */ /* 0x0003e80000100a00 */
[----:B0-----:R-:W4:Y:S04]  /*a7ff0*/  LDL.LU R20, [R1+0x1000] ;  /* 0x0010000001147983 */ /* 0x001f280000300800 */
[----:B------:R-:W4:Y:S04]  /*a8000*/  LDL.LU R21, [R1+0x1004] ;  /* 0x0010040001157983 */ /* 0x000f280000300800 */
[----:B-1----:R-:W4:Y:S01]  /*a8010*/  LDL.LU R22, [R1+0x1008] ;  /* 0x0010080001167983 */ /* 0x002f220000300800 */
[C---:B--2---:R-:W-:Y:S08]  /*a8020*/  HMMA.16816.F32 R8, R28.reuse, R18, R8 ;  /* 0x000000121c08723c */ /* 0x044ff00000001808 */
[----:B---3--:R-:W-:Y:S11]  /*a8030*/  HMMA.16816.F32 R16, R28, R16, R12 ;  /* 0x000000101c10723c */ /* 0x008ff6000000180c */
[----:B------:R-:W-:Y:S04]  /*a8040*/  STL.64 [R1+0x1130], R8 ;  /* 0x0011300801007387 */ /* 0x000fe80000100a00 */
[----:B------:R0:W-:Y:S04]  /*a8050*/  STL.64 [R1+0x1138], R10 ;  /* 0x0011380a01007387 */ /* 0x0001e80000100a00 */
[----:B0-----:R-:W2:Y:S04]  /*a8060*/  LDL.LU.64 R10, [R1+0x6988] ;  /* 0x00698800010a7983 */ /* 0x001ea80000300a00 */
[----:B------:R-:W3:Y:S04]  /*a8070*/  LDL.LU.64 R8, [R1+0x6980] ;  /* 0x0069800001087983 */ /* 0x000ee80000300a00 */
[----:B------:R-:W4:Y:S04]  /*a8080*/  LDL.LU.64 R14, [R1+0x6978] ;  /* 0x00697800010e7983 */ /* 0x000f280000300a00 */
[----:B------:R-:W2:Y:S01]  /*a8090*/  LDL.LU.64 R12, [R1+0x6970] ;  /* 0x00697000010c7983 */ /* 0x000ea20000300a00 */
[----:B------:R-:W-:-:S03]  /*a80a0*/  IMAD.MOV.U32 R23, RZ, RZ, R0 ;  /* 0x000000ffff177224 */ /* 0x000fc600078e0000 */
[----:B------:R-:W-:Y:S04]  /*a80b0*/  STL.64 [R1+0x1120], R16 ;  /* 0x0011201001007387 */ /* 0x000fe80000100a00 */
[----:B------:R2:W-:Y:S01]  /*a80c0*/  STL [R1+0x1128], R18 ;  /* 0x0011281201007387 */ /* 0x0005e20000100800 */
[----:B------:R-:W-:-:S05]  /*a80d0*/  IMAD.MOV.U32 R0, RZ, RZ, R19 ;  /* 0x000000ffff007224 */ /* 0x000fca00078e0013 */
[----:B------:R0:W-:Y:S01]  /*a80e0*/  STL [R1+0x59a8], R0 ;  /* 0x0059a80001007387 */ /* 0x0001e20000100800 */
[C---:B----4-:R-:W-:Y:S08]  /*a80f0*/  HMMA.16816.F32 R20, R28.reuse, R14, R20 ;  /* 0x0000000e1c14723c */ /* 0x050ff00000001814 */
[C---:B--2---:R-:W-:Y:S08]  /*a8100*/  HMMA.16816.F32 R16, R28.reuse, R12, R24 ;  /* 0x0000000c1c10723c */ /* 0x044ff00000001818 */
[----:B---3--:R-:W-:Y:S11]  /*a8110*/  HMMA.16816.F32 R12, R28, R8, R36 ;  /* 0x000000081c0c723c */ /* 0x008ff60000001824 */
[----:B------:R-:W-:Y:S04]  /*a8120*/  STL.64 [R1+0x1100], R16 ;  /* 0x0011001001007387 */ /* 0x000fe80000100a00 */
[----:B------:R-:W-:Y:S04]  /*a8130*/  STL.64 [R1+0x1110], R20 ;  /* 0x0011101401007387 */ /* 0x000fe80000100a00 */
[----:B------:R-:W-:Y:S04]  /*a8140*/  STL.64 [R1+0x1118], R22 ;  /* 0x0011181601007387 */ /* 0x000fe80000100a00 */
[----:B------:R1:W-:Y:S01]  /*a8150*/  STL [R1+0x1108], R18 ;  /* 0x0011081201007387 */ /* 0x0003e20000100800 */
[----:B0-----:R-:W-:-:S02]  /*a8160*/  IMAD.MOV.U32 R0, RZ, RZ, R19 ;  /* 0x000000ffff007224 */ /* 0x001fc400078e0013 */
[C---:B-1----:R-:W-:Y:S03]  /*a8170*/  HMMA.16816.F32 R16, R28.reuse, R10, R32 ;  /* 0x0000000a1c10723c */ /* 0x042fe60000001820 */
[----:B------:R0:W-:Y:S04]  /*a8180*/  STL [R1+0x59e8], R0 ;  /* 0x0059e80001007387 */ /* 0x0001e80000100800 */
[----:B------:R-:W-:Y:S01]  /*a8190*/  STL.64 [R1+0x10e0], R12 ;  /* 0x0010e00c01007387 */ /* 0x000fe20000100a00 */
[----:B------:R-:W-:Y:S01]  /*a81a0*/  HMMA.16816.F32 R8, R28, R4, R44 ;  /* 0x000000041c08723c */ /* 0x000fe2000000182c */
[----:B0-----:R-:W-:-:S10]  /*a81b0*/  IMAD.MOV.U32 R0, RZ, RZ, R15 ;  /* 0x000000ffff007224 */ /* 0x001fd400078e000f */
[----:B------:R-:W-:Y:S04]  /*a81c0*/  STL.64 [R1+0x10f0], R16 ;  /* 0x0010f01001007387 */ /* 0x000fe80000100a00 */
[----:B------:R-:W-:Y:S04]  /*a81d0*/  STL.64 [R1+0x10f8], R18 ;  /* 0x0010f81201007387 */ /* 0x000fe80000100a00 */
[----:B------:R0:W-:Y:S02]  /*a81e0*/  STL [R1+0x10e8], R14 ;  /* 0x0010e80e01007387 */ /* 0x0001e40000100800 */
[----:B0-----:R-:W-:Y:S02]  /*a81f0*/  HMMA.16816.F32 R12, R28, R6, R40 ;  /* 0x000000061c0c723c */ /* 0x001fe40000001828 */
[----:B------:R-:W-:Y:S04]  /*a8200*/  STL [R1+0x5a10], R0 ;  /* 0x005a100001007387 */ /* 0x000fe80000100800 */
[----:B------:R-:W-:-:S13]  /*a8210*/  STL.64 [R1+0x10c0], R8 ;  /* 0x0010c00801007387 */ /* 0x000fda0000100a00 */
[----:B------:R-:W-:Y:S04]  /*a8220*/  STL.64 [R1+0x10d0], R12 ;  /* 0x0010d00c01007387 */ /* 0x000fe80000100a00 */
[----:B------:R0:W-:Y:S02]  /*a8230*/  STL.64 [R1+0x10d8], R14 ;  /* 0x0010d80e01007387 */ /* 0x0001e40000100a00 */
[----:B0-----:R-:W-:Y:S01]  /*a8240*/  HMMA.16816.F32 R12, R28, R2, R56 ;  /* 0x000000021c0c723c */ /* 0x001fe20000001838 */
[----:B------:R-:W-:Y:S01]  /*a8250*/  IMAD.MOV.U32 R0, RZ, RZ, R11 ;  /* 0x000000ffff007224 */ /* 0x000fe200078e000b */
[----:B------:R-:W-:Y:S01]  /*a8260*/  STL [R1+0x10c8], R10 ;  /* 0x0010c80a01007387 */ /* 0x000fe20000100800 */
[----:B------:R-:W-:Y:S02]  /*a8270*/  F2FP.F16.E4M3.UNPACK_B R8, R60.H1 ;  /* 0x0000003cff08723e */ /* 0x000fe400030006ff */
[----:B------:R-:W-:Y:S01]  /*a8280*/  F2FP.F16.E4M3.UNPACK_B R9, R61.H1 ;  /* 0x0000003dff09723e */ /* 0x000fe200030006ff */
[----:B------:R-:W-:-:S13]  /*a8290*/  STL [R1+0x5a88], R0 ;  /* 0x005a880001007387 */ /* 0x000fda0000100800 */
[----:B------:R-:W-:Y:S04]  /*a82a0*/  STL.64 [R1+0x10a0], R12 ;  /* 0x0010a00c01007387 */ /* 0x000fe80000100a00 */
[----:B------:R0:W-:Y:S04]  /*a82b0*/  STL.64 [R1+0x10a8], R14 ;  /* 0x0010a80e01007387 */ /* 0x0001e80000100a00 */
[----:B------:R-:W2:Y:S04]  /*a82c0*/  LDL.LU R44, [R1+0x1030] ;  /* 0x00103000012c7983 */ /* 0x000ea80000300800 */
[----:B------:R-:W2:Y:S04]  /*a82d0*/  LDL.LU R45, [R1+0x1034] ;  /* 0x00103400012d7983 */ /* 0x000ea80000300800 */
[----:B------:R-:W-:Y:S04]  /*a82e0*/  STL [R1+0x18], R8 ;  /* 0x0000180801007387 */ /* 0x000fe80000100800 */
[----:B------:R-:W2:Y:S04]  /*a82f0*/  LDL.LU R46, [R1+0x1038] ;  /* 0x00103800012e7983 */ /* 0x000ea80000300800 */
[----:B------:R1:W-:Y:S04]  /*a8300*/  STL [R1+0x1c], R9 ;  /* 0x00001c0901007387 */ /* 0x0003e80000100800 */
        /* <DEDUP_REMOVED lines=32> */
[----:B------:R-:W-:-:S03]  /*a8510*/  IMAD R7, R55, 0x100, R54 ;  /* 0x0000010037077824 */ /* 0x000fc600078e0236 */
[----:B------:R-:W4:Y:S04]  /*a8520*/  LDL.LU R57, [R1+0x2ecc] ;  /* 0x002ecc0001397983 */ /* 0x000f280000300800 */
[----:B------:R-:W4:Y:S01]  /*a8530*/  LDL.LU R54, [R1+0x2ed8] ;  /* 0x002ed80001367983 */ /* 0x000f220000300800 */
[----:B------:R-:W-:-:S03]  /*a8540*/  IMAD R6, R53, 0x100, R52 ;  /* 0x0000010035067824 */ /* 0x000fc600078e0234 */
[----:B------:R-:W4:Y:S01]  /*a8550*/  LDL.LU R55, [R1+0x2edc] ;  /* 0x002edc0001377983 */ /* 0x000f220000300800 */
[----:B------:R-:W-:-:S03]  /*a8560*/  IMAD R4, R49, 0x100, R48 ;  /* 0x0000010031047824 */ /* 0x000fc600078e0230 */
[----:B------:R-:W4:Y:S01]  /*a8570*/  LDL.LU R52, [R1+0x2ee8] ;  /* 0x002ee80001347983 */ /* 0x000f220000300800 */
[----:B------:R-:W-:-:S03]  /*a8580*/  IMAD R5, R51, 0x100, R50 ;  /* 0x0000010033057824 */ /* 0x000fc600078e0232 */
[----:B------:R-:W4:Y:S04]  /*a8590*/  LDL.LU R48, [R1+0x1050] ;  /* 0x0010500001307983 */ /* 0x000f280000300800 */
[----:B------:R-:W4:Y:S04]  /*a85a0*/  LDL.LU R49, [R1+0x1054] ;  /* 0x0010540001317983 */ /* 0x000f280000300800 */
[----:B------:R-:W4:Y:S04]  /*a85b0*/  LDL.LU R50, [R1+0x1058] ;  /* 0x0010580001327983 */ /* 0x000f280000300800 */
[----:B------:R-:W4:Y:S04]  /*a85c0*/  LDL.LU R51, [R1+0x105c] ;  /* 0x00105c0001337983 */ /* 0x000f280000300800 */
[----:B------:R-:W4:Y:S01]  /*a85d0*/  LDL.LU R53, [R1+0x2eec] ;  /* 0x002eec0001357983 */ /* 0x000f220000300800 */
[----:B------:R-:W-:-:S02]  /*a85e0*/  F2FP.F16.E4M3.UNPACK_B R28, R4 ;  /* 0x00000004ff1c723e */ /* 0x000fc400020006ff */
[----:B------:R-:W-:Y:S01]  /*a85f0*/  F2FP.F16.E4M3.UNPACK_B R29, R5 ;  /* 0x00000005ff1d723e */ /* 0x000fe200020006ff */
[----:B------:R-:W1:Y:S01]  /*a8600*/  LDL.LU R4, [R1+0xf70] ;  /* 0x000f700001047983 */ /* 0x000e620000300800 */
[----:B------:R-:W-:-:S03]  /*a8610*/  F2FP.F16.E4M3.UNPACK_B R30, R6 ;  /* 0x00000006ff1e723e */ /* 0x000fc600020006ff */
[----:B------:R-:W1:Y:S01]  /*a8620*/  LDL.LU R5, [R1+0xf74] ;  /* 0x000f740001057983 */ /* 0x000e620000300800 */
[----:B------:R-:W-:-:S03]  /*a8630*/  F2FP.F16.E4M3.UNPACK_B R31, R7 ;  /* 0x00000007ff1f723e */ /* 0x000fc600020006ff */
[----:B------:R-:W1:Y:S04]  /*a8640*/  LDL.LU R6, [R1+0xf78] ;  /* 0x000f780001067983 */ /* 0x000e680000300800 */
[----:B------:R-:W1:Y:S01]  /*a8650*/  LDL.LU R7, [R1+0xf7c] ;  /* 0x000f7c0001077983 */ /* 0x000e620000300800 */
[----:B--2---:R-:W-:Y:S02]  /*a8660*/  F2FP.F16.E4M3.UNPACK_B R2, R14.H1 ;  /* 0x0000000eff02723e */ /* 0x004fe400030006ff */
[----:B---3--:R-:W-:Y:S01]  /*a8670*/  F2FP.F16.E4M3.UNPACK_B R3, R15.H1 ;  /* 0x0000000fff03723e */ /* 0x008fe200030006ff */
[----:B-1----:R-:W-:Y:S01]  /*a8680*/  HMMA.16816.F32 R8, R28, R8, R4 ;  /* 0x000000081c08723c */ /* 0x002fe20000001804 */
[----:B----4-:R-:W-:Y:S02]  /*a8690*/  F2FP.F16.E4M3.UNPACK_B R4, R24.H1 ;  /* 0x00000018ff04723e */ /* 0x010fe400030006ff */
[----:B------:R-:W-:-:S15]  /*a86a0*/  F2FP.F16.E4M3.UNPACK_B R5, R25.H1 ;  /* 0x00000019ff05723e */ /* 0x000fde00030006ff */
[----:B------:R-:W-:Y:S01]  /*a86b0*/  NOP ;  /* 0x0000000000007918 */ /* 0x000fe20000000000 */
[----:B------:R-:W-:Y:S04]  /*a86c0*/  STL.64 [R1+0xcd0], R8 ;  /* 0x000cd00801007387 */ /* 0x000fe80000100a00 */
[----:B------:R0:W-:Y:S02]  /*a86d0*/  STL.64 [R1+0xcd8], R10 ;  /* 0x000cd80a01007387 */ /* 0x0001e40000100a00 */
[----:B0-----:R-:W-:Y:S02]  /*a86e0*/  HMMA.16816.F32 R8, R28, R2, R16 ;  /* 0x000000021c08723c */ /* 0x001fe40000001810 */
[----:B------:R-:W-:-:S15]  /*a86f0*/  STL.64 [R1+0x10], R2 ;  /* 0x0000100201007387 */ /* 0x000fde0000100a00 */
[----:B------:R-:W-:Y:S02]  /*a8700*/  NOP ;  /* 0x0000000000007918 */ /* 0x000fe40000000000 */
[----:B------:R-:W-:Y:S04]  /*a8710*/  STL.64 [R1+0xd10], R8 ;  /* 0x000d100801007387 */ /* 0x000fe80000100a00 */
[----:B------:R-:W-:Y:S04]  /*a8720*/  STL.64 [R1+0xd18], R10 ;  /* 0x000d180a01007387 */ /* 0x000fe80000100a00 */
[----:B------:R0:W-:Y:S02]  /*a8730*/  STL.64 [R1+0x8], R4 ;  /* 0x0000080401007387 */ /* 0x0001e40000100a00 */
[----:B0-----:R-:W-:Y:S01]  /*a8740*/  HMMA.16816.F32 R4, R28, R4, R20 ;  /* 0x000000041c04723c */ /* 0x001fe20000001814 */
[----:B------:R-:W-:-:S02]  /*a8750*/  F2FP.F16.E4M3.UNPACK_B R2, R26.H1 ;  /* 0x0000001aff02723e */ /* 0x000fc400030006ff */
[----:B------:R-:W-:Y:S02]  /*a8760*/  F2FP.F16.E4M3.UNPACK_B R3, R27.H1 ;  /* 0x0000001bff03723e */ /* 0x000fe400030006ff */
[----:B------:R-:W-:-:S14]  /*a8770*/  F2FP.F16.E4M3.UNPACK_B R60, R60.H1 ;  /* 0x0000003cff3c723e */ /* 0x000fdc00030006ff */
[----:B------:R-:W-:Y:S04]  /*a8780*/  STL.64 [R1+0xd30], R4 ;  /* 0x000d300401007387 */ /* 0x000fe80000100a00 */
[----:B------:R0:W-:Y:S02]  /*a8790*/  STL.64 [R1+0xd38], R6 ;  /* 0x000d380601007387 */ /* 0x0001e40000100a00 */
[----:B0-----:R-:W-:Y:S01]  /*a87a0*/  HMMA.16816.F32 R4, R28, R2, R32 ;  /* 0x000000021c04723c */ /* 0x001fe20000001820 */
[----:B------:R-:W-:Y:S01]  /*a87b0*/  F2FP.F16.E4M3.UNPACK_B R61, R61.H1 ;  /* 0x0000003dff3d723e */ /* 0x000fe200030006ff */
[----:B------:R-:W-:Y:S01]  /*a87c0*/  STL.64 [R1], R2 ;  /* 0x0000000201007387 */ /* 0x000fe20000100a00 */
[----:B------:R-:W-:-:S15]  /*a87d0*/  F2FP.F16.E4M3.UNPACK_B R58, R58.H1 ;  /* 0x0000003aff3a723e */ /* 0x000fde00030006ff */
[----:B------:R-:W-:Y:S01]  /*a87e0*/  NOP ;  /* 0x0000000000007918 */ /* 0x000fe20000000000 */
[----:B------:R-:W-:Y:S04]  /*a87f0*/  STL.64 [R1+0xda0], R4 ;  /* 0x000da00401007387 */ /* 0x000fe80000100a00 */
[----:B------:R0:W-:Y:S02]  /*a8800*/  STL.64 [R1+0xda8], R6 ;  /* 0x000da80601007387 */ /* 0x0001e40000100a00 */
[----:B0-----:R-:W-:Y:S01]  /*a8810*/  HMMA.16816.F32 R4, R28, R60, R36 ;  /* 0x0000003c1c04723c */ /* 0x001fe20000001824 */
[----:B------:R-:W-:Y:S01]  /*a8820*/  F2FP.F16.E4M3.UNPACK_B R59, R59.H1 ;  /* 0x0000003bff3b723e */ /* 0x000fe200030006ff */
[----:B------:R-:W-:Y:S01]  /*a8830*/  STL [R1+0x6948], R61 ;  /* 0x0069483d01007387 */ /* 0x000fe20000100800 */
[----:B------:R-:W-:-:S15]  /*a8840*/  F2FP.F16.E4M3.UNPACK_B R56, R56.H1 ;  /* 0x00000038ff38723e */ /* 0x000fde00030006ff */
[----:B------:R-:W-:Y:S01]  /*a8850*/  NOP ;  /* 0x0000000000007918 */ /* 0x000fe20000000000 */
[----:B------:R-:W-:Y:S04]  /*a8860*/  STL.64 [R1+0xe30], R4 ;  /* 0x000e300401007387 */ /* 0x000fe80000100a00 */
[----:B------:R0:W-:Y:S02]  /*a8870*/  STL.64 [R1+0xe38], R6 ;  /* 0x000e380601007387 */ /* 0x0001e40000100a00 */
[----:B0-----:R-:W-:Y:S01]  /*a8880*/  HMMA.16816.F32 R4, R28, R58, R40 ;  /* 0x0000003a1c04723c */ /* 0x001fe20000001828 */
[----:B------:R-:W-:Y:S02]  /*a8890*/  F2FP.F16.E4M3.UNPACK_B R57, R57.H1 ;  /* 0x00000039ff39723e */ /* 0x000fe400030006ff */
[----:B------:R-:W-:Y:S02]  /*a88a0*/  F2FP.F16.E4M3.UNPACK_B R54, R54.H1 ;  /* 0x00000036ff36723e */ /* 0x000fe400030006ff */
[----:B------:R-:W-:-:S14]  /*a88b0*/  F2FP.F16.E4M3.UNPACK_B R55, R55.H1 ;  /* 0x00000037ff37723e */ /* 0x000fdc00030006ff */
[----:B------:R-:W-:Y:S04]  /*a88c0*/  STL.64 [R1+0xe40], R4 ;  /* 0x000e400401007387 */ /* 0x000fe80000100a00 */
[----:B------:R0:W-:Y:S02]  /*a88d0*/  STL.64 [R1+0xe48], R6 ;  /* 0x000e480601007387 */ /* 0x0001e40000100a00 */
[----:B0-----:R-:W-:Y:S02]  /*a88e0*/  HMMA.16816.F32 R4, R28, R56, R44 ;  /* 0x000000381c04723c */ /* 0x001fe4000000182c */
[----:B------:R-:W-:Y:S04]  /*a88f0*/  STL.64 [R1+0x6940], R58 ;  /* 0x0069403a01007387 */ /* 0x000fe80000100a00 */
[----:B------:R-:W-:-:S13]  /*a8900*/  STL.64 [R1+0x6938], R56 ;  /* 0x0069383801007387 */ /* 0x000fda0000100a00 */
        /* <DEDUP_REMOVED lines=52> */
[----:B------:R-:W-:-:S02]  /*a8c50*/  F2FP.F16.E4M3.UNPACK_B R52, R52.H1 ;  /* 0x00000034ff34723e */ /* 0x000fc400030006ff */
[----:B------:R-:W-:Y:S01]  /*a8c60*/  F2FP.F16.E4M3.UNPACK_B R53, R53.H1 ;  /* 0x00000035ff35723e */ /* 0x000fe200030006ff */
[----:B------:R-:W4:Y:S04]  /*a8c70*/  LDL.LU R36, [R1+0x2f68] ;  /* 0x002f680001247983 */ /* 0x000f280000300800 */
[----:B------:R-:W4:Y:S04]  /*a8c80*/  LDL.LU R37, [R1+0x2f6c] ;  /* 0x002f6c0001257983 */ /* 0x000f280000300800 */
[----:B------:R-:W-:Y:S04]  /*a8c90*/  STL.64 [R1+0x6958], R54 ;  /* 0x0069583601007387 */ /* 0x000fe80000100a00 */
[----:B------:R-:W-:Y:S01]  /*a8ca0*/  STL.64 [R1+0x6950], R52 ;  /* 0x0069503401007387 */ /* 0x000fe20000100a00 */
[----:B--2---:R-:W-:-:S02]  /*a8cb0*/  F2FP.F16.E4M3.UNPACK_B R50, R50.H1 ;  /* 0x00000032ff32723e */ /* 0x004fc400030006ff */
[----:B---3--:R-:W-:Y:S01]  /*a8cc0*/  F2FP.F16.E4M3.UNPACK_B R51, R51.H1 ;  /* 0x00000033ff33723e */ /* 0x008fe200030006ff */
[C---:B------:R-:W-:Y:S08]  /*a8cd0*/  HMMA.16816.F32 R56, R28.reuse, R52, R56 ;  /* 0x000000341c38723c */ /* 0x040ff00000001838 */
[----:B------:R-:W-:Y:S01]  /*a8ce0*/  HMMA.16816.F32 R4, R28, R50, R4 ;  /* 0x000000321c04723c */ /* 0x000fe20000001804 */
[----:B----4-:R-:W-:-:S02]  /*a8cf0*/  F2FP.F16.E4M3.UNPACK_B R48, R48.H1 ;  /* 0x00000030ff30723e */ /* 0x010fc400030006ff */
[----:B------:R-:W-:-:S08]  /*a8d00*/  F2FP.F16.E4M3.UNPACK_B R49, R49.H1 ;  /* 0x00000031ff31723e */ /* 0x000fd000030006ff */
        /* <DEDUP_REMOVED lines=19> */
[----:B------:R-:W-:Y:S04]  /*a8e40*/  STL.64 [R1+0x6920], R46 ;  /* 0x0069202e01007387 */ /* 0x000fe80000100a00 */
[----:B------:R-:W-:-:S13]  /*a8e50*/  STL.64 [R1+0x6918], R44 ;  /* 0x0069182c01007387 */ /* 0x000fda0000100a00 */
        /* <DEDUP_REMOVED lines=67> */
[----:B------:R-:W4:Y:S02]  /*a9290*/  LDL.LU R17, [R1+0x2fec] ;  /* 0x002fec0001117983 */ /* 0x000f240000300800 */
[----:B--2---:R-:W-:Y:S01]  /*a92a0*/  HMMA.16816.F32 R48, R28, R36, R48 ;  /* 0x000000241c30723c */ /* 0x004fe20000001830 */
[----:B---3--:R-:W-:Y:S02]  /*a92b0*/  F2FP.F16.E4M3.UNPACK_B R34, R34.H1 ;  /* 0x00000022ff22723e */ /* 0x008fe400030006ff */
[----:B----4-:R-:W-:-:S15]  /*a92c0*/  F2FP.F16.E4M3.UNPACK_B R35, R35.H1 ;  /* 0x00000023ff23723e */ /* 0x010fde00030006ff */
[----:B------:R-:W-:Y:S01]  /*a92d0*/  NOP ;  /* 0x0000000000007918 */ /* 0x000fe20000000000 */
[----:B------:R-:W-:Y:S04]  /*a92e0*/  STL.64 [R1+0xf00], R48 ;  /* 0x000f003001007387 */ /* 0x000fe80000100a00 */
[----:B------:R0:W-:Y:S04]  /*a92f0*/  STL.64 [R1+0xf08], R50 ;  /* 0x000f083201007387 */ /* 0x0001e80000100a00 */
[----:B0-----:R-:W2:Y:S04]  /*a9300*/  LDL.LU.64 R50, [R1+0x6968] ;  /* 0x0069680001327983 */ /* 0x001ea80000300a00 */
[----:B------:R-:W3:Y:S04]  /*a9310*/  LDL.LU.64 R48, [R1+0x6960] ;  /* 0x0069600001307983 */ /* 0x000ee80000300a00 */
[----:B------:R-:W-:Y:S04]  /*a9320*/  STL.64 [R1+0x68e0], R38 ;  /* 0x0068e02601007387 */ /* 0x000fe80000100a00 */
[----:B------:R0:W-:Y:S02]  /*a9330*/  STL.64 [R1+0x68d8], R36 ;  /* 0x0068d82401007387 */ /* 0x0001e40000100a00 */
[----:B0-----:R-:W-:Y:S01]  /*a9340*/  HMMA.16816.F32 R36, R28, R34, R40 ;  /* 0x000000221c24723c */ /* 0x001fe20000001828 */
[----:B------:R-:W-:-:S02]  /*a9350*/  F2FP.F16.E4M3.UNPACK_B R32, R32.H1 ;  /* 0x00000020ff20723e */ /* 0x000fc400030006ff */
[----:B------:R-:W-:Y:S02]  /*a9360*/  F2FP.F16.E4M3.UNPACK_B R33, R33.H1 ;  /* 0x00000021ff21723e */ /* 0x000fe400030006ff */
[----:B------:R-:W-:Y:S02]  /*a9370*/  F2FP.F16.E4M3.UNPACK_B R26, R26.H1 ;  /* 0x0000001aff1a723e */ /* 0x000fe400030006ff */
[----:B------:R-:W-:-:S12]  /*a9380*/  F2FP.F16.E4M3.UNPACK_B R27, R27.H1 ;  /* 0x0000001bff1b723e */ /* 0x000fd800030006ff */
        /* <DEDUP_REMOVED lines=9> */
[----:B------:R-:W-:-:S07]  /*a9420*/  F2FP.F16.E4M3.UNPACK_B R23, R23.H1 ;  /* 0x00000017ff17723e */ /* 0x000fce00030006ff */
[C---:B------:R-:W-:Y:S01]  /*a9430*/  HMMA.16816.F32 R4, R28.reuse, R22, R4 ;  /* 0x000000161c04723c */ /* 0x040fe20000001804 */
        /* <DEDUP_REMOVED lines=19> */
[----:B------:R0:W-:Y:S04]  /*a9570*/  STL.64 [R1+0xf98], R6 ;  /* 0x000f980601007387 */ /* 0x0001e80000100a00 */
[----:B------:R-:W4:Y:S01]  /*a9580*/  LDL.LU R44, [R1+0x2980] ;  /* 0x00298000012c7983 */ /* 0x000f220000300800 */
[----:B0-----:R-:W-:-:S15]  /*a9590*/  HMMA.16816.F32 R4, R28, R18, R12 ;  /* 0x000000121c04723c */ /* 0x001fde000000180c */
[----:B------:R-:W-:-:S04]  /*a95a0*/  NOP ;  /* 0x0000000000007918 */ /* 0x000fc80000000000 */
[----:B------:R-:W-:Y:S04]  /*a95b0*/  STL.64 [R1+0xfb0], R4 ;  /* 0x000fb00401007387 */ /* 0x000fe80000100a00 */
[----:B------:R0:W-:Y:S04]  /*a95c0*/  STL.64 [R1+0xfb8], R6 ;  /* 0x000fb80601007387 */ /* 0x0001e80000100a00 */
        /* <DEDUP_REMOVED lines=48> */
[----:B------:R-:W-:-:S07]  /*a98d0*/  F2FP.F16.E4M3.UNPACK_B R17, R17.H1 ;  /* 0x00000011ff11723e */ /* 0x000fce00030006ff */
        /* <DEDUP_REMOVED lines=34> */
[----:B------:R-:W-:-:S08]  /*a9b00*/  F2FP.F16.E4M3.UNPACK_B R5, R5.H1 ;  /* 0x00000005ff05723e */ /* 0x000fd000030006ff */
[----:B------:R-:W-:Y:S04]  /*a9b10*/  STL.64 [R1+0x1010], R12 ;  /* 0x0010100c01007387 */ /* 0x000fe80000100a00 */
[----:B------:R-:W-:Y:S04]  /*a9b20*/  STL.64 [R1+0x1018], R14 ;  /* 0x0010180e01007387 */ /* 0x000fe80000100a00 */
[----:B------:R-:W-:Y:S04]  /*a9b30*/  STL.64 [R1+0x1030], R8 ;  /* 0x0010300801007387 */ /* 0x000fe80000100a00 */
[----:B------:R0:W-:Y:S02]  /*a9b40*/  STL.64 [R1+0x1038], R10 ;  /* 0x0010380a01007387 */ /* 0x0001e40000100a00 */
[----:B0-----:R-:W-:Y:S02]  /*a9b50*/  HMMA.16816.F32 R8, R28, R4, R44 ;  /* 0x000000041c08723c */ /* 0x001fe4000000182c */
[----:B------:R-:W-:Y:S04]  /*a9b60*/  STL.64 [R1+0x6860], R6 ;  /* 0x0068600601007387 */ /* 0x000fe80000100a00 */
[----:B------:R0:W-:Y:S01]  /*a9b70*/  STL.64 [R1+0x6858], R4 ;  /* 0x0068580401007387 */ /* 0x0001e20000100a00 */
[----:B------:R-:W-:-:S12]  /*a9b80*/  IMAD R61, R0, 0x100, R61 ;  /* 0x00000100003d7824 */ /* 0x000fd800078e023d */
[----:B------:R1:W-:Y:S04]  /*a9b90*/  STL.64 [R1+0x1050], R8 ;  /* 0x0010500801007387 */ /* 0x0003e80000100a00 */
        /* <DEDUP_REMOVED lines=17> */
[----:B------:R-:W3:Y:S04]  /*a9cb0*/  LDL.LU R6, [R1+0x2978] ;  /* 0x0029780001067983 */ /* 0x000ee80000300800 */
[----:B------:R-:W3:Y:S01]  /*a9cc0*/  LDL.LU R7, [R1+0x297c] ;  /* 0x00297c0001077983 */ /* 0x000ee20000300800 */
[----:B------:R-:W-:-:S03]  /*a9cd0*/  IMAD R41, R57, 0x100, R56 ;  /* 0x0000010039297824 */ /* 0x000fc600078e0238 */
[----:B-1----:R-:W3:Y:S04]  /*a9ce0*/  LDL.64 R8, [R1+0x18] ;  /* 0x0000180001087983 */ /* 0x002ee80000100a00 */
[----:B------:R-:W3:Y:S01]  /*a9cf0*/  LDL.LU R56, [R1+0x2960] ;  /* 0x0029600001387983 */ /* 0x000ee20000300800 */
[----:B------:R-:W-:-:S03]  /*a9d00*/  IMAD R40, R59, 0x100, R58 ;  /* 0x000001003b287824 */ /* 0x000fc600078e023a */
[----:B------:R-:W3:Y:S04]  /*a9d10*/  LDL.LU R57, [R1+0x2964] ;  /* 0x0029640001397983 */ /* 0x000ee80000300800 */
[----:B------:R-:W3:Y:S04]  /*a9d20*/  LDL.LU R58, [R1+0x2968] ;  /* 0x00296800013a7983 */ /* 0x000ee80000300800 */
[----:B------:R-:W3:Y:S04]  /*a9d30*/  LDL.LU R59, [R1+0x296c] ;  /* 0x00296c00013b7983 */ /* 0x000ee80000300800 */
[----:B----4-:R-:W4:Y:S04]  /*a9d40*/  LDL.64 R10, [R1+0x10] ;  /* 0x00001000010a7983 */ /* 0x010f280000100a00 */
[----:B------:R-:W4:Y:S01]  /*a9d50*/  LDL.64 R20, [R1+0x8] ;  /* 0x0000080001147983 */ /* 0x000f220000100a00 */
[----:B------:R-:W-:-:S02]  /*a9d60*/  F2FP.F16.E4M3.UNPACK_B R2, R2.H1 ;  /* 0x00000002ff02723e */ /* 0x000fc400030006ff */
[----:B------:R-:W-:Y:S01]  /*a9d70*/  F2FP.F16.E4M3.UNPACK_B R3, R3.H1 ;  /* 0x00000003ff03723e */ /* 0x000fe200030006ff */
        /* <DEDUP_REMOVED lines=13> */
[----:B--2---:R-:W-:Y:S01]  /*a9e50*/  HMMA.16816.F32 R44, R28, R2, R44 ;  /* 0x000000021c2c723c */ /* 0x004fe2000000182c */
[----:B---3--:R-:W-:Y:S01]  /*a9e60*/  IMAD R0, R0, 0x100, R43 ;  /* 0x0000010000007824 */ /* 0x008fe200078e022b */
[----:B------:R-:W-:-:S02]  /*a9e70*/  F2FP.F16.E4M3.UNPACK_B R28, R41 ;  /* 0x00000029ff1c723e */ /* 0x000fc400020006ff */
[----:B------:R-:W-:Y:S02]  /*a9e80*/  F2FP.F16.E4M3.UNPACK_B R29, R40 ;  /* 0x00000028ff1d723e */ /* 0x000fe400020006ff */
[----:B------:R-:W-:Y:S02]  /*a9e90*/  F2FP.F16.E4M3.UNPACK_B R30, R61 ;  /* 0x0000003dff1e723e */ /* 0x000fe400020006ff */
[----:B------:R-:W-:-:S07]  /*a9ea0*/  F2FP.F16.E4M3.UNPACK_B R31, R0 ;  /* 0x00000000ff1f723e */ /* 0x000fce00020006ff */
[C---:B------:R-:W-:Y:S08]  /*a9eb0*/  HMMA.16816.F32 R4, R28.reuse, R8, R4 ;  /* 0x000000081c04723c */ /* 0x040ff00000001804 */
[C---:B----4-:R-:W-:Y:S01]  /*a9ec0*/  HMMA.16816.F32 R56, R28.reuse, R10, R56 ;  /* 0x0000000a1c38723c */ /* 0x050fe20000001838 */
        /* <DEDUP_REMOVED lines=11> */
[----:B------:R-:W-:Y:S04]  /*a9f80*/  STL.64 [R1+0x1040], R4 ;  /* 0x0010400401007387 */ /* 0x000fe80000100a00 */
[----:B------:R-:W-:Y:S04]  /*a9f90*/  STL.64 [R1+0x1048], R6 ;  /* 0x0010480601007387 */ /* 0x000fe80000100a00 */
[----:B------:R-:W-:Y:S04]  /*a9fa0*/  STL.64 [R1+0x1600], R56 ;  /* 0x0016003801007387 */ /* 0x000fe80000100a00 */
[----:B------:R0:W-:Y:S04]  /*a9fb0*/  STL.64 [R1+0x1608], R58 ;  /* 0x0016083a01007387 */ /* 0x0001e80000100a00 */
[----:B0-----:R-:W2:Y:S04]  /*a9fc0*/  LDL.LU.64 R58, [R1+0x6940] ;  /* 0x00694000013a7983 */ /* 0x001ea80000300a00 */
[----:B------:R-:W3:Y:S01]  /*a9fd0*/  LDL.LU.64 R56, [R1+0x6938] ;  /* 0x0069380001387983 */ /* 0x000ee20000300a00 */
[----:B------:R-:W-:Y:S01]  /*a9fe0*/  HMMA.16816.F32 R12, R28, R20, R12 ;  /* 0x000000141c0c723c */ /* 0x000fe2000000180c */
        /* <DEDUP_REMOVED lines=12> */
[C---:B----4-:R-:W-:Y:S08]  /*aa0b0*/  HMMA.16816.F32 R12, R28.reuse, R60, R24 ;  /* 0x0000003c1c0c723c */ /* 0x050ff00000001818 */
[C---:B--2---:R-:W-:Y:S08]  /*aa0c0*/  HMMA.16816.F32 R16, R28.reuse, R58, R32 ;  /* 0x0000003a1c10723c */ /* 0x044ff00000001820 */
[C---:B---3--:R-:W-:Y:S03]  /*aa0d0*/  HMMA.16816.F32 R4, R28.reuse, R56, R36 ;  /* 0x000000381c04723c */ /* 0x048fe60000001824 */
        /* <DEDUP_REMOVED lines=4413> */
[----:B------:R-:W-:Y:S04]  /*bb4b0*/  STL.64 [R1+0x670], R8 ;  /* 0x0006700801007387 */ /* 0x000fe80000100a00 */
[----:B------:R-:W-:Y:S09]  /*bb4c0*/  STL.64 [R1+0x678], R10 ;  /* 0x0006780a01007387 */ /* 0x000ff20000100a00 */
[----:B------:R0:W-:Y:S04]  /*bb4d0*/  STL.64 [R1+0x640], R12 ;  /* 0x0006400c01007387 */ /* 0x0001e80000100a00 */
[----:B------:R1:W-:Y:S04]  /*bb4e0*/  STL.64 [R1+0x648], R14 ;  /* 0x0006480e01007387 */ /* 0x0003e80000100a00 */
[----:B0-----:R-:W2:Y:S04]  /*bb4f0*/  LDL.LU R12, [R1+0x17e0] ;  /* 0x0017e000010c7983 */ /* 0x001ea80000300800 */
[----:B------:R-:W2:Y:S04]  /*bb500*/  LDL.LU R13, [R1+0x17e4] ;  /* 0x0017e400010d7983 */ /* 0x000ea80000300800 */
[----:B-1----:R-:W3:Y:S04]  /*bb510*/  LDL.LU R14, [R1+0x17e8] ;  /* 0x0017e800010e7983 */ /* 0x002ee80000300800 */
[----:B------:R-:W3:Y:S04]  /*bb520*/  LDL.LU R15, [R1+0x17ec] ;  /* 0x0017ec00010f7983 */ /* 0x000ee80000300800 */
[----:B---3--:R-:W-:Y:S04]  /*bb530*/  STL.64 [R1+0x5a70], R14 ;  /* 0x005a700e01007387 */ /* 0x008fe80000100a00 */
[----:B--2---:R-:W-:Y:S04]  /*bb540*/  STL.64 [R1+0x5a68], R12 ;  /* 0x005a680c01007387 */ /* 0x004fe80000100a00 */
        /* <DEDUP_REMOVED lines=8> */
[----:B---3--:R-:W-:Y:S04]  /*bb5d0*/  STL.64 [R1+0x5a80], R58 ;  /* 0x005a803a01007387 */ /* 0x008fe80000100a00 */
[----:B--2---:R0:W-:Y:S04]  /*bb5e0*/  STL.64 [R1+0x5a78], R56 ;  /* 0x005a783801007387 */ /* 0x0041e80000100a00 */
[----:B------:R-:W2:Y:S04]  /*bb5f0*/  LDL.LU R54, [R1] ;  /* 0x0000000001367983 */ /* 0x000ea80000300800 */
        /* <DEDUP_REMOVED lines=11> */
[----:B------:R-:W4:Y:S04]  /*bb6b0*/  LDL.LU R42, [R1+0x10] ;  /* 0x00001000012a7983 */ /* 0x000f280000300800 */
[----:B------:R-:W4:Y:S04]  /*bb6c0*/  LDL.LU R43, [R1+0x14] ;  /* 0x00001400012b7983 */ /* 0x000f280000300800 */
        /* <DEDUP_REMOVED lines=8> */
[----:B------:R-:W4:Y:S01]  /*bb750*/  LDL.LU R14, [R1+0x1948] ;  /* 0x00194800010e7983 */ /* 0x000f220000300800 */
[----:B------:R-:W-:-:S03]  /*bb760*/  F2FP.F16.E4M3.UNPACK_B R30, R4 ;  /* 0x00000004ff1e723e */ /* 0x000fc600020006ff */
[----:B------:R-:W4:Y:S01]  /*bb770*/  LDL.LU R15, [R1+0x194c] ;  /* 0x00194c00010f7983 */ /* 0x000f220000300800 */
[----:B------:R-:W-:-:S03]  /*bb780*/  F2FP.F16.E4M3.UNPACK_B R29, R5 ;  /* 0x00000005ff1d723e */ /* 0x000fc600020006ff */
[----:B------:R-:W3:Y:S04]  /*bb790*/  LDL.LU R4, [R1+0x1840] ;  /* 0x0018400001047983 */ /* 0x000ee80000300800 */
[----:B------:R-:W3:Y:S04]  /*bb7a0*/  LDL.LU R5, [R1+0x1844] ;  /* 0x0018440001057983 */ /* 0x000ee80000300800 */
[----:B------:R-:W3:Y:S01]  /*bb7b0*/  LDL.LU R6, [R1+0x1848] ;  /* 0x0018480001067983 */ /* 0x000ee20000300800 */
[----:B------:R-:W-:-:S03]  /*bb7c0*/  F2FP.F16.E4M3.UNPACK_B R28, R8 ;  /* 0x00000008ff1c723e */ /* 0x000fc600020006ff */
[----:B------:R-:W3:Y:S01]  /*bb7d0*/  LDL.LU R7, [R1+0x184c] ;  /* 0x00184c0001077983 */ /* 0x000ee20000300800 */
[----:B------:R-:W-:-:S03]  /*bb7e0*/  F2FP.F16.E4M3.UNPACK_B R31, R0 ;  /* 0x00000000ff1f723e */ /* 0x000fc600020006ff */
        /* <DEDUP_REMOVED lines=30> */
[----:B------:R-:W2:Y:S01]  /*bb9d0*/  LDL.LU.64 R56, [R1+0x5a78] ;  /* 0x005a780001387983 */ /* 0x000ea20000300a00 */
[C---:B----4-:R-:W-:Y:S08]  /*bb9e0*/  HMMA.16816.F32 R40, R28.reuse, R42, R12 ;  /* 0x0000002a1c28723c */ /* 0x050ff0000000180c */
[C---:B---3--:R-:W-:Y:S08]  /*bb9f0*/  HMMA.16816.F32 R44, R28.reuse, R52, R44 ;  /* 0x000000341c2c723c */ /* 0x048ff0000000182c */
[C---:B------:R-:W-:Y:S01]  /*bba00*/  HMMA.16816.F32 R52, R28.reuse, R54, R48 ;  /* 0x000000361c34723c */ /* 0x040fe20000001830 */
[----:B------:R-:W3:Y:S04]  /*bba10*/  LDL.LU.64 R14, [R1+0x5a70] ;  /* 0x005a7000010e7983 */ /* 0x000ee80000300a00 */
[----:B------:R-:W3:Y:S04]  /*bba20*/  LDL.LU.64 R12, [R1+0x5a68] ;  /* 0x005a6800010c7983 */ /* 0x000ee80000300a00 */
[----:B------:R-:W-:Y:S04]  /*bba30*/  STL.64 [R1+0x620], R40 ;  /* 0x0006202801007387 */ /* 0x000fe80000100a00 */
[----:B------:R0:W-:Y:S04]  /*bba40*/  STL.64 [R1+0x628], R42 ;  /* 0x0006282a01007387 */ /* 0x0001e80000100a00 */
[----:B0-----:R-:W4:Y:S04]  /*bba50*/  LDL.LU.64 R42, [R1+0x5a60] ;  /* 0x005a6000012a7983 */ /* 0x001f280000300a00 */
        /* <DEDUP_REMOVED lines=17> */
[----:B------:R-:W3:Y:S04]  /*bbb70*/  LDL.LU R60, [R1+0x30b8] ;  /* 0x0030b800013c7983 */ /* 0x000ee80000300800 */
[----:B------:R-:W3:Y:S01]  /*bbb80*/  LDL.LU R61, [R1+0x30bc] ;  /* 0x0030bc00013d7983 */ /* 0x000ee20000300800 */
[----:B--2---:R-:W-:Y:S03]  /*bbb90*/  HMMA.16816.F32 R4, R28, R58, R4 ;  /* 0x0000003a1c04723c */ /* 0x004fe60000001804 */
[----:B------:R-:W2:Y:S04]  /*bbba0*/  LDL.LU R58, [R1+0x30b0] ;  /* 0x0030b000013a7983 */ /* 0x000ea80000300800 */
[----:B------:R-:W2:-:S12]  /*bbbb0*/  LDL.LU R59, [R1+0x30b4] ;  /* 0x0030b400013b7983 */ /* 0x000e980000300800 */
[----:B------:R-:W-:Y:S04]  /*bbbc0*/  STL.64 [R1+0x5e0], R4 ;  /* 0x0005e00401007387 */ /* 0x000fe80000100a00 */
[----:B------:R3:W-:Y:S02]  /*bbbd0*/  STL.64 [R1+0x5e8], R6 ;  /* 0x0005e80601007387 */ /* 0x0007e40000100a00 */
[C---:B---3--:R-:W-:Y:S08]  /*bbbe0*/  HMMA.16816.F32 R4, R28.reuse, R56, R8 ;  /* 0x000000381c04723c */ /* 0x048ff00000001808 */
[C---:B------:R-:W-:Y:S01]  /*bbbf0*/  HMMA.16816.F32 R8, R28.reuse, R54, R12 ;  /* 0x000000361c08723c */ /* 0x040fe2000000180c */
[----:B--2---:R-:W-:Y:S10]  /*bbc00*/  STL.64 [R1+0x59c0], R58 ;  /* 0x0059c03a01007387 */ /* 0x004ff40000100a00 */
[----:B------:R-:W-:Y:S04]  /*bbc10*/  STL.64 [R1+0x5d0], R4 ;  /* 0x0005d00401007387 */ /* 0x000fe80000100a00 */
[----:B------:R0:W-:Y:S02]  /*bbc20*/  STL.64 [R1+0x5d8], R6 ;  /* 0x0005d80601007387 */ /* 0x0001e40000100a00 */
[C---:B0-----:R-:W-:Y:S02]  /*bbc30*/  HMMA.16816.F32 R4, R28.reuse, R52, R16 ;  /* 0x000000341c04723c */ /* 0x041fe40000001810 */
[----:B------:R-:W2:Y:S04]  /*bbc40*/  LDL.LU R52, [R1+0x10a0] ;  /* 0x0010a00001347983 */ /* 0x000ea80000300800 */
[----:B------:R-:W-:Y:S04]  /*bbc50*/  STL.64 [R1+0x5c0], R8 ;  /* 0x0005c00801007387 */ /* 0x000fe80000100a00 */
[----:B------:R0:W-:Y:S09]  /*bbc60*/  STL.64 [R1+0x5c8], R10 ;  /* 0x0005c80a01007387 */ /* 0x0001f20000100a00 */
[----:B------:R-:W-:Y:S04]  /*bbc70*/  STL.64 [R1+0x5b0], R4 ;  /* 0x0005b00401007387 */ /* 0x000fe80000100a00 */
[----:B------:R1:W-:Y:S04]  /*bbc80*/  STL.64 [R1+0x5b8], R6 ;  /* 0x0005b80601007387 */ /* 0x0003e80000100a00 */
[----:B------:R-:W2:Y:S04]  /*bbc90*/  LDL.LU R53, [R1+0x10a4] ;  /* 0x0010a40001357983 */ /* 0x000ea80000300800 */
[----:B------:R-:W3:Y:S04]  /*bbca0*/  LDL.LU R54, [R1+0x10a8] ;  /* 0x0010a80001367983 */ /* 0x000ee80000300800 */
[----:B------:R-:W3:Y:S01]  /*bbcb0*/  LDL.LU R55, [R1+0x10ac] ;  /* 0x0010ac0001377983 */ /* 0x000ee20000300800 */
[C---:B0-----:R-:W-:Y:S08]  /*bbcc0*/  HMMA.16816.F32 R8, R28.reuse, R50, R20 ;  /* 0x000000321c08723c */ /* 0x041ff00000001814 */
[C---:B-1----:R-:W-:Y:S01]  /*bbcd0*/  HMMA.16816.F32 R4, R28.reuse, R48, R24 ;  /* 0x000000301c04723c */ /* 0x042fe20000001818 */
[----:B---3--:R-:W-:Y:S04]  /*bbce0*/  STL.64 [R1+0x59e0], R54 ;  /* 0x0059e03601007387 */ /* 0x008fe80000100a00 */
[----:B--2---:R-:W-:Y:S04]  /*bbcf0*/  STL.64 [R1+0x59d8], R52 ;  /* 0x0059d83401007387 */ /* 0x004fe80000100a00 */
[----:B------:R-:W2:Y:S04]  /*bbd00*/  LDL.LU R48, [R1+0x10c0] ;  /* 0x0010c00001307983 */ /* 0x000ea80000300800 */
[----:B------:R-:W-:Y:S04]  /*bbd10*/  STL.64 [R1+0x5a0], R8 ;  /* 0x0005a00801007387 */ /* 0x000fe80000100a00 */
[----:B------:R0:W-:Y:S04]  /*bbd20*/  STL.64 [R1+0x5a8], R10 ;  /* 0x0005a80a01007387 */ /* 0x0001e80000100a00 */
[----:B------:R-:W-:Y:S04]  /*bbd30*/  STL.64 [R1+0x590], R4 ;  /* 0x0005900401007387 */ /* 0x000fe80000100a00 */
[----:B------:R1:W-:Y:S04]  /*bbd40*/  STL.64 [R1+0x598], R6 ;  /* 0x0005980601007387 */ /* 0x0003e80000100a00 */
[----:B------:R-:W2:Y:S04]  /*bbd50*/  LDL.LU R49, [R1+0x10c4] ;  /* 0x0010c40001317983 */ /* 0x000ea80000300800 */
[----:B------:R-:W3:Y:S01]  /*bbd60*/  LDL.LU R50, [R1+0x10c8] ;  /* 0x0010c80001327983 */ /* 0x000ee20000300800 */
[C---:B0-----:R-:W-:Y:S08]  /*bbd70*/  HMMA.16816.F32 R8, R28.reuse, R46, R32 ;  /* 0x0000002e1c08723c */ /* 0x041ff00000001820 */
[----:B-1----:R-:W-:Y:S01]  /*bbd80*/  HMMA.16816.F32 R4, R28, R44, R36 ;  /* 0x0000002c1c04723c */ /* 0x002fe20000001824 */
[----:B------:R-:W-:-:S02]  /*bbd90*/  IMAD.MOV.U32 R51, RZ, RZ, R0 ;  /* 0x000000ffff337224 */ /* 0x000fc400078e0000 */
[----:B------:R-:W4:Y:S04]  /*bbda0*/  LDL.LU R0, [R1+0x5a10] ;  /* 0x005a100001007983 */ /* 0x000f280000300800 */
[----:B---3--:R-:W-:Y:S04]  /*bbdb0*/  STL.64 [R1+0x5a08], R50 ;  /* 0x005a083201007387 */ /* 0x008fe80000100a00 */
[----:B--2---:R0:W-:Y:S04]  /*bbdc0*/  STL.64 [R1+0x5a00], R48 ;  /* 0x005a003001007387 */ /* 0x0041e80000100a00 */
[----:B------:R-:W2:Y:S04]  /*bbdd0*/  LDL.LU R16, [R1+0x1140] ;  /* 0x0011400001107983 */ /* 0x000ea80000300800 */
[----:B------:R-:W-:Y:S04]  /*bbde0*/  STL.64 [R1+0x580], R8 ;  /* 0x0005800801007387 */ /* 0x000fe80000100a00 */
[----:B------:R-:W-:Y:S04]  /*bbdf0*/  STL.64 [R1+0x588], R10 ;  /* 0x0005880a01007387 */ /* 0x000fe80000100a00 */
[----:B------:R1:W-:Y:S04]  /*bbe00*/  STL.64 [R1+0x570], R4 ;  /* 0x0005700401007387 */ /* 0x0003e80000100a00 */
[----:B------:R3:W-:Y:S04]  /*bbe10*/  STL.64 [R1+0x578], R6 ;  /* 0x0005780601007387 */ /* 0x0007e80000100a00 */
        /* <DEDUP_REMOVED lines=11> */
[----:B0-----:R-:W4:Y:S04]  /*bbed0*/  LDL.LU R48, [R1+0x1640] ;  /* 0x0016400001307983 */ /* 0x001f280000300800 */
        /* <DEDUP_REMOVED lines=19> */
[----:B-1----:R-:W2:Y:S04]  /*bc010*/  LDL.LU R4, [R1+0x1170] ;  /* 0x0011700001047983 */ /* 0x002ea80000300800 */
[----:B------:R-:W2:Y:S04]  /*bc020*/  LDL.LU R5, [R1+0x1174] ;  /* 0x0011740001057983 */ /* 0x000ea80000300800 */
        /* <DEDUP_REMOVED lines=14> */
[C---:B----4-:R-:W-:Y:S08]  /*bc110*/  HMMA.16816.F32 R48, R28.reuse, R42, R48 ;  /* 0x0000002a1c30723c */ /* 0x050ff00000001830 */
[----:B--2---:R-:W-:Y:S11]  /*bc120*/  HMMA.16816.F32 R40, R28, R40, R36 ;  /* 0x000000281c28723c */ /* 0x004ff60000001824 */
        /* <DEDUP_REMOVED lines=28> */
[----:B--2---:R-:W-:Y:S11]  /*bc2f0*/  HMMA.16816.F32 R32, R28, R32, R24 ;  /* 0x000000201c20723c */ /* 0x004ff60000001818 */
[----:B------:R-:W-:Y:S04]  /*bc300*/  STL.64 [R1+0x520], R56 ;  /* 0x0005203801007387 */ /* 0x000fe80000100a00 */
[----:B------:R0:W-:Y:S04]  /*bc310*/  STL.64 [R1+0x528], R58 ;  /* 0x0005283a01007387 */ /* 0x0001e80000100a00 */
[----:B0-----:R-:W2:Y:S04]  /*bc320*/  LDL.LU.64 R58, [R1+0x59c0] ;  /* 0x0059c000013a7983 */ /* 0x001ea80000300a00 */
[----:B------:R-:W4:Y:S04]  /*bc330*/  LDL.LU.64 R26, [R1+0x59b8] ;  /* 0x0059b800011a7983 */ /* 0x000f280000300a00 */
[----:B------:R-:W2:Y:S04]  /*bc340*/  LDL.LU.64 R24, [R1+0x59b0] ;  /* 0x0059b00001187983 */ /* 0x000ea80000300a00 */
[----:B------:R0:W-:Y:S04]  /*bc350*/  STL.64 [R1+0x510], R32 ;  /* 0x0005102001007387 */ /* 0x0001e80000100a00 */
[----:B------:R1:W-:Y:S04]  /*bc360*/  STL.64 [R1+0x518], R34 ;  /* 0x0005182201007387 */ /* 0x0003e80000100a00 */
[----:B0-----:R-:W2:Y:S04]  /*bc370*/  LDL.LU R32, [R1+0x1100] ;  /* 0x0011000001207983 */ /* 0x001ea80000300800 */
[----:B------:R-:W2:Y:S04]  /*bc380*/  LDL.LU R33, [R1+0x1104] ;  /* 0x0011040001217983 */ /* 0x000ea80000300800 */
[----:B-1----:R-:W2:Y:S01]  /*bc390*/  LDL.LU R34, [R1+0x1108] ;  /* 0x0011080001227983 */ /* 0x002ea20000300800 */
[----:B---3--:R-:W-:-:S03]  /*bc3a0*/  IMAD.MOV.U32 R35, RZ, RZ, R0 ;  /* 0x000000ffff237224 */ /* 0x008fc600078e0000 */
        /* <DEDUP_REMOVED lines=16> */
[----:B---3--:R-:W-:Y:S11]  /*bc4b0*/  HMMA.16816.F32 R20, R28, R20, R16 ;  /* 0x000000141c14723c */ /* 0x008ff60000001810 */
        /* <DEDUP_REMOVED lines=10> */
[----:B-1----:R-:W3:Y:S01]  /*bc560*/  LDL.LU R22, [R1+0x1128] ;  /* 0x0011280001167983 */ /* 0x002ee20000300800 */
[----:B------:R-:W-:-:S03]  /*bc570*/  IMAD.MOV.U32 R23, RZ, RZ, R0 ;  /* 0x000000ffff177224 */ /* 0x000fc600078e0000 */
[----:B------:R0:W5:Y:S01]  /*bc580*/  LDL.LU R0, [R1+0x5960] ;  /* 0x0059600001007983 */ /* 0x0001620000300800 */
[----:B--2---:R-:W-:-:S15]  /*bc590*/  HMMA.16816.F32 R12, R28, R18, R12 ;  /* 0x000000121c0c723c */ /* 0x004fde000000180c */
[----:B------:R-:W-:-:S04]  /*bc5a0*/  NOP ;  /* 0x0000000000007918 */ /* 0x000fc80000000000 */
[----:B------:R-:W-:Y:S04]  /*bc5b0*/  STL.64 [R1+0x4c0], R12 ;  /* 0x0004c00c01007387 */ /* 0x000fe80000100a00 */
[----:B------:R1:W-:Y:S04]  /*bc5c0*/  STL.64 [R1+0x4c8], R14 ;  /* 0x0004c80e01007387 */ /* 0x0003e80000100a00 */
[----:B-1----:R-:W4:Y:S04]  /*bc5d0*/  LDL.LU.64 R14, [R1+0x5958] ;  /* 0x00595800010e7983 */ /* 0x002f280000300a00 */
[----:B------:R-:W2:Y:S01]  /*bc5e0*/  LDL.LU.64 R12, [R1+0x5950] ;  /* 0x00595000010c7983 */ /* 0x000ea20000300a00 */
[----:B---3--:R-:W-:-:S15]  /*bc5f0*/  HMMA.16816.F32 R20, R28, R16, R20 ;  /* 0x000000101c14723c */ /* 0x008fde0000001814 */
[----:B------:R-:W-:-:S04]  /*bc600*/  NOP ;  /* 0x0000000000007918 */ /* 0x000fc80000000000 */
[----:B------:R-:W-:Y:S04]  /*bc610*/  STL.64 [R1+0x4b0], R20 ;  /* 0x0004b01401007387 */ /* 0x000fe80000100a00 */
[----:B------:R1:W-:Y:S02]  /*bc620*/  STL.64 [R1+0x4b8], R22 ;  /* 0x0004b81601007387 */ /* 0x0003e40000100a00 */
[----:B-1----:R-:W-:Y:S01]  /*bc630*/  HMMA.16816.F32 R20, R28, R10, R36 ;  /* 0x0000000a1c14723c */ /* 0x002fe20000001824 */
[----:B------:R-:W-:Y:S02]  /*bc640*/  IADD3 R58, P2, PT, R58, UR26, RZ ;  /* 0x0000001a3a3a7c10 */ /* 0x000fe4000ff5e0ff */
[----:B------:R-:W-:Y:S02]  /*bc650*/  IADD3 R59, P1, PT, R59, UR26, RZ ;  /* 0x0000001a3b3b7c10 */ /* 0x000fe4000ff3e0ff */
[----:B------:R-:W-:-:S02]  /*bc660*/  IADD3 R60, P6, PT, R60, UR26, RZ ;  /* 0x0000001a3c3c7c10 */ /* 0x000fc4000ffde0ff */
[----:B------:R-:W-:Y:S01]  /*bc670*/  IADD3 R61, P5, PT, R61, UR26, RZ ;  /* 0x0000001a3d3d7c10 */ /* 0x000fe2000ffbe0ff */
[C---:B----4-:R-:W-:Y:S08]  /*bc680*/  HMMA.16816.F32 R16, R28.reuse, R14, R24 ;  /* 0x0000000e1c10723c */ /* 0x050ff00000001818 */
[C---:B--2---:R-:W-:Y:S11]  /*bc690*/  HMMA.16816.F32 R12, R28.reuse, R12, R32 ;  /* 0x0000000c1c0c723c */ /* 0x044ff60000001820 */
[----:B------:R-:W-:Y:S04]  /*bc6a0*/  STL.64 [R1+0x4a0], R16 ;  /* 0x0004a01001007387 */ /* 0x000fe80000100a00 */
[----:B------:R1:W-:Y:S04]  /*bc6b0*/  STL.64 [R1+0x4a8], R18 ;  /* 0x0004a81201007387 */ /* 0x0003e80000100a00 */
[----:B------:R-:W-:Y:S04]  /*bc6c0*/  STL.64 [R1+0x490], R12 ;  /* 0x0004900c01007387 */ /* 0x000fe80000100a00 */
[----:B------:R2:W-:Y:S01]  /*bc6d0*/  STL.64 [R1+0x498], R14 ;  /* 0x0004980e01007387 */ /* 0x0005e20000100a00 */
[C---:B-1----:R-:W-:Y:S08]  /*bc6e0*/  HMMA.16816.F32 R16, R28.reuse, R8, R40 ;  /* 0x000000081c10723c */ /* 0x042ff00000001828 */
[C---:B--2---:R-:W-:Y:S08]  /*bc6f0*/  HMMA.16816.F32 R12, R28.reuse, R6, R44 ;  /* 0x000000061c0c723c */ /* 0x044ff0000000182c */
        /* <DEDUP_REMOVED lines=12> */
[----:B------:R1:W-:Y:S04]  /*bc7c0*/  STL [R1+0x30b0], R58 ;  /* 0x0030b03a01007387 */ /* 0x0003e80000100800 */
[----:B------:R-:W2:Y:S04]  /*bc7d0*/  LDL.LU R27, [R1+0x30c0] ;  /* 0x0030c000011b7983 */ /* 0x000ea80000300800 */
[----:B------:R3:W-:Y:S04]  /*bc7e0*/  STL [R1+0x30b4], R59 ;  /* 0x0030b43b01007387 */ /* 0x0007e80000100800 */
[----:B------:R-:W4:Y:S04]  /*bc7f0*/  LDL.LU R32, [R1+0x30ac] ;  /* 0x0030ac0001207983 */ /* 0x000f280000300800 */
[----:B------:R0:W-:Y:S04]  /*bc800*/  STL [R1+0x30b8], R60 ;  /* 0x0030b83c01007387 */ /* 0x0001e80000100800 */
[----:B------:R-:W4:Y:S04]  /*bc810*/  LDL.LU R33, [R1+0x30a4] ;  /* 0x0030a40001217983 */ /* 0x000f280000300800 */
[----:B------:R0:W-:Y:S04]  /*bc820*/  STL [R1+0x30bc], R61 ;  /* 0x0030bc3d01007387 */ /* 0x0001e80000100800 */
        /* <DEDUP_REMOVED lines=24> */
[----:B-1----:R-:W4:Y:S04]  /*bc9b0*/  LDL.LU R58, [R1+0x4318] ;  /* 0x00431800013a7983 */ /* 0x002f280000300800 */
[----:B---3--:R-:W3:Y:S04]  /*bc9c0*/  LDL.LU R59, [R1+0x42e4] ;  /* 0x0042e400013b7983 */ /* 0x008ee80000300800 */
[----:B0-----:R-:W3:Y:S04]  /*bc9d0*/  LDL.LU R60, [R1+0x4310] ;  /* 0x00431000013c7983 */ /* 0x001ee80000300800 */
[----:B------:R-:W3:Y:S01]  /*bc9e0*/  LDL.LU R61, [R1+0x42dc] ;  /* 0x0042dc00013d7983 */ /* 0x000ee20000300800 */
[----:B--2---:R-:W-:-:S02]  /*bc9f0*/  IADD3 R27, P0, PT, R27, UR26, RZ ;  /* 0x0000001a1b1b7c10 */ /* 0x004fc4000ff1e0ff */
[----:B----4-:R-:W-:Y:S02]  /*bca00*/  IADD3 R32, P4, PT, R32, UR26, RZ ;  /* 0x0000001a20207c10 */ /* 0x010fe4000ff9e0ff */
[----:B------:R-:W-:Y:S02]  /*bca10*/  IADD3 R33, P3, PT, R33, UR26, RZ ;  /* 0x0000001a21217c10 */ /* 0x000fe4000ff7e0ff */
[----:B------:R-:W-:Y:S02]  /*bca20*/  IADD3.X R34, PT, PT, R34, UR56, RZ, P2, !PT ;  /* 0x0000003822227c10 */ /* 0x000fe400097fe4ff */
[----:B------:R-:W-:Y:S01]  /*bca30*/  IADD3 R35, P2, PT, R35, UR26, RZ ;  /* 0x0000001a23237c10 */ /* 0x000fe2000ff5e0ff */
[----:B------:R0:W-:Y:S01]  /*bca40*/  STL [R1+0x30c0], R27 ;  /* 0x0030c01b01007387 */ /* 0x0001e20000100800 */
[----:B------:R-:W-:-:S03]  /*bca50*/  IADD3.X R36, PT, PT, R36, UR56, RZ, P1, !PT ;  /* 0x0000003824247c10 */ /* 0x000fc60008ffe4ff */
[----:B------:R1:W-:Y:S01]  /*bca60*/  STL [R1+0x30ac], R32 ;  /* 0x0030ac2001007387 */ /* 0x0003e20000100800 */
[----:B------:R-:W-:-:S03]  /*bca70*/  IADD3 R37, P1, PT, R37, UR26, RZ ;  /* 0x0000001a25257c10 */ /* 0x000fc6000ff3e0ff */
        /* <DEDUP_REMOVED lines=42> */
[----:B------:R0:W-:Y:S04]  /*bcd20*/  STL [R1+0x4328], R54 ;  /* 0x0043283601007387 */ /* 0x0001e80000100800 */
[----:B------:R0:W-:Y:S01]  /*bcd30*/  STL [R1+0x42f4], R55 ;  /* 0x0042f43701007387 */ /* 0x0001e20000100800 */
[----:B---3--:R-:W-:-:S03]  /*bcd40*/  IADD3 R59, P4, PT, R59, UR26, RZ ;  /* 0x0000001a3b3b7c10 */ /* 0x008fc6000ff9e0ff */
[----:B------:R3:W-:Y:S01]  /*bcd50*/  STL [R1+0x4320], R56 ;  /* 0x0043203801007387 */ /* 0x0007e20000100800 */
[----:B------:R-:W-:-:S03]  /*bcd60*/  IADD3.X R60, PT, PT, R60, UR56, RZ, P3, !PT ;  /* 0x000000383c3c7c10 */ /* 0x000fc60009ffe4ff */
[----:B------:R1:W-:Y:S04]  /*bcd70*/  STL [R1+0x42ec], R57 ;  /* 0x0042ec3901007387 */ /* 0x0003e80000100800 */
[----:B------:R1:W-:Y:S01]  /*bcd80*/  STL [R1+0x4318], R58 ;  /* 0x0043183a01007387 */ /* 0x0003e20000100800 */
[----:B------:R-:W-:-:S03]  /*bcd90*/  IADD3 R61, P3, PT, R61, UR26, RZ ;  /* 0x0000001a3d3d7c10 */ /* 0x000fc6000ff7e0ff */
[----:B0-----:R-:W3:Y:S04]  /*bcda0*/  LDL.LU R27, [R1+0x4308] ;  /* 0x00430800011b7983 */ /* 0x001ee80000300800 */
[----:B------:R0:W-:Y:S04]  /*bcdb0*/  STL [R1+0x42e4], R59 ;  /* 0x0042e43b01007387 */ /* 0x0001e80000100800 */
[----:B-1----:R-:W3:Y:S04]  /*bcdc0*/  LDL.LU R32, [R1+0x42d4] ;  /* 0x0042d40001207983 */ /* 0x002ee80000300800 */
[----:B------:R1:W-:Y:S04]  /*bcdd0*/  STL [R1+0x4310], R60 ;  /* 0x0043103c01007387 */ /* 0x0003e80000100800 */
[----:B--2---:R-:W2:Y:S04]  /*bcde0*/  LDL.LU R33, [R1+0x4300] ;  /* 0x0043000001217983 */ /* 0x004ea80000300800 */
[----:B------:R0:W-:Y:S04]  /*bcdf0*/  STL [R1+0x42dc], R61 ;  /* 0x0042dc3d01007387 */ /* 0x0001e80000100800 */
[----:B----4-:R-:W4:Y:S04]  /*bce00*/  LDL.LU R34, [R1+0x42cc] ;  /* 0x0042cc0001227983 */ /* 0x010f280000300800 */
        /* <DEDUP_REMOVED lines=21> */
[----:B---3--:R-:W3:Y:S04]  /*bcf60*/  LDL.LU R56, [R1+0x428c] ;  /* 0x00428c0001387983 */ /* 0x008ee80000300800 */
[----:B------:R-:W3:Y:S04]  /*bcf70*/  LDL.LU R57, [R1+0x42b8] ;  /* 0x0042b80001397983 */ /* 0x000ee80000300800 */
[----:B------:R-:W3:Y:S04]  /*bcf80*/  LDL.LU R58, [R1+0x4284] ;  /* 0x00428400013a7983 */ /* 0x000ee80000300800 */
[----:B0-----:R-:W3:Y:S04]  /*bcf90*/  LDL.LU R59, [R1+0x42b0] ;  /* 0x0042b000013b7983 */ /* 0x001ee80000300800 */
[----:B-1----:R-:W3:Y:S04]  /*bcfa0*/  LDL.LU R60, [R1+0x427c] ;  /* 0x00427c00013c7983 */ /* 0x002ee80000300800 */
[----:B------:R-:W3:Y:S01]  /*bcfb0*/  LDL.LU R61, [R1+0x42a8] ;  /* 0x0042a800013d7983 */ /* 0x000ee20000300800 */
[----:B------:R-:W-:-:S02]  /*bcfc0*/  IADD3.X R27, PT, PT, R27, UR56, RZ, P2, !PT ;  /* 0x000000381b1b7c10 */ /* 0x000fc400097fe4ff */
[----:B------:R-:W-:Y:S02]  /*bcfd0*/  IADD3 R32, P2, PT, R32, UR26, RZ ;  /* 0x0000001a20207c10 */ /* 0x000fe4000ff5e0ff */
[----:B--2---:R-:W-:Y:S02]  /*bcfe0*/  IADD3.X R33, PT, PT, R33, UR56, RZ, P1, !PT ;  /* 0x0000003821217c10 */ /* 0x004fe40008ffe4ff */
[----:B----4-:R-:W-:Y:S02]  /*bcff0*/  IADD3 R34, P1, PT, R34, UR26, RZ ;  /* 0x0000001a22227c10 */ /* 0x010fe4000ff3e0ff */
[----:B------:R-:W-:Y:S01]  /*bd000*/  IADD3.X R35, PT, PT, R35, UR56, RZ, P6, !PT ;  /* 0x0000003823237c10 */ /* 0x000fe2000b7fe4ff */
        /* <DEDUP_REMOVED lines=41> */
[----:B---3--:R-:W-:-:S03]  /*bd2a0*/  IADD3 R56, P4, PT, R56, UR26, RZ ;  /* 0x0000001a38387c10 */ /* 0x008fc6000ff9e0ff */
[----:B------:R3:W-:Y:S01]  /*bd2b0*/  STL [R1+0x429c], R52 ;  /* 0x00429c3401007387 */ /* 0x0007e20000100800 */
[----:B------:R-:W-:-:S03]  /*bd2c0*/  IADD3.X R57, PT, PT, R57, UR56, RZ, P3, !PT ;  /* 0x0000003839397c10 */ /* 0x000fc60009ffe4ff */
[----:B------:R0:W-:Y:S01]  /*bd2d0*/  STL [R1+0x4348], R53 ;  /* 0x0043483501007387 */ /* 0x0001e20000100800 */
[----:B------:R-:W-:-:S03]  /*bd2e0*/  IADD3 R58, P3, PT, R58, UR26, RZ ;  /* 0x0000001a3a3a7c10 */ /* 0x000fc6000ff7e0ff */
[----:B------:R0:W-:Y:S04]  /*bd2f0*/  STL [R1+0x4294], R54 ;  /* 0x0042943601007387 */ /* 0x0001e80000100800 */
[----:B------:R0:W-:Y:S01]  /*bd300*/  STL [R1+0x4340], R55 ;  /* 0x0043403701007387 */ /* 0x0001e20000100800 */
[----:B------:R-:W-:-:S03]  /*bd310*/  IADD3.X R59, PT, PT, R59, UR56, RZ, P2, !PT ;  /* 0x000000383b3b7c10 */ /* 0x000fc600097fe4ff */
[----:B------:R0:W-:Y:S01]  /*bd320*/  STL [R1+0x428c], R56 ;  /* 0x00428c3801007387 */ /* 0x0001e20000100800 */
[----:B------:R-:W-:-:S03]  /*bd330*/  IADD3 R60, P2, PT, R60, UR26, RZ ;  /* 0x0000001a3c3c7c10 */ /* 0x000fc6000ff5e0ff */
[----:B------:R1:W-:Y:S04]  /*bd340*/  STL [R1+0x42b8], R57 ;  /* 0x0042b83901007387 */ /* 0x0003e80000100800 */
[----:B------:R1:W-:Y:S01]  /*bd350*/  STL [R1+0x4284], R58 ;  /* 0x0042843a01007387 */ /* 0x0003e20000100800 */
[----:B------:R-:W-:-:S03]  /*bd360*/  IADD3.X R61, PT, PT, R61, UR56, RZ, P1, !PT ;  /* 0x000000383d3d7c10 */ /* 0x000fc60008ffe4ff */
        /* <DEDUP_REMOVED lines=28> */
[----:B------:R-:W3:Y:S04]  /*bd530*/  LDL.LU R56, [R1+0x4240] ;  /* 0x0042400001387983 */ /* 0x000ee80000300800 */
[----:B------:R-:W3:Y:S04]  /*bd540*/  LDL.LU R57, [R1+0x420c] ;  /* 0x00420c0001397983 */ /* 0x000ee80000300800 */
[----:B------:R-:W3:Y:S04]  /*bd550*/  LDL.LU R58, [R1+0x4238] ;  /* 0x00423800013a7983 */ /* 0x000ee80000300800 */
[----:B0-----:R-:W3:Y:S04]  /*bd560*/  LDL.LU R59, [R1+0x4204] ;  /* 0x00420400013b7983 */ /* 0x001ee80000300800 */
[----:B-1----:R-:W3:Y:S04]  /*bd570*/  LDL.LU R60, [R1+0x4230] ;  /* 0x00423000013c7983 */ /* 0x002ee80000300800 */
[----:B------:R-:W3:Y:S01]  /*bd580*/  LDL.LU R61, [R1+0x41fc] ;  /* 0x0041fc00013d7983 */ /* 0x000ee20000300800 */
[----:B------:R-:W-:-:S02]  /*bd590*/  IADD3 R27, P1, PT, R27, UR26, RZ ;  /* 0x0000001a1b1b7c10 */ /* 0x000fc4000ff3e0ff */
[----:B------:R-:W-:Y:S02]  /*bd5a0*/  IADD3.X R32, PT, PT, R32, UR56, RZ, P6, !PT ;  /* 0x0000003820207c10 */ /* 0x000fe4000b7fe4ff */
[----:B--2---:R-:W-:Y:S02]  /*bd5b0*/  IADD3 R33, P6, PT, R33, UR26, RZ ;  /* 0x0000001a21217c10 */ /* 0x004fe4000ffde0ff */
[----:B----4-:R-:W-:Y:S02]  /*bd5c0*/  IADD3.X R34, PT, PT, R34, UR56, RZ, P5, !PT ;  /* 0x0000003822227c10 */ /* 0x010fe4000affe4ff */
        /* <DEDUP_REMOVED lines=34> */
[----:B---3--:R-:W-:-:S03]  /*bd7f0*/  IADD3.X R52, PT, PT, R52, UR56, RZ, P4, !PT ;  /* 0x0000003834347c10 */ /* 0x008fc6000a7fe4ff */
        /* <DEDUP_REMOVED lines=14> */
[----:B------:R-:W-:-:S03]  /*bd8e0*/  IADD3 R59, P1, PT, R59, UR26, RZ ;  /* 0x0000001a3b3b7c10 */ /* 0x000fc6000ff3e0ff */
        /* <DEDUP_REMOVED lines=377> */
[----:B0-----:R-:W4:Y:S04]  /*bf080*/  LDL.LU R27, [R1+0x4038] ;  /* 0x00403800011b7983 */ /* 0x001f280000300800 */
[----:B------:R0:W-:Y:S04]  /*bf090*/  STL [R1+0x4014], R59 ;  /* 0x0040143b01007387 */ /* 0x0001e80000100800 */
[----:B-1----:R-:W4:Y:S04]  /*bf0a0*/  LDL.LU R32, [R1+0x4004] ;  /* 0x0040040001207983 */ /* 0x002f280000300800 */
[----:B------:R1:W-:Y:S04]  /*bf0b0*/  STL [R1+0x4040], R60 ;  /* 0x0040403c01007387 */ /* 0x0003e80000100800 */
[----:B--2---:R-:W2:Y:S04]  /*bf0c0*/  LDL.LU R33, [R1+0x4030] ;  /* 0x0040300001217983 */ /* 0x004ea80000300800 */
[----:B------:R0:W-:Y:S04]  /*bf0d0*/  STL [R1+0x400c], R61 ;  /* 0x00400c3d01007387 */ /* 0x0001e80000100800 */
[----:B---3--:R-:W3:Y:S04]  /*bf0e0*/  LDL.LU R34, [R1+0x3ffc] ;  /* 0x003ffc0001227983 */ /* 0x008ee80000300800 */
        /* <DEDUP_REMOVED lines=25> */
[----:B-1----:R-:W4:Y:S04]  /*bf280*/  LDL.LU R60, [R1+0x3f94] ;  /* 0x003f9400013c7983 */ /* 0x002f280000300800 */
[----:B------:R-:W4:Y:S01]  /*bf290*/  LDL.LU R61, [R1+0x3fc0] ;  /* 0x003fc000013d7983 */ /* 0x000f220000300800 */
[----:B------:R-:W-:-:S02]  /*bf2a0*/  IADD3.X R27, PT, PT, R27, UR56, RZ, P6, !PT ;  /* 0x000000381b1b7c10 */ /* 0x000fc4000b7fe4ff */
[----:B------:R-:W-:Y:S02]  /*bf2b0*/  IADD3 R32, P6, PT, R32, UR26, RZ ;  /* 0x0000001a20207c10 */ /* 0x000fe4000ffde0ff */
[----:B--2---:R-:W-:Y:S02]  /*bf2c0*/  IADD3.X R33, PT, PT, R33, UR56, RZ, P5, !PT ;  /* 0x0000003821217c10 */ /* 0x004fe4000affe4ff */
[----:B---3--:R-:W-:Y:S02]  /*bf2d0*/  IADD3 R34, P5, PT, R34, UR26, RZ ;  /* 0x0000001a22227c10 */ /* 0x008fe4000ffbe0ff */
[----:B----4-:R-:W-:Y:S01]  /*bf2e0*/  IADD3.X R35, PT, PT, R35, UR56, RZ, P0, !PT ;  /* 0x0000003823237c10 */ /* 0x010fe200087fe4ff */
        /* <DEDUP_REMOVED lines=88> */
[----:B------:R-:W-:-:S02]  /*bf870*/  IADD3 R27, P5, PT, R27, UR26, RZ ;  /* 0x0000001a1b1b7c10 */ /* 0x000fc4000ffbe0ff */
[----:B------:R-:W-:Y:S02]  /*bf880*/  IADD3.X R32, PT, PT, R32, UR56, RZ, P0, !PT ;  /* 0x0000003820207c10 */ /* 0x000fe400087fe4ff */
[----:B--2---:R-:W-:Y:S02]  /*bf890*/  IADD3 R33, P0, PT, R33, UR26, RZ ;  /* 0x0000001a21217c10 */ /* 0x004fe4000ff1e0ff */
[----:B---3--:R-:W-:Y:S02]  /*bf8a0*/  IADD3.X R34, PT, PT, R34, UR56, RZ, P4, !PT ;  /* 0x0000003822227c10 */ /* 0x008fe4000a7fe4ff */
[----:B----4-:R-:W-:Y:S01]  /*bf8b0*/  IADD3 R35, P4, PT, R35, UR26, RZ ;  /* 0x0000001a23237c10 */ /* 0x010fe2000ff9e0ff */
        /* <DEDUP_REMOVED lines=651> */
[----:B------:R-:W-:Y:S01]  /*c2170*/  STL [R1+0x3c58], R27 ;  /* 0x003c581b01007387 */ /* 0x000fe20000100800 */
[----:B------:R-:W-:-:S03]  /*c2180*/  IADD3 R36, P6, PT, R36, UR26, RZ ;  /* 0x0000001a24247c10 */ /* 0x000fc6000ffde0ff */
[----:B------:R-:W-:Y:S01]  /*c2190*/  STL [R1+0x3c24], R32 ;  /* 0x003c242001007387 */ /* 0x000fe20000100800 */
[----:B------:R-:W-:-:S03]  /*c21a0*/  IADD3.X R37, PT, PT, R37, UR56, RZ, P5, !PT ;  /* 0x0000003825257c10 */ /* 0x000fc6000affe4ff */
        /* <DEDUP_REMOVED lines=48> */
[----:B------:R-:W-:Y:S04]  /*c24b0*/  STL [R1+0x3be8], R57 ;  /* 0x003be83901007387 */ /* 0x000fe80000100800 */
[----:B------:R-:W-:Y:S04]  /*c24c0*/  STL [R1+0x3be0], R58 ;  /* 0x003be03a01007387 */ /* 0x000fe80000100800 */
[----:B------:R0:W-:Y:S04]  /*c24d0*/  STL [R1+0x3bc8], R61 ;  /* 0x003bc83d01007387 */ /* 0x0001e80000100800 */
[----:B------:R1:W-:Y:S04]  /*c24e0*/  STL [R1+0x3bd8], R59 ;  /* 0x003bd83b01007387 */ /* 0x0003e80000100800 */
[----:B------:R2:W-:Y:S04]  /*c24f0*/  STL [R1+0x3bd0], R60 ;  /* 0x003bd03c01007387 */ /* 0x0005e80000100800 */
[----:B0-----:R-:W3:Y:S04]  /*c2500*/  LDL.LU R61, [R1+0x3bc4] ;  /* 0x003bc400013d7983 */ /* 0x001ee80000300800 */
[----:B-1----:R-:W4:Y:S04]  /*c2510*/  LDL.LU R59, [R1+0x3bbc] ;  /* 0x003bbc00013b7983 */ /* 0x002f280000300800 */
        /* <DEDUP_REMOVED lines=18> */
[----:B---3--:R-:W-:-:S05]  /*c2640*/  IADD3 R61, P5, PT, R61, UR26, RZ ;  /* 0x0000001a3d3d7c10 */ /* 0x008fca000ffbe0ff */
[----:B------:R0:W-:Y:S04]  /*c2650*/  STL [R1+0x3bc4], R61 ;  /* 0x003bc43d01007387 */ /* 0x0001e80000100800 */
[----:B------:R-:W3:Y:S04]  /*c2660*/  LDL.LU R49, [R1+0x3b90] ;  /* 0x003b900001317983 */ /* 0x000ee80000300800 */
[----:B------:R-:W3:Y:S04]  /*c2670*/  LDL.LU R50, [R1+0x3b5c] ;  /* 0x003b5c0001327983 */ /* 0x000ee80000300800 */
[----:B------:R-:W3:Y:S04]  /*c2680*/  LDL.LU R51, [R1+0x3b88] ;  /* 0x003b880001337983 */ /* 0x000ee80000300800 */
[----:B0-----:R-:W3:Y:S01]  /*c2690*/  LDL.LU R61, [R1+0x3b54] ;  /* 0x003b5400013d7983 */ /* 0x001ee20000300800 */
[----:B----4-:R-:W-:-:S03]  /*c26a0*/  IADD3 R59, P4, PT, R59, UR26, RZ ;  /* 0x0000001a3b3b7c10 */ /* 0x010fc6000ff9e0ff */
[----:B------:R-:W4:Y:S04]  /*c26b0*/  LDL.LU R52, [R1+0x3b80] ;  /* 0x003b800001347983 */ /* 0x000f280000300800 */
[----:B------:R-:W4:Y:S04]  /*c26c0*/  LDL.LU R53, [R1+0x3b4c] ;  /* 0x003b4c0001357983 */ /* 0x000f280000300800 */
[----:B------:R-:W4:Y:S04]  /*c26d0*/  LDL.LU R54, [R1+0x3b78] ;  /* 0x003b780001367983 */ /* 0x000f280000300800 */
[----:B------:R0:W-:Y:S01]  /*c26e0*/  STL [R1+0x3bbc], R59 ;  /* 0x003bbc3b01007387 */ /* 0x0001e20000100800 */
[----:B--2---:R-:W-:-:S03]  /*c26f0*/  IADD3 R60, P3, PT, R60, UR26, RZ ;  /* 0x0000001a3c3c7c10 */ /* 0x004fc6000ff7e0ff */
[----:B------:R-:W2:Y:S04]  /*c2700*/  LDL.LU R56, [R1+0x3b44] ;  /* 0x003b440001387983 */ /* 0x000ea80000300800 */
[----:B------:R-:W2:Y:S04]  /*c2710*/  LDL.LU R57, [R1+0x3b70] ;  /* 0x003b700001397983 */ /* 0x000ea80000300800 */
[----:B0-----:R-:W2:Y:S01]  /*c2720*/  LDL.LU R59, [R1+0x3b3c] ;  /* 0x003b3c00013b7983 */ /* 0x001ea20000300800 */
[----:B------:R-:W-:-:S03]  /*c2730*/  IADD3 R34, P2, PT, R34, UR26, RZ ;  /* 0x0000001a22227c10 */ /* 0x000fc6000ff5e0ff */
[----:B------:R0:W-:Y:S01]  /*c2740*/  STL [R1+0x3bb4], R60 ;  /* 0x003bb43c01007387 */ /* 0x0001e20000100800 */
[----:B------:R-:W-:Y:S02]  /*c2750*/  IADD3 R35, P1, PT, R35, UR26, RZ ;  /* 0x0000001a23237c10 */ /* 0x000fe4000ff3e0ff */
[----:B------:R-:W-:Y:S02]  /*c2760*/  IADD3 R36, P0, PT, R36, UR26, RZ ;  /* 0x0000001a24247c10 */ /* 0x000fe4000ff1e0ff */
[----:B------:R-:W-:Y:S01]  /*c2770*/  IADD3 R37, P6, PT, R37, UR26, RZ ;  /* 0x0000001a25257c10 */ /* 0x000fe2000ffde0ff */
[----:B0-----:R-:W2:Y:S01]  /*c2780*/  LDL.LU R60, [R1+0x3b68] ;  /* 0x003b6800013c7983 */ /* 0x001ea20000300800 */
[----:B------:R-:W-:Y:S01]  /*c2790*/  VIADD R55, R55, 0x1 ;  /* 0x0000000137377836 */ /* 0x000fe20000000000 */
[----:B------:R-:W-:Y:S02]  /*c27a0*/  IADD3.X R38, PT, PT, R38, UR56, RZ, P5, !PT ;  /* 0x0000003826267c10 */ /* 0x000fe4000affe4ff */
[----:B------:R-:W-:-:S02]  /*c27b0*/  IADD3 R39, P5, PT, R39, UR26, RZ ;  /* 0x0000001a27277c10 */ /* 0x000fc4000ffbe0ff */
        /* <DEDUP_REMOVED lines=12> */
[----:B------:R-:W-:Y:S04]  /*c2880*/  STL [R1+0x3b8c], R39 ;  /* 0x003b8c2701007387 */ /* 0x000fe80000100800 */
[----:B------:R-:W-:Y:S04]  /*c2890*/  STL [R1+0x3bb8], R40 ;  /* 0x003bb82801007387 */ /* 0x000fe80000100800 */
[----:B------:R-:W-:Y:S04]  /*c28a0*/  STL [R1+0x3b84], R41 ;  /* 0x003b842901007387 */ /* 0x000fe80000100800 */
[----:B------:R-:W-:Y:S04]  /*c28b0*/  STL [R1+0x3bb0], R42 ;  /* 0x003bb02a01007387 */ /* 0x000fe80000100800 */
[----:B------:R-:W-:Y:S04]  /*c28c0*/  STL [R1+0x3b7c], R43 ;  /* 0x003b7c2b01007387 */ /* 0x000fe80000100800 */
[----:B------:R0:W-:Y:S04]  /*c28d0*/  STL [R1+0x3ba0], R58 ;  /* 0x003ba03a01007387 */ /* 0x0001e80000100800 */
[----:B------:R-:W-:Y:S04]  /*c28e0*/  STL [R1+0x3ba8], R44 ;  /* 0x003ba82c01007387 */ /* 0x000fe80000100800 */
[----:B0-----:R-:W2:Y:S01]  /*c28f0*/  LDL.LU R58, [R1+0x3b34] ;  /* 0x003b3400013a7983 */ /* 0x001ea20000300800 */
[----:B------:R-:W-:-:S02]  /*c2900*/  IADD3 R45, P2, PT, R45, UR26, RZ ;  /* 0x0000001a2d2d7c10 */ /* 0x000fc4000ff5e0ff */
[----:B------:R-:W-:Y:S02]  /*c2910*/  IADD3 R46, P1, PT, R46, UR26, RZ ;  /* 0x0000001a2e2e7c10 */ /* 0x000fe4000ff3e0ff */
[----:B------:R-:W-:Y:S02]  /*c2920*/  IADD3.X R47, PT, PT, R47, UR56, RZ, P0, !PT ;  /* 0x000000382f2f7c10 */ /* 0x000fe400087fe4ff */
[----:B------:R-:W-:Y:S01]  /*c2930*/  IADD3 R48, P0, PT, R48, UR26, RZ ;  /* 0x0000001a30307c10 */ /* 0x000fe2000ff1e0ff */
[----:B------:R-:W-:Y:S04]  /*c2940*/  STL [R1+0x3b74], R45 ;  /* 0x003b742d01007387 */ /* 0x000fe80000100800 */
[----:B------:R-:W-:Y:S04]  /*c2950*/  STL [R1+0x3b6c], R46 ;  /* 0x003b6c2e01007387 */ /* 0x000fe80000100800 */
[----:B------:R-:W-:Y:S04]  /*c2960*/  STL [R1+0x3b98], R47 ;  /* 0x003b982f01007387 */ /* 0x000fe80000100800 */
[----:B------:R-:W-:Y:S01]  /*c2970*/  STL [R1+0x3b64], R48 ;  /* 0x003b643001007387 */ /* 0x000fe20000100800 */
[----:B---3--:R-:W-:-:S02]  /*c2980*/  IADD3.X R49, PT, PT, R49, UR56, RZ, P6, !PT ;  /* 0x0000003831317c10 */ /* 0x008fc4000b7fe4ff */
[----:B------:R-:W-:Y:S02]  /*c2990*/  IADD3 R50, P6, PT, R50, UR26, RZ ;  /* 0x0000001a32327c10 */ /* 0x000fe4000ffde0ff */
[----:B------:R-:W-:Y:S02]  /*c29a0*/  IADD3.X R51, PT, PT, R51, UR56, RZ, P5, !PT ;  /* 0x0000003833337c10 */ /* 0x000fe4000affe4ff */
[----:B------:R-:W-:Y:S01]  /*c29b0*/  IADD3 R61, P5, PT, R61, UR26, RZ ;  /* 0x0000001a3d3d7c10 */ /* 0x000fe2000ffbe0ff */
[----:B------:R-:W-:Y:S04]  /*c29c0*/  STL [R1+0x3b90], R49 ;  /* 0x003b903101007387 */ /* 0x000fe80000100800 */
[----:B------:R0:W-:Y:S04]  /*c29d0*/  STL [R1+0x3b54], R61 ;  /* 0x003b543d01007387 */ /* 0x0001e80000100800 */
[----:B------:R-:W-:Y:S04]  /*c29e0*/  STL [R1+0x3b5c], R50 ;  /* 0x003b5c3201007387 */ /* 0x000fe80000100800 */
[----:B0-----:R-:W3:Y:S01]  /*c29f0*/  LDL.LU R61, [R1+0x3b60] ;  /* 0x003b6000013d7983 */ /* 0x001ee20000300800 */
[----:B----4-:R-:W-:-:S02]  /*c2a00*/  IADD3.X R52, PT, PT, R52, UR56, RZ, P4, !PT ;  /* 0x0000003834347c10 */ /* 0x010fc4000a7fe4ff */
[----:B------:R-:W-:Y:S02]  /*c2a10*/  IADD3 R53, P4, PT, R53, UR26, RZ ;  /* 0x0000001a35357c10 */ /* 0x000fe4000ff9e0ff */
[----:B------:R-:W-:Y:S01]  /*c2a20*/  IADD3.X R54, PT, PT, R54, UR56, RZ, P3, !PT ;  /* 0x0000003836367c10 */ /* 0x000fe20009ffe4ff */
[----:B------:R-:W-:Y:S01]  /*c2a30*/  STL [R1+0x3b88], R51 ;  /* 0x003b883301007387 */ /* 0x000fe20000100800 */
[----:B--2---:R-:W-:Y:S02]  /*c2a40*/  IADD3 R56, P3, PT, R56, UR26, RZ ;  /* 0x0000001a38387c10 */ /* 0x004fe4000ff7e0ff */
[----:B------:R-:W-:Y:S01]  /*c2a50*/  IADD3.X R57, PT, PT, R57, UR56, RZ, P2, !PT ;  /* 0x0000003839397c10 */ /* 0x000fe200097fe4ff */
[----:B------:R-:W-:Y:S01]  /*c2a60*/  STL [R1+0x3b80], R52 ;  /* 0x003b803401007387 */ /* 0x000fe20000100800 */
[----:B------:R-:W-:-:S03]  /*c2a70*/  IADD3 R59, P2, PT, R59, UR26, RZ ;  /* 0x0000001a3b3b7c10 */ /* 0x000fc6000ff5e0ff */
[----:B------:R-:W-:Y:S04]  /*c2a80*/  STL [R1+0x3b4c], R53 ;  /* 0x003b4c3501007387 */ /* 0x000fe80000100800 */
[----:B------:R-:W-:Y:S04]  /*c2a90*/  STL [R1+0x3b78], R54 ;  /* 0x003b783601007387 */ /* 0x000fe80000100800 */
[----:B------:R0:W-:Y:S04]  /*c2aa0*/  STL [R1+0x3b3c], R59 ;  /* 0x003b3c3b01007387 */ /* 0x0001e80000100800 */
[----:B------:R-:W-:Y:S01]  /*c2ab0*/  STL [R1+0x3b44], R56 ;  /* 0x003b443801007387 */ /* 0x000fe20000100800 */
[----:B------:R-:W-:-:S03]  /*c2ac0*/  IADD3.X R60, PT, PT, R60, UR56, RZ, P1, !PT ;  /* 0x000000383c3c7c10 */ /* 0x000fc60008ffe4ff */
[----:B0-----:R-:W2:Y:S04]  /*c2ad0*/  LDL.LU R59, [R1+0x3b2c] ;  /* 0x003b2c00013b7983 */ /* 0x001ea80000300800 */
[----:B------:R-:W-:Y:S04]  /*c2ae0*/  STL [R1+0x3b70], R57 ;  /* 0x003b703901007387 */ /* 0x000fe80000100800 */
[----:B------:R-:W4:Y:S04]  /*c2af0*/  LDL.LU R33, [R1+0x3b58] ;  /* 0x003b580001217983 */ /* 0x000f280000300800 */
[----:B------:R-:W4:Y:S04]  /*c2b00*/  LDL.LU R34, [R1+0x3b24] ;  /* 0x003b240001227983 */ /* 0x000f280000300800 */
        /* <DEDUP_REMOVED lines=11> */
[----:B------:R-:W-:-:S03]  /*c2bc0*/  IADD3 R58, P1, PT, R58, UR26, RZ ;  /* 0x0000001a3a3a7c10 */ /* 0x000fc6000ff3e0ff */
[----:B------:R-:W4:Y:S04]  /*c2bd0*/  LDL.LU R45, [R1+0x3b28] ;  /* 0x003b2800012d7983 */ /* 0x000f280000300800 */
[----:B0-----:R-:W4:Y:S04]  /*c2be0*/  LDL.LU R60, [R1+0x3af4] ;  /* 0x003af400013c7983 */ /* 0x001f280000300800 */
[----:B------:R-:W4:Y:S04]  /*c2bf0*/  LDL.LU R46, [R1+0x3b20] ;  /* 0x003b2000012e7983 */ /* 0x000f280000300800 */
[----:B------:R-:W4:Y:S04]  /*c2c00*/  LDL.LU R47, [R1+0x3aec] ;  /* 0x003aec00012f7983 */ /* 0x000f280000300800 */
[----:B------:R-:W4:Y:S04]  /*c2c10*/  LDL.LU R48, [R1+0x3b18] ;  /* 0x003b180001307983 */ /* 0x000f280000300800 */
[----:B------:R0:W-:Y:S04]  /*c2c20*/  STL [R1+0x3b34], R58 ;  /* 0x003b343a01007387 */ /* 0x0001e80000100800 */
[----:B------:R-:W4:Y:S04]  /*c2c30*/  LDL.LU R49, [R1+0x3ae4] ;  /* 0x003ae40001317983 */ /* 0x000f280000300800 */
[----:B------:R-:W4:Y:S04]  /*c2c40*/  LDL.LU R50, [R1+0x3b10] ;  /* 0x003b100001327983 */ /* 0x000f280000300800 */
[----:B------:R-:W4:Y:S04]  /*c2c50*/  LDL.LU R51, [R1+0x3adc] ;  /* 0x003adc0001337983 */ /* 0x000f280000300800 */
[----:B0-----:R-:W4:Y:S04]  /*c2c60*/  LDL.LU R58, [R1+0x3b08] ;  /* 0x003b0800013a7983 */ /* 0x001f280000300800 */
[----:B------:R-:W4:Y:S04]  /*c2c70*/  LDL.LU R52, [R1+0x3ad4] ;  /* 0x003ad40001347983 */ /* 0x000f280000300800 */
[----:B------:R-:W4:Y:S04]  /*c2c80*/  LDL.LU R53, [R1+0x3b00] ;  /* 0x003b000001357983 */ /* 0x000f280000300800 */
[----:B------:R-:W4:Y:S01]  /*c2c90*/  LDL.LU R54, [R1+0x3acc] ;  /* 0x003acc0001367983 */ /* 0x000f220000300800 */
[----:B---3--:R-:W-:-:S05]  /*c2ca0*/  IADD3.X R61, PT, PT, R61, UR56, RZ, P0, !PT ;  /* 0x000000383d3d7c10 */ /* 0x008fca00087fe4ff */
[----:B------:R0:W-:Y:S04]  /*c2cb0*/  STL [R1+0x3b60], R61 ;  /* 0x003b603d01007387 */ /* 0x0001e80000100800 */
[----:B------:R-:W3:Y:S04]  /*c2cc0*/  LDL.LU R56, [R1+0x3af8] ;  /* 0x003af80001387983 */ /* 0x000ee80000300800 */
[----:B------:R-:W3:Y:S04]  /*c2cd0*/  LDL.LU R57, [R1+0x3ac4] ;  /* 0x003ac40001397983 */ /* 0x000ee80000300800 */
[----:B0-----:R-:W3:Y:S01]  /*c2ce0*/  LDL.LU R61, [R1+0x3af0] ;  /* 0x003af000013d7983 */ /* 0x001ee20000300800 */
[----:B--2---:R-:W-:-:S05]  /*c2cf0*/  IADD3 R59, P0, PT, R59, UR26, RZ ;  /* 0x0000001a3b3b7c10 */ /* 0x004fca000ff1e0ff */
[----:B------:R0:W-:Y:S01]  /*c2d00*/  STL [R1+0x3b2c], R59 ;  /* 0x003b2c3b01007387 */ /* 0x0001e20000100800 */
[----:B----4-:R-:W-:Y:S02]  /*c2d10*/  IADD3.X R33, PT, PT, R33, UR56, RZ, P6, !PT ;  /* 0x0000003821217c10 */ /* 0x010fe4000b7fe4ff */
[----:B------:R-:W-:Y:S01]  /*c2d20*/  IADD3 R34, P6, PT, R34, UR26, RZ ;  /* 0x0000001a22227c10 */ /* 0x000fe2000ffde0ff */
[----:B0-----:R-:W2:Y:S01]  /*c2d30*/  LDL.LU R59, [R1+0x3abc] ;  /* 0x003abc00013b7983 */ /* 0x001ea20000300800 */
        /* <DEDUP_REMOVED lines=18> */
[----:B------:R-:W-:Y:S02]  /*c2e60*/  IADD3 R44, P1, PT, R44, UR26, RZ ;  /* 0x0000001a2c2c7c10 */ /* 0x000fe4000ff3e0ff */
[----:B------:R-:W-:Y:S01]  /*c2e70*/  IADD3.X R45, PT, PT, R45, UR56, RZ, P0, !PT ;  /* 0x000000382d2d7c10 */ /* 0x000fe200087fe4ff */
[----:B------:R-:W-:Y:S01]  /*c2e80*/  STL [R1+0x3b04], R42 ;  /* 0x003b042a01007387 */ /* 0x000fe20000100800 */
[----:B------:R-:W-:-:S03]  /*c2e90*/  IADD3 R60, P0, PT, R60, UR26, RZ ;  /* 0x0000001a3c3c7c10 */ /* 0x000fc6000ff1e0ff */
[----:B------:R-:W-:Y:S01]  /*c2ea0*/  STL [R1+0x3b30], R43 ;  /* 0x003b302b01007387 */ /* 0x000fe20000100800 */
[----:B------:R-:W-:-:S03]  /*c2eb0*/  IADD3.X R46, PT, PT, R46, UR56, RZ, P6, !PT ;  /* 0x000000382e2e7c10 */ /* 0x000fc6000b7fe4ff */
[----:B------:R0:W-:Y:S01]  /*c2ec0*/  STL [R1+0x3af4], R60 ;  /* 0x003af43c01007387 */ /* 0x0001e20000100800 */
[----:B------:R-:W-:-:S03]  /*c2ed0*/  IADD3 R47, P6, PT, R47, UR26, RZ ;  /* 0x0000001a2f2f7c10 */ /* 0x000fc6000ffde0ff */
[----:B------:R-:W-:Y:S01]  /*c2ee0*/  STL [R1+0x3afc], R44 ;  /* 0x003afc2c01007387 */ /* 0x000fe20000100800 */
[----:B------:R-:W-:-:S03]  /*c2ef0*/  IADD3.X R48, PT, PT, R48, UR56, RZ, P5, !PT ;  /* 0x0000003830307c10 */ /* 0x000fc6000affe4ff */
[----:B0-----:R-:W4:Y:S04]  /*c2f00*/  LDL.LU R60, [R1+0x3ae8] ;  /* 0x003ae800013c7983 */ /* 0x001f280000300800 */
        /* <DEDUP_REMOVED lines=8> */
[----:B------:R0:W-:Y:S04]  /*c2f90*/  STL [R1+0x3b08], R58 ;  /* 0x003b083a01007387 */ /* 0x0001e80000100800 */
[----:B------:R-:W-:Y:S04]  /*c2fa0*/  STL [R1+0x3b10], R50 ;  /* 0x003b103201007387 */ /* 0x000fe80000100800 */
[----:B0-----:R-:W4:Y:S01]  /*c2fb0*/  LDL.LU R58, [R1+0x3ab4] ;  /* 0x003ab400013a7983 */ /* 0x001f220000300800 */
        /* <DEDUP_REMOVED lines=9> */
[----:B------:R-:W-:-:S05]  /*c3050*/  IADD3.X R61, PT, PT, R61, UR56, RZ, P0, !PT ;  /* 0x000000383d3d7c10 */ /* 0x000fca00087fe4ff */
[----:B------:R0:W-:Y:S04]  /*c3060*/  STL [R1+0x3af0], R61 ;  /* 0x003af03d01007387 */ /* 0x0001e80000100800 */
[----:B------:R-:W-:Y:S04]  /*c3070*/  STL [R1+0x3af8], R56 ;  /* 0x003af83801007387 */ /* 0x000fe80000100800 */
[----:B0-----:R-:W3:Y:S01]  /*c3080*/  LDL.LU R61, [R1+0x3ae0] ;  /* 0x003ae000013d7983 */ /* 0x001ee20000300800 */
[----:B------:R-:W-:-:S05]  /*c3090*/  IADD3 R57, P1, PT, R57, UR26, RZ ;  /* 0x0000001a39397c10 */ /* 0x000fca000ff3e0ff */
[----:B------:R-:W-:Y:S04]  /*c30a0*/  STL [R1+0x3ac4], R57 ;  /* 0x003ac43901007387 */ /* 0x000fe80000100800 */
[----:B------:R-:W3:Y:S04]  /*c30b0*/  LDL.LU R33, [R1+0x3aac] ;  /* 0x003aac0001217983 */ /* 0x000ee80000300800 */
[----:B------:R-:W3:Y:S01]  /*c30c0*/  LDL.LU R34, [R1+0x3ad8] ;  /* 0x003ad80001227983 */ /* 0x000ee20000300800 */
[----:B--2---:R-:W-:-:S03]  /*c30d0*/  IADD3 R59, P0, PT, R59, UR26, RZ ;  /* 0x0000001a3b3b7c10 */ /* 0x004fc6000ff1e0ff */
[----:B------:R-:W2:Y:S04]  /*c30e0*/  LDL.LU R35, [R1+0x3aa4] ;  /* 0x003aa40001237983 */ /* 0x000ea80000300800 */
[----:B------:R0:W-:Y:S04]  /*c30f0*/  STL [R1+0x3abc], R59 ;  /* 0x003abc3b01007387 */ /* 0x0001e80000100800 */
        /* <DEDUP_REMOVED lines=10> */
[----:B0-----:R-:W2:Y:S04]  /*c31a0*/  LDL.LU R59, [R1+0x3aa8] ;  /* 0x003aa800013b7983 */ /* 0x001ea80000300800 */
[----:B------:R-:W2:Y:S04]  /*c31b0*/  LDL.LU R46, [R1+0x3a74] ;  /* 0x003a7400012e7983 */ /* 0x000ea80000300800 */
[----:B------:R-:W2:Y:S04]  /*c31c0*/  LDL.LU R47, [R1+0x3aa0] ;  /* 0x003aa000012f7983 */ /* 0x000ea80000300800 */
[----:B------:R-:W2:Y:S01]  /*c31d0*/  LDL.LU R48, [R1+0x3a6c] ;  /* 0x003a6c0001307983 */ /* 0x000ea20000300800 */
[----:B----4-:R-:W-:-:S05]  /*c31e0*/  IADD3.X R60, PT, PT, R60, UR56, RZ, P6, !PT ;  /* 0x000000383c3c7c10 */ /* 0x010fca000b7fe4ff */
        /* <DEDUP_REMOVED lines=8> */
[----:B------:R-:W-:-:S05]  /*c3270*/  IADD3 R58, P6, PT, R58, UR26, RZ ;  /* 0x0000001a3a3a7c10 */ /* 0x000fca000ffde0ff */
[----:B------:R0:W-:Y:S04]  /*c3280*/  STL [R1+0x3ab4], R58 ;  /* 0x003ab43a01007387 */ /* 0x0001e80000100800 */
[----:B------:R-:W4:Y:S04]  /*c3290*/  LDL.LU R56, [R1+0x3a4c] ;  /* 0x003a4c0001387983 */ /* 0x000f280000300800 */
[----:B------:R-:W4:Y:S04]  /*c32a0*/  LDL.LU R57, [R1+0x3a78] ;  /* 0x003a780001397983 */ /* 0x000f280000300800 */
[----:B0-----:R-:W4:Y:S01]  /*c32b0*/  LDL.LU R58, [R1+0x3a44] ;  /* 0x003a4400013a7983 */ /* 0x001f220000300800 */
[----:B---3--:R-:W-:-:S05]  /*c32c0*/  IADD3.X R61, PT, PT, R61, UR56, RZ, P5, !PT ;  /* 0x000000383d3d7c10 */ /* 0x008fca000affe4ff */
[----:B------:R0:W-:Y:S04]  /*c32d0*/  STL [R1+0x3ae0], R61 ;  /* 0x003ae03d01007387 */ /* 0x0001e80000100800 */
[----:B0-----:R-:W3:Y:S01]  /*c32e0*/  LDL.LU R61, [R1+0x3a70] ;  /* 0x003a7000013d7983 */ /* 0x001ee20000300800 */
[----:B------:R-:W-:Y:S02]  /*c32f0*/  IADD3 R33, P5, PT, R33, UR26, RZ ;  /* 0x0000001a21217c10 */ /* 0x000fe4000ffbe0ff */
[----:B------:R-:W-:Y:S02]  /*c3300*/  IADD3.X R34, PT, PT, R34, UR56, RZ, P4, !PT ;  /* 0x0000003822227c10 */ /* 0x000fe4000a7fe4ff */
[----:B--2---:R-:W-:Y:S01]  /*c3310*/  IADD3 R35, P4, PT, R35, UR26, RZ ;  /* 0x0000001a23237c10 */ /* 0x004fe2000ff9e0ff */
        /* <DEDUP_REMOVED lines=21> */
[----:B------:R-:W-:Y:S02]  /*c3470*/  IADD3 R45, P6, PT, R45, UR26, RZ ;  /* 0x0000001a2d2d7c10 */ /* 0x000fe4000ffde0ff */
[----:B------:R-:W-:Y:S01]  /*c3480*/  IADD3 R46, P5, PT, R46, UR26, RZ ;  /* 0x0000001a2e2e7c10 */ /* 0x000fe2000ffbe0ff */
[----:B------:R0:W-:Y:S01]  /*c3490*/  STL [R1+0x3aa8], R59 ;  /* 0x003aa83b01007387 */ /* 0x0001e20000100800 */
[----:B------:R-:W-:-:S03]  /*c34a0*/  IADD3.X R47, PT, PT, R47, UR56, RZ, P4, !PT ;  /* 0x000000382f2f7c10 */ /* 0x000fc6000a7fe4ff */
[----:B------:R-:W-:Y:S01]  /*c34b0*/  STL [R1+0x3ab0], R44 ;  /* 0x003ab02c01007387 */ /* 0x000fe20000100800 */
[----:B------:R-:W-:-:S03]  /*c34c0*/  IADD3 R48, P4, PT, R48, UR26, RZ ;  /* 0x0000001a30307c10 */ /* 0x000fc6000ff9e0ff */
[----:B0-----:R-:W2:Y:S04]  /*c34d0*/  LDL.LU R59, [R1+0x3a3c] ;  /* 0x003a3c00013b7983 */ /* 0x001ea80000300800 */
[----:B------:R-:W-:Y:S01]  /*c34e0*/  STL [R1+0x3a7c], R45 ;  /* 0x003a7c2d01007387 */ /* 0x000fe20000100800 */
[----:B----4-:R-:W-:-:S03]  /*c34f0*/  IADD3.X R49, PT, PT, R49, UR56, RZ, P3, !PT ;  /* 0x0000003831317c10 */ /* 0x010fc60009ffe4ff */
        /* <DEDUP_REMOVED lines=13> */
[----:B------:R-:W-:Y:S04]  /*c35d0*/  STL [R1+0x3a90], R51 ;  /* 0x003a903301007387 */ /* 0x000fe80000100800 */
[----:B------:R-:W-:Y:S01]  /*c35e0*/  STL [R1+0x3a88], R52 ;  /* 0x003a883401007387 */ /* 0x000fe20000100800 */
[----:B------:R-:W-:Y:S02]  /*c35f0*/  IADD3 R56, P0, PT, R56, UR26, RZ ;  /* 0x0000001a38387c10 */ /* 0x000fe4000ff1e0ff */
[----:B------:R-:W-:Y:S01]  /*c3600*/  IADD3.X R57, PT, PT, R57, UR56, RZ, P6, !PT ;  /* 0x0000003839397c10 */ /* 0x000fe2000b7fe4ff */
[----:B------:R-:W-:Y:S01]  /*c3610*/  STL [R1+0x3a54], R53 ;  /* 0x003a543501007387 */ /* 0x000fe20000100800 */
[----:B------:R-:W-:-:S03]  /*c3620*/  IADD3 R58, P6, PT, R58, UR26, RZ ;  /* 0x0000001a3a3a7c10 */ /* 0x000fc6000ffde0ff */
[----:B------:R-:W-:Y:S04]  /*c3630*/  STL [R1+0x3a80], R54 ;  /* 0x003a803601007387 */ /* 0x000fe80000100800 */
[----:B------:R0:W-:Y:S04]  /*c3640*/  STL [R1+0x3a44], R58 ;  /* 0x003a443a01007387 */ /* 0x0001e80000100800 */
[----:B------:R-:W-:Y:S04]  /*c3650*/  STL [R1+0x3a4c], R56 ;  /* 0x003a4c3801007387 */ /* 0x000fe80000100800 */
[----:B0-----:R-:W4:Y:S04]  /*c3660*/  LDL.LU R58, [R1+0x3a34] ;  /* 0x003a3400013a7983 */ /* 0x001f280000300800 */
[----:B------:R-:W-:Y:S04]  /*c3670*/  STL [R1+0x3a78], R57 ;  /* 0x003a783901007387 */ /* 0x000fe80000100800 */
[----:B------:R-:W4:Y:S04]  /*c3680*/  LDL.LU R33, [R1+0x3a60] ;  /* 0x003a600001217983 */ /* 0x000f280000300800 */
[----:B------:R-:W4:Y:S04]  /*c3690*/  LDL.LU R34, [R1+0x3a2c] ;  /* 0x003a2c0001227983 */ /* 0x000f280000300800 */
[----:B------:R-:W4:Y:S01]  /*c36a0*/  LDL.LU R35, [R1+0x3a58] ;  /* 0x003a580001237983 */ /* 0x000f220000300800 */
[----:B---3--:R-:W-:-:S05]  /*c36b0*/  IADD3.X R61, PT, PT, R61, UR56, RZ, P5, !PT ;  /* 0x000000383d3d7c10 */ /* 0x008fca000affe4ff */
[----:B------:R0:W-:Y:S04]  /*c36c0*/  STL [R1+0x3a70], R61 ;  /* 0x003a703d01007387 */ /* 0x0001e80000100800 */
        /* <DEDUP_REMOVED lines=14> */
[----:B--2---:R-:W-:-:S05]  /*c37b0*/  IADD3 R59, P5, PT, R59, UR26, RZ ;  /* 0x0000001a3b3b7c10 */ /* 0x004fca000ffbe0ff */
[----:B------:R0:W-:Y:S04]  /*c37c0*/  STL [R1+0x3a3c], R59 ;  /* 0x003a3c3b01007387 */ /* 0x0001e80000100800 */
        /* <DEDUP_REMOVED lines=11> */
[----:B0-----:R-:W4:Y:S01]  /*c3880*/  LDL.LU R60, [R1+0x39f8] ;  /* 0x0039f800013c7983 */ /* 0x001f220000300800 */
[----:B------:R-:W-:-:S05]  /*c3890*/  IADD3 R58, P4, PT, R58, UR26, RZ ;  /* 0x0000001a3a3a7c10 */ /* 0x000fca000ff9e0ff */
[----:B------:R0:W-:Y:S04]  /*c38a0*/  STL [R1+0x3a34], R58 ;  /* 0x003a343a01007387 */ /* 0x0001e80000100800 */
[----:B0-----:R-:W4:Y:S01]  /*c38b0*/  LDL.LU R58, [R1+0x39c4] ;  /* 0x0039c400013a7983 */ /* 0x001f220000300800 */
[----:B------:R-:W-:Y:S02]  /*c38c0*/  IADD3.X R33, PT, PT, R33, UR56, RZ, P3, !PT ;  /* 0x0000003821217c10 */ /* 0x000fe40009ffe4ff */
[----:B------:R-:W-:Y:S02]  /*c38d0*/  IADD3 R34, P3, PT, R34, UR26, RZ ;  /* 0x0000001a22227c10 */ /* 0x000fe4000ff7e0ff */
[----:B------:R-:W-:Y:S01]  /*c38e0*/  IADD3.X R35, PT, PT, R35, UR56, RZ, P2, !PT ;  /* 0x0000003823237c10 */ /* 0x000fe200097fe4ff */
[----:B------:R-:W-:Y:S04]  /*c38f0*/  STL [R1+0x3a60], R33 ;  /* 0x003a602101007387 */ /* 0x000fe80000100800 */
[----:B------:R-:W-:Y:S04]  /*c3900*/  STL [R1+0x3a2c], R34 ;  /* 0x003a2c2201007387 */ /* 0x000fe80000100800 */
[----:B------:R-:W-:Y:S01]  /*c3910*/  STL [R1+0x3a58], R35 ;  /* 0x003a582301007387 */ /* 0x000fe20000100800 */
[----:B---3--:R-:W-:-:S02]  /*c3920*/  IADD3 R36, P2, PT, R36, UR26, RZ ;  /* 0x0000001a24247c10 */ /* 0x008fc4000ff5e0ff */
        /* <DEDUP_REMOVED lines=15> */
[----:B------:R-:W-:Y:S02]  /*c3a20*/  IADD3.X R45, PT, PT, R45, UR56, RZ, P4, !PT ;  /* 0x000000382d2d7c10 */ /* 0x000fe4000a7fe4ff */
[----:B------:R-:W-:Y:S01]  /*c3a30*/  IADD3 R61, P4, PT, R61, UR26, RZ ;  /* 0x0000001a3d3d7c10 */ /* 0x000fe2000ff9e0ff */
[----:B------:R-:W-:Y:S04]  /*c3a40*/  STL [R1+0x3a38], R43 ;  /* 0x003a382b01007387 */ /* 0x000fe80000100800 */
[----:B------:R0:W-:Y:S04]  /*c3a50*/  STL [R1+0x39fc], R61 ;  /* 0x0039fc3d01007387 */ /* 0x0001e80000100800 */
[----:B------:R-:W-:Y:S04]  /*c3a60*/  STL [R1+0x3a04], R44 ;  /* 0x003a042c01007387 */ /* 0x000fe80000100800 */
[----:B0-----:R-:W3:Y:S01]  /*c3a70*/  LDL.LU R61, [R1+0x39f0] ;  /* 0x0039f000013d7983 */ /* 0x001ee20000300800 */
[----:B------:R-:W-:-:S02]  /*c3a80*/  IADD3.X R46, PT, PT, R46, UR56, RZ, P3, !PT ;  /* 0x000000382e2e7c10 */ /* 0x000fc40009ffe4ff */
[----:B------:R-:W-:Y:S02]  /*c3a90*/  IADD3 R47, P3, PT, R47, UR26, RZ ;  /* 0x0000001a2f2f7c10 */ /* 0x000fe4000ff7e0ff */
[----:B------:R-:W-:Y:S01]  /*c3aa0*/  IADD3.X R48, PT, PT, R48, UR56, RZ, P2, !PT ;  /* 0x0000003830307c10 */ /* 0x000fe200097fe4ff */
[----:B------:R-:W-:Y:S01]  /*c3ab0*/  STL [R1+0x3a30], R45 ;  /* 0x003a302d01007387 */ /* 0x000fe20000100800 */
[----:B--2---:R-:W-:-:S03]  /*c3ac0*/  IADD3 R49, P2, PT, R49, UR26, RZ ;  /* 0x0000001a31317c10 */ /* 0x004fc6000ff5e0ff */
[----:B------:R-:W-:Y:S01]  /*c3ad0*/  STL [R1+0x3a28], R46 ;  /* 0x003a282e01007387 */ /* 0x000fe20000100800 */
[----:B------:R-:W-:-:S03]  /*c3ae0*/  IADD3.X R50, PT, PT, R50, UR56, RZ, P1, !PT ;  /* 0x0000003832327c10 */ /* 0x000fc60008ffe4ff */
[----:B------:R-:W-:Y:S04]  /*c3af0*/  STL [R1+0x39f4], R47 ;  /* 0x0039f42f01007387 */ /* 0x000fe80000100800 */
        /* <DEDUP_REMOVED lines=16> */
[----:B------:R-:W-:Y:S04]  /*c3c00*/  STL [R1+0x39d4], R54 ;  /* 0x0039d43601007387 */ /* 0x000fe80000100800 */
[----:B------:R0:W-:Y:S04]  /*c3c10*/  STL [R1+0x39f8], R60 ;  /* 0x0039f83c01007387 */ /* 0x0001e80000100800 */
[----:B------:R-:W-:Y:S04]  /*c3c20*/  STL [R1+0x3a00], R56 ;  /* 0x003a003801007387 */ /* 0x000fe80000100800 */
[----:B0-----:R-:W4:Y:S04]  /*c3c30*/  LDL.LU R60, [R1+0x39e8] ;  /* 0x0039e800013c7983 */ /* 0x001f280000300800 */
[----:B------:R-:W-:Y:S04]  /*c3c40*/  STL [R1+0x39cc], R57 ;  /* 0x0039cc3901007387 */ /* 0x000fe80000100800 */
[----:B------:R-:W4:Y:S04]  /*c3c50*/  LDL.LU R33, [R1+0x39b4] ;  /* 0x0039b40001217983 */ /* 0x000f280000300800 */
[----:B------:R-:W4:Y:S01]  /*c3c60*/  LDL.LU R34, [R1+0x39e0] ;  /* 0x0039e00001227983 */ /* 0x000f220000300800 */
[----:B------:R-:W-:-:S03]  /*c3c70*/  IADD3 R58, P4, PT, R58, UR26, RZ ;  /* 0x0000001a3a3a7c10 */ /* 0x000fc6000ff9e0ff */
        /* <DEDUP_REMOVED lines=29> */
[----:B0-----:R-:W2:Y:S01]  /*c3e50*/  LDL.LU R59, [R1+0x394c] ;  /* 0x00394c00013b7983 */ /* 0x001ea20000300800 */
[----:B----4-:R-:W-:-:S05]  /*c3e60*/  IADD3.X R60, PT, PT, R60, UR56, RZ, P2, !PT ;  /* 0x000000383c3c7c10 */ /* 0x010fca00097fe4ff */
[----:B------:R0:W-:Y:S01]  /*c3e70*/  STL [R1+0x39e8], R60 ;  /* 0x0039e83c01007387 */ /* 0x0001e20000100800 */
[----:B------:R-:W-:Y:S02]  /*c3e80*/  IADD3 R33, P2, PT, R33, UR26, RZ ;  /* 0x0000001a21217c10 */ /* 0x000fe4000ff5e0ff */
[----:B------:R-:W-:Y:S01]  /*c3e90*/  IADD3.X R34, PT, PT, R34, UR56, RZ, P1, !PT ;  /* 0x0000003822227c10 */ /* 0x000fe20008ffe4ff */
[----:B0-----:R-:W4:Y:S01]  /*c3ea0*/  LDL.LU R60, [R1+0x3978] ;  /* 0x00397800013c7983 */ /* 0x001f220000300800 */
        /* <DEDUP_REMOVED lines=44> */
[----:B------:R-:W-:Y:S04]  /*c4170*/  STL [R1+0x3998], R51 ;  /* 0x0039983301007387 */ /* 0x000fe80000100800 */
[----:B------:R-:W-:Y:S01]  /*c4180*/  STL [R1+0x3990], R52 ;  /* 0x0039903401007387 */ /* 0x000fe20000100800 */
[----:B--2---:R-:W-:Y:S02]  /*c4190*/  IADD3 R56, P4, PT, R56, UR26, RZ ;  /* 0x0000001a38387c10 */ /* 0x004fe4000ff9e0ff */
[----:B------:R-:W-:Y:S01]  /*c41a0*/  IADD3.X R57, PT, PT, R57, UR56, RZ, P3, !PT ;  /* 0x0000003839397c10 */ /* 0x000fe20009ffe4ff */
[----:B------:R-:W-:Y:S01]  /*c41b0*/  STL [R1+0x395c], R53 ;  /* 0x00395c3501007387 */ /* 0x000fe20000100800 */
[----:B------:R-:W-:-:S03]  /*c41c0*/  IADD3 R59, P3, PT, R59, UR26, RZ ;  /* 0x0000001a3b3b7c10 */ /* 0x000fc6000ff7e0ff */
[----:B------:R-:W-:Y:S04]  /*c41d0*/  STL [R1+0x3988], R54 ;  /* 0x0039883601007387 */ /* 0x000fe80000100800 */
[----:B------:R0:W-:Y:S04]  /*c41e0*/  STL [R1+0x394c], R59 ;  /* 0x00394c3b01007387 */ /* 0x0001e80000100800 */
[----:B------:R-:W-:Y:S04]  /*c41f0*/  STL [R1+0x3954], R56 ;  /* 0x0039543801007387 */ /* 0x000fe80000100800 */
[----:B0-----:R-:W2:Y:S04]  /*c4200*/  LDL.LU R59, [R1+0x393c] ;  /* 0x00393c00013b7983 */ /* 0x001ea80000300800 */
[----:B------:R-:W-:Y:S04]  /*c4210*/  STL [R1+0x3980], R57 ;  /* 0x0039803901007387 */ /* 0x000fe80000100800 */
[----:B------:R-:W2:Y:S04]  /*c4220*/  LDL.LU R33, [R1+0x3968] ;  /* 0x0039680001217983 */ /* 0x000ea80000300800 */
[----:B------:R-:W2:Y:S01]  /*c4230*/  LDL.LU R34, [R1+0x3934] ;  /* 0x0039340001227983 */ /* 0x000ea20000300800 */
[----:B----4-:R-:W-:-:S03]  /*c4240*/  IADD3.X R60, PT, PT, R60, UR56, RZ, P2, !PT ;  /* 0x000000383c3c7c10 */ /* 0x010fc600097fe4ff */
        /* <DEDUP_REMOVED lines=32> */
[----:B------:R-:W-:Y:S02]  /*c4450*/  IADD3.X R33, PT, PT, R33, UR56, RZ, P0, !PT ;  /* 0x0000003821217c10 */ /* 0x000fe400087fe4ff */
[----:B------:R-:W-:Y:S01]  /*c4460*/  IADD3 R34, P0, PT, R34, UR26, RZ ;  /* 0x0000001a22227c10 */ /* 0x000fe2000ff1e0ff */
[----:B0-----:R-:W2:Y:S01]  /*c4470*/  LDL.LU R59, [R1+0x38cc] ;  /* 0x0038cc00013b7983 */ /* 0x001ea20000300800 */
        /* <DEDUP_REMOVED lines=33> */
[----:B------:R-:W-:Y:S04]  /*c4690*/  STL [R1+0x38fc], R47 ;  /* 0x0038fc2f01007387 */ /* 0x000fe80000100800 */
        /* <DEDUP_REMOVED lines=196> */
[----:B------:R-:W-:Y:S04]  /*c52e0*/  STL [R1+0x37f4], R51 ;  /* 0x0037f43301007387 */ /* 0x000fe80000100800 */
[----:B------:R-:W-:Y:S01]  /*c52f0*/  STL [R1+0x37ec], R52 ;  /* 0x0037ec3401007387 */ /* 0x000fe20000100800 */
[----:B----4-:R-:W-:-:S03]  /*c5300*/  IADD3.X R56, PT, PT, R56, UR56, RZ, P6, !PT ;  /* 0x0000003838387c10 */ /* 0x010fc6000b7fe4ff */
[----:B------:R-:W-:Y:S01]  /*c5310*/  STL [R1+0x3818], R53 ;  /* 0x0038183501007387 */ /* 0x000fe20000100800 */
[----:B------:R-:W-:Y:S02]  /*c5320*/  IADD3 R57, P6, PT, R57, UR26, RZ ;  /* 0x0000001a39397c10 */ /* 0x000fe4000ffde0ff */
[----:B------:R-:W-:Y:S01]  /*c5330*/  IADD3.X R60, PT, PT, R60, UR56, RZ, P5, !PT ;  /* 0x000000383c3c7c10 */ /* 0x000fe2000affe4ff */
        /* <DEDUP_REMOVED lines=753> */
[----:B------:R-:W-:Y:S04]  /*c8250*/  STL [R1+0x33f4], R58 ;  /* 0x0033f43a01007387 */ /* 0x000fe80000100800 */
        /* <DEDUP_REMOVED lines=50> */
[----:B------:R-:W-:Y:S04]  /*c8580*/  STL [R1+0x33c4], R41 ;  /* 0x0033c42901007387 */ /* 0x000fe80000100800 */
[----:B------:R-:W-:Y:S01]  /*c8590*/  STL [R1+0x33f0], R42 ;  /* 0x0033f02a01007387 */ /* 0x000fe20000100800 */
[----:B------:R-:W-:-:S03]  /*c85a0*/  IADD3.X R49, PT, PT, R49, UR56, RZ, P5, !PT ;  /* 0x0000003831317c10 */ /* 0x000fc6000affe4ff */
[----:B------:R-:W-:Y:S04]  /*c85b0*/  STL [R1+0x33bc], R43 ;  /* 0x0033bc2b01007387 */ /* 0x000fe80000100800 */
[----:B------:R0:W-:Y:S02]  /*c85c0*/  STL [R1+0x33e0], R49 ;  /* 0x0033e03101007387 */ /* 0x0001e40000100800 */
[----:B0-----:R-:W0:Y:S01]  /*c85d0*/  LDC R49, c[0x0][0x3ac] ;  /* 0x0000eb00ff317b82 */ /* 0x001e220000000800 */
[----:B------:R-:W-:Y:S02]  /*c85e0*/  IADD3.X R44, PT, PT, R44, UR56, RZ, P6, !PT ;  /* 0x000000382c2c7c10 */ /* 0x000fe4000b7fe4ff */
[----:B------:R-:W-:Y:S02]  /*c85f0*/  IADD3 R45, P6, PT, R45, UR26, RZ ;  /* 0x0000001a2d2d7c10 */ /* 0x000fe4000ffde0ff */
[----:B------:R-:W-:-:S02]  /*c8600*/  IADD3 R46, P5, PT, R46, UR26, RZ ;  /* 0x0000001a2e2e7c10 */ /* 0x000fc4000ffbe0ff */
[----:B------:R-:W-:Y:S01]  /*c8610*/  IADD3.X R47, PT, PT, R47, UR56, RZ, P4, !PT ;  /* 0x000000382f2f7c10 */ /* 0x000fe2000a7fe4ff */
[----:B------:R-:W-:Y:S01]  /*c8620*/  STL [R1+0x33e8], R44 ;  /* 0x0033e82c01007387 */ /* 0x000fe20000100800 */
[----:B------:R-:W-:-:S03]  /*c8630*/  IADD3 R48, P4, PT, R48, UR26, RZ ;  /* 0x0000001a30307c10 */ /* 0x000fc6000ff9e0ff */
[----:B------:R-:W-:Y:S04]  /*c8640*/  STL [R1+0x33b4], R45 ;  /* 0x0033b42d01007387 */ /* 0x000fe80000100800 */
[----:B------:R-:W-:Y:S01]  /*c8650*/  STL [R1+0x33ac], R46 ;  /* 0x0033ac2e01007387 */ /* 0x000fe20000100800 */
[----:B0-----:R-:W-:-:S03]  /*c8660*/  IMAD.SHL.U32 R3, R49, 0x40, RZ ;  /* 0x0000004031037824 */ /* 0x001fc600078e00ff */
[----:B------:R-:W-:Y:S04]  /*c8670*/  STL [R1+0x33d8], R47 ;  /* 0x0033d82f01007387 */ /* 0x000fe80000100800 */
[----:B------:R-:W-:Y:S01]  /*c8680*/  STL [R1+0x33a4], R48 ;  /* 0x0033a43001007387 */ /* 0x000fe20000100800 */
[----:B---3--:R-:W-:Y:S02]  /*c8690*/  IADD3.X R50, PT, PT, R50, UR56, RZ, P3, !PT ;  /* 0x0000003832327c10 */ /* 0x008fe40009ffe4ff */
[----:B------:R-:W-:Y:S02]  /*c86a0*/  IADD3 R51, P3, PT, R51, UR26, RZ ;  /* 0x0000001a33337c10 */ /* 0x000fe4000ff7e0ff */
[----:B------:R-:W-:Y:S02]  /*c86b0*/  IADD3.X R52, PT, PT, R52, UR56, RZ, P2, !PT ;  /* 0x0000003834347c10 */ /* 0x000fe400097fe4ff */
[----:B------:R-:W-:Y:S01]  /*c86c0*/  IADD3 R61, P2, PT, R3, R61, RZ ;  /* 0x0000003d033d7210 */ /* 0x000fe20007f5e0ff */
[----:B------:R-:W-:Y:S04]  /*c86d0*/  STL [R1+0x33d0], R50 ;  /* 0x0033d03201007387 */ /* 0x000fe80000100800 */
[----:B------:R0:W-:Y:S04]  /*c86e0*/  STL [R1+0x4d50], R61 ;  /* 0x004d503d01007387 */ /* 0x0001e80000100800 */
[----:B------:R1:W-:Y:S04]  /*c86f0*/  STL [R1+0x339c], R51 ;  /* 0x00339c3301007387 */ /* 0x0003e80000100800 */
[----:B0-----:R-:W3:Y:S01]  /*c8700*/  LDL.LU R61, [R1+0x4d40] ;  /* 0x004d4000013d7983 */ /* 0x001ee20000300800 */
[----:B------:R-:W-:-:S02]  /*c8710*/  IADD3.X R53, PT, PT, R53, UR56, RZ, P1, !PT ;  /* 0x0000003835357c10 */ /* 0x000fc40008ffe4ff */
[C---:B------:R-:W-:Y:S02]  /*c8720*/  IADD3 R54, P1, PT, R3.reuse, R54, RZ ;  /* 0x0000003603367210 */ /* 0x040fe40007f3e0ff */
[----:B------:R-:W-:Y:S01]  /*c8730*/  IADD3.X R56, PT, PT, R56, UR56, RZ, P0, !PT ;  /* 0x0000003838387c10 */ /* 0x000fe200087fe4ff */
[----:B------:R0:W-:Y:S04]  /*c8740*/  STL [R1+0x33c8], R52 ;  /* 0x0033c83401007387 */ /* 0x0001e80000100800 */
[----:B------:R0:W-:Y:S01]  /*c8750*/  STL [R1+0x33c0], R53 ;  /* 0x0033c03501007387 */ /* 0x0001e20000100800 */
[----:B--2---:R-:W-:-:S03]  /*c8760*/  IADD3 R57, P0, PT, R3, R57, RZ ;  /* 0x0000003903397210 */ /* 0x004fc60007f1e0ff */
[----:B------:R-:W-:Y:S01]  /*c8770*/  STL [R1+0x4d48], R54 ;  /* 0x004d483601007387 */ /* 0x000fe20000100800 */
[----:B------:R-:W-:-:S03]  /*c8780*/  IADD3.X R58, PT, PT, R58, UR56, RZ, P6, !PT ;  /* 0x000000383a3a7c10 */ /* 0x000fc6000b7fe4ff */
[----:B------:R-:W-:Y:S01]  /*c8790*/  STL [R1+0x33b8], R56 ;  /* 0x0033b83801007387 */ /* 0x000fe20000100800 */
[----:B------:R-:W-:-:S03]  /*c87a0*/  IADD3 R59, P6, PT, R3, R59, RZ ;  /* 0x0000003b033b7210 */ /* 0x000fc60007fde0ff */
[----:B------:R-:W2:Y:S04]  /*c87b0*/  LDL.LU R32, [R1+0x33a0] ;  /* 0x0033a00001207983 */ /* 0x000ea80000300800 */
[----:B------:R-:W-:Y:S04]  /*c87c0*/  STL [R1+0x4370], R57 ;  /* 0x0043703901007387 */ /* 0x000fe80000100800 */
[----:B------:R-:W-:Y:S04]  /*c87d0*/  STL [R1+0x33b0], R58 ;  /* 0x0033b03a01007387 */ /* 0x000fe80000100800 */
[----:B------:R-:W2:Y:S04]  /*c87e0*/  LDL.LU R33, [R1+0x4d3c] ;  /* 0x004d3c0001217983 */ /* 0x000ea80000300800 */
[----:B------:R-:W-:Y:S04]  /*c87f0*/  STL [R1+0x4378], R59 ;  /* 0x0043783b01007387 */ /* 0x000fe80000100800 */
[----:B------:R-:W2:Y:S04]  /*c8800*/  LDL.LU R34, [R1+0x3398] ;  /* 0x0033980001227983 */ /* 0x000ea80000300800 */
[----:B------:R-:W2:Y:S01]  /*c8810*/  LDL.LU R35, [R1+0x4d38] ;  /* 0x004d380001237983 */ /* 0x000ea20000300800 */
[----:B----4-:R-:W-:-:S05]  /*c8820*/  IADD3.X R60, PT, PT, R60, UR56, RZ, P5, !PT ;  /* 0x000000383c3c7c10 */ /* 0x010fca000affe4ff */
        /* <DEDUP_REMOVED lines=17> */
[----:B0-----:R-:W2:Y:S04]  /*c8940*/  LDL.LU R52, [R1+0x435c] ;  /* 0x00435c0001347983 */ /* 0x001ea80000300800 */
[----:B------:R-:W2:Y:S04]  /*c8950*/  LDL.LU R53, [R1+0x4d00] ;  /* 0x004d000001357983 */ /* 0x000ea80000300800 */
[----:B----4-:R-:W4:Y:S04]  /*c8960*/  LDL.LU R60, [R1+0x4374] ;  /* 0x00437400013c7983 */ /* 0x010f280000300800 */
[----:B------:R-:W4:Y:S04]  /*c8970*/  LDL.LU R54, [R1+0x4cf8] ;  /* 0x004cf80001367983 */ /* 0x000f280000300800 */
[----:B------:R-:W4:Y:S04]  /*c8980*/  LDL.LU R56, [R1+0x4d24] ;  /* 0x004d240001387983 */ /* 0x000f280000300800 */
[----:B------:R-:W4:Y:S01]  /*c8990*/  LDL.LU R57, [R1+0x4cf0] ;  /* 0x004cf00001397983 */ /* 0x000f220000300800 */
[----:B---3--:R-:W-:-:S05]  /*c89a0*/  IADD3 R61, P5, PT, R3, R61, RZ ;  /* 0x0000003d033d7210 */ /* 0x008fca0007fbe0ff */
[----:B------:R0:W-:Y:S04]  /*c89b0*/  STL [R1+0x4d40], R61 ;  /* 0x004d403d01007387 */ /* 0x0001e80000100800 */
[----:B------:R-:W3:Y:S04]  /*c89c0*/  LDL.LU R58, [R1+0x4d1c] ;  /* 0x004d1c00013a7983 */ /* 0x000ee80000300800 */
[----:B------:R-:W3:Y:S04]  /*c89d0*/  LDL.LU R59, [R1+0x4ce8] ;  /* 0x004ce800013b7983 */ /* 0x000ee80000300800 */
[----:B0-----:R-:W3:Y:S01]  /*c89e0*/  LDL.LU R61, [R1+0x4d14] ;  /* 0x004d1400013d7983 */ /* 0x001ee20000300800 */
[----:B------:R-:W-:-:S02]  /*c89f0*/  SHF.R.S32.HI R2, RZ, 0x1f, R3 ;  /* 0x0000001fff027819 */ /* 0x000fc40000011403 */
[----:B--2---:R-:W-:-:S05]  /*c8a00*/  IADD3.X R32, PT, PT, R32, UR56, RZ, P4, !PT ;  /* 0x0000003820207c10 */ /* 0x004fca000a7fe4ff */
[----:B------:R-:W-:Y:S01]  /*c8a10*/  STL [R1+0x33a0], R32 ;  /* 0x0033a02001007387 */ /* 0x000fe20000100800 */
[----:B------:R-:W-:Y:S02]  /*c8a20*/  IADD3 R33, P4, PT, R3, R33, RZ ;  /* 0x0000002103217210 */ /* 0x000fe40007f9e0ff */
[----:B------:R-:W-:-:S03]  /*c8a30*/  IADD3.X R34, PT, PT, R34, UR56, RZ, P3, !PT ;  /* 0x0000003822227c10 */ /* 0x000fc60009ffe4ff */
[----:B------:R-:W-:Y:S01]  /*c8a40*/  STL [R1+0x4d3c], R33 ;  /* 0x004d3c2101007387 */ /* 0x000fe20000100800 */
[----:B------:R-:W-:-:S03]  /*c8a50*/  IADD3 R35, P3, PT, R3, R35, RZ ;  /* 0x0000002303237210 */ /* 0x000fc60007f7e0ff */
[----:B------:R-:W-:Y:S04]  /*c8a60*/  STL [R1+0x3398], R34 ;  /* 0x0033982201007387 */ /* 0x000fe80000100800 */
[----:B------:R-:W-:Y:S01]  /*c8a70*/  STL [R1+0x4d38], R35 ;  /* 0x004d382301007387 */ /* 0x000fe20000100800 */
[----:B------:R-:W-:Y:S01]  /*c8a80*/  IMAD.X R36, R2, 0x1, R36, P2 ;  /* 0x0000000102247824 */ /* 0x000fe200010e0624 */
[----:B------:R-:W-:-:S04]  /*c8a90*/  IADD3 R37, P2, PT, R3, R37, RZ ;  /* 0x0000002503257210 */ /* 0x000fc80007f5e0ff */
[----:B------:R-:W-:Y:S01]  /*c8aa0*/  STL [R1+0x4d4c], R36 ;  /* 0x004d4c2401007387 */ /* 0x000fe20000100800 */
[----:B------:R-:W-:-:S03]  /*c8ab0*/  IMAD.X R38, R2, 0x1, R38, P1 ;  /* 0x0000000102267824 */ /* 0x000fc600008e0626 */
[----:B------:R-:W-:Y:S01]  /*c8ac0*/  STL [R1+0x4d34], R37 ;  /* 0x004d342501007387 */ /* 0x000fe20000100800 */
[----:B------:R-:W-:-:S03]  /*c8ad0*/  IADD3 R39, P1, PT, R3, R39, RZ ;  /* 0x0000002703277210 */ /* 0x000fc60007f3e0ff */
        /* <DEDUP_REMOVED lines=27> */
[C---:B------:R-:W-:Y:S01]  /*c8c90*/  IADD3 R53, P1, PT, R3.reuse, R53, RZ ;  /* 0x0000003503357210 */ /* 0x040fe20007f3e0ff */
[----:B----4-:R-:W-:Y:S01]  /*c8ca0*/  IMAD.X R60, R2, 0x1, R60, P0 ;  /* 0x00000001023c7824 */ /* 0x010fe200000e063c */
[----:B------:R-:W-:-:S04]  /*c8cb0*/  IADD3 R54, P0, PT, R3, R54, RZ ;  /* 0x0000003603367210 */ /* 0x000fc80007f1e0ff */
[----:B------:R0:W-:Y:S01]  /*c8cc0*/  STL [R1+0x4374], R60 ;  /* 0x0043743c01007387 */ /* 0x0001e20000100800 */
[----:B------:R-:W-:-:S03]  /*c8cd0*/  IMAD.X R56, R2, 0x1, R56, P6 ;  /* 0x0000000102387824 */ /* 0x000fc600030e0638 */
[----:B------:R1:W-:Y:S01]  /*c8ce0*/  STL [R1+0x435c], R52 ;  /* 0x00435c3401007387 */ /* 0x0003e20000100800 */
[----:B------:R-:W-:-:S03]  /*c8cf0*/  IADD3 R57, P6, PT, R3, R57, RZ ;  /* 0x0000003903397210 */ /* 0x000fc60007fde0ff */
[----:B0-----:R-:W2:Y:S04]  /*c8d00*/  LDL.LU R60, [R1+0x4ce0] ;  /* 0x004ce000013c7983 */ /* 0x001ea80000300800 */
[----:B------:R0:W-:Y:S04]  /*c8d10*/  STL [R1+0x4d00], R53 ;  /* 0x004d003501007387 */ /* 0x0001e80000100800 */
[----:B------:R-:W-:Y:S04]  /*c8d20*/  STL [R1+0x4cf8], R54 ;  /* 0x004cf83601007387 */ /* 0x000fe80000100800 */
[----:B------:R-:W-:Y:S04]  /*c8d30*/  STL [R1+0x4d24], R56 ;  /* 0x004d243801007387 */ /* 0x000fe80000100800 */
[----:B------:R-:W-:Y:S04]  /*c8d40*/  STL [R1+0x4cf0], R57 ;  /* 0x004cf03901007387 */ /* 0x000fe80000100800 */
[----:B------:R-:W4:Y:S01]  /*c8d50*/  LDL.LU R27, [R1+0x4d0c] ;  /* 0x004d0c00011b7983 */ /* 0x000f220000300800 */
[----:B---3--:R-:W-:Y:S01]  /*c8d60*/  IMAD.X R58, R2, 0x1, R58, P5 ;  /* 0x00000001023a7824 */ /* 0x008fe200028e063a */
[----:B------:R-:W-:-:S04]  /*c8d70*/  IADD3 R59, P5, PT, R3, R59, RZ ;  /* 0x0000003b033b7210 */ /* 0x000fc80007fbe0ff */
[----:B------:R-:W-:Y:S01]  /*c8d80*/  STL [R1+0x4d1c], R58 ;  /* 0x004d1c3a01007387 */ /* 0x000fe20000100800 */
[----:B------:R-:W-:-:S03]  /*c8d90*/  IMAD.X R61, R2, 0x1, R61, P4 ;  /* 0x00000001023d7824 */ /* 0x000fc600020e063d */
[----:B------:R-:W3:Y:S04]  /*c8da0*/  LDL.LU R32, [R1+0x4cd8] ;  /* 0x004cd80001207983 */ /* 0x000ee80000300800 */
[----:B------:R-:W-:Y:S04]  /*c8db0*/  STL [R1+0x4ce8], R59 ;  /* 0x004ce83b01007387 */ /* 0x000fe80000100800 */
[----:B------:R-:W3:Y:S04]  /*c8dc0*/  LDL.LU R33, [R1+0x4d04] ;  /* 0x004d040001217983 */ /* 0x000ee80000300800 */
        /* <DEDUP_REMOVED lines=19> */
[----:B-1----:R-:W3:Y:S04]  /*c8f00*/  LDL.LU R52, [R1+0x4c88] ;  /* 0x004c880001347983 */ /* 0x002ee80000300800 */
[----:B0-----:R-:W3:Y:S04]  /*c8f10*/  LDL.LU R53, [R1+0x4cb4] ;  /* 0x004cb40001357983 */ /* 0x001ee80000300800 */
[----:B------:R-:W3:Y:S04]  /*c8f20*/  LDL.LU R61, [R1+0x4c80] ;  /* 0x004c8000013d7983 */ /* 0x000ee80000300800 */
[----:B------:R-:W3:Y:S04]  /*c8f30*/  LDL.LU R54, [R1+0x4cac] ;  /* 0x004cac0001367983 */ /* 0x000ee80000300800 */
[----:B------:R-:W3:Y:S04]  /*c8f40*/  LDL.LU R56, [R1+0x4c78] ;  /* 0x004c780001387983 */ /* 0x000ee80000300800 */
[----:B------:R-:W3:Y:S01]  /*c8f50*/  LDL.LU R57, [R1+0x4ca4] ;  /* 0x004ca40001397983 */ /* 0x000ee20000300800 */
[----:B--2---:R-:W-:-:S05]  /*c8f60*/  IADD3 R60, P4, PT, R3, R60, RZ ;  /* 0x0000003c033c7210 */ /* 0x004fca0007f9e0ff */
[----:B------:R0:W-:Y:S04]  /*c8f70*/  STL [R1+0x4ce0], R60 ;  /* 0x004ce03c01007387 */ /* 0x0001e80000100800 */
[----:B------:R-:W2:Y:S04]  /*c8f80*/  LDL.LU R58, [R1+0x4c70] ;  /* 0x004c7000013a7983 */ /* 0x000ea80000300800 */
[----:B------:R-:W2:Y:S04]  /*c8f90*/  LDL.LU R59, [R1+0x4c9c] ;  /* 0x004c9c00013b7983 */ /* 0x000ea80000300800 */
[----:B0-----:R-:W2:Y:S01]  /*c8fa0*/  LDL.LU R60, [R1+0x4c68] ;  /* 0x004c6800013c7983 */ /* 0x001ea20000300800 */
[----:B----4-:R-:W-:-:S05]  /*c8fb0*/  IMAD.X R27, R2, 0x1, R27, P3 ;  /* 0x00000001021b7824 */ /* 0x010fca00018e061b */
[----:B------:R-:W-:Y:S01]  /*c8fc0*/  STL [R1+0x4d0c], R27 ;  /* 0x004d0c1b01007387 */ /* 0x000fe20000100800 */
[----:B---3--:R-:W-:Y:S01]  /*c8fd0*/  IADD3 R32, P3, PT, R3, R32, RZ ;  /* 0x0000002003207210 */ /* 0x008fe20007f7e0ff */
[----:B------:R-:W-:-:S04]  /*c8fe0*/  IMAD.X R33, R2, 0x1, R33, P2 ;  /* 0x0000000102217824 */ /* 0x000fc800010e0621 */
        /* <DEDUP_REMOVED lines=38> */
[C---:B------:R-:W-:Y:S01]  /*c9250*/  IMAD.X R53, R2.reuse, 0x1, R53, P6 ;  /* 0x0000000102357824 */ /* 0x040fe200030e0635 */
[C---:B------:R-:W-:Y:S01]  /*c9260*/  IADD3 R61, P6, PT, R3.reuse, R61, RZ ;  /* 0x0000003d033d7210 */ /* 0x040fe20007fde0ff */
[----:B------:R-:W-:Y:S04]  /*c9270*/  STL [R1+0x4cbc], R51 ;  /* 0x004cbc3301007387 */ /* 0x000fe80000100800 */
[----:B------:R0:W-:Y:S04]  /*c9280*/  STL [R1+0x4c80], R61 ;  /* 0x004c803d01007387 */ /* 0x0001e80000100800 */
[----:B------:R1:W-:Y:S04]  /*c9290*/  STL [R1+0x4c88], R52 ;  /* 0x004c883401007387 */ /* 0x0003e80000100800 */
[----:B0-----:R-:W3:Y:S01]  /*c92a0*/  LDL.LU R61, [R1+0x4c94] ;  /* 0x004c9400013d7983 */ /* 0x001ee20000300800 */
[C---:B------:R-:W-:Y:S01]  /*c92b0*/  IMAD.X R54, R2.reuse, 0x1, R54, P5 ;  /* 0x0000000102367824 */ /* 0x040fe200028e0636 */
[C---:B------:R-:W-:Y:S01]  /*c92c0*/  IADD3 R56, P5, PT, R3.reuse, R56, RZ ;  /* 0x0000003803387210 */ /* 0x040fe20007fbe0ff */
[C---:B------:R-:W-:Y:S01]  /*c92d0*/  IMAD.X R57, R2.reuse, 0x1, R57, P4 ;  /* 0x0000000102397824 */ /* 0x040fe200020e0639 */
[----:B------:R0:W-:Y:S04]  /*c92e0*/  STL [R1+0x4cb4], R53 ;  /* 0x004cb43501007387 */ /* 0x0001e80000100800 */
[----:B------:R-:W-:Y:S04]  /*c92f0*/  STL [R1+0x4cac], R54 ;  /* 0x004cac3601007387 */ /* 0x000fe80000100800 */
[----:B------:R-:W-:Y:S04]  /*c9300*/  STL [R1+0x4c78], R56 ;  /* 0x004c783801007387 */ /* 0x000fe80000100800 */
[----:B------:R-:W-:Y:S04]  /*c9310*/  STL [R1+0x4ca4], R57 ;  /* 0x004ca43901007387 */ /* 0x000fe80000100800 */
[----:B------:R-:W4:Y:S01]  /*c9320*/  LDL.LU R27, [R1+0x4c60] ;  /* 0x004c6000011b7983 */ /* 0x000f220000300800 */
[----:B--2---:R-:W-:Y:S01]  /*c9330*/  IADD3 R58, P4, PT, R3, R58, RZ ;  /* 0x0000003a033a7210 */ /* 0x004fe20007f9e0ff */
[----:B------:R-:W-:-:S04]  /*c9340*/  IMAD.X R59, R2, 0x1, R59, P3 ;  /* 0x00000001023b7824 */ /* 0x000fc800018e063b */
[----:B------:R-:W-:Y:S01]  /*c9350*/  STL [R1+0x4c70], R58 ;  /* 0x004c703a01007387 */ /* 0x000fe20000100800 */
[----:B------:R-:W-:-:S03]  /*c9360*/  IADD3 R60, P3, PT, R3, R60, RZ ;  /* 0x0000003c033c7210 */ /* 0x000fc60007f7e0ff */
[----:B------:R-:W2:Y:S04]  /*c9370*/  LDL.LU R32, [R1+0x4c8c] ;  /* 0x004c8c0001207983 */ /* 0x000ea80000300800 */
[----:B------:R-:W-:Y:S04]  /*c9380*/  STL [R1+0x4c9c], R59 ;  /* 0x004c9c3b01007387 */ /* 0x000fe80000100800 */
        /* <DEDUP_REMOVED lines=23> */
[----:B------:R-:W2:Y:S04]  /*c9500*/  LDL.LU R54, [R1+0x4c00] ;  /* 0x004c000001367983 */ /* 0x000ea80000300800 */
[----:B------:R-:W2:Y:S04]  /*c9510*/  LDL.LU R56, [R1+0x4c2c] ;  /* 0x004c2c0001387983 */ /* 0x000ea80000300800 */
[----:B------:R-:W2:Y:S01]  /*c9520*/  LDL.LU R57, [R1+0x4bf8] ;  /* 0x004bf80001397983 */ /* 0x000ea20000300800 */
[----:B---3--:R-:W-:-:S05]  /*c9530*/  IMAD.X R61, R2, 0x1, R61, P2 ;  /* 0x00000001023d7824 */ /* 0x008fca00010e063d */
[----:B------:R0:W-:Y:S04]  /*c9540*/  STL [R1+0x4c94], R61 ;  /* 0x004c943d01007387 */ /* 0x0001e80000100800 */
[----:B------:R-:W3:Y:S04]  /*c9550*/  LDL.LU R58, [R1+0x4c24] ;  /* 0x004c2400013a7983 */ /* 0x000ee80000300800 */
[----:B------:R-:W3:Y:S04]  /*c9560*/  LDL.LU R59, [R1+0x4bf0] ;  /* 0x004bf000013b7983 */ /* 0x000ee80000300800 */
[----:B0-----:R-:W3:Y:S01]  /*c9570*/  LDL.LU R61, [R1+0x4c1c] ;  /* 0x004c1c00013d7983 */ /* 0x001ee20000300800 */
[----:B----4-:R-:W-:-:S05]  /*c9580*/  IADD3 R27, P2, PT, R3, R27, RZ ;  /* 0x0000001b031b7210 */ /* 0x010fca0007f5e0ff */
[----:B------:R-:W-:Y:S01]  /*c9590*/  STL [R1+0x4c60], R27 ;  /* 0x004c601b01007387 */ /* 0x000fe20000100800 */
[----:B--2---:R-:W-:Y:S01]  /*c95a0*/  IMAD.X R32, R2, 0x1, R32, P1 ;  /* 0x0000000102207824 */ /* 0x004fe200008e0620 */
        /* <DEDUP_REMOVED lines=41> */
[----:B------:R-:W-:Y:S01]  /*c9840*/  IMAD.X R60, R2, 0x1, R60, P4 ;  /* 0x00000001023c7824 */ /* 0x000fe200020e063c */
        /* <DEDUP_REMOVED lines=2704> */
[----:B------:R4:W-:Y:S04]  /*d4150*/  STL [R1+0x5290], R54 ;  /* 0x0052903601007387 */ /* 0x0009e80000100800 */
[----:B------:R0:W-:Y:S04]  /*d4160*/  STL [R1+0x52fc], R56 ;  /* 0x0052fc3801007387 */ /* 0x0001e80000100800 */
[----:B------:R0:W-:Y:S04]  /*d4170*/  STL [R1+0x5294], R57 ;  /* 0x0052943901007387 */ /* 0x0001e80000100800 */
[----:B------:R-:W3:Y:S01]  /*d4180*/  LDL.LU R27, [R1+0x5308] ;  /* 0x00530800011b7983 */ /* 0x000ee20000300800 */
[----:B--2---:R-:W-:Y:S01]  /*d4190*/  IADD3 R58, P1, PT, R3, R58, RZ ;  /* 0x0000003a033a7210 */ /* 0x004fe20007f3e0ff */
[----:B------:R-:W-:-:S04]  /*d41a0*/  IMAD.X R59, R2, 0x1, R59, P0 ;  /* 0x00000001023b7824 */ /* 0x000fc800000e063b */
[----:B------:R2:W-:Y:S01]  /*d41b0*/  STL [R1+0x52f8], R58 ;  /* 0x0052f83a01007387 */ /* 0x0005e20000100800 */
[----:B------:R-:W-:-:S03]  /*d41c0*/  IADD3 R60, P0, PT, R3, R60, RZ ;  /* 0x0000003c033c7210 */ /* 0x000fc60007f1e0ff */
[----:B------:R-:W3:Y:S04]  /*d41d0*/  LDL.LU R32, [R1+0x52b0] ;  /* 0x0052b00001207983 */ /* 0x000ee80000300800 */
[----:B------:R0:W-:Y:S04]  /*d41e0*/  STL [R1+0x52a0], R59 ;  /* 0x0052a03b01007387 */ /* 0x0001e80000100800 */
        /* <DEDUP_REMOVED lines=22> */
[----:B----4-:R-:W4:Y:S04]  /*d4350*/  LDL.LU R54, [R1+0x5304] ;  /* 0x0053040001367983 */ /* 0x010f280000300800 */
[----:B------:R-:W4:Y:S04]  /*d4360*/  LDL.LU R56, [R1+0x5310] ;  /* 0x0053100001387983 */ /* 0x000f280000300800 */
[----:B------:R-:W4:Y:S04]  /*d4370*/  LDL.LU R57, [R1+0x5314] ;  /* 0x0053140001397983 */ /* 0x000f280000300800 */
[----:B--2---:R-:W2:Y:S01]  /*d4380*/  LDL.LU R58, [R1+0x5320] ;  /* 0x00532000013a7983 */ /* 0x004ea20000300800 */
[----:B---3--:R-:W-:-:S05]  /*d4390*/  IMAD.X R61, R2, 0x1, R61, P6 ;  /* 0x00000001023d7824 */ /* 0x008fca00030e063d */
[----:B------:R0:W-:Y:S04]  /*d43a0*/  STL [R1+0x52a4], R61 ;  /* 0x0052a43d01007387 */ /* 0x0001e80000100800 */
[----:B------:R-:W3:Y:S04]  /*d43b0*/  LDL.LU R59, [R1+0x5324] ;  /* 0x00532400013b7983 */ /* 0x000ee80000300800 */
[----:B------:R-:W3:Y:S04]  /*d43c0*/  LDL.LU R60, [R1+0x5330] ;  /* 0x00533000013c7983 */ /* 0x000ee80000300800 */
[----:B0-----:R-:W3:Y:S01]  /*d43d0*/  LDL.LU R61, [R1+0x5334] ;  /* 0x00533400013d7983 */ /* 0x001ee20000300800 */
[----:B------:R-:W-:-:S05]  /*d43e0*/  IADD3 R27, P6, PT, R3, R27, RZ ;  /* 0x0000001b031b7210 */ /* 0x000fca0007fde0ff */
[----:B------:R0:W-:Y:S01]  /*d43f0*/  STL [R1+0x5308], R27 ;  /* 0x0053081b01007387 */ /* 0x0001e20000100800 */
[----:B------:R-:W-:Y:S01]  /*d4400*/  IMAD.X R32, R2, 0x1, R32, P5 ;  /* 0x0000000102207824 */ /* 0x000fe200028e0620 */
[----:B------:R-:W-:-:S04]  /*d4410*/  IADD3 R33, P5, PT, R3, R33, RZ ;  /* 0x0000002103217210 */ /* 0x000fc80007fbe0ff */
[----:B------:R0:W-:Y:S01]  /*d4420*/  STL [R1+0x52b0], R32 ;  /* 0x0052b02001007387 */ /* 0x0001e20000100800 */
[----:B------:R-:W-:-:S03]  /*d4430*/  IMAD.X R34, R2, 0x1, R34, P4 ;  /* 0x0000000102227824 */ /* 0x000fc600020e0622 */
[----:B------:R0:W-:Y:S01]  /*d4440*/  STL [R1+0x531c], R33 ;  /* 0x00531c2101007387 */ /* 0x0001e20000100800 */
[----:B------:R-:W-:-:S03]  /*d4450*/  IADD3 R35, P4, PT, R3, R35, RZ ;  /* 0x0000002303237210 */ /* 0x000fc60007f9e0ff */
        /* <DEDUP_REMOVED lines=37> */
[----:B----4-:R-:W-:-:S03]  /*d46b0*/  IMAD.X R54, R2, 0x1, R54, P1 ;  /* 0x0000000102367824 */ /* 0x010fc600008e0636 */
[----:B------:R0:W-:Y:S01]  /*d46c0*/  STL [R1+0x5350], R53 ;  /* 0x0053503501007387 */ /* 0x0001e20000100800 */
[----:B------:R-:W-:-:S03]  /*d46d0*/  IMAD.X R56, R2, 0x1, R56, P0 ;  /* 0x0000000102387824 */ /* 0x000fc600000e0638 */
[----:B------:R0:W-:Y:S01]  /*d46e0*/  STL [R1+0x5304], R54 ;  /* 0x0053043601007387 */ /* 0x0001e20000100800 */
[----:B------:R-:W-:-:S03]  /*d46f0*/  IMAD.X R57, R2, 0x1, R57, P6 ;  /* 0x0000000102397824 */ /* 0x000fc600030e0639 */
[----:B------:R0:W-:Y:S01]  /*d4700*/  STL [R1+0x5310], R56 ;  /* 0x0053103801007387 */ /* 0x0001e20000100800 */
[----:B--2---:R-:W-:-:S03]  /*d4710*/  IMAD.X R58, R2, 0x1, R58, P5 ;  /* 0x00000001023a7824 */ /* 0x004fc600028e063a */
[----:B------:R0:W-:Y:S04]  /*d4720*/  STL [R1+0x5314], R57 ;  /* 0x0053143901007387 */ /* 0x0001e80000100800 */
[----:B------:R0:W-:Y:S01]  /*d4730*/  STL [R1+0x5320], R58 ;  /* 0x0053203a01007387 */ /* 0x0001e20000100800 */
[----:B------:R-:W-:Y:S01]  /*d4740*/  ISETP.NE.U32.AND P1, PT, R55, UR25, PT ;  /* 0x0000001937007c0c */ /* 0x000fe2000bf25070 */
[C---:B---3--:R-:W-:Y:S02]  /*d4750*/  IMAD.X R59, R2.reuse, 0x1, R59, P4 ;  /* 0x00000001023b7824 */ /* 0x048fe400020e063b */
[C---:B------:R-:W-:Y:S02]  /*d4760*/  IMAD.X R60, R2.reuse, 0x1, R60, P3 ;  /* 0x00000001023c7824 */ /* 0x040fe400018e063c */
[----:B------:R-:W-:-:S05]  /*d4770*/  IMAD.X R61, R2, 0x1, R61, P2 ;  /* 0x00000001023d7824 */ /* 0x000fca00010e063d */
[----:B------:R0:W-:Y:S04]  /*d4780*/  STL [R1+0x5334], R61 ;  /* 0x0053343d01007387 */ /* 0x0001e80000100800 */
[----:B------:R0:W-:Y:S04]  /*d4790*/  STL [R1+0x5324], R59 ;  /* 0x0053243b01007387 */ /* 0x0001e80000100800 */
[----:B------:R0:W-:Y:S01]  /*d47a0*/  STL [R1+0x5330], R60 ;  /* 0x0053303c01007387 */ /* 0x0001e20000100800 */
[----:B------:R-:W-:Y:S05]  /*d47b0*/  @P1 BRA `(.L_x_1) ;  /* 0xfffff67800501947 */ /* 0x000fea000383ffff */
.L_x_0:
[----:B------:R-:W-:Y:S01]  /*d47c0*/  STL.64 [R1+0x59a0], R60 ;  /* 0x0059a03c01007387 */ /* 0x000fe20000100a00 */
[----:B------:R-:W2:Y:S01]  /*d47d0*/  LDCU UR25, c[0x0][0x3b8] ;  /* 0x00007700ff1977ac */ /* 0x000ea20008000800 */
[----:B-1----:R-:W-:Y:S02]  /*d47e0*/  MOV.SPILL R2, UR4 ;  /* 0x0000000400027c02 */ /* 0x002fe40009000f00 */
[----:B------:R-:W-:Y:S01]  /*d47f0*/  STL.64 [R1+0x5998], R58 ;  /* 0x0059983a01007387 */ /* 0x000fe20000100a00 */
[----:B------:R-:W1:Y:S03]  /*d4800*/  LDCU UR26, c[0x0][0x3b8] ;  /* 0x00007700ff1a77ac */ /* 0x000e660008000800 */
[----:B------:R-:W-:Y:S01]  /*d4810*/  STL.64 [R1+0x5990], R56 ;  /* 0x0059903801007387 */ /* 0x000fe20000100a00 */
[----:B------:R-:W3:Y:S03]  /*d4820*/  LDCU UR27, c[0x0][0x3b8] ;  /* 0x00007700ff1b77ac */ /* 0x000ee60008000800 */
[----:B------:R-:W-:Y:S01]  /*d4830*/  STL.64 [R1+0x5988], R54 ;  /* 0x0059883601007387 */ /* 0x000fe20000100a00 */
[----:B------:R-:W4:Y:S03]  /*d4840*/  LDCU UR28, c[0x0][0x3b8] ;  /* 0x00007700ff1c77ac */ /* 0x000f260008000800 */
        /* <DEDUP_REMOVED lines=9> */
[----:B------:R-:W0:Y:S01]  /*d48e0*/  LDCU UR33, c[0x0][0x3b8] ;  /* 0x00007700ff2177ac */ /* 0x000e220008000800 */
[----:B------:R-:W0:Y:S01]  /*d48f0*/  LDCU UR34, c[0x0][0x3b8] ;  /* 0x00007700ff2277ac */ /* 0x000e220008000800 */
[----:B------:R-:W0:Y:S01]  /*d4900*/  LDCU UR35, c[0x0][0x3b8] ;  /* 0x00007700ff2377ac */ /* 0x000e220008000800 */
[----:B-1----:R-:W-:Y:S01]  /*d4910*/  MOV.SPILL R21, UR5 ;  /* 0x0000000500157c02 */ /* 0x002fe20009000f00 */
[----:B------:R-:W1:Y:S04]  /*d4920*/  LDCU UR36, c[0x0][0x3b8] ;  /* 0x00007700ff2477ac */ /* 0x000e680008000800 */
[----:B------:R2:W-:Y:S01]  /*d4930*/  STL [R1+0x5968], R21 ;  /* 0x0059681501007387 */ /* 0x0005e20000100800 */
[----:B------:R-:W0:Y:S03]  /*d4940*/  LDCU UR37, c[0x0][0x3b8] ;  /* 0x00007700ff2577ac */ /* 0x000e260008000800 */
[----:B-----5:R-:W2:Y:S01]  /*d4950*/  LDL R0, [R1+0x2e54] ;  /* 0x002e540001007983 */ /* 0x020ea20000100800 */
[----:B------:R-:W0:Y:S03]  /*d4960*/  LDCU UR38, c[0x0][0x3b8] ;  /* 0x00007700ff2677ac */ /* 0x000e260008000800 */
[----:B------:R-:W-:Y:S01]  /*d4970*/  STL [R1+0x44b4], R2 ;  /* 0x0044b40201007387 */ /* 0x000fe20000100800 */
        /* <DEDUP_REMOVED lines=47> */
[----:B------:R-:W0:Y:S01]  /*d4c70*/  LDCU.64 UR74, c[0x0][0x398] ;  /* 0x00007300ff4a77ac */ /* 0x000e220008000a00 */
[----:B------:R-:W0:Y:S01]  /*d4c80*/  LDCU UR72, c[0x0][0x3b8] ;  /* 0x00007700ff4877ac */ /* 0x000e220008000800 */
[----:B------:R-:W0:Y:S01]  /*d4c90*/  LDCU UR6, c[0x0][0x3b4] ;  /* 0x00007680ff0677ac */ /* 0x000e220008000800 */
[----:B------:R-:W0:Y:S01]  /*d4ca0*/  LDCU UR70, c[0x0][0x3b8] ;  /* 0x00007700ff4677ac */ /* 0x000e220008000800 */
[----:B------:R-:W0:Y:S01]  /*d4cb0*/  LDCU UR21, c[0x0][0x3b4] ;  /* 0x00007680ff1577ac */ /* 0x000e220008000800 */
[----:B------:R-:W-:Y:S01]  /*d4cc0*/  LOP3.LUT R17, R17, 0xfffffeff, RZ, 0xc0, !PT ;  /* 0xfffffeff11117812 */ /* 0x000fe200078ec0ff */
[----:B------:R-:W0:Y:S01]  /*d4cd0*/  LDCU UR71, c[0x0][0x3b8] ;  /* 0x00007700ff4777ac */ /* 0x000e220008000800 */
[----:B------:R-:W0:Y:S01]  /*d4ce0*/  LDCU UR69, c[0x0][0x3b8] ;  /* 0x00007700ff4577ac */ /* 0x000e220008000800 */
[----:B------:R-:W0:Y:S01]  /*d4cf0*/  LDCU UR68, c[0x0][0x3b8] ;  /* 0x00007700ff4477ac */ /* 0x000e220008000800 */
[----:B------:R-:W-:Y:S01]  /*d4d00*/  LOP3.LUT R18, R18, 0xfffffff7, RZ, 0xc0, !PT ;  /* 0xfffffff712127812 */ /* 0x000fe200078ec0ff */
[----:B------:R-:W0:Y:S01]  /*d4d10*/  LDCU.64 UR76, c[0x0][0x398] ;  /* 0x00007300ff4c77ac */ /* 0x000e220008000a00 */
[----:B--2---:R-:W-:Y:S01]  /*d4d20*/  IMAD R21, R0, UR25, RZ ;  /* 0x0000001900157c24 */ /* 0x004fe2000f8e02ff */
[----:B------:R-:W2:Y:S03]  /*d4d30*/  LDCU UR25, c[0x0][0x3b8] ;  /* 0x00007700ff1977ac */ /* 0x000ea60008000800 */
[----:B------:R-:W-:Y:S01]  /*d4d40*/  VIADD R55, R21, UR26 ;  /* 0x0000001a15377c36 */ /* 0x000fe20008000000 */
[----:B------:R-:W1:Y:S03]  /*d4d50*/  LDCU UR26, c[0x0][0x3b8] ;  /* 0x00007700ff1a77ac */ /* 0x000e660008000800 */
[----:B---3--:R-:W-:Y:S01]  /*d4d60*/  VIADD R0, R55, UR27 ;  /* 0x0000001b37007c36 */ /* 0x008fe20008000000 */
[----:B------:R-:W3:Y:S03]  /*d4d70*/  LDCU UR27, c[0x0][0x3b8] ;  /* 0x00007700ff1b77ac */ /* 0x000ee60008000800 */
[----:B0---4-:R-:W-:Y:S01]  /*d4d80*/  VIADD R56, R0, UR28 ;  /* 0x0000001c00387c36 */ /* 0x011fe20008000000 */
[----:B------:R0:W-:Y:S01]  /*d4d90*/  STL [R1+0xce8], R0 ;  /* 0x000ce80001007387 */ /* 0x0001e20000100800 */
[----:B------:R-:W4:Y:S02]  /*d4da0*/  LDCU UR28, c[0x0][0x3b8] ;  /* 0x00007700ff1c77ac */ /* 0x000f240008000800 */
[----:B------:R-:W-:Y:S01]  /*d4db0*/  VIADD R54, R56, UR29 ;  /* 0x0000001d38367c36 */ /* 0x000fe20008000000 */
[----:B------:R-:W-:Y:S01]  /*d4dc0*/  STL [R1+0x613c], R56 ;  /* 0x00613c3801007387 */ /* 0x000fe20000100800 */
[----:B------:R-:W1:Y:S02]  /*d4dd0*/  LDCU UR29, c[0x0][0x3b8] ;  /* 0x00007700ff1d77ac */ /* 0x000e640008000800 */
[----:B------:R-:W-:Y:S01]  /*d4de0*/  VIADD R59, R54, UR30 ;  /* 0x0000001e363b7c36 */ /* 0x000fe20008000000 */
[----:B------:R-:W-:Y:S01]  /*d4df0*/  STL.64 [R1+0x59a8], R54 ;  /* 0x0059a83601007387 */ /* 0x000fe20000100a00 */
[----:B------:R-:W1:Y:S02]  /*d4e00*/  LDCU UR30, c[0x0][0x3b8] ;  /* 0x00007700ff1e77ac */ /* 0x000e640008000800 */
[----:B------:R-:W-:Y:S01]  /*d4e10*/  VIADD R58, R59, UR31 ;  /* 0x0000001f3b3a7c36 */ /* 0x000fe20008000000 */
[----:B------:R-:W1:Y:S03]  /*d4e20*/  LDCU UR31, c[0x0][0x3b8] ;  /* 0x00007700ff1f77ac */ /* 0x000e660008000800 */
[----:B0-----:R-:W-:Y:S01]  /*d4e30*/  VIADD R0, R58, UR32 ;  /* 0x000000203a007c36 */ /* 0x001fe20008000000 */
[----:B------:R0:W-:Y:S01]  /*d4e40*/  STL.64 [R1+0x59b0], R58 ;  /* 0x0059b03a01007387 */ /* 0x0001e20000100a00 */
[----:B------:R-:W1:Y:S02]  /*d4e50*/  LDCU UR32, c[0x0][0x3b8] ;  /* 0x00007700ff2077ac */ /* 0x000e640008000800 */
[----:B0-----:R-:W-:-:S04]  /*d4e60*/  IMAD.MOV.U32 R58, RZ, RZ, R0 ;  /* 0x000000ffff3a7224 */ /* 0x001fc800078e0000 */
[----:B------:R-:W-:Y:S01]  /*d4e70*/  VIADD R61, R58, UR33 ;  /* 0x000000213a3d7c36 */ /* 0x000fe20008000000 */
[----:B------:R-:W0:Y:S03]  /*d4e80*/  LDCU UR33, c[0x0][0x3b8] ;  /* 0x00007700ff2177ac */ /* 0x000e260008000800 */
[----:B------:R-:W-:Y:S01]  /*d4e90*/  VIADD R60, R61, UR34 ;  /* 0x000000223d3c7c36 */ /* 0x000fe20008000000 */
[----:B------:R-:W0:Y:S03]  /*d4ea0*/  LDCU UR34, c[0x0][0x3b8] ;  /* 0x00007700ff2277ac */ /* 0x000e260008000800 */
[----:B------:R-:W-:Y:S01]  /*d4eb0*/  VIADD R59, R60, UR35 ;  /* 0x000000233c3b7c36 */ /* 0x000fe20008000000 */
[----:B------:R-:W-:Y:S01]  /*d4ec0*/  STL.64 [R1+0x59b8], R60 ;  /* 0x0059b83c01007387 */ /* 0x000fe20000100a00 */
[----:B------:R-:W0:Y:S02]  /*d4ed0*/  LDCU UR35, c[0x0][0x3b8] ;  /* 0x00007700ff2377ac */ /* 0x000e240008000800 */
[----:B-1----:R-:W-:Y:S01]  /*d4ee0*/  VIADD R0, R59, UR36 ;  /* 0x000000243b007c36 */ /* 0x002fe20008000000 */
[----:B------:R1:W-:Y:S01]  /*d4ef0*/  STL.64 [R1+0x59c0], R58 ;  /* 0x0059c03a01007387 */ /* 0x0003e20000100a00 */
[----:B------:R-:W0:Y:S02]  /*d4f00*/  LDCU UR36, c[0x0][0x3b8] ;  /* 0x00007700ff2477ac */ /* 0x000e240008000800 */
[----:B-1----:R-:W-:-:S04]  /*d4f10*/  IMAD.MOV.U32 R58, RZ, RZ, R0 ;  /* 0x000000ffff3a7224 */ /* 0x002fc800078e0000 */
[----:B------:R-:W-:Y:S01]  /*d4f20*/  VIADD R55, R58, UR37 ;  /* 0x000000253a377c36 */ /* 0x000fe20008000000 */
[----:B------:R-:W1:Y:S03]  /*d4f30*/  LDCU UR37, c[0x0][0x3b8] ;  /* 0x00007700ff2577ac */ /* 0x000e660008000800 */
[----:B------:R-:W-:Y:S01]  /*d4f40*/  VIADD R61, R55, UR38 ;  /* 0x00000026373d7c36 */ /* 0x000fe20008000000 */
[----:B------:R-:W-:Y:S01]  /*d4f50*/  STL [R1+0x5ab0], R55 ;  /* 0x005ab03701007387 */ /* 0x000fe20000100800 */
[----:B------:R-:W0:Y:S02]  /*d4f60*/  LDCU UR38, c[0x0][0x3b8] ;  /* 0x00007700ff2677ac */ /* 0x000e240008000800 */
[----:B------:R-:W-:Y:S01]  /*d4f70*/  VIADD R60, R61, UR39 ;  /* 0x000000273d3c7c36 */ /* 0x000fe20008000000 */
[----:B------:R1:W-:Y:S01]  /*d4f80*/  STL [R1+0x59c8], R61 ;  /* 0x0059c83d01007387 */ /* 0x0003e20000100800 */
[----:B------:R-:W0:Y:S02]  /*d4f90*/  LDCU UR39, c[0x0][0x3b8] ;  /* 0x00007700ff2777ac */ /* 0x000e240008000800 */
[----:B------:R-:W-:Y:S01]  /*d4fa0*/  VIADD R0, R60, UR40 ;  /* 0x000000283c007c36 */ /* 0x000fe20008000000 */
[----:B------:R-:W0:Y:S03]  /*d4fb0*/  LDCU UR40, c[0x0][0x3b8] ;  /* 0x00007700ff2877ac */ /* 0x000e260008000800 */
[----:B------:R-:W-:Y:S01]  /*d4fc0*/  VIADD R59, R0, UR41 ;  /* 0x00000029003b7c36 */ /* 0x000fe20008000000 */
[----:B------:R-:W-:Y:S01]  /*d4fd0*/  STL [R1+0x1e0], R0 ;  /* 0x0001e00001007387 */ /* 0x000fe20000100800 */
[----:B------:R-:W0:Y:S02]  /*d4fe0*/  LDCU UR41, c[0x0][0x3b8] ;  /* 0x00007700ff2977ac */ /* 0x000e240008000800 */
[----:B-1----:R-:W-:Y:S01]  /*d4ff0*/  VIADD R61, R59, UR42 ;  /* 0x0000002a3b3d7c36 */ /* 0x002fe20008000000 */
[----:B------:R1:W-:Y:S01]  /*d5000*/  STL.64 [R1+0x59d8], R58 ;  /* 0x0059d83a01007387 */ /* 0x0003e20000100a00 */
[----:B------:R-:W0:Y:S03]  /*d5010*/  LDCU UR42, c[0x0][0x3b8] ;  /* 0x00007700ff2a77ac */ /* 0x000e260008000800 */
[----:B------:R0:W-:Y:S01]  /*d5020*/  STL.64 [R1+0x59e0], R60 ;  /* 0x0059e03c01007387 */ /* 0x0001e20000100a00 */
[----:B-1----:R-:W-:Y:S01]  /*d5030*/  VIADD R59, R61, UR43 ;  /* 0x0000002b3d3b7c36 */ /* 0x002fe20008000000 */
[----:B------:R-:W1:Y:S03]  /*d5040*/  LDCU UR43, c[0x0][0x3b8] ;  /* 0x00007700ff2b77ac */ /* 0x000e660008000800 */
[----:B------:R-:W-:Y:S01]  /*d5050*/  VIADD R0, R59, UR44 ;  /* 0x0000002c3b007c36 */ /* 0x000fe20008000000 */
[----:B------:R-:W1:Y:S03]  /*d5060*/  LDCU UR44, c[0x0][0x3b8] ;  /* 0x00007700ff2c77ac */ /* 0x000e660008000800 */
[----:B0-----:R-:W-:Y:S01]  /*d5070*/  VIADD R60, R0, UR45 ;  /* 0x0000002d003c7c36 */ /* 0x001fe20008000000 */
        /* <DEDUP_REMOVED lines=8> */
[----:B------:R-:W1:Y:S03]  /*d5100*/  LDCU UR48, c[0x0][0x3b8] ;  /* 0x00007700ff3077ac */ /* 0x000e660008000800 */
[----:B------:R-:W-:Y:S01]  /*d5110*/  VIADD R57, R7, UR49 ;  /* 0x0000003107397c36 */ /* 0x000fe20008000000 */
[----:B------:R-:W1:Y:S03]  /*d5120*/  LDCU UR49, c[0x0][0x3b8] ;  /* 0x00007700ff3177ac */ /* 0x000e660008000800 */
[----:B------:R-:W-:Y:S01]  /*d5130*/  VIADD R3, R57, UR50 ;  /* 0x0000003239037c36 */ /* 0x000fe20008000000 */
[----:B------:R-:W1:Y:S03]  /*d5140*/  LDCU UR50, c[0x0][0x3b8] ;  /* 0x00007700ff3277ac */ /* 0x000e660008000800 */
[----:B------:R-:W-:Y:S01]  /*d5150*/  VIADD R10, R3, UR51 ;  /* 0x00000033030a7c36 */ /* 0x000fe20008000000 */
[----:B------:R-:W1:Y:S03]  /*d5160*/  LDCU UR51, c[0x0][0x3b8] ;  /* 0x00007700ff3377ac */ /* 0x000e660008000800 */
[----:B0-----:R-:W-:Y:S01]  /*d5170*/  VIADD R60, R10, UR52 ;  /* 0x000000340a3c7c36 */ /* 0x001fe20008000000 */
[----:B------:R-:W0:Y:S03]  /*d5180*/  LDCU UR52, c[0x0][0x3b8] ;  /* 0x00007700ff3477ac */ /* 0x000e260008000800 */
[----:B------:R-:W-:Y:S01]  /*d5190*/  VIADD R35, R60, UR53 ;  /* 0x000000353c237c36 */ /* 0x000fe20008000000 */
[----:B------:R-:W0:Y:S03]  /*d51a0*/  LDCU UR53, c[0x0][0x3b8] ;  /* 0x00007700ff3577ac */ /* 0x000e260008000800 */
[----:B------:R-:W-:Y:S01]  /*d51b0*/  VIADD R0, R35, UR54 ;  /* 0x0000003623007c36 */ /* 0x000fe20008000000 */
[----:B------:R-:W0:Y:S04]  /*d51c0*/  LDCU UR54, c[0x0][0x3b8] ;  /* 0x00007700ff3677ac */ /* 0x000e280008000800 */
[----:B------:R1:W-:Y:S02]  /*d51d0*/  STL [R1+0x1a8], R0 ;  /* 0x0001a80001007387 */ /* 0x0003e40000100800 */
[----:B-1----:R-:W-:Y:S01]  /*d51e0*/  VIADD R0, R0, UR15 ;  /* 0x0000000f00007c36 */ /* 0x002fe20008000000 */
[----:B------:R-:W1:Y:S03]  /*d51f0*/  LDCU UR15, c[0x0][0x3b8] ;  /* 0x00007700ff0f77ac */ /* 0x000e660008000800 */
[----:B------:R-:W-:Y:S01]  /*d5200*/  VIADD R33, R0, UR14 ;  /* 0x0000000e00217c36 */ /* 0x000fe20008000000 */
[----:B------:R0:W-:Y:S01]  /*d5210*/  STL [R1+0x1a4], R0 ;  /* 0x0001a40001007387 */ /* 0x0001e20000100800 */
[----:B------:R-:W1:Y:S02]  /*d5220*/  LDCU UR14, c[0x0][0x3b8] ;  /* 0x00007700ff0e77ac */ /* 0x000e640008000800 */
[----:B0-----:R-:W-:Y:S01]  /*d5230*/  VIADD R0, R33, UR13 ;  /* 0x0000000d21007c36 */ /* 0x001fe20008000000 */
[----:B------:R-:W0:Y:S04]  /*d5240*/  LDCU UR13, c[0x0][0x3b8] ;  /* 0x00007700ff0d77ac */ /* 0x000e280008000800 */
[----:B------:R1:W-:Y:S02]  /*d5250*/  STL [R1+0x19c], R0 ;  /* 0x00019c0001007387 */ /* 0x0003e40000100800 */
[----:B-1----:R-:W-:Y:S01]  /*d5260*/  VIADD R0, R0, UR12 ;  /* 0x0000000c00007c36 */ /* 0x002fe20008000000 */
[----:B------:R-:W1:Y:S04]  /*d5270*/  LDCU UR12, c[0x0][0x3b8] ;  /* 0x00007700ff0c77ac */ /* 0x000e680008000800 */
[----:B------:R0:W-:Y:S02]  /*d5280*/  STL [R1+0x198], R0 ;  /* 0x0001980001007387 */ /* 0x0001e40000100800 */
[----:B0-----:R-:W-:Y:S01]  /*d5290*/  VIADD R0, R0, UR11 ;  /* 0x0000000b00007c36 */ /* 0x001fe20008000000 */
[----:B------:R-:W0:Y:S04]  /*d52a0*/  LDCU UR11, c[0x0][0x3b8] ;  /* 0x00007700ff0b77ac */ /* 0x000e280008000800 */
[----:B------:R1:W-:Y:S02]  /*d52b0*/  STL [R1+0x194], R0 ;  /* 0x0001940001007387 */ /* 0x0003e40000100800 */
[----:B-1----:R-:W-:Y:S01]  /*d52c0*/  VIADD R0, R0, UR10 ;  /* 0x0000000a00007c36 */ /* 0x002fe20008000000 */
[----:B------:R-:W1:Y:S03]  /*d52d0*/  LDCU UR10, c[0x0][0x3b8] ;  /* 0x00007700ff0a77ac */ /* 0x000e660008000800 */
[----:B------:R-:W-:Y:S01]  /*d52e0*/  VIADD R22, R0, UR9 ;  /* 0x0000000900167c36 */ /* 0x000fe20008000000 */
[----:B------:R0:W-:Y:S01]  /*d52f0*/  STL [R1+0x190], R0 ;  /* 0x0001900001007387 */ /* 0x0001e20000100800 */
[----:B------:R-:W1:Y:S02]  /*d5300*/  LDCU UR9, c[0x0][0x3b8] ;  /* 0x00007700ff0977ac */ /* 0x000e640008000800 */
[----:B------:R-:W-:Y:S01]  /*d5310*/  VIADD R9, R22, UR8 ;  /* 0x0000000816097c36 */ /* 0x000fe20008000000 */
[----:B------:R-:W1:Y:S03]  /*d5320*/  LDCU UR8, c[0x0][0x3b8] ;  /* 0x00007700ff0877ac */ /* 0x000e660008000800 */
[----:B0-----:R-:W-:Y:S01]  /*d5330*/  VIADD R0, R9, UR67 ;  /* 0x0000004309007c36 */ /* 0x001fe20008000000 */
[----:B------:R-:W0:Y:S03]  /*d5340*/  LDCU UR67, c[0x0][0x3b8] ;  /* 0x00007700ff4377ac */ /* 0x000e260008000800 */
[----:B------:R-:W-:Y:S01]  /*d5350*/  VIADD R55, R0, UR61 ;  /* 0x0000003d00377c36 */ /* 0x000fe20008000000 */
[----:B------:R1:W-:Y:S01]  /*d5360*/  STL [R1+0x184], R0 ;  /* 0x0001840001007387 */ /* 0x0003e20000100800 */
[----:B------:R-:W0:Y:S02]  /*d5370*/  LDCU UR61, c[0x0][0x3b8] ;  /* 0x00007700ff3d77ac */ /* 0x000e240008000800 */
[----:B-1----:R-:W-:Y:S01]  /*d5380*/  VIADD R0, R55, UR19 ;  /* 0x0000001337007c36 */ /* 0x002fe20008000000 */
[----:B------:R-:W1:Y:S04]  /*d5390*/  LDCU UR19, c[0x0][0x3b8] ;  /* 0x00007700ff1377ac */ /* 0x000e680008000800 */
[----:B------:R0:W-:Y:S02]  /*d53a0*/  STL [R1+0x17c], R0 ;  /* 0x00017c0001007387 */ /* 0x0001e40000100800 */
[----:B0-----:R-:W-:Y:S01]  /*d53b0*/  VIADD R0, R0, UR18 ;  /* 0x0000001200007c36 */ /* 0x001fe20008000000 */
[----:B------:R-:W0:Y:S03]  /*d53c0*/  LDCU UR18, c[0x0][0x3b8] ;  /* 0x00007700ff1277ac */ /* 0x000e260008000800 */
[----:B------:R-:W-:Y:S01]  /*d53d0*/  VIADD R36, R0, UR17 ;  /* 0x0000001100247c36 */ /* 0x000fe20008000000 */
[----:B------:R1:W-:Y:S01]  /*d53e0*/  STL [R1+0x178], R0 ;  /* 0x0001780001007387 */ /* 0x0003e20000100800 */
[----:B------:R-:W-:Y:S01]  /*d53f0*/  IMAD.U32 R51, RZ, RZ, UR74 ;  /* 0x0000004aff337e24 */ /* 0x000fe2000f8e00ff */
[----:B------:R-:W0:Y:S01]  /*d5400*/  LDCU UR17, c[0x0][0x3b8] ;  /* 0x00007700ff1177ac */ /* 0x000e220008000800 */
[----:B-1----:R-:W-:Y:S01]  /*d5410*/  VIADD R0, R36, UR16 ;  /* 0x0000001024007c36 */ /* 0x002fe20008000000 */
[----:B------:R-:W1:Y:S04]  /*d5420*/  LDCU UR16, c[0x0][0x3b8] ;  /* 0x00007700ff1077ac */ /* 0x000e680008000800 */
[----:B------:R0:W-:Y:S02]  /*d5430*/  STL [R1+0x170], R0 ;  /* 0x0001700001007387 */ /* 0x0001e40000100800 */
        /* <DEDUP_REMOVED lines=27> */
[----:B------:R-:W1:Y:S03]  /*d55f0*/  LDCU UR58, c[0x0][0x3b8] ;  /* 0x00007700ff3a77ac */ /* 0x000e660008000800 */
[----:B------:R-:W-:Y:S01]  /*d5600*/  STL [R1+0x615c], R54 ;  /* 0x00615c3601007387 */ /* 0x000fe20000100800 */
        /* <DEDUP_REMOVED lines=9> */
[----:B------:R-:W-:Y:S01]  /*d56a0*/  STL [R1+0x13c], R29 ;  /* 0x00013c1d01007387 */ /* 0x000fe20000100800 */
[----:B------:R-:W1:Y:S02]  /*d56b0*/  LDCU UR22, c[0x0][0x3b8] ;  /* 0x00007700ff1677ac */ /* 0x000e640008000800 */
[----:B0-----:R-:W-:Y:S01]  /*d56c0*/  VIADD R0, R24, UR23 ;  /* 0x0000001718007c36 */ /* 0x001fe20008000000 */
[----:B------:R-:W0:Y:S04]  /*d56d0*/  LDCU UR23, c[0x0][0x3b8] ;  /* 0x00007700ff1777ac */ /* 0x000e280008000800 */
[----:B------:R1:W-:Y:S02]  /*d56e0*/  STL [R1+0x134], R0 ;  /* 0x0001340001007387 */ /* 0x0003e40000100800 */
[----:B-1----:R-:W-:Y:S01]  /*d56f0*/  VIADD R0, R0, UR24 ;  /* 0x0000001800007c36 */ /* 0x002fe20008000000 */
[----:B------:R-:W1:Y:S04]  /*d5700*/  LDCU UR24, c[0x0][0x3b8] ;  /* 0x00007700ff1877ac */ /* 0x000e680008000800 */
[----:B------:R2:W-:Y:S02]  /*d5710*/  STL [R1+0x130], R0 ;  /* 0x0001300001007387 */ /* 0x0005e40000100800 */
[----:B--2---:R-:W-:Y:S01]  /*d5720*/  VIADD R0, R0, UR25 ;  /* 0x0000001900007c36 */ /* 0x004fe20008000000 */
[----:B------:R-:W2:Y:S03]  /*d5730*/  LDCU UR25, c[0x0][0x3b8] ;  /* 0x00007700ff1977ac */ /* 0x000ea60008000800 */
[----:B------:R-:W-:Y:S01]  /*d5740*/  VIADD R27, R0, UR26 ;  /* 0x0000001a001b7c36 */ /* 0x000fe20008000000 */
[----:B------:R3:W-:Y:S01]  /*d5750*/  STL [R1+0x12c], R0 ;  /* 0x00012c0001007387 */ /* 0x0007e20000100800 */
[----:B------:R-:W0:Y:S03]  /*d5760*/  LDCU UR26, c[0x0][0x3b8] ;  /* 0x00007700ff1a77ac */ /* 0x000e260008000800 */
[----:B------:R-:W2:Y:S04]  /*d5770*/  LDL.LU R15, [R1+0xcd0] ;  /* 0x000cd000010f7983 */ /* 0x000ea80000300800 */
[----:B------:R-:W2:Y:S01]  /*d5780*/  LDL.LU R14, [R1+0xcd4] ;  /* 0x000cd400010e7983 */ /* 0x000ea20000300800 */
[----:B---3--:R-:W-:Y:S01]  /*d5790*/  VIADD R0, R27, UR27 ;  /* 0x0000001b1b007c36 */ /* 0x008fe20008000000 */
[----:B------:R-:W3:Y:S02]  /*d57a0*/  LDCU UR27, c[0x0][0x3b8] ;  /* 0x00007700ff1b77ac */ /* 0x000ee40008000800 */
[----:B------:R-:W3:Y:S04]  /*d57b0*/  LDL.LU R8, [R1+0xcd8] ;  /* 0x000cd80001087983 */ /* 0x000ee80000300800 */
[----:B------:R-:W3:Y:S01]  /*d57c0*/  LDL.LU R2, [R1+0xcdc] ;  /* 0x000cdc0001027983 */ /* 0x000ee20000300800 */
[----:B----4-:R-:W-:Y:S01]  /*d57d0*/  VIADD R34, R0, UR28 ;  /* 0x0000001c00227c36 */ /* 0x010fe20008000000 */
[----:B------:R-:W4:Y:S02]  /*d57e0*/  LDCU UR28, c[0x0][0x3b8] ;  /* 0x00007700ff1c77ac */ /* 0x000f240008000800 */
        /* <DEDUP_REMOVED lines=15> */
[----:B------:R-:W-:Y:S01]  /*d58e0*/  VIADD R61, R34, UR29 ;  /* 0x0000001d223d7c36 */ /* 0x000fe20008000000 */
[----:B------:R-:W1:Y:S02]  /*d58f0*/  LDCU UR29, c[0x0][0x3b8] ;  /* 0x00007700ff1d77ac */ /* 0x000e640008000800 */
[----:B------:R-:W-:Y:S01]  /*d5900*/  STL [R1+0x120], R34 ;  /* 0x0001202201007387 */ /* 0x000fe20000100800 */
[----:B------:R-:W-:Y:S01]  /*d5910*/  VIADD R13, R61, UR30 ;  /* 0x0000001e3d0d7c36 */ /* 0x000fe20008000000 */
[----:B------:R-:W1:Y:S02]  /*d5920*/  LDCU UR30, c[0x0][0x3b8] ;  /* 0x00007700ff1e77ac */ /* 0x000e640008000800 */
[----:B------:R-:W-:Y:S01]  /*d5930*/  STL [R1+0x11c], R61 ;  /* 0x00011c3d01007387 */ /* 0x000fe20000100800 */
[----:B0-----:R-:W-:Y:S01]  /*d5940*/  VIADD R0, R13, UR31 ;  /* 0x0000001f0d007c36 */ /* 0x001fe20008000000 */
[----:B------:R-:W0:Y:S03]  /*d5950*/  LDCU UR31, c[0x0][0x3b8] ;  /* 0x00007700ff1f77ac */ /* 0x000e260008000800 */
[----:B------:R-:W-:Y:S01]  /*d5960*/  VIADD R54, R0, UR32 ;  /* 0x0000002000367c36 */ /* 0x000fe20008000000 */
[----:B------:R1:W-:Y:S01]  /*d5970*/  STL [R1+0x114], R0 ;  /* 0x0001140001007387 */ /* 0x0003e20000100800 */
[----:B------:R-:W0:Y:S02]  /*d5980*/  LDCU UR32, c[0x0][0x3b8] ;  /* 0x00007700ff2077ac */ /* 0x000e240008000800 */
[----:B-1----:R-:W-:Y:S01]  /*d5990*/  VIADD R0, R54, UR33 ;  /* 0x0000002136007c36 */ /* 0x002fe20008000000 */
[----:B------:R-:W1:Y:S04]  /*d59a0*/  LDCU UR33, c[0x0][0x3b8] ;  /* 0x00007700ff2177ac */ /* 0x000e680008000800 */
[----:B------:R3:W-:Y:S01]  /*d59b0*/  STL [R1+0x10c], R0 ;  /* 0x00010c0001007387 */ /* 0x0007e20000100800 */
[----:B--2---:R-:W-:Y:S01]  /*d59c0*/  F2FP.SATFINITE.E4M3.F32.PACK_AB_MERGE_C R15, R14, R15, RZ ;  /* 0x0000000f0e0f723e */ /* 0x004fe200048070ff */
[----:B------:R-:W-:Y:S01]  /*d59d0*/  VIADD R14, R0, UR34 ;  /* 0x00000022000e7c36 */ /* 0x000fe20008000000 */
[----:B------:R-:W2:Y:S03]  /*d59e0*/  LDCU UR34, c[0x0][0x3b8] ;  /* 0x00007700ff2277ac */ /* 0x000ea60008000800 */
[----:B------:R0:W-:Y:S01]  /*d59f0*/  STL [R1+0x5410], R15 ;  /* 0x0054100f01007387 */ /* 0x0001e20000100800 */
[----:B---3--:R-:W-:-:S03]  /*d5a00*/  F2FP.SATFINITE.E4M3.F32.PACK_AB_MERGE_C R0, R2, R8, RZ ;  /* 0x000000080200723e */ /* 0x008fc600048070ff */
[----:B------:R-:W3:Y:S04]  /*d5a10*/  LDL.LU R16, [R1+0xe38] ;  /* 0x000e380001107983 */ /* 0x000ee80000300800 */
[----:B0-----:R-:W3:Y:S04]  /*d5a20*/  LDL.LU R15, [R1+0xe3c] ;  /* 0x000e3c00010f7983 */ /* 0x001ee80000300800 */
[----:B------:R0:W-:Y:S01]  /*d5a30*/  STL [R1+0x541c], R0 ;  /* 0x00541c0001007387 */ /* 0x0001e20000100800 */
[----:B----4-:R-:W-:-:S03]  /*d5a40*/  F2FP.SATFINITE.E4M3.F32.PACK_AB_MERGE_C R20, R38, R39, RZ ;  /* 0x000000272614723e */ /* 0x010fc600048070ff */
[----:B------:R-:W4:Y:S04]  /*d5a50*/  LDL.LU R8, [R1+0xe40] ;  /* 0x000e400001087983 */ /* 0x000f280000300800 */
[----:B------:R-:W4:Y:S01]  /*d5a60*/  LDL.LU R2, [R1+0xe44] ;  /* 0x000e440001027983 */ /* 0x000f220000300800 */
[----:B------:R-:W-:Y:S01]  /*d5a70*/  F2FP.SATFINITE.E4M3.F32.PACK_AB_MERGE_C R32, R32, R37, RZ ;  /* 0x000000252020723e */ /* 0x000fe200048070ff */
[----:B0-----:R-:W-:Y:S01]  /*d5a80*/  VIADD R0, R14, UR35 ;  /* 0x000000230e007c36 */ /* 0x001fe20008000000 */
[----:B------:R-:W0:Y:S01]  /*d5a90*/  LDCU UR35, c[0x0][0x3b8] ;  /* 0x00007700ff2377ac */ /* 0x000e220008000800 */
[----:B------:R1:W-:Y:S04]  /*d5aa0*/  STL [R1+0x53f4], R20 ;  /* 0x0053f41401007387 */ /* 0x0003e80000100800 */
[----:B------:R-:W-:Y:S04]  /*d5ab0*/  STL [R1+0x53fc], R32 ;  /* 0x0053fc2001007387 */ /* 0x000fe80000100800 */
[----:B------:R0:W-:Y:S01]  /*d5ac0*/  STL [R1+0x104], R0 ;  /* 0x0001040001007387 */ /* 0x0001e20000100800 */
[----:B-1----:R-:W-:-:S05]  /*d5ad0*/  F2FP.SATFINITE.E4M3.F32.PACK_AB_MERGE_C R20, R30, R31, RZ ;  /* 0x0000001f1e14723e */ /* 0x002fca00048070ff */
[----:B------:R1:W-:Y:S01]  /*d5ae0*/  STL [R1+0x53e0], R20 ;  /* 0x0053e01401007387 */ /* 0x0003e20000100800 */
[----:B0-----:R-:W-:Y:S01]  /*d5af0*/  VIADD R0, R0, UR36 ;  /* 0x0000002400007c36 */ /* 0x001fe20008000000 */
[----:B------:R-:W0:Y:S01]  /*d5b00*/  LDCU UR36, c[0x0][0x3b8] ;  /* 0x00007700ff2477ac */ /* 0x000e220008000800 */
[----:B------:R-:W-:Y:S02]  /*d5b10*/  F2FP.SATFINITE.E4M3.F32.PACK_AB_MERGE_C R6, R6, R12, RZ ;  /* 0x0000000c0606723e */ /* 0x000fe400048070ff */
[----:B-1----:R-:W-:-:S05]  /*d5b20*/  F2FP.SATFINITE.E4M3.F32.PACK_AB_MERGE_C R20, R26, R28, RZ ;  /* 0x0000001c1a14723e */ /* 0x002fca00048070ff */
[----:B------:R1:W-:Y:S04]  /*d5b30*/  STL [R1+0x53e8], R20 ;  /* 0x0053e81401007387 */ /* 0x0003e80000100800 */
[----:B------:R-:W-:Y:S04]  /*d5b40*/  STL [R1+0x100], R0 ;  /* 0x0001000001007387 */ /* 0x000fe80000100800 */
[----:B------:R-:W2:Y:S04]  /*d5b50*/  LDL.LU R37, [R1+0xe48] ;  /* 0x000e480001257983 */ /* 0x000ea80000300800 */
[----:B------:R0:W-:Y:S04]  /*d5b60*/  STL [R1+0x53bc], R6 ;  /* 0x0053bc0601007387 */ /* 0x0001e80000100800 */
[----:B------:R-:W2:Y:S04]  /*d5b70*/  LDL.LU R31, [R1+0xe4c] ;  /* 0x000e4c00011f7983 */ /* 0x000ea80000300800 */
[----:B------:R-:W2:Y:S04]  /*d5b80*/  LDL.LU R28, [R1+0xe50] ;  /* 0x000e5000011c7983 */ /* 0x000ea80000300800 */
[----:B------:R-:W2:Y:S01]  /*d5b90*/  LDL.LU R26, [R1+0xe54] ;  /* 0x000e5400011a7983 */ /* 0x000ea20000300800 */
[----:B------:R-:W-:-:S03]  /*d5ba0*/  VIADD R30, R0, UR37 ;  /* 0x00000025001e7c36 */ /* 0x000fc60008000000 */
[----:B------:R-:W2:Y:S01]  /*d5bb0*/  LDL.LU R12, [R1+0xe58] ;  /* 0x000e5800010c7983 */ /* 0x000ea20000300800 */
[----:B-1----:R-:W-:Y:S01]  /*d5bc0*/  F2FP.SATFINITE.E4M3.F32.PACK_AB_MERGE_C R20, R23, R25, RZ ;  /* 0x000000191714723e */ /* 0x002fe200048070ff */
[----:B------:R-:W1:Y:S02]  /*d5bd0*/  LDCU UR37, c[0x0][0x3b8] ;  /* 0x00007700ff2577ac */ /* 0x000e640008000800 */
[----:B0-----:R-:W2:Y:S01]  /*d5be0*/  LDL.LU R6, [R1+0xe5c] ;  /* 0x000e5c0001067983 */ /* 0x001ea20000300800 */
[----:B------:R-:W-:-:S03]  /*d5bf0*/  F2FP.SATFINITE.E4M3.F32.PACK_AB_MERGE_C R0, R4, R11, RZ ;  /* 0x0000000b0400723e */ /* 0x000fc600048070ff */
[----:B------:R-:W-:Y:S04]  /*d5c00*/  STL [R1+0x53c4], R20 ;  /* 0x0053c41401007387 */ /* 0x000fe80000100800 */
[----:B------:R-:W2:Y:S04]  /*d5c10*/  LDL.LU R45, [R1+0xe60] ;  /* 0x000e6000012d7983 */ /* 0x000ea80000300800 */
[----:B------:R-:W2:Y:S04]  /*d5c20*/  LDL.LU R44, [R1+0xe64] ;  /* 0x000e6400012c7983 */ /* 0x000ea80000300800 */
[----:B------:R0:W-:Y:S04]  /*d5c30*/  STL [R1+0x539c], R0 ;  /* 0x00539c0001007387 */ /* 0x0001e80000100800 */
[----:B------:R-:W2:Y:S04]  /*d5c40*/  LDL.LU R43, [R1+0xe68] ;  /* 0x000e6800012b7983 */ /* 0x000ea80000300800 */
[----:B------:R-:W2:Y:S04]  /*d5c50*/  LDL.LU R42, [R1+0xe6c] ;  /* 0x000e6c00012a7983 */ /* 0x000ea80000300800 */
[----:B------:R-:W2:Y:S04]  /*d5c60*/  LDL.LU R25, [R1+0xe70] ;  /* 0x000e700001197983 */ /* 0x000ea80000300800 */
[----:B------:R-:W2:Y:S04]  /*d5c70*/  LDL.LU R23, [R1+0xe74] ;  /* 0x000e740001177983 */ /* 0x000ea80000300800 */
[----:B------:R-:W2:Y:S04]  /*d5c80*/  LDL.LU R11, [R1+0xe78] ;  /* 0x000e7800010b7983 */ /* 0x000ea80000300800 */
[----:B------:R-:W2:Y:S01]  /*d5c90*/  LDL.LU R4, [R1+0xe7c] ;  /* 0x000e7c0001047983 */ /* 0x000ea20000300800 */
[----:B0-----:R-:W-:Y:S01]  /*d5ca0*/  VIADD R0, R30, UR38 ;  /* 0x000000261e007c36 */ /* 0x001fe20008000000 */
[----:B------:R-:W-:Y:S01]  /*d5cb0*/  SHF.R.S32.HI R61, RZ, 0x1f, R61 ;  /* 0x0000001fff3d7819 */ /* 0x000fe2000001143d */
[----:B------:R-:W0:Y:S01]  /*d5cc0*/  LDCU UR38, c[0x0][0x3b8] ;  /* 0x00007700ff2677ac */ /* 0x000e220008000800 */
[----:B---3--:R-:W-:-:S05]  /*d5cd0*/  F2FP.SATFINITE.E4M3.F32.PACK_AB_MERGE_C R15, R15, R16, RZ ;  /* 0x000000100f0f723e */ /* 0x008fca00048070ff */
[----:B------:R-:W-:Y:S04]  /*d5ce0*/  STL [R1+0x53a8], R15 ;  /* 0x0053a80f01007387 */ /* 0x000fe80000100800 */
[----:B------:R3:W-:Y:S01]  /*d5cf0*/  STL [R1+0xf8], R0 ;  /* 0x0000f80001007387 */ /* 0x0007e20000100800 */
[----:B----4-:R-:W-:-:S05]  /*d5d00*/  F2FP.SATFINITE.E4M3.F32.PACK_AB_MERGE_C R2, R2, R8, RZ ;  /* 0x000000080202723e */ /* 0x010fca00048070ff */
[----:B------:R4:W-:Y:S01]  /*d5d10*/  STL [R1+0x5380], R2 ;  /* 0x0053800201007387 */ /* 0x0009e20000100800 */
[----:B---3--:R-:W-:Y:S01]  /*d5d20*/  VIADD R0, R0, UR39 ;  /* 0x0000002700007c36 */ /* 0x008fe20008000000 */
[----:B------:R-:W3:Y:S02]  /*d5d30*/  LDCU UR39, c[0x0][0x3b8] ;  /* 0x00007700ff2777ac */ /* 0x000ee40008000800 */
[----:B------:R-:W3:Y:S04]  /*d5d40*/  LDL.LU R41, [R1+0xe80] ;  /* 0x000e800001297983 */ /* 0x000ee80000300800 */
[----:B------:R-:W3:Y:S04]  /*d5d50*/  LDL.LU R40, [R1+0xe84] ;  /* 0x000e840001287983 */ /* 0x000ee80000300800 */
[----:B------:R-:W3:Y:S04]  /*d5d60*/  LDL.LU R39, [R1+0xe88] ;  /* 0x000e880001277983 */ /* 0x000ee80000300800 */
[----:B------:R0:W-:Y:S04]  /*d5d70*/  STL [R1+0xf4], R0 ;  /* 0x0000f40001007387 */ /* 0x0001e80000100800 */
[----:B------:R-:W3:Y:S04]  /*d5d80*/  LDL.LU R32, [R1+0xe8c] ;  /* 0x000e8c0001207983 */ /* 0x000ee80000300800 */
[----:B------:R-:W3:Y:S04]  /*d5d90*/  LDL.LU R16, [R1+0xe90] ;  /* 0x000e900001107983 */ /* 0x000ee80000300800 */
[----:B------:R-:W3:Y:S04]  /*d5da0*/  LDL.LU R15, [R1+0xe94] ;  /* 0x000e9400010f7983 */ /* 0x000ee80000300800 */
[----:B------:R-:W3:Y:S04]  /*d5db0*/  LDL.LU R8, [R1+0xe98] ;  /* 0x000e980001087983 */ /* 0x000ee80000300800 */
[----:B----4-:R-:W4:Y:S01]  /*d5dc0*/  LDL.LU R2, [R1+0xe9c] ;  /* 0x000e9c0001027983 */ /* 0x010f220000300800 */
[----:B--2---:R-:W-:-:S05]  /*d5dd0*/  F2FP.SATFINITE.E4M3.F32.PACK_AB_MERGE_C R31, R31, R37, RZ ;  /* 0x000000251f1f723e */ /* 0x004fca00048070ff */
[----:B------:R2:W-:Y:S01]  /*d5de0*/  STL [R1+0x538c], R31 ;  /* 0x00538c1f01007387 */ /* 0x0005e20000100800 */
[----:B------:R-:W-:-:S03]  /*d5df0*/  F2FP.SATFINITE.E4M3.F32.PACK_AB_MERGE_C R20, R26, R28, RZ ;  /* 0x0000001c1a14723e */ /* 0x000fc600048070ff */
[----:B------:R-:W4:Y:S01]  /*d5e00*/  LDL.LU R38, [R1+0xea0] ;  /* 0x000ea00001267983 */ /* 0x000f220000300800 */
[----:B------:R-:W-:Y:S01]  /*d5e10*/  VIADD R28, R0, UR40 ;  /* 0x00000028001c7c36 */ /* 0x000fe20008000000 */
[----:B------:R-:W1:Y:S02]  /*d5e20*/  LDCU UR40, c[0x0][0x3b8] ;  /* 0x00007700ff2877ac */ /* 0x000e640008000800 */
[----:B------:R1:W-:Y:S04]  /*d5e30*/  STL [R1+0x5368], R20 ;  /* 0x0053681401007387 */ /* 0x0003e80000100800 */
[----:B------:R-:W4:Y:S01]  /*d5e40*/  LDL.LU R37, [R1+0xea4] ;  /* 0x000ea40001257983 */ /* 0x000f220000300800 */
[----:B0-----:R-:W-:-:S03]  /*d5e50*/  F2FP.SATFINITE.E4M3.F32.PACK_AB_MERGE_C R0, R6, R12, RZ ;  /* 0x0000000c0600723e */ /* 0x001fc600048070ff */
[----:B--2---:R-:W2:Y:S04]  /*d5e60*/  LDL.LU R31, [R1+0xea8] ;  /* 0x000ea800011f7983 */ /* 0x004ea80000300800 */
[----:B------:R-:W2:Y:S04]  /*d5e70*/  LDL.LU R26, [R1+0xeac] ;  /* 0x000eac00011a7983 */ /* 0x000ea80000300800 */
[----:B------:R0:W-:Y:S04]  /*d5e80*/  STL [R1+0x5374], R0 ;  /* 0x0053740001007387 */ /* 0x0001e80000100800 */
[----:B------:R-:W2:Y:S04]  /*d5e90*/  LDL.LU R12, [R1+0xeb0] ;  /* 0x000eb000010c7983 */ /* 0x000ea80000300800 */
[----:B------:R-:W2:Y:S01]  /*d5ea0*/  LDL.LU R6, [R1+0xeb4] ;  /* 0x000eb40001067983 */ /* 0x000ea20000300800 */
[----:B-1----:R-:W-:Y:S01]  /*d5eb0*/  F2FP.SATFINITE.E4M3.F32.PACK_AB_MERGE_C R20, R44, R45, RZ ;  /* 0x0000002d2c14723e */ /* 0x002fe200048070ff */
[----:B0-----:R-:W-:Y:S01]  /*d5ec0*/  VIADD R0, R28, UR41 ;  /* 0x000000291c007c36 */ /* 0x001fe20008000000 */
[----:B------:R-:W-:Y:S01]  /*d5ed0*/  F2FP.SATFINITE.E4M3.F32.PACK_AB_MERGE_C R42, R42, R43, RZ ;  /* 0x0000002b2a2a723e */ /* 0x000fe200048070ff */
[----:B------:R-:W0:Y:S02]  /*d5ee0*/  LDCU UR41, c[0x0][0x3b8] ;  /* 0x00007700ff2977ac */ /* 0x000e240008000800 */
[----:B------:R1:W-:Y:S04]  /*d5ef0*/  STL [R1+0x5348], R20 ;  /* 0x0053481401007387 */ /* 0x0003e80000100800 */
[----:B------:R-:W-:Y:S01]  /*d5f00*/  STL [R1+0x5350], R42 ;  /* 0x0053502a01007387 */ /* 0x000fe20000100800 */
[----:B-1----:R-:W-:-:S03]  /*d5f10*/  F2FP.SATFINITE.E4M3.F32.PACK_AB_MERGE_C R20, R23, R25, RZ ;  /* 0x000000191714723e */ /* 0x002fc600048070ff */
[----:B------:R1:W-:Y:S01]  /*d5f20*/  STL [R1+0xec], R0 ;  /* 0x0000ec0001007387 */ /* 0x0003e20000100800 */
[----:B------:R-:W-:-:S03]  /*d5f30*/  F2FP.SATFINITE.E4M3.F32.PACK_AB_MERGE_C R4, R4, R11, RZ ;  /* 0x0000000b0404723e */ /* 0x000fc600048070ff */
[----:B------:R-:W-:Y:S04]  /*d5f40*/  STL [R1+0x5320], R20 ;  /* 0x0053201401007387 */ /* 0x000fe80000100800 */
[----:B------:R-:W2:Y:S01]  /*d5f50*/  LDL.LU R25, [R1+0xeb8] ;  /* 0x000eb80001197983 */ /* 0x000ea20000300800 */
[----:B-1----:R-:W-:Y:S01]  /*d5f60*/  VIADD R0, R0, UR42 ;  /* 0x0000002a00007c36 */ /* 0x002fe20008000000 */
[----:B------:R-:W1:Y:S02]  /*d5f70*/  LDCU UR42, c[0x0][0x3b8] ;  /* 0x00007700ff2a77ac */ /* 0x000e640008000800 */
[----:B------:R-:W2:Y:S04]  /*d5f80*/  LDL.LU R23, [R1+0xebc] ;  /* 0x000ebc0001177983 */ /* 0x000ea80000300800 */
[----:B------:R0:W-:Y:S04]  /*d5f90*/  STL [R1+0x5324], R4 ;  /* 0x0053240401007387 */ /* 0x0001e80000100800 */
[----:B------:R1:W-:Y:S04]  /*d5fa0*/  STL [R1+0xe8], R0 ;  /* 0x0000e80001007387 */ /* 0x0003e80000100800 */
[----:B------:R-:W2:Y:S04]  /*d5fb0*/  LDL.LU R11, [R1+0xec0] ;  /* 0x000ec000010b7983 */ /* 0x000ea80000300800 */
[----:B0-----:R-:W2:Y:S01]  /*d5fc0*/  LDL.LU R4, [R1+0xec4] ;  /* 0x000ec40001047983 */ /* 0x001ea20000300800 */
[----:B-1----:R-:W-:Y:S01]  /*d5fd0*/  VIADD R0, R0, UR43 ;  /* 0x0000002b00007c36 */ /* 0x002fe20008000000 */
[----:B------:R-:W0:Y:S01]  /*d5fe0*/  LDCU UR43, c[0x0][0x3b8] ;  /* 0x00007700ff2b77ac */ /* 0x000e220008000800 */
[----:B---3--:R-:W-:-:S05]  /*d5ff0*/  F2FP.SATFINITE.E4M3.F32.PACK_AB_MERGE_C R40, R40, R41, RZ ;  /* 0x000000292828723e */ /* 0x008fca00048070ff */
[----:B------:R-:W-:Y:S01]  /*d6000*/  STL [R1+0x52fc], R40 ;  /* 0x0052fc2801007387 */ /* 0x000fe20000100800 */
[----:B------:R-:W-:Y:S01]  /*d6010*/  F2FP.SATFINITE.E4M3.F32.PACK_AB_MERGE_C R20, R32, R39, RZ ;  /* 0x000000272014723e */ /* 0x000fe200048070ff */
[----:B------:R-:W-:Y:S01]  /*d6020*/  VIADD R32, R0, UR44 ;  /* 0x0000002c00207c36 */ /* 0x000fe20008000000 */
[----:B------:R-:W1:Y:S03]  /*d6030*/  LDCU UR44, c[0x0][0x3b8] ;  /* 0x00007700ff2c77ac */ /* 0x000e660008000800 */
[----:B------:R-:W-:Y:S01]  /*d6040*/  STL [R1+0x5304], R20 ;  /* 0x0053041401007387 */ /* 0x000fe20000100800 */
[----:B------:R-:W-:-:S03]  /*d6050*/  F2FP.SATFINITE.E4M3.F32.PACK_AB_MERGE_C R15, R15, R16, RZ ;  /* 0x000000100f0f723e */ /* 0x000fc600048070ff */
[----:B------:R4:W-:Y:S04]  /*d6060*/  STL [R1+0xe4], R0 ;  /* 0x0000e40001007387 */ /* 0x0009e80000100800 */
[----:B------:R3:W-:Y:S04]  /*d6070*/  STL [R1+0x52e0], R15 ;  /* 0x0052e00f01007387 */ /* 0x0007e80000100800 */
[----:B------:R-:W2:Y:S01]  /*d6080*/  LDL.LU R16, [R1+0xec8] ;  /* 0x000ec80001107983 */ /* 0x000ea20000300800 */
[----:B----4-:R-:W-:-:S03]  /*d6090*/  F2FP.SATFINITE.E4M3.F32.PACK_AB_MERGE_C R0, R2, R8, RZ ;  /* 0x000000080200723e */ /* 0x010fc600048070ff */
[----:B---3--:R-:W3:Y:S04]  /*d60a0*/  LDL.LU R15, [R1+0xecc] ;  /* 0x000ecc00010f7983 */ /* 0x008ee80000300800 */
[----:B------:R4:W-:Y:S04]  /*d60b0*/  STL [R1+0x52e8], R0 ;  /* 0x0052e80001007387 */ /* 0x0009e80000100800 */
[----:B------:R-:W3:Y:S04]  /*d60c0*/  LDL.LU R8, [R1+0xee0] ;  /* 0x000ee00001087983 */ /* 0x000ee80000300800 */
[----:B------:R-:W3:Y:S01]  /*d60d0*/  LDL.LU R2, [R1+0xee4] ;  /* 0x000ee40001027983 */ /* 0x000ee20000300800 */
[----:B------:R-:W-:-:S03]  /*d60e0*/  F2FP.SATFINITE.E4M3.F32.PACK_AB_MERGE_C R20, R37, R38, RZ ;  /* 0x000000262514723e */ /* 0x000fc600048070ff */
[----:B------:R-:W-:Y:S01]  /*d60f0*/  STL [R1+0xe0], R32 ;  /* 0x0000e02001007387 */ /* 0x000fe20000100800 */
[----:B----4-:R-:W-:Y:S01]  /*d6100*/  VIADD R0, R32, UR45 ;  /* 0x0000002d20007c36 */ /* 0x010fe20008000000 */
[----:B------:R-:W4:Y:S02]  /*d6110*/  LDCU UR45, c[0x0][0x3b8] ;  /* 0x00007700ff2d77ac */ /* 0x000f240008000800 */
[----:B------:R2:W-:Y:S02]  /*d6120*/  STL [R1+0x52c0], R20 ;  /* 0x0052c01401007387 */ /* 0x0005e40000100800 */
[----:B--2---:R-:W-:Y:S02]  /*d6130*/  F2FP.SATFINITE.E4M3.F32.PACK_AB_MERGE_C R20, R26, R31, RZ ;  /* 0x0000001f1a14723e */ /* 0x004fe400048070ff */
[----:B------:R-:W-:-:S03]  /*d6140*/  F2FP.SATFINITE.E4M3.F32.PACK_AB_MERGE_C R6, R6, R12, RZ ;  /* 0x0000000c0606723e */ /* 0x000fc600048070ff */
[----:B------:R2:W-:Y:S04]  /*d6150*/  STL [R1+0x52c8], R20 ;  /* 0x0052c81401007387 */ /* 0x0005e80000100800 */
[----:B------:R-:W-:Y:S04]  /*d6160*/  STL [R1+0xdc], R0 ;  /* 0x0000dc0001007387 */ /* 0x000fe80000100800 */
[----:B------:R-:W4:Y:S04]  /*d6170*/  LDL.LU R46, [R1+0xee8] ;  /* 0x000ee800012e7983 */ /* 0x000f280000300800 */
[----:B------:R0:W-:Y:S04]  /*d6180*/  STL [R1+0x52a4], R6 ;  /* 0x0052a40601007387 */ /* 0x0001e80000100800 */
[----:B------:R-:W4:Y:S04]  /*d6190*/  LDL.LU R45, [R1+0xeec] ;  /* 0x000eec00012d7983 */ /* 0x000f280000300800 */
[----:B------:R-:W4:Y:S04]  /*d61a0*/  LDL.LU R39, [R1+0xef0] ;  /* 0x000ef00001277983 */ /* 0x000f280000300800 */
[----:B------:R-:W4:Y:S04]  /*d61b0*/  LDL.LU R38, [R1+0xef4] ;  /* 0x000ef40001267983 */ /* 0x000f280000300800 */
[----:B------:R-:W4:Y:S04]  /*d61c0*/  LDL.LU R31, [R1+0xef8] ;  /* 0x000ef800011f7983 */ /* 0x000f280000300800 */
[----:B------:R-:W4:Y:S04]  /*d61d0*/  LDL.LU R26, [R1+0xefc] ;  /* 0x000efc00011a7983 */ /* 0x000f280000300800 */
[----:B------:R-:W4:Y:S01]  /*d61e0*/  LDL.LU R12, [R1+0xf00] ;  /* 0x000f0000010c7983 */ /* 0x000f220000300800 */
[----:B--2---:R-:W-:-:S03]  /*d61f0*/  F2FP.SATFINITE.E4M3.F32.PACK_AB_MERGE_C R20, R23, R25, RZ ;  /* 0x000000191714723e */ /* 0x004fc600048070ff */
[----:B0-----:R-:W2:Y:S01]  /*d6200*/  LDL.LU R6, [R1+0xf04] ;  /* 0x000f040001067983 */ /* 0x001ea20000300800 */
[----:B------:R-:W-:Y:S01]  /*d6210*/  VIADD R48, R0, UR46 ;  /* 0x0000002e00307c36 */ /* 0x000fe20008000000 */
[----:B------:R-:W0:Y:S01]  /*d6220*/  LDCU UR46, c[0x0][0x3b8] ;  /* 0x00007700ff2e77ac */ /* 0x000e220008000800 */
[----:B------:R-:W-:Y:S01]  /*d6230*/  F2FP.SATFINITE.E4M3.F32.PACK_AB_MERGE_C R0, R4, R11, RZ ;  /* 0x0000000b0400723e */ /* 0x000fe200048070ff */
        /* <DEDUP_REMOVED lines=11> */
[----:B------:R-:W0:Y:S02]  /*d62f0*/  LDCU UR47, c[0x0][0x3b8] ;  /* 0x00007700ff2f77ac */ /* 0x000e240008000800 */
[----:B------:R-:W-:Y:S01]  /*d6300*/  STL [R1+0xd8], R48 ;  /* 0x0000d83001007387 */ /* 0x000fe20000100800 */
[----:B---3--:R-:W-:-:S05]  /*d6310*/  F2FP.SATFINITE.E4M3.F32.PACK_AB_MERGE_C R15, R15, R16, RZ ;  /* 0x000000100f0f723e */ /* 0x008fca00048070ff */
[----:B------:R-:W-:Y:S04]  /*d6320*/  STL [R1+0x5290], R15 ;  /* 0x0052900f01007387 */ /* 0x000fe80000100800 */
[----:B------:R3:W-:Y:S01]  /*d6330*/  STL [R1+0xd4], R0 ;  /* 0x0000d40001007387 */ /* 0x0007e20000100800 */
[----:B------:R-:W-:-:S05]  /*d6340*/  F2FP.SATFINITE.E4M3.F32.PACK_AB_MERGE_C R2, R2, R8, RZ ;  /* 0x000000080202723e */ /* 0x000fca00048070ff */
        /* <DEDUP_REMOVED lines=9> */
[----:B0-----:R-:W3:Y:S01]  /*d63e0*/  LDL.LU R2, [R1+0xf4c] ;  /* 0x000f4c0001027983 */ /* 0x001ee20000300800 */
[----:B------:R-:W-:Y:S01]  /*d63f0*/  VIADD R0, R0, UR49 ;  /* 0x0000003100007c36 */ /* 0x000fe20008000000 */
[----:B------:R-:W0:Y:S01]  /*d6400*/  LDCU UR49, c[0x0][0x3b8] ;  /* 0x00007700ff3177ac */ /* 0x000e220008000800 */
[----:B----4-:R-:W-:-:S05]  /*d6410*/  F2FP.SATFINITE.E4M3.F32.PACK_AB_MERGE_C R20, R45, R46, RZ ;  /* 0x0000002e2d14723e */ /* 0x010fca00048070ff */
[----:B------:R4:W-:Y:S01]  /*d6420*/  STL [R1+0x5270], R20 ;  /* 0x0052701401007387 */ /* 0x0009e20000100800 */
[----:B------:R-:W-:Y:S02]  /*d6430*/  F2FP.SATFINITE.E4M3.F32.PACK_AB_MERGE_C R38, R38, R39, RZ ;  /* 0x000000272626723e */ /* 0x000fe400048070ff */
[----:B----4-:R-:W-:-:S03]  /*d6440*/  F2FP.SATFINITE.E4M3.F32.PACK_AB_MERGE_C R20, R26, R31, RZ ;  /* 0x0000001f1a14723e */ /* 0x010fc600048070ff */
[----:B------:R-:W-:Y:S04]  /*d6450*/  STL [R1+0x5250], R38 ;  /* 0x0052502601007387 */ /* 0x000fe80000100800 */
[----:B------:R-:W-:Y:S01]  /*d6460*/  STL [R1+0x5254], R20 ;  /* 0x0052541401007387 */ /* 0x000fe20000100800 */
[----:B--2---:R-:W-:-:S03]  /*d6470*/  F2FP.SATFINITE.E4M3.F32.PACK_AB_MERGE_C R6, R6, R12, RZ ;  /* 0x0000000c0606723e */ /* 0x004fc600048070ff */
[----:B------:R2:W-:Y:S04]  /*d6480*/  STL [R1+0xcc], R0 ;  /* 0x0000cc0001007387 */ /* 0x0005e80000100800 */
[----:B------:R-:W4:Y:S04]  /*d6490*/  LDL.LU R12, [R1+0xf60] ;  /* 0x000f6000010c7983 */ /* 0x000f280000300800 */
[----:B------:R0:W-:Y:S01]  /*d64a0*/  STL [R1+0x5230], R6 ;  /* 0x0052300601007387 */ /* 0x0001e20000100800 */
[----:B--2---:R-:W-:Y:S01]  /*d64b0*/  VIADD R0, R0, UR50 ;  /* 0x0000003200007c36 */ /* 0x004fe20008000000 */
[----:B------:R-:W2:Y:S01]  /*d64c0*/  LDCU UR50, c[0x0][0x3b8] ;  /* 0x00007700ff3277ac */ /* 0x000ea20008000800 */
[----:B------:R-:W-:Y:S01]  /*d64d0*/  F2FP.SATFINITE.E4M3.F32.PACK_AB_MERGE_C R20, R43, R44, RZ ;  /* 0x0000002c2b14723e */ /* 0x000fe200048070ff */
[----:B0-----:R-:W4:Y:S04]  /*d64e0*/  LDL.LU R6, [R1+0xf64] ;  /* 0x000f640001067983 */ /* 0x001f280000300800 */
[----:B------:R-:W2:Y:S04]  /*d64f0*/  LDL.LU R39, [R1+0xf68] ;  /* 0x000f680001277983 */ /* 0x000ea80000300800 */
[----:B------:R-:W2:Y:S04]  /*d6500*/  LDL.LU R38, [R1+0xf6c] ;  /* 0x000f6c0001267983 */ /* 0x000ea80000300800 */
[----:B------:R-:W2:Y:S04]  /*d6510*/  LDL.LU R31, [R1+0xf80] ;  /* 0x000f8000011f7983 */ /* 0x000ea80000300800 */
[----:B------:R0:W-:Y:S01]  /*d6520*/  STL [R1+0xc8], R0 ;  /* 0x0000c80001007387 */ /* 0x0001e20000100800 */
[----:B------:R-:W-:-:S03]  /*d6530*/  F2FP.SATFINITE.E4M3.F32.PACK_AB_MERGE_C R41, R41, R42, RZ ;  /* 0x0000002a2929723e */ /* 0x000fc600048070ff */
[----:B------:R-:W2:Y:S04]  /*d6540*/  LDL.LU R26, [R1+0xf84] ;  /* 0x000f8400011a7983 */ /* 0x000ea80000300800 */
[----:B------:R1:W-:Y:S01]  /*d6550*/  STL [R1+0x523c], R20 ;  /* 0x00523c1401007387 */ /* 0x0003e20000100800 */
[----:B------:R-:W-:Y:S01]  /*d6560*/  F2FP.SATFINITE.E4M3.F32.PACK_AB_MERGE_C R4, R4, R11, RZ ;  /* 0x0000000b0404723e */ /* 0x000fe200048070ff */
[----:B0-----:R-:W-:Y:S01]  /*d6570*/  VIADD R0, R0, UR51 ;  /* 0x0000003300007c36 */ /* 0x001fe20008000000 */
[----:B------:R-:W0:Y:S01]  /*d6580*/  LDCU UR51, c[0x0][0x3b8] ;  /* 0x00007700ff3377ac */ /* 0x000e220008000800 */
[----:B------:R-:W-:Y:S01]  /*d6590*/  STL [R1+0x5214], R41 ;  /* 0x0052142901007387 */ /* 0x000fe20000100800 */
[----:B-1----:R-:W-:-:S05]  /*d65a0*/  F2FP.SATFINITE.E4M3.F32.PACK_AB_MERGE_C R20, R23, R25, RZ ;  /* 0x000000191714723e */ /* 0x002fca00048070ff */
[----:B------:R-:W-:Y:S04]  /*d65b0*/  STL [R1+0x5220], R20 ;  /* 0x0052201401007387 */ /* 0x000fe80000100800 */
[----:B------:R1:W-:Y:S04]  /*d65c0*/  STL [R1+0xc4], R0 ;  /* 0x0000c40001007387 */ /* 0x0003e80000100800 */
[----:B------:R0:W-:Y:S04]  /*d65d0*/  STL [R1+0x51fc], R4 ;  /* 0x0051fc0401007387 */ /* 0x0001e80000100800 */
[----:B------:R-:W2:Y:S01]  /*d65e0*/  LDL.LU R25, [R1+0xf88] ;  /* 0x000f880001197983 */ /* 0x000ea20000300800 */
[----:B-1----:R-:W-:Y:S01]  /*d65f0*/  VIADD R0, R0, UR52 ;  /* 0x0000003400007c36 */ /* 0x002fe20008000000 */
[----:B------:R-:W1:Y:S02]  /*d6600*/  LDCU UR52, c[0x0][0x3b8] ;  /* 0x00007700ff3477ac */ /* 0x000e640008000800 */
[----:B------:R-:W2:Y:S04]  /*d6610*/  LDL.LU R23, [R1+0xf8c] ;  /* 0x000f8c0001177983 */ /* 0x000ea80000300800 */
[----:B------:R-:W2:Y:S04]  /*d6620*/  LDL.LU R11, [R1+0xf90] ;  /* 0x000f9000010b7983 */ /* 0x000ea80000300800 */
[----:B------:R1:W-:Y:S04]  /*d6630*/  STL [R1+0xc0], R0 ;  /* 0x0000c00001007387 */ /* 0x0003e80000100800 */
[----:B0-----:R-:W2:Y:S01]  /*d6640*/  LDL.LU R4, [R1+0xf94] ;  /* 0x000f940001047983 */ /* 0x001ea20000300800 */
[----:B-1----:R-:W-:Y:S01]  /*d6650*/  VIADD R0, R0, UR53 ;  /* 0x0000003500007c36 */ /* 0x002fe20008000000 */
[----:B------:R-:W0:Y:S01]  /*d6660*/  LDCU UR53, c[0x0][0x3b8] ;  /* 0x00007700ff3577ac */ /* 0x000e220008000800 */
[----:B---3--:R-:W-:-:S05]  /*d6670*/  F2FP.SATFINITE.E4M3.F32.PACK_AB_MERGE_C R20, R37, R40, RZ ;  /* 0x000000282514723e */ /* 0x008fca00048070ff */
[----:B------:R-:W-:Y:S01]  /*d6680*/  STL [R1+0x5204], R20 ;  /* 0x0052041401007387 */ /* 0x000fe20000100800 */
[----:B------:R-:W-:-:S05]  /*d6690*/  F2FP.SATFINITE.E4M3.F32.PACK_AB_MERGE_C R15, R15, R16, RZ ;  /* 0x000000100f0f723e */ /* 0x000fca00048070ff */
[----:B------:R1:W-:Y:S01]  /*d66a0*/  STL [R1+0x51d8], R15 ;  /* 0x0051d80f01007387 */ /* 0x0003e20000100800 */
[----:B------:R-:W-:-:S03]  /*d66b0*/  F2FP.SATFINITE.E4M3.F32.PACK_AB_MERGE_C R2, R2, R8, RZ ;  /* 0x000000080202723e */ /* 0x000fc600048070ff */
[----:B------:R-:W3:Y:S04]  /*d66c0*/  LDL.LU R44, [R1+0xf98] ;  /* 0x000f9800012c7983 */ /* 0x000ee80000300800 */
[----:B------:R-:W3:Y:S04]  /*d66d0*/  LDL.LU R37, [R1+0xf9c] ;  /* 0x000f9c0001257983 */ /* 0x000ee80000300800 */
[----:B------:R0:W-:Y:S04]  /*d66e0*/  STL [R1+0x51e4], R2 ;  /* 0x0051e40201007387 */ /* 0x0001e80000100800 */
[----:B------:R0:W-:Y:S04]  /*d66f0*/  STL [R1+0xbc], R0 ;  /* 0x0000bc0001007387 */ /* 0x0001e80000100800 */
[----:B------:R-:W3:Y:S04]  /*d6700*/  LDL.LU R16, [R1+0xfb0] ;  /* 0x000fb00001107983 */ /* 0x000ee80000300800 */
[----:B-1----:R-:W3:Y:S04]  /*d6710*/  LDL.LU R15, [R1+0xfb4] ;  /* 0x000fb400010f7983 */ /* 0x002ee80000300800 */
[----:B------:R-:W3:Y:S04]  /*d6720*/  LDL.LU R8, [R1+0xfb8] ;  /* 0x000fb80001087983 */ /* 0x000ee80000300800 */
[----:B0-----:R-:W3:Y:S01]  /*d6730*/  LDL.LU R2, [R1+0xfbc] ;  /* 0x000fbc0001027983 */ /* 0x001ee20000300800 */
[----:B------:R-:W-:Y:S01]  /*d6740*/  VIADD R0, R0, UR54 ;  /* 0x0000003600007c36 */ /* 0x000fe20008000000 */
[----:B------:R-:W0:Y:S01]  /*d6750*/  LDCU UR54, c[0x0][0x3b8] ;  /* 0x00007700ff3677ac */ /* 0x000e220008000800 */
[----:B----4-:R-:W-:-:S02]  /*d6760*/  F2FP.SATFINITE.E4M3.F32.PACK_AB_MERGE_C R20, R6, R12, RZ ;  /* 0x0000000c0614723e */ /* 0x010fc400048070ff */
[----:B------:R-:W4:Y:S04]  /*d6770*/  LDL.LU R12, [R1+0xfc0] ;  /* 0x000fc000010c7983 */ /* 0x000f280000300800 */
[----:B------:R-:W4:Y:S01]  /*d6780*/  LDL.LU R6, [R1+0xfc4] ;  /* 0x000fc40001067983 */ /* 0x000f220000300800 */
[----:B--2---:R-:W-:-:S03]  /*d6790*/  F2FP.SATFINITE.E4M3.F32.PACK_AB_MERGE_C R38, R38, R39, RZ ;  /* 0x000000272626723e */ /* 0x004fc600048070ff */
[----:B------:R1:W-:Y:S04]  /*d67a0*/  STL [R1+0x51c4], R20 ;  /* 0x0051c41401007387 */ /* 0x0003e80000100800 */
[----:B------:R2:W-:Y:S01]  /*d67b0*/  STL [R1+0x51c8], R38 ;  /* 0x0051c82601007387 */ /* 0x0005e20000100800 */
[----:B-1----:R-:W-:-:S03]  /*d67c0*/  F2FP.SATFINITE.E4M3.F32.PACK_AB_MERGE_C R20, R26, R31, RZ ;  /* 0x0000001f1a14723e */ /* 0x002fc600048070ff */
[----:B------:R-:W-:Y:S04]  /*d67d0*/  STL [R1+0xb8], R0 ;  /* 0x0000b80001007387 */ /* 0x000fe80000100800 */
[----:B------:R-:W4:Y:S04]  /*d67e0*/  LDL.LU R43, [R1+0xfc8] ;  /* 0x000fc800012b7983 */ /* 0x000f280000300800 */
[----:B------:R1:W-:Y:S04]  /*d67f0*/  STL [R1+0x51a4], R20 ;  /* 0x0051a41401007387 */ /* 0x0003e80000100800 */
[----:B------:R-:W4:Y:S04]  /*d6800*/  LDL.LU R42, [R1+0xfcc] ;  /* 0x000fcc00012a7983 */ /* 0x000f280000300800 */
[----:B------:R-:W4:Y:S04]  /*d6810*/  LDL.LU R41, [R1+0xfe0] ;  /* 0x000fe00001297983 */ /* 0x000f280000300800 */
[----:B------:R-:W4:Y:S04]  /*d6820*/  LDL.LU R40, [R1+0xfe4] ;  /* 0x000fe40001287983 */ /* 0x000f280000300800 */
[----:B------:R-:W4:Y:S04]  /*d6830*/  LDL.LU R39, [R1+0xfe8] ;  /* 0x000fe80001277983 */ /* 0x000f280000300800 */
[----:B--2---:R-:W2:Y:S04]  /*d6840*/  LDL.LU R38, [R1+0xfec] ;  /* 0x000fec0001267983 */ /* 0x004ea80000300800 */
[----:B------:R-:W2:Y:S01]  /*d6850*/  LDL.LU R31, [R1+0xff0] ;  /* 0x000ff000011f7983 */ /* 0x000ea20000300800 */
[----:B-1----:R-:W-:-:S03]  /*d6860*/  F2FP.SATFINITE.E4M3.F32.PACK_AB_MERGE_C R20, R23, R25, RZ ;  /* 0x000000191714723e */ /* 0x002fc600048070ff */
[----:B------:R-:W2:Y:S01]  /*d6870*/  LDL.LU R26, [R1+0xff4] ;  /* 0x000ff400011a7983 */ /* 0x000ea20000300800 */
[----:B------:R-:W-:-:S03]  /*d6880*/  VIADD R45, R0, UR15 ;  /* 0x0000000f002d7c36 */ /* 0x000fc60008000000 */
[----:B------:R-:W-:Y:S04]  /*d6890*/  STL [R1+0x51b0], R20 ;  /* 0x0051b01401007387 */ /* 0x000fe80000100800 */
[----:B------:R-:W2:Y:S01]  /*d68a0*/  LDL.LU R25, [R1+0xff8] ;  /* 0x000ff80001197983 */ /* 0x000ea20000300800 */
[----:B------:R-:W-:-:S03]  /*d68b0*/  F2FP.SATFINITE.E4M3.F32.PACK_AB_MERGE_C R0, R4, R11, RZ ;  /* 0x0000000b0400723e */ /* 0x000fc600048070ff */
[----:B------:R-:W2:Y:S04]  /*d68c0*/  LDL.LU R23, [R1+0xffc] ;  /* 0x000ffc0001177983 */ /* 0x000ea80000300800 */
[----:B------:R1:W-:Y:S04]  /*d68d0*/  STL [R1+0x518c], R0 ;  /* 0x00518c0001007387 */ /* 0x0003e80000100800 */
[----:B------:R-:W2:Y:S04]  /*d68e0*/  LDL.LU R11, [R1+0x1000] ;  /* 0x00100000010b7983 */ /* 0x000ea80000300800 */
[----:B------:R-:W2:Y:S01]  /*d68f0*/  LDL.LU R4, [R1+0x1004] ;  /* 0x0010040001047983 */ /* 0x000ea20000300800 */
[----:B-1----:R-:W-:-:S03]  /*d6900*/  VIADD R0, R45, UR14 ;  /* 0x0000000e2d007c36 */ /* 0x002fc60008000000 */
[----:B------:R-:W-:Y:S01]  /*d6910*/  STL [R1+0xb4], R45 ;  /* 0x0000b42d01007387 */ /* 0x000fe20000100800 */
[----:B---3--:R-:W-:Y:S01]  /*d6920*/  F2FP.SATFINITE.E4M3.F32.PACK_AB_MERGE_C R20, R37, R44, RZ ;  /* 0x0000002c2514723e */ /* 0x008fe200048070ff */
[----:B------:R-:W-:-:S04]  /*d6930*/  VIADD R37, R0, UR13 ;  /* 0x0000000d00257c36 */ /* 0x000fc80008000000 */
[----:B------:R-:W-:Y:S04]  /*d6940*/  STL [R1+0x5190], R20 ;  /* 0x0051901401007387 */ /* 0x000fe80000100800 */
[----:B------:R1:W-:Y:S01]  /*d6950*/  STL [R1+0xb0], R0 ;  /* 0x0000b00001007387 */ /* 0x0003e20000100800 */
[----:B------:R-:W-:-:S05]  /*d6960*/  F2FP.SATFINITE.E4M3.F32.PACK_AB_MERGE_C R15, R15, R16, RZ ;  /* 0x000000100f0f723e */ /* 0x000fca00048070ff */
[----:B------:R3:W-:Y:S01]  /*d6970*/  STL [R1+0x5170], R15 ;  /* 0x0051700f01007387 */ /* 0x0007e20000100800 */
[----:B-1----:R-:W-:-:S03]  /*d6980*/  F2FP.SATFINITE.E4M3.F32.PACK_AB_MERGE_C R0, R2, R8, RZ ;  /* 0x000000080200723e */ /* 0x002fc600048070ff */
[----:B------:R-:W2:Y:S04]  /*d6990*/  LDL.LU R8, [R1+0x1008] ;  /* 0x0010080001087983 */ /* 0x000ea80000300800 */
[----:B------:R-:W2:Y:S04]  /*d69a0*/  LDL.LU R2, [R1+0x100c] ;  /* 0x00100c0001027983 */ /* 0x000ea80000300800 */
[----:B------:R4:W-:Y:S04]  /*d69b0*/  STL [R1+0x5174], R0 ;  /* 0x0051740001007387 */ /* 0x0009e80000100800 */
[----:B------:R-:W2:Y:S04]  /*d69c0*/  LDL.LU R16, [R1+0x1010] ;  /* 0x0010100001107983 */ /* 0x000ea80000300800 */
[----:B---3--:R-:W3:Y:S01]  /*d69d0*/  LDL.LU R15, [R1+0x1014] ;  /* 0x00101400010f7983 */ /* 0x008ee20000300800 */
[----:B------:R-:W-:Y:S01]  /*d69e0*/  VIADD R49, R37, UR12 ;  /* 0x0000000c25317c36 */ /* 0x000fe20008000000 */
[----:B------:R-:W1:Y:S01]  /*d69f0*/  LDCU.128 UR12, c[0x0][0x390] ;  /* 0x00007200ff0c77ac */ /* 0x000e620008000c00 */
[----:B----4-:R-:W-:-:S05]  /*d6a00*/  F2FP.SATFINITE.E4M3.F32.PACK_AB_MERGE_C R0, R6, R12, RZ ;  /* 0x0000000c0600723e */ /* 0x010fca00048070ff */
[----:B------:R4:W-:Y:S04]  /*d6a10*/  STL [R1+0x5154], R0 ;  /* 0x0051540001007387 */ /* 0x0009e80000100800 */
[----:B------:R-:W3:Y:S04]  /*d6a20*/  LDL.LU R12, [R1+0x1018] ;  /* 0x00101800010c7983 */ /* 0x000ee80000300800 */
[----:B------:R-:W3:Y:S01]  /*d6a30*/  LDL.LU R6, [R1+0x101c] ;  /* 0x00101c0001067983 */ /* 0x000ee20000300800 */
[----:B----4-:R-:W-:-:S05]  /*d6a40*/  F2FP.SATFINITE.E4M3.F32.PACK_AB_MERGE_C R0, R42, R43, RZ ;  /* 0x0000002b2a00723e */ /* 0x010fca00048070ff */
[----:B------:R4:W-:Y:S01]  /*d6a50*/  STL [R1+0x5158], R0 ;  /* 0x0051580001007387 */ /* 0x0009e20000100800 */
[----:B------:R-:W-:-:S05]  /*d6a60*/  F2FP.SATFINITE.E4M3.F32.PACK_AB_MERGE_C R20, R40, R41, RZ ;  /* 0x000000292814723e */ /* 0x000fca00048070ff */
[----:B------:R0:W-:Y:S01]  /*d6a70*/  STL [R1+0x5144], R20 ;  /* 0x0051441401007387 */ /* 0x0001e20000100800 */
[----:B----4-:R-:W-:Y:S01]  /*d6a80*/  VIADD R0, R49, UR11 ;  /* 0x0000000b31007c36 */ /* 0x010fe20008000000 */
[----:B--2---:R-:W-:-:S05]  /*d6a90*/  F2FP.SATFINITE.E4M3.F32.PACK_AB_MERGE_C R38, R38, R39, RZ ;  /* 0x000000272626723e */ /* 0x004fca00048070ff */
[----:B------:R-:W-:Y:S01]  /*d6aa0*/  STL [R1+0x5148], R38 ;  /* 0x0051482601007387 */ /* 0x000fe20000100800 */
[----:B0-----:R-:W-:-:S03]  /*d6ab0*/  F2FP.SATFINITE.E4M3.F32.PACK_AB_MERGE_C R20, R26, R31, RZ ;  /* 0x0000001f1a14723e */ /* 0x001fc600048070ff */
[----:B------:R-:W-:Y:S04]  /*d6ac0*/  STL [R1+0xa4], R0 ;  /* 0x0000a40001007387 */ /* 0x000fe80000100800 */
[----:B------:R-:W2:Y:S04]  /*d6ad0*/  LDL.LU R41, [R1+0x1030] ;  /* 0x0010300001297983 */ /* 0x000ea80000300800 */
[----:B------:R0:W-:Y:S01]  /*d6ae0*/  STL [R1+0x5130], R20 ;  /* 0x0051301401007387 */ /* 0x0001e20000100800 */
[----:B------:R-:W-:-:S03]  /*d6af0*/  VIADD R47, R0, UR10 ;  /* 0x0000000a002f7c36 */ /* 0x000fc60008000000 */
[----:B------:R-:W2:Y:S04]  /*d6b00*/  LDL.LU R40, [R1+0x1034] ;  /* 0x0010340001287983 */ /* 0x000ea80000300800 */
[----:B------:R-:W4:Y:S01]  /*d6b10*/  LDL.LU R39, [R1+0x1038] ;  /* 0x0010380001277983 */ /* 0x000f220000300800 */
[----:B0-----:R-:W-:-:S03]  /*d6b20*/  F2FP.SATFINITE.E4M3.F32.PACK_AB_MERGE_C R20, R23, R25, RZ ;  /* 0x000000191714723e */ /* 0x001fc600048070ff */
[----:B------:R-:W4:Y:S01]  /*d6b30*/  LDL.LU R38, [R1+0x103c] ;  /* 0x00103c0001267983 */ /* 0x000f220000300800 */
[----:B------:R-:W-:-:S03]  /*d6b40*/  F2FP.SATFINITE.E4M3.F32.PACK_AB_MERGE_C R0, R4, R11, RZ ;  /* 0x0000000b0400723e */ /* 0x000fc600048070ff */
[----:B------:R-:W-:Y:S04]  /*d6b50*/  STL [R1+0x512c], R20 ;  /* 0x00512c1401007387 */ /* 0x000fe80000100800 */
[----:B------:R-:W4:Y:S04]  /*d6b60*/  LDL.LU R31, [R1+0x1050] ;  /* 0x00105000011f7983 */ /* 0x000f280000300800 */
[----:B------:R-:W4:Y:S04]  /*d6b70*/  LDL.LU R26, [R1+0x1054] ;  /* 0x00105400011a7983 */ /* 0x000f280000300800 */
[----:B------:R0:W-:Y:S04]  /*d6b80*/  STL [R1+0x5124], R0 ;  /* 0x0051240001007387 */ /* 0x0001e80000100800 */
[----:B------:R-:W4:Y:S04]  /*d6b90*/  LDL.LU R11, [R1+0x1058] ;  /* 0x00105800010b7983 */ /* 0x000f280000300800 */
[----:B------:R-:W4:Y:S01]  /*d6ba0*/  LDL.LU R4, [R1+0x105c] ;  /* 0x00105c0001047983 */ /* 0x000f220000300800 */
[----:B------:R-:W-:-:S03]  /*d6bb0*/  VIADD R43, R47, UR9 ;  /* 0x000000092f2b7c36 */ /* 0x000fc60008000000 */
[----:B------:R-:W4:Y:S01]  /*d6bc0*/  LDL.LU R25, [R1+0x1020] ;  /* 0x0010200001197983 */ /* 0x000f220000300800 */
[----:B------:R-:W-:Y:S01]  /*d6bd0*/  VIADD R46, R43, UR8 ;  /* 0x000000082b2e7c36 */ /* 0x000fe20008000000 */
[----:B------:R-:W0:Y:S02]  /*d6be0*/  LDCU.128 UR8, c[0x0][0x390] ;  /* 0x00007200ff0877ac */ /* 0x000e240008000c00 */
[----:B------:R-:W4:Y:S04]  /*d6bf0*/  LDL.LU R23, [R1+0x1024] ;  /* 0x0010240001177983 */ /* 0x000f280000300800 */
[----:B------:R-:W-:Y:S01]  /*d6c00*/  STL [R1+0xa0], R47 ;  /* 0x0000a02f01007387 */ /* 0x000fe20000100800 */
[----:B-1----:R-:W-:Y:S02]  /*d6c10*/  MOV.SPILL R52, UR14 ;  /* 0x0000000e00347c02 */ /* 0x002fe40009000f00 */
[----:B0-----:R-:W-:-:S02]  /*d6c20*/  MOV.SPILL R53, UR10 ;  /* 0x0000000a00357c02 */ /* 0x001fc40009000f00 */
[----:B------:R-:W-:Y:S02]  /*d6c30*/  F2FP.SATFINITE.E4M3.F32.PACK_AB_MERGE_C R0, R2, R8, RZ ;  /* 0x000000080200723e */ /* 0x000fe400048070ff */
[----:B------:R-:W4:Y:S04]  /*d6c40*/  LDL.LU R8, [R1+0x1028] ;  /* 0x0010280001087983 */ /* 0x000f280000300800 */
[----:B------:R-:W4:Y:S01]  /*d6c50*/  LDL.LU R2, [R1+0x102c] ;  /* 0x00102c0001027983 */ /* 0x000f220000300800 */
[----:B---3--:R-:W-:-:S03]  /*d6c60*/  F2FP.SATFINITE.E4M3.F32.PACK_AB_MERGE_C R15, R15, R16, RZ ;  /* 0x000000100f0f723e */ /* 0x008fc600048070ff */
[----:B------:R-:W-:Y:S04]  /*d6c70*/  STL [R1+0x5128], R0 ;  /* 0x0051280001007387 */ /* 0x000fe80000100800 */
[----:B------:R0:W-:Y:S04]  /*d6c80*/  STL [R1+0x511c], R15 ;  /* 0x00511c0f01007387 */ /* 0x0001e80000100800 */
[----:B------:R-:W3:Y:S04]  /*d6c90*/  LDL.LU R16, [R1+0x1040] ;  /* 0x0010400001107983 */ /* 0x000ee80000300800 */
[----:B0-----:R-:W3:Y:S01]  /*d6ca0*/  LDL.LU R15, [R1+0x1044] ;  /* 0x00104400010f7983 */ /* 0x001ee20000300800 */
[----:B------:R-:W-:-:S05]  /*d6cb0*/  F2FP.SATFINITE.E4M3.F32.PACK_AB_MERGE_C R0, R6, R12, RZ ;  /* 0x0000000c0600723e */ /* 0x000fca00048070ff */
[----:B------:R0:W-:Y:S04]  /*d6cc0*/  STL [R1+0x5120], R0 ;  /* 0x0051200001007387 */ /* 0x0001e80000100800 */
[----:B------:R-:W3:Y:S04]  /*d6cd0*/  LDL.LU R12, [R1+0x1048] ;  /* 0x00104800010c7983 */ /* 0x000ee80000300800 */
[----:B------:R-:W3:Y:S01]  /*d6ce0*/  LDL.LU R6, [R1+0x104c] ;  /* 0x00104c0001067983 */ /* 0x000ee20000300800 */
[----:B0-----:R-:W-:-:S03]  /*d6cf0*/  VIADD R0, R46, UR73 ;  /* 0x000000492e007c36 */ /* 0x001fc60008000000 */
[----:B------:R-:W-:Y:S04]  /*d6d00*/  STL [R1+0x98], R46 ;  /* 0x0000982e01007387 */ /* 0x000fe80000100800 */
[----:B------:R-:W-:Y:S01]  /*d6d10*/  STL.64 [R1+0x59d0], R52 ;  /* 0x0059d03401007387 */ /* 0x000fe20000100a00 */
[----:B------:R-:W-:Y:S01]  /*d6d20*/  VIADD R42, R0, UR61 ;  /* 0x0000003d002a7c36 */ /* 0x000fe20008000000 */
[----:B--2---:R-:W-:Y:S02]  /*d6d30*/  F2FP.SATFINITE.E4M3.F32.PACK_AB_MERGE_C R20, R40, R41, RZ ;  /* 0x000000292814723e */ /* 0x004fe400048070ff */
[----:B----4-:R-:W-:-:S03]  /*d6d40*/  F2FP.SATFINITE.E4M3.F32.PACK_AB_MERGE_C R38, R38, R39, RZ ;  /* 0x000000272626723e */ /* 0x010fc600048070ff */
[----:B------:R0:W-:Y:S01]  /*d6d50*/  STL [R1+0x510c], R20 ;  /* 0x00510c1401007387 */ /* 0x0001e20000100800 */
[----:B------:R-:W-:-:S03]  /*d6d60*/  F2FP.SATFINITE.E4M3.F32.PACK_AB_MERGE_C R26, R26, R31, RZ ;  /* 0x0000001f1a1a723e */ /* 0x000fc600048070ff */
[----:B0-----:R-:W2:Y:S01]  /*d6d70*/  LDL.LU R20, [R1+0xca0] ;  /* 0x000ca00001147983 */ /* 0x001ea20000300800 */
[----:B---3--:R-:W-:-:S03]  /*d6d80*/  F2FP.SATFINITE.E4M3.F32.PACK_AB_MERGE_C R6, R6, R12, RZ ;  /* 0x0000000c0606723e */ /* 0x008fc600048070ff */
[----:B------:R-:W-:Y:S01]  /*d6d90*/  STL [R1+0x5118], R38 ;  /* 0x0051182601007387 */ /* 0x000fe20000100800 */
[----:B------:R-:W-:Y:S01]  /*d6da0*/  VIADD R41, R42, UR19 ;  /* 0x000000132a297c36 */ /* 0x000fe20008000000 */
[----:B------:R-:W-:Y:S01]  /*d6db0*/  UMOV UR10, UR75 ;  /* 0x0000004b000a7c82 */ /* 0x000fe20008000000 */
[----:B------:R-:W0:Y:S01]  /*d6dc0*/  LDCU.64 UR74, c[0x0][0x398] ;  /* 0x00007300ff4a77ac */ /* 0x000e220008000a00 */
[----:B------:R1:W-:Y:S01]  /*d6dd0*/  STL [R1+0x94], R0 ;  /* 0x0000940001007387 */ /* 0x0003e20000100800 */
[----:B------:R-:W-:Y:S01]  /*d6de0*/  IMAD.MOV.U32 R52, RZ, RZ, R5 ;  /* 0x000000ffff347224 */ /* 0x000fe200078e0005 */
[----:B------:R-:W-:Y:S01]  /*d6df0*/  SHF.R.S32.HI R32, RZ, 0x1f, R32 ;  /* 0x0000001fff207819 */ /* 0x000fe20000011420 */
[----:B------:R-:W-:Y:S01]  /*d6e00*/  IMAD.MOV.U32 R53, RZ, RZ, R7 ;  /* 0x000000ffff357224 */ /* 0x000fe200078e0007 */
[----:B------:R-:W-:Y:S01]  /*d6e10*/  STL [R1+0x60bc], R51 ;  /* 0x0060bc3301007387 */ /* 0x000fe20000100800 */
[----:B------:R-:W3:Y:S01]  /*d6e20*/  LDCU UR61, c[0x0][0x3b8] ;  /* 0x00007700ff3d77ac */ /* 0x000ee20008000800 */
[----:B------:R-:W4:Y:S02]  /*d6e30*/  LDC R12, c[0x0][0x3b4] ;  /* 0x0000ed00ff0c7b82 */ /* 0x000f240000000800 */
[----:B------:R-:W-:Y:S01]  /*d6e40*/  STL [R1+0x5104], R26 ;  /* 0x0051041a01007387 */ /* 0x000fe20000100800 */
[----:B-1----:R-:W-:-:S03]  /*d6e50*/  F2FP.SATFINITE.E4M3.F32.PACK_AB_MERGE_C R0, R4, R11, RZ ;  /* 0x0000000b0400723e */ /* 0x002fc600048070ff */
[----:B------:R-:W3:Y:S04]  /*d6e60*/  LDL.LU R4, [R1+0x5754] ;  /* 0x0057540001047983 */ /* 0x000ee80000300800 */
[----:B------:R-:W4:Y:S04]  /*d6e70*/  LDL.LU R11, [R1+0x5758] ;  /* 0x00575800010b7983 */ /* 0x000f280000300800 */
[----:B------:R1:W-:Y:S04]  /*d6e80*/  STL [R1+0x5108], R0 ;  /* 0x0051080001007387 */ /* 0x0003e80000100800 */
[----:B------:R-:W-:Y:S01]  /*d6e90*/  STL [R1+0x90], R42 ;  /* 0x0000902a01007387 */ /* 0x000fe20000100800 */
[----:B-1----:R-:W-:-:S05]  /*d6ea0*/  F2FP.SATFINITE.E4M3.F32.PACK_AB_MERGE_C R0, R23, R25, RZ ;  /* 0x000000191700723e */ /* 0x002fca00048070ff */
[----:B------:R1:W-:Y:S02]  /*d6eb0*/  STL [R1+0x50f4], R0 ;  /* 0x0050f40001007387 */ /* 0x0003e40000100800 */
[----:B-1----:R-:W-:Y:S02]  /*d6ec0*/  F2FP.SATFINITE.E4M3.F32.PACK_AB_MERGE_C R0, R2, R8, RZ ;  /* 0x000000080200723e */ /* 0x002fe400048070ff */
[----:B------:R-:W4:Y:S04]  /*d6ed0*/  LDL.LU R8, [R1+0x575c] ;  /* 0x00575c0001087983 */ /* 0x000f280000300800 */
[----:B------:R-:W4:Y:S04]  /*d6ee0*/  LDL R2, [R1+0x3060] ;  /* 0x0030600001027983 */ /* 0x000f280000100800 */
[----:B------:R1:W-:Y:S04]  /*d6ef0*/  STL [R1+0x50fc], R0 ;  /* 0x0050fc0001007387 */ /* 0x0003e80000100800 */
[----:B------:R-:W-:Y:S01]  /*d6f00*/  STL [R1+0x8c], R41 ;  /* 0x00008c2901007387 */ /* 0x000fe20000100800 */
[----:B-1----:R-:W-:-:S02]  /*d6f10*/  F2FP.SATFINITE.E4M3.F32.PACK_AB_MERGE_C R0, R15, R16, RZ ;  /* 0x000000100f00723e */ /* 0x002fc400048070ff */
[----:B--2---:R-:W-:Y:S01]  /*d6f20*/  LOP3.LUT R20, R20, 0xffffbfff, RZ, 0xc0, !PT ;  /* 0xffffbfff14147812 */ /* 0x004fe200078ec0ff */
[----:B------:R-:W-:Y:S01]  /*d6f30*/  VIADD R50, R41, UR18 ;  /* 0x0000001229327c36 */ /* 0x000fe20008000000 */
[----:B------:R-:W1:Y:S01]  /*d6f40*/  LDCU.64 UR18, c[0x0][0x390] ;  /* 0x00007200ff1277ac */ /* 0x000e620008000a00 */
[----:B------:R2:W-:Y:S01]  /*d6f50*/  STL [R1+0x5400], R0 ;  /* 0x0054000001007387 */ /* 0x0005e20000100800 */
[----:B------:R-:W1:Y:S01]  /*d6f60*/  LDC R15, c[0x0][0x3b4] ;  /* 0x0000ed00ff0f7b82 */ /* 0x000e620000000800 */
[----:B0-----:R-:W-:-:S07]  /*d6f70*/  UMOV UR5, UR75 ;  /* 0x0000004b00057c82 */ /* 0x001fce0008000000 */
[----:B------:R-:W0:Y:S01]  /*d6f80*/  LDC R16, c[0x0][0x3b4] ;  /* 0x0000ed00ff107b82 */ /* 0x000e220000000800 */
[----:B--2---:R-:W2:Y:S04]  /*d6f90*/  LDL.LU R0, [R1+0x5760] ;  /* 0x0057600001007983 */ /* 0x004ea80000300800 */
[----:B------:R0:W-:Y:S01]  /*d6fa0*/  STL [R1+0x5408], R6 ;  /* 0x0054080601007387 */ /* 0x0001e20000100800 */
[----:B---3--:R-:W-:Y:S02]  /*d6fb0*/  ISETP.GE.AND P1, PT, R4, UR15, PT ;  /* 0x0000000f04007c0c */ /* 0x008fe4000bf26270 */
[----:B----4-:R-:W-:Y:S01]  /*d6fc0*/  ISETP.GE.AND P0, PT, R11, UR11, PT ;  /* 0x0000000b0b007c0c */ /* 0x010fe2000bf06270 */
[----:B------:R-:W3:Y:S01]  /*d6fd0*/  LDL R4, [R1+0x2e5c] ;  /* 0x002e5c0001047983 */ /* 0x000ee20000100800 */
[----:B0-----:R-:W-:Y:S01]  /*d6fe0*/  VIADD R6, R50, UR17 ;  /* 0x0000001132067c36 */ /* 0x001fe20008000000 */
[----:B------:R-:W0:Y:S01]  /*d6ff0*/  LDC R11, c[0x0][0x3b4] ;  /* 0x0000ed00ff0b7b82 */ /* 0x000e220000000800 */
[----:B------:R-:W4:Y:S07]  /*d7000*/  LDCU UR15, c[0x0][0x3b8] ;  /* 0x00007700ff0f77ac */ /* 0x000f2e0008000800 */
[----:B------:R-:W-:Y:S01]  /*d7010*/  @P1 LOP3.LUT R20, R20, 0x4000, RZ, 0xfc, !PT ;  /* 0x0000400014141812 */ /* 0x000fe200078efcff */
[----:B------:R-:W0:Y:S03]  /*d7020*/  LDCU UR11, c[0x0][0x3b8] ;  /* 0x00007700ff0b77ac */ /* 0x000e260008000800 */
[----:B------:R-:W-:-:S04]  /*d7030*/  LOP3.LUT R20, R20, 0xffff7fff, RZ, 0xc0, !PT ;  /* 0xffff7fff14147812 */ /* 0x000fc800078ec0ff */
[----:B------:R-:W-:Y:S01]  /*d7040*/  @P0 LOP3.LUT R20, R20, 0x8000, RZ, 0xfc, !PT ;  /* 0x0000800014140812 */ /* 0x000fe200078efcff */
[----:B------:R1:W-:Y:S01]  /*d7050*/  STL [R1+0x84], R6 ;  /* 0x0000840601007387 */ /* 0x0003e20000100800 */
[----:B------:R-:W-:Y:S01]  /*d7060*/  VIADD R26, R6, UR16 ;  /* 0x00000010061a7c36 */ /* 0x000fe20008000000 */
[----:B------:R-:W0:Y:S01]  /*d7070*/  LDCU.64 UR16, c[0x0][0x390] ;  /* 0x00007200ff1077ac */ /* 0x000e220008000a00 */
[----:B-1----:R-:W1:Y:S01]  /*d7080*/  LDC R6, c[0x0][0x3b4] ;  /* 0x0000ed00ff067b82 */ /* 0x002e620000000800 */
[----:B------:R-:W-:Y:S01]  /*d7090*/  ISETP.GE.AND P0, PT, R8, UR10, PT ;  /* 0x0000000a08007c0c */ /* 0x000fe2000bf06270 */
[----:B------:R-:W-:Y:S02]  /*d70a0*/  VIADD R51, R26, UR72 ;  /* 0x000000481a337c36 */ /* 0x000fe40008000000 */
[----:B------:R-:W-:-:S04]  /*d70b0*/  IMAD R2, R2, UR6, RZ ;  /* 0x0000000602027c24 */ /* 0x000fc8000f8e02ff */
[----:B------:R-:W0:Y:S01]  /*d70c0*/  LDC R8, c[0x0][0x3b4] ;  /* 0x0000ed00ff087b82 */ /* 0x000e220000000800 */
[----:B------:R-:W-:Y:S01]  /*d70d0*/  VIADD R40, R51, UR7 ;  /* 0x0000000733287c36 */ /* 0x000fe20008000000 */
[----:B------:R-:W0:Y:S04]  /*d70e0*/  LDCU.64 UR6, c[0x0][0x390] ;  /* 0x00007200ff0677ac */ /* 0x000e280008000a00 */
[----:B------:R-:W-:Y:S01]  /*d70f0*/  @P0 LOP3.LUT R17, R17, 0x100, RZ, 0xfc, !PT ;  /* 0x0000010011110812 */ /* 0x000fe200078efcff */
[----:B------:R-:W-:Y:S01]  /*d7100*/  VIADD R44, R40, UR70 ;  /* 0x00000046282c7c36 */ /* 0x000fe20008000000 */
[----:B------:R2:W-:Y:S01]  /*d7110*/  STL.64 [R1+0x59e8], R20 ;  /* 0x0059e81401007387 */ /* 0x0005e20000100a00 */
[----:B------:R-:W0:Y:S02]  /*d7120*/  LDCU.64 UR72, c[0x0][0x398] ;  /* 0x00007300ff4877ac */ /* 0x000e240008000a00 */
[----:B------:R-:W-:Y:S01]  /*d7130*/  VIADD R39, R44, UR71 ;  /* 0x000000472c277c36 */ /* 0x000fe20008000000 */
[----:B--2---:R-:W-:Y:S01]  /*d7140*/  ISETP.GE.AND P0, PT, R0, UR5, PT ;  /* 0x0000000500007c0c */ /* 0x004fe2000bf06270 */
[----:B------:R-:W-:Y:S01]  /*d7150*/  STL [R1+0x80], R26 ;  /* 0x0000801a01007387 */ /* 0x000fe20000100800 */
[C---:B------:R-:W-:Y:S01]  /*d7160*/  IADD3 R0, P2, PT, R2.reuse, UR18, RZ ;  /* 0x0000001202007c10 */ /* 0x040fe2000ff5e0ff */
[----:B------:R-:W-:Y:S01]  /*d7170*/  IMAD.MOV.U32 R21, RZ, RZ, R57 ;  /* 0x000000ffff157224 */ /* 0x000fe200078e0039 */
[----:B------:R-:W-:Y:S01]  /*d7180*/  SHF.R.S32.HI R20, RZ, 0x1f, R52 ;  /* 0x0000001fff147819 */ /* 0x000fe20000011434 */
[----:B------:R-:W2:Y:S01]  /*d7190*/  LDCU.64 UR70, c[0x0][0x398] ;  /* 0x00007300ff4677ac */ /* 0x000ea20008000a00 */
[----:B------:R-:W-:Y:S01]  /*d71a0*/  LEA.HI.X.SX32 R2, R2, UR19, 0x1, P2 ;  /* 0x0000001302027c11 */ /* 0x000fe200090f0eff */
[----:B------:R-:W0:Y:S01]  /*d71b0*/  LDCU.64 UR18, c[0x0][0x390] ;  /* 0x00007200ff1277ac */ /* 0x000e220008000a00 */
[----:B------:R-:W-:-:S05]  /*d71c0*/  VIADD R23, R39, UR20 ;  /* 0x0000001427177c36 */ /* 0x000fca0008000000 */
[----:B------:R-:W-:Y:S01]  /*d71d0*/  @P0 LOP3.LUT R18, R18, 0x8, RZ, 0xfc, !PT ;  /* 0x0000000812120812 */ /* 0x000fe200078efcff */
[----:B------:R-:W-:Y:S01]  /*d71e0*/  STL [R1+0x5b30], R17 ;  /* 0x005b301101007387 */ /* 0x000fe20000100800 */
[----:B------:R-:W-:-:S03]  /*d71f0*/  VIADD R31, R23, UR69 ;  /* 0x00000045171f7c36 */ /* 0x000fc60008000000 */
[----:B------:R-:W-:Y:S04]  /*d7200*/  STL [R1+0x78], R40 ;  /* 0x0000782801007387 */ /* 0x000fe80000100800 */
[----:B------:R0:W-:Y:S01]  /*d7210*/  STL.64 [R1+0x59f0], R18 ;  /* 0x0059f01201007387 */ /* 0x0001e20000100a00 */
[----:B------:R-:W-:Y:S01]  /*d7220*/  VIADD R38, R31, UR68 ;  /* 0x000000441f267c36 */ /* 0x000fe20008000000 */
[----:B------:R-:W1:Y:S02]  /*d7230*/  LDCU.64 UR68, c[0x0][0x398] ;  /* 0x00007300ff4477ac */ /* 0x000e640008000a00 */
[----:B------:R-:W-:Y:S01]  /*d7240*/  STL [R1+0x74], R44 ;  /* 0x0000742c01007387 */ /* 0x000fe20000100800 */
[----:B0-----:R-:W-:-:S03]  /*d7250*/  IMAD.MOV.U32 R19, RZ, RZ, R3 ;  /* 0x000000ffff137224 */ /* 0x001fc600078e0003 */
[----:B------:R0:W-:Y:S01]  /*d7260*/  STL [R1+0x6140], R0 ;  /* 0x0061400001007387 */ /* 0x0001e20000100800 */
[----:B------:R-:W-:-:S03]  /*d7270*/  VIADD R25, R38, UR67 ;  /* 0x0000004326197c36 */ /* 0x000fc60008000000 */
[----:B------:R1:W-:Y:S04]  /*d7280*/  STL [R1+0x6144], R2 ;  /* 0x0061440201007387 */ /* 0x0003e80000100800 */
[----:B------:R-:W-:Y:S01]  /*d7290*/  STL [R1+0x70], R39 ;  /* 0x0000702701007387 */ /* 0x000fe20000100800 */
[----:B0-----:R-:W-:Y:S01]  /*d72a0*/  VIADD R0, R25, UR66 ;  /* 0x0000004219007c36 */ /* 0x001fe20008000000 */
[----:B------:R-:W-:Y:S01]  /*d72b0*/  SHF.R.S32.HI R18, RZ, 0x1f, R53 ;  /* 0x0000001fff127819 */ /* 0x000fe20000011435 */
[----:B------:R-:W-:Y:S02]  /*d72c0*/  IMAD.MOV.U32 R17, RZ, RZ, R14 ;  /* 0x000000ffff117224 */ /* 0x000fe400078e000e */
[----:B---3--:R-:W-:Y:S01]  /*d72d0*/  IMAD R4, R4, UR21, RZ ;  /* 0x0000001504047c24 */ /* 0x008fe2000f8e02ff */
[----:B------:R-:W0:Y:S03]  /*d72e0*/  LDCU.64 UR20, c[0x0][0x390] ;  /* 0x00007200ff1477ac */ /* 0x000e260008000a00 */
[----:B------:R-:W-:Y:S01]  /*d72f0*/  IMAD R15, R15, 0x40, R4 ;  /* 0x000000400f0f7824 */ /* 0x000fe200078e0204 */
[----:B------:R-:W-:-:S03]  /*d7300*/  IADD3 R3, P2, PT, R4, UR16, RZ ;  /* 0x0000001004037c10 */ /* 0x000fc6000ff5e0ff */
[----:B-1----:R-:W-:Y:S01]  /*d7310*/  IMAD R6, R6, 0x20, R15 ;  /* 0x0000002006067824 */ /* 0x002fe200078e020f */
[----:B------:R-:W-:Y:S01]  /*d7320*/  LEA.HI.X.SX32 R4, R4, UR17, 0x1, P2 ;  /* 0x0000001104047c11 */ /* 0x000fe200090f0eff */
[----:B------:R1:W-:Y:S01]  /*d7330*/  STL [R1+0x6148], R3 ;  /* 0x0061480301007387 */ /* 0x0003e20000100800 */
[----:B------:R-:W-:Y:S01]  /*d7340*/  IMAD.MOV.U32 R2, RZ, RZ, R13 ;  /* 0x000000ffff027224 */ /* 0x000fe200078e000d */
[----:B------:R-:W3:Y:S01]  /*d7350*/  LDCU.64 UR16, c[0x0][0x390] ;  /* 0x00007200ff1077ac */ /* 0x000ee20008000a00 */
[----:B------:R-:W-:Y:S01]  /*d7360*/  IMAD R16, R16, 0x20, R6 ;  /* 0x0000002010107824 */ /* 0x000fe200078e0206 */
[----:B------:R-:W-:Y:S01]  /*d7370*/  IADD3 R5, P2, PT, R6, UR6, RZ ;  /* 0x0000000606057c10 */ /* 0x000fe2000ff5e0ff */
[----:B------:R0:W-:Y:S01]  /*d7380*/  STL [R1+0x614c], R4 ;  /* 0x00614c0401007387 */ /* 0x0001e20000100800 */
[----:B------:R-:W2:Y:S01]  /*d7390*/  LDCU UR6, c[0x0][0x3b8] ;  /* 0x00007700ff0677ac */ /* 0x000ea20008000800 */
[----:B------:R-:W-:Y:S01]  /*d73a0*/  IMAD R8, R8, 0x20, R16 ;  /* 0x0000002008087824 */ /* 0x000fe200078e0210 */
[----:B------:R-:W-:Y:S01]  /*d73b0*/  LEA.HI.X.SX32 R6, R6, UR7, 0x1, P2 ;  /* 0x0000000706067c11 */ /* 0x000fe200090f0eff */
[----:B------:R-:W-:Y:S01]  /*d73c0*/  STL [R1+0x6150], R5 ;  /* 0x0061500501007387 */ /* 0x000fe20000100800 */
[----:B-1----:R-:W-:Y:S01]  /*d73d0*/  IMAD.MOV.U32 R3, RZ, RZ, R37 ;  /* 0x000000ffff037224 */ /* 0x002fe200078e0025 */
[----:B------:R-:W1:Y:S01]  /*d73e0*/  LDCU UR7, c[0x0][0x3b8] ;  /* 0x00007700ff0777ac */ /* 0x000e620008000800 */
[----:B------:R-:W-:Y:S01]  /*d73f0*/  IADD3 R7, P2, PT, R8, UR18, RZ ;  /* 0x0000001208077c10 */ /* 0x000fe2000ff5e0ff */
[----:B------:R-:W-:Y:S01]  /*d7400*/  STL [R1+0x64], R38 ;  /* 0x0000642601007387 */ /* 0x000fe20000100800 */
[----:B0-----:R-:W-:Y:S01]  /*d7410*/  IMAD.MOV.U32 R4, RZ, RZ, R10 ;  /* 0x000000ffff047224 */ /* 0x001fe200078e000a */
[----:B------:R-:W0:Y:S02]  /*d7420*/  LDCU UR18, c[0x0][0x3b8] ;  /* 0x00007700ff1277ac */ /* 0x000e240008000800 */
[----:B------:R-:W-:Y:S04]  /*d7430*/  STL [R1+0x6154], R6 ;  /* 0x0061540601007387 */ /* 0x000fe80000100800 */
[----:B------:R-:W-:Y:S04]  /*d7440*/  STL [R1+0x6158], R7 ;  /* 0x0061580701007387 */ /* 0x000fe80000100800 */
[----:B------:R0:W-:Y:S02]  /*d7450*/  STL [R1+0x5c], R0 ;  /* 0x00005c0001007387 */ /* 0x0001e40000100800 */
[----:B0-----:R-:W-:-:S04]  /*d7460*/  VIADD R0, R0, UR65 ;  /* 0x0000004100007c36 */ /* 0x001fc80008000000 */
[----:B------:R-:W-:Y:S02]  /*d7470*/  VIADD R57, R0, UR64 ;  /* 0x0000004000397c36 */ /* 0x000fe40008000000 */
[----:B------:R-:W-:Y:S01]  /*d7480*/  IMAD.MOV.U32 R7, RZ, RZ, R36 ;  /* 0x000000ffff077224 */ /* 0x000fe200078e0024 */
[----:B------:R0:W-:Y:S01]  /*d7490*/  STL [R1+0x58], R0 ;  /* 0x0000580001007387 */ /* 0x0001e20000100800 */
[----:B------:R-:W-:Y:S01]  /*d74a0*/  VIADD R36, R57, UR63 ;  /* 0x0000003f39247c36 */ /* 0x000fe20008000000 */
[----:B------:R-:W1:Y:S03]  /*d74b0*/  LDCU.64 UR64, c[0x0][0x398] ;  /* 0x00007300ff4077ac */ /* 0x000e660008000a00 */
[----:B------:R-:W-:Y:S01]  /*d74c0*/  VIADD R37, R36, UR62 ;  /* 0x0000003e24257c36 */ /* 0x000fe20008000000 */
[----:B------:R-:W-:Y:S01]  /*d74d0*/  STL [R1+0x50], R36 ;  /* 0x0000502401007387 */ /* 0x000fe20000100800 */
[----:B------:R-:W-:Y:S01]  /*d74e0*/  IMAD.MOV.U32 R5, RZ, RZ, R9 ;  /* 0x000000ffff057224 */ /* 0x000fe200078e0009 */
[----:B------:R-:W1:Y:S01]  /*d74f0*/  LDCU.64 UR62, c[0x0][0x398] ;  /* 0x00007300ff3e77ac */ /* 0x000e620008000a00 */
[----:B0-----:R-:W-:-:S05]  /*d7500*/  VIADD R0, R37, UR22 ;  /* 0x0000001625007c36 */ /* 0x001fca0008000000 */
[----:B------:R-:W-:Y:S04]  /*d7510*/  STL [R1+0x48], R0 ;  /* 0x0000480001007387 */ /* 0x000fe80000100800 */
[----:B------:R0:W-:Y:S01]  /*d7520*/  STL.64 [R1+0x59f8], R58 ;  /* 0x0059f83a01007387 */ /* 0x0001e20000100a00 */
[----:B------:R-:W-:Y:S01]  /*d7530*/  VIADD R6, R0, UR23 ;  /* 0x0000001700067c36 */ /* 0x000fe20008000000 */
[----:B------:R-:W1:Y:S01]  /*d7540*/  LDCU.64 UR22, c[0x0][0x398] ;  /* 0x00007300ff1677ac */ /* 0x000e620008000a00 */
[----:B0-----:R-:W-:-:S03]  /*d7550*/  IMAD.MOV.U32 R58, RZ, RZ, R21 ;  /* 0x000000ffff3a7224 */ /* 0x001fc600078e0015 */
[----:B------:R-:W-:Y:S02]  /*d7560*/  STL [R1+0x44], R6 ;  /* 0x0000440601007387 */ /* 0x000fe40000100800 */
[----:B------:R-:W-:Y:S02]  /*d7570*/  SHF.R.S32.HI R21, RZ, 0x1f, R58 ;  /* 0x0000001fff157819 */ /* 0x000fe4000001143a */
[----:B------:R0:W-:Y:S04]  /*d7580*/  STL.64 [R1+0x5a00], R52 ;  /* 0x005a003401007387 */ /* 0x0001e80000100a00 */
[----:B------:R1:W-:Y:S01]  /*d7590*/  STL.64 [R1+0x5a08], R20 ;  /* 0x005a081401007387 */ /* 0x0003e20000100a00 */
[----:B------:R-:W-:-:S03]  /*d75a0*/  IMAD.MOV.U32 R59, RZ, RZ, R35 ;  /* 0x000000ffff3b7224 */ /* 0x000fc600078e0023 */
[----:B0-----:R-:W2:Y:S01]  /*d75b0*/  LDL R53, [R1+0x198] ;  /* 0x0001980001357983 */ /* 0x001ea20000100800 */
[----:B-1----:R-:W-:-:S03]  /*d75c0*/  SHF.R.S32.HI R21, RZ, 0x1f, R19 ;  /* 0x0000001fff157819 */ /* 0x002fc60000011413 */
[----:B------:R0:W-:Y:S01]  /*d75d0*/  STL.64 [R1+0x5a10], R18 ;  /* 0x005a101201007387 */ /* 0x0001e20000100a00 */
[----:B------:R-:W-:Y:S01]  /*d75e0*/  SHF.R.S32.HI R20, RZ, 0x1f, R59 ;  /* 0x0000001fff147819 */ /* 0x000fe2000001143b */
[----:B0-----:R-:W-:Y:S02]  /*d75f0*/  IMAD.MOV.U32 R19, RZ, RZ, R4 ;  /* 0x000000ffff137224 */ /* 0x001fe400078e0004 */
[----:B------:R-:W-:Y:S02]  /*d7600*/  IMAD.MOV.U32 R18, RZ, RZ, R5 ;  /* 0x000000ffff127224 */ /* 0x000fe400078e0005 */
[----:B------:R-:W2:Y:S01]  /*d7610*/  LDL R5, [R1+0x194] ;  /* 0x0001940001057983 */ /* 0x000ea20000100800 */
[----:B------:R-:W-:Y:S01]  /*d7620*/  SHF.R.S32.HI R52, RZ, 0x1f, R19 ;  /* 0x0000001fff347819 */ /* 0x000fe20000011413 */
[----:B------:R-:W-:-:S04]  /*d7630*/  IMAD.MOV.U32 R4, RZ, RZ, R17 ;  /* 0x000000ffff047224 */ /* 0x000fc800078e0011 */
[----:B------:R0:W-:Y:S04]  /*d7640*/  STL [R1+0x5b00], R52 ;  /* 0x005b003401007387 */ /* 0x0001e80000100800 */
[----:B0-----:R-:W3:Y:S04]  /*d7650*/  LDL.LU R52, [R1+0x190] ;  /* 0x0001900001347983 */ /* 0x001ee80000300800 */
[----:B------:R0:W-:Y:S04]  /*d7660*/  STL [R1+0x5b48], R60 ;  /* 0x005b483c01007387 */ /* 0x0001e80000100800 */
[----:B0-----:R-:W3:Y:S04]  /*d7670*/  LDL R60, [R1+0x19c] ;  /* 0x00019c00013c7983 */ /* 0x001ee80000100800 */
[----:B------:R-:W3:Y:S04]  /*d7680*/  LDL.LU R17, [R1+0x17c] ;  /* 0x00017c0001117983 */ /* 0x000ee80000300800 */
[----:B------:R0:W-:Y:S04]  /*d7690*/  STL.64 [R1+0x5a28], R20 ;  /* 0x005a281401007387 */ /* 0x0001e80000100a00 */
[----:B0-----:R-:W3:Y:S04]  /*d76a0*/  LDL.LU R20, [R1+0x1a4] ;  /* 0x0001a40001147983 */ /* 0x001ee80000300800 */
[----:B------:R-:W3:Y:S04]  /*d76b0*/  LDL.LU R21, [R1+0x1a8] ;  /* 0x0001a80001157983 */ /* 0x000ee80000300800 */
[----:B------:R0:W-:Y:S01]  /*d76c0*/  STL.64 [R1+0x5a20], R58 ;  /* 0x005a203a01007387 */ /* 0x0001e20000100a00 */
[----:B------:R-:W-:-:S02]  /*d76d0*/  VIADD R35, R6, UR24 ;  /* 0x0000001806237c36 */ /* 0x000fc40008000000 */
[----:B0-----:R-:W-:Y:S02]  /*d76e0*/  IMAD.MOV.U32 R59, RZ, RZ, R18 ;  /* 0x000000ffff3b7224 */ /* 0x001fe400078e0012 */
[----:B------:R-:W-:Y:S01]  /*d76f0*/  VIADD R6, R35, UR25 ;  /* 0x0000001923067c36 */ /* 0x000fe20008000000 */
[----:B------:R-:W0:Y:S01]  /*d7700*/  LDCU.64 UR24, c[0x0][0x398] ;  /* 0x00007300ff1877ac */ /* 0x000e220008000a00 */
[----:B--2---:R-:W-:Y:S02]  /*d7710*/  SHF.R.S32.HI R5, RZ, 0x1f, R5 ;  /* 0x0000001fff057819 */ /* 0x004fe40000011405 */
[----:B---3--:R-:W-:-:S05]  /*d7720*/  SHF.R.S32.HI R18, RZ, 0x1f, R21 ;  /* 0x0000001fff127819 */ /* 0x008fca0000011415 */
[----:B------:R1:W-:Y:S04]  /*d7730*/  STL.64 [R1+0x5a38], R18 ;  /* 0x005a381201007387 */ /* 0x0003e80000100a00 */
[----:B------:R2:W-:Y:S01]  /*d7740*/  STL [R1+0x5a30], R21 ;  /* 0x005a301501007387 */ /* 0x0005e20000100800 */
[----:B-1----:R-:W-:Y:S01]  /*d7750*/  IMAD.MOV.U32 R18, RZ, RZ, R33 ;  /* 0x000000ffff127224 */ /* 0x002fe200078e0021 */
[----:B--2---:R-:W-:-:S04]  /*d7760*/  SHF.R.S32.HI R21, RZ, 0x1f, R53 ;  /* 0x0000001fff157819 */ /* 0x004fc80000011435 */
[----:B------:R-:W-:Y:S01]  /*d7770*/  SHF.R.S32.HI R19, RZ, 0x1f, R18 ;  /* 0x0000001fff137819 */ /* 0x000fe20000011412 */
[----:B------:R-:W-:-:S04]  /*d7780*/  VIADD R33, R6, UR26 ;  /* 0x0000001a06217c36 */ /* 0x000fc80008000000 */
[----:B------:R-:W-:Y:S04]  /*d7790*/  STL.64 [R1+0x5a40], R18 ;  /* 0x005a401201007387 */ /* 0x000fe80000100a00 */
[----:B------:R1:W-:Y:S04]  /*d77a0*/  STL.64 [R1+0x5a48], R20 ;  /* 0x005a481401007387 */ /* 0x0003e80000100a00 */
[----:B------:R-:W-:Y:S01]  /*d77b0*/  STL [R1+0x23c], R5 ;  /* 0x00023c0501007387 */ /* 0x000fe20000100800 */
[----:B-1----:R-:W-:Y:S02]  /*d77c0*/  IMAD.MOV.U32 R21, RZ, RZ, R22 ;  /* 0x000000ffff157224 */ /* 0x002fe400078e0016 */
[----:B------:R-:W-:Y:S01]  /*d77d0*/  VIADD R22, R33, UR27 ;  /* 0x0000001b21167c36 */ /* 0x000fe20008000000 */
[----:B------:R1:W-:Y:S01]  /*d77e0*/  STL [R1+0x5b60], R52 ;  /* 0x005b603401007387 */ /* 0x0003e20000100800 */
[----:B------:R-:W-:Y:S01]  /*d77f0*/  IMAD.MOV.U32 R19, RZ, RZ, R59 ;  /* 0x000000ffff137224 */ /* 0x000fe200078e003b */
[----:B------:R-:W-:Y:S01]  /*d7800*/  SHF.R.S32.HI R58, RZ, 0x1f, R20 ;  /* 0x0000001fff3a7819 */ /* 0x000fe20000011414 */
[----:B------:R-:W-:Y:S01]  /*d7810*/  IMAD R11, R11, 0x20, R8 ;  /* 0x000000200b0b7824 */ /* 0x000fe200078e0208 */
[----:B------:R-:W-:Y:S01]  /*d7820*/  STL [R1+0x34], R22 ;  /* 0x0000341601007387 */ /* 0x000fe20000100800 */
[----:B------:R-:W-:Y:S01]  /*d7830*/  SHF.R.S32.HI R18, RZ, 0x1f, R60 ;  /* 0x0000001fff127819 */ /* 0x000fe2000001143c */
[----:B------:R-:W2:Y:S02]  /*d7840*/  LDCU.64 UR26, c[0x0][0x398] ;  /* 0x00007300ff1a77ac */ /* 0x000ea40008000a00 */
[----:B-1----:R-:W3:Y:S01]  /*d7850*/  LDL.LU R52, [R1+0x184] ;  /* 0x0001840001347983 */ /* 0x002ee20000300800 */
[----:B------:R-:W-:-:S03]  /*d7860*/  SHF.R.S32.HI R59, RZ, 0x1f, R21 ;  /* 0x0000001fff3b7819 */ /* 0x000fc60000011415 */
[----:B------:R-:W-:Y:S04]  /*d7870*/  STL [R1+0x5b64], R21 ;  /* 0x005b641501007387 */ /* 0x000fe80000100800 */
[----:B------:R-:W-:Y:S04]  /*d7880*/  STL.64 [R1+0x5ac8], R58 ;  /* 0x005ac83a01007387 */ /* 0x000fe80000100a00 */
[----:B------:R-:W2:Y:S04]  /*d7890*/  LDL R5, [R1+0x16c] ;  /* 0x00016c0001057983 */ /* 0x000ea80000100800 */
[----:B------:R-:W2:Y:S04]  /*d78a0*/  LDL R53, [R1+0x168] ;  /* 0x0001680001357983 */ /* 0x000ea80000100800 */
[----:B------:R1:W-:Y:S02]  /*d78b0*/  STL.64 [R1+0x5a70], R18 ;  /* 0x005a701201007387 */ /* 0x0003e40000100a00 */
[----:B-1----:R-:W-:Y:S01]  /*d78c0*/  IMAD.MOV.U32 R18, RZ, RZ, R55 ;  /* 0x000000ffff127224 */ /* 0x002fe200078e0037 */
[----:B---3--:R-:W-:-:S05]  /*d78d0*/  SHF.R.S32.HI R55, RZ, 0x1f, R52 ;  /* 0x0000001fff377819 */ /* 0x008fca0000011434 */
[----:B------:R1:W-:Y:S04]  /*d78e0*/  STL [R1+0x5b98], R55 ;  /* 0x005b983701007387 */ /* 0x0003e80000100800 */
[----:B-1----:R-:W3:Y:S04]  /*d78f0*/  LDL.LU R55, [R1+0x178] ;  /* 0x0001780001377983 */ /* 0x002ee80000300800 */
[----:B------:R1:W-:Y:S04]  /*d7900*/  STL [R1+0x5b8c], R52 ;  /* 0x005b8c3401007387 */ /* 0x0003e80000100800 */
[----:B-1----:R-:W4:Y:S04]  /*d7910*/  LDL.LU R52, [R1+0x12c] ;  /* 0x00012c0001347983 */ /* 0x002f280000300800 */
[----:B------:R1:W-:Y:S04]  /*d7920*/  STL [R1+0x5b9c], R17 ;  /* 0x005b9c1101007387 */ /* 0x0003e80000100800 */
[----:B-1----:R-:W4:Y:S01]  /*d7930*/  LDL.LU R17, [R1+0x170] ;  /* 0x0001700001117983 */ /* 0x002f220000300800 */
[----:B------:R-:W-:-:S02]  /*d7940*/  IMAD.MOV.U32 R59, RZ, RZ, R56 ;  /* 0x000000ffff3b7224 */ /* 0x000fc400078e0038 */
[----:B------:R-:W-:Y:S02]  /*d7950*/  VIADD R56, R22, UR28 ;  /* 0x0000001c16387c36 */ /* 0x000fe40008000000 */
[----:B------:R-:W-:Y:S02]  /*d7960*/  IMAD.MOV.U32 R19, RZ, RZ, R7 ;  /* 0x000000ffff137224 */ /* 0x000fe400078e0007 */
[----:B------:R-:W-:Y:S01]  /*d7970*/  VIADD R7, R56, UR29 ;  /* 0x0000001d38077c36 */ /* 0x000fe20008000000 */
[----:B--2---:R-:W-:Y:S02]  /*d7980*/  SHF.R.S32.HI R20, RZ, 0x1f, R5 ;  /* 0x0000001fff147819 */ /* 0x004fe40000011405 */
[----:B------:R-:W-:Y:S01]  /*d7990*/  LEA.HI.X.SX32 R8, R8, UR19, 0x1, P2 ;  /* 0x0000001308087c11 */ /* 0x000fe200090f0eff */
[----:B------:R-:W-:Y:S01]  /*d79a0*/  VIADD R21, R7, UR30 ;  /* 0x0000001e07157c36 */ /* 0x000fe20008000000 */
[----:B------:R1:W-:Y:S01]  /*d79b0*/  STL [R1+0x2c], R7 ;  /* 0x00002c0701007387 */ /* 0x0003e20000100800 */
[----:B------:R-:W-:Y:S01]  /*d79c0*/  SHF.R.S32.HI R60, RZ, 0x1f, R53 ;  /* 0x0000001fff3c7819 */ /* 0x000fe20000011435 */
[----:B------:R-:W2:Y:S01]  /*d79d0*/  LDCU UR19, c[0x0][0x3b8] ;  /* 0x00007700ff1377ac */ /* 0x000ea20008000800 */
[----:B------:R-:W-:Y:S01]  /*d79e0*/  IADD3 R9, P3, PT, R11, UR16, RZ ;  /* 0x000000100b097c10 */ /* 0x000fe2000ff7e0ff */
[----:B------:R-:W-:Y:S01]  /*d79f0*/  IMAD R12, R12, 0x20, R11 ;  /* 0x000000200c0c7824 */ /* 0x000fe200078e020b */
[----:B------:R-:W0:Y:S01]  /*d7a00*/  LDCU.64 UR28, c[0x0][0x398] ;  /* 0x00007300ff1c77ac */ /* 0x000e220008000a00 */
[----:B---3--:R-:W-:Y:S01]  /*d7a10*/  STL [R1+0x5ba0], R55 ;  /* 0x005ba03701007387 */ /* 0x008fe20000100800 */
[----:B------:R-:W-:Y:S01]  /*d7a20*/  IMAD.MOV.U32 R53, RZ, RZ, R30 ;  /* 0x000000ffff357224 */ /* 0x000fe200078e001e */
[----:B------:R-:W3:Y:S02]  /*d7a30*/  LDCU UR16, c[0x0][0x3b8] ;  /* 0x00007700ff1077ac */ /* 0x000ee40008000800 */
[----:B------:R0:W-:Y:S04]  /*d7a40*/  STL.64 [R1+0x5ad0], R18 ;  /* 0x005ad01201007387 */ /* 0x0001e80000100a00 */
[----:B------:R-:W2:Y:S04]  /*d7a50*/  LDL R58, [R1+0x150] ;  /* 0x00015000013a7983 */ /* 0x000ea80000100800 */
[----:B-1----:R-:W2:Y:S04]  /*d7a60*/  LDL R7, [R1+0x14c] ;  /* 0x00014c0001077983 */ /* 0x002ea80000100800 */
[----:B0-----:R-:W2:Y:S04]  /*d7a70*/  LDL R18, [R1+0x154] ;  /* 0x0001540001127983 */ /* 0x001ea80000100800 */
[----:B------:R-:W-:Y:S04]  /*d7a80*/  STL [R1+0x28], R21 ;  /* 0x0000281501007387 */ /* 0x000fe80000100800 */
[----:B----4-:R0:W-:Y:S04]  /*d7a90*/  STL [R1+0x5bb8], R17 ;  /* 0x005bb81101007387 */ /* 0x0101e80000100800 */
[----:B0-----:R-:W4:Y:S04]  /*d7aa0*/  LDL.LU R17, [R1+0x158] ;  /* 0x0001580001117983 */ /* 0x001f280000300800 */
[----:B------:R-:W2:Y:S04]  /*d7ab0*/  LDL R5, [R1+0x144] ;  /* 0x0001440001057983 */ /* 0x000ea80000100800 */
[----:B------:R0:W-:Y:S04]  /*d7ac0*/  STL [R1+0x264], R20 ;  /* 0x0002641401007387 */ /* 0x0001e80000100800 */
[----:B0-----:R-:W2:Y:S04]  /*d7ad0*/  LDL R20, [R1+0x140] ;  /* 0x0001400001147983 */ /* 0x001ea80000100800 */
[----:B------:R0:W-:Y:S04]  /*d7ae0*/  STL [R1+0x5be0], R60 ;  /* 0x005be03c01007387 */ /* 0x0001e80000100800 */
[----:B0-----:R-:W2:Y:S01]  /*d7af0*/  LDL.LU R60, [R1+0x164] ;  /* 0x00016400013c7983 */ /* 0x001ea20000300800 */
[----:B------:R-:W-:Y:S01]  /*d7b00*/  VIADD R30, R21, UR31 ;  /* 0x0000001f151e7c36 */ /* 0x000fe20008000000 */
[----:B------:R-:W-:Y:S01]  /*d7b10*/  LEA.HI.X.SX32 R11, R11, UR17, 0x1, P3 ;  /* 0x000000110b0b7c11 */ /* 0x000fe200098f0eff */
[----:B------:R-:W0:Y:S01]  /*d7b20*/  LDCU UR17, c[0x0][0x3b8] ;  /* 0x00007700ff1177ac */ /* 0x000e220008000800 */
[----:B------:R-:W3:Y:S01]  /*d7b30*/  LDL R55, [R1+0x130] ;  /* 0x0001300001377983 */ /* 0x000ee20000100800 */
[----:B------:R-:W-:Y:S01]  /*d7b40*/  IADD3 R10, P2, PT, R12, UR20, RZ ;  /* 0x000000140c0a7c10 */ /* 0x000fe2000ff5e0ff */
[----:B------:R-:W1:Y:S01]  /*d7b50*/  LDCU.64 UR30, c[0x0][0x398] ;  /* 0x00007300ff1e77ac */ /* 0x000e620008000a00 */
[----:B--2---:R-:W-:Y:S01]  /*d7b60*/  SHF.R.S32.HI R21, RZ, 0x1f, R60 ;  /* 0x0000001fff157819 */ /* 0x004fe2000001143c */
[----:B------:R2:W-:Y:S02]  /*d7b70*/  STL [R1+0x5bf4], R60 ;  /* 0x005bf43c01007387 */ /* 0x0005e40000100800 */
[----:B--2---:R-:W-:-:S02]  /*d7b80*/  IMAD.MOV.U32 R60, RZ, RZ, R54 ;  /* 0x000000ffff3c7224 */ /* 0x004fc400078e0036 */
[----:B------:R-:W2:Y:S04]  /*d7b90*/  LDL.LU R54, [R1+0x615c] ;  /* 0x00615c0001367983 */ /* 0x000ea80000300800 */
[----:B------:R0:W-:Y:S04]  /*d7ba0*/  STL [R1+0x5be4], R21 ;  /* 0x005be41501007387 */ /* 0x0001e80000100800 */
[----:B0-----:R-:W2:Y:S01]  /*d7bb0*/  LDL R21, [R1+0x160] ;  /* 0x0001600001157983 */ /* 0x001ea20000100800 */
[----:B------:R-:W-:Y:S02]  /*d7bc0*/  SHF.R.S32.HI R18, RZ, 0x1f, R18 ;  /* 0x0000001fff127819 */ /* 0x000fe40000011412 */
[----:B------:R-:W-:-:S02]  /*d7bd0*/  SHF.R.S32.HI R58, RZ, 0x1f, R58 ;  /* 0x0000001fff3a7819 */ /* 0x000fc4000001143a */
[----:B--2---:R-:W-:-:S05]  /*d7be0*/  SHF.R.S32.HI R21, RZ, 0x1f, R21 ;  /* 0x0000001fff157819 */ /* 0x004fca0000011415 */
[----:B------:R0:W-:Y:S04]  /*d7bf0*/  STL [R1+0x270], R21 ;  /* 0x0002701501007387 */ /* 0x0001e80000100800 */
[----:B----4-:R2:W-:Y:S01]  /*d7c00*/  STL [R1+0x5c38], R17 ;  /* 0x005c381101007387 */ /* 0x0105e20000100800 */
[----:B0-----:R-:W-:-:S05]  /*d7c10*/  VIADD R21, R30, UR32 ;  /* 0x000000201e157c36 */ /* 0x001fca0008000000 */
[----:B------:R-:W-:Y:S04]  /*d7c20*/  STL [R1+0x20], R21 ;  /* 0x0000201501007387 */ /* 0x000fe80000100800 */
[----:B--2---:R-:W2:Y:S04]  /*d7c30*/  LDL.LU R17, [R1+0x124] ;  /* 0x0001240001117983 */ /* 0x004ea80000300800 */
[----:B------:R0:W-:Y:S04]  /*d7c40*/  STL.64 [R1+0x5b08], R18 ;  /* 0x005b081201007387 */ /* 0x0001e80000100a00 */
[----:B0-----:R-:W4:Y:S01]  /*d7c50*/  LDL R18, [R1+0x134] ;  /* 0x0001340001127983 */ /* 0x001f220000100800 */
[----:B------:R-:W-:-:S03]  /*d7c60*/  SHF.R.S32.HI R19, RZ, 0x1f, R7 ;  /* 0x0000001fff137819 */ /* 0x000fc60000011407 */
[----:B------:R0:W-:Y:S04]  /*d7c70*/  STL.64 [R1+0x5ae0], R58 ;  /* 0x005ae03a01007387 */ /* 0x0001e80000100a00 */
[----:B------:R1:W-:Y:S04]  /*d7c80*/  STL [R1+0x5c20], R19 ;  /* 0x005c201301007387 */ /* 0x0003e80000100800 */
[----:B------:R-:W2:Y:S01]  /*d7c90*/  LDL R7, [R1+0x114] ;  /* 0x0001140001077983 */ /* 0x000ea20000100800 */
[----:B0-----:R-:W-:Y:S02]  /*d7ca0*/  IMAD.MOV.U32 R59, RZ, RZ, R27 ;  /* 0x000000ffff3b7224 */ /* 0x001fe400078e001b */
[----:B------:R-:W-:Y:S01]  /*d7cb0*/  VIADD R27, R21, UR33 ;  /* 0x00000021151b7c36 */ /* 0x000fe20008000000 */
[----:B------:R-:W-:Y:S01]  /*d7cc0*/  SHF.R.S32.HI R21, RZ, 0x1f, R20 ;  /* 0x0000001fff157819 */ /* 0x000fe20000011414 */
[----:B------:R-:W-:Y:S01]  /*d7cd0*/  IMAD.MOV.U32 R20, RZ, RZ, R53 ;  /* 0x000000ffff147224 */ /* 0x000fe200078e0035 */
[----:B-1----:R-:W-:Y:S01]  /*d7ce0*/  SHF.R.S32.HI R19, RZ, 0x1f, R24 ;  /* 0x0000001fff137819 */ /* 0x002fe20000011418 */
[----:B------:R-:W2:Y:S01]  /*d7cf0*/  LDL R53, [R1+0x10c] ;  /* 0x00010c0001357983 */ /* 0x000ea20000100800 */
[----:B------:R-:W-:Y:S01]  /*d7d00*/  SHF.R.S32.HI R58, RZ, 0x1f, R5 ;  /* 0x0000001fff3a7819 */ /* 0x000fe20000011405 */
[----:B------:R-:W0:Y:S02]  /*d7d10*/  LDCU.64 UR32, c[0x0][0x398] ;  /* 0x00007300ff2077ac */ /* 0x000e240008000a00 */
[----:B------:R1:W-:Y:S01]  /*d7d20*/  STL [R1+0x5c58], R21 ;  /* 0x005c581501007387 */ /* 0x0003e20000100800 */
[----:B------:R-:W-:Y:S01]  /*d7d30*/  VIADD R5, R27, UR34 ;  /* 0x000000221b057c36 */ /* 0x000fe20008000000 */
[----:B-1----:R-:W-:-:S05]  /*d7d40*/  SHF.R.S32.HI R21, RZ, 0x1f, R29 ;  /* 0x0000001fff157819 */ /* 0x002fca000001141d */
[----:B------:R-:W-:Y:S01]  /*d7d50*/  STL [R1+0x294], R21 ;  /* 0x0002941501007387 */ /* 0x000fe20000100800 */
[----:B------:R-:W-:Y:S01]  /*d7d60*/  VIADD R29, R5, UR35 ;  /* 0x00000023051d7c36 */ /* 0x000fe20008000000 */
[----:B------:R-:W-:Y:S01]  /*d7d70*/  LEA.HI.X.SX32 R12, R12, UR21, 0x1, P2 ;  /* 0x000000150c0c7c11 */ /* 0x000fe200090f0eff */
[----:B------:R-:W1:Y:S01]  /*d7d80*/  LDCU.64 UR20, c[0x0][0x398] ;  /* 0x00007300ff1477ac */ /* 0x000e620008000a00 */
[----:B------:R3:W-:Y:S01]  /*d7d90*/  STL [R1+0x298], R19 ;  /* 0x0002981301007387 */ /* 0x0007e20000100800 */
[----:B------:R-:W-:Y:S01]  /*d7da0*/  IADD3 R13, P3, PT, R15, UR12, RZ ;  /* 0x0000000c0f0d7c10 */ /* 0x000fe2000ff7e0ff */
[----:B------:R-:W0:Y:S01]  /*d7db0*/  LDCU.64 UR34, c[0x0][0x398] ;  /* 0x00007300ff2277ac */ /* 0x000e220008000a00 */
[----:B---3--:R-:W-:Y:S02]  /*d7dc0*/  SHF.R.S32.HI R19, RZ, 0x1f, R55 ;  /* 0x0000001fff137819 */ /* 0x008fe40000011437 */
[----:B------:R-:W-:Y:S02]  /*d7dd0*/  SHF.R.S32.HI R55, RZ, 0x1f, R59 ;  /* 0x0000001fff377819 */ /* 0x000fe4000001143b */
[----:B----4-:R-:W-:-:S02]  /*d7de0*/  SHF.R.S32.HI R21, RZ, 0x1f, R18 ;  /* 0x0000001fff157819 */ /* 0x010fc40000011412 */
[----:B------:R-:W3:Y:S04]  /*d7df0*/  LDL R18, [R1+0x104] ;  /* 0x0001040001127983 */ /* 0x000ee80000100800 */
[----:B------:R-:W-:Y:S04]  /*d7e00*/  STL [R1+0x29c], R21 ;  /* 0x00029c1501007387 */ /* 0x000fe80000100800 */
[----:B------:R-:W-:Y:S04]  /*d7e10*/  STL [R1+0x5ca4], R52 ;  /* 0x005ca43401007387 */ /* 0x000fe80000100800 */
[----:B------:R4:W-:Y:S04]  /*d7e20*/  STL [R1+0x2a0], R19 ;  /* 0x0002a01301007387 */ /* 0x0009e80000100800 */
[----:B------:R0:W-:Y:S01]  /*d7e30*/  STL.64 [R1+0x5c18], R58 ;  /* 0x005c183a01007387 */ /* 0x0001e20000100a00 */
[----:B----4-:R-:W-:-:S05]  /*d7e40*/  VIADD R19, R29, UR36 ;  /* 0x000000241d137c36 */ /* 0x010fca0008000000 */
[----:B------:R-:W-:Y:S01]  /*d7e50*/  STL [R1+0x10], R19 ;  /* 0x0000101301007387 */ /* 0x000fe20000100800 */
[----:B0-----:R-:W-:-:S03]  /*d7e60*/  IMAD.MOV.U32 R59, RZ, RZ, R4 ;  /* 0x000000ffff3b7224 */ /* 0x001fc600078e0004 */
[----:B------:R0:W-:Y:S04]  /*d7e70*/  STL.64 [R1+0x5bc8], R54 ;  /* 0x005bc83601007387 */ /* 0x0001e80000100a00 */
[----:B------:R-:W4:Y:S01]  /*d7e80*/  LDL R4, [R1+0xf8] ;  /* 0x0000f80001047983 */ /* 0x000f220000100800 */
[----:B0-----:R-:W-:-:S03]  /*d7e90*/  IMAD.MOV.U32 R55, RZ, RZ, R2 ;  /* 0x000000ffff377224 */ /* 0x001fc600078e0002 */
[----:B------:R-:W4:Y:S04]  /*d7ea0*/  LDL R2, [R1+0xf4] ;  /* 0x0000f40001027983 */ /* 0x000f280000100800 */
[----:B--2---:R0:W-:Y:S04]  /*d7eb0*/  STL [R1+0x5cb0], R17 ;  /* 0x005cb01101007387 */ /* 0x0041e80000100800 */
[----:B0-----:R-:W2:Y:S01]  /*d7ec0*/  LDL.LU R17, [R1+0x100] ;  /* 0x0001000001117983 */ /* 0x001ea20000300800 */
[----:B------:R-:W-:Y:S01]  /*d7ed0*/  IMAD.MOV.U32 R58, RZ, RZ, R60 ;  /* 0x000000ffff3a7224 */ /* 0x000fe200078e003c */
[----:B------:R-:W-:Y:S01]  /*d7ee0*/  SHF.R.S32.HI R21, RZ, 0x1f, R34 ;  /* 0x0000001fff157819 */ /* 0x000fe20000011422 */
[----:B------:R-:W-:Y:S01]  /*d7ef0*/  VIADD R34, R19, UR37 ;  /* 0x0000002513227c36 */ /* 0x000fe20008000000 */
[----:B------:R-:W-:Y:S01]  /*d7f00*/  SHF.R.S32.HI R19, RZ, 0x1f, R7 ;  /* 0x0000001fff137819 */ /* 0x000fe20000011407 */
[----:B------:R-:W-:Y:S01]  /*d7f10*/  IMAD.MOV.U32 R54, RZ, RZ, R3 ;  /* 0x000000ffff367224 */ /* 0x000fe200078e0003 */
[----:B------:R-:W-:Y:S01]  /*d7f20*/  SHF.R.S32.HI R60, RZ, 0x1f, R58 ;  /* 0x0000001fff3c7819 */ /* 0x000fe2000001143a */
[----:B------:R-:W-:Y:S01]  /*d7f30*/  STL [R1+0x2b0], R21 ;  /* 0x0002b01501007387 */ /* 0x000fe20000100800 */
[----:B------:R-:W-:Y:S01]  /*d7f40*/  IADD3 R14, P2, PT, R16, UR8, RZ ;  /* 0x00000008100e7c10 */ /* 0x000fe2000ff5e0ff */
[----:B------:R-:W0:Y:S02]  /*d7f50*/  LDCU.64 UR36, c[0x0][0x398] ;  /* 0x00007300ff2477ac */ /* 0x000e240008000a00 */
[----:B------:R1:W-:Y:S04]  /*d7f60*/  STL [R1+0x5cc0], R55 ;  /* 0x005cc03701007387 */ /* 0x0003e80000100800 */
[----:B------:R0:W-:Y:S01]  /*d7f70*/  STL [R1+0x2bc], R19 ;  /* 0x0002bc1301007387 */ /* 0x0001e20000100800 */
[----:B-1----:R-:W-:-:S03]  /*d7f80*/  SHF.R.S32.HI R55, RZ, 0x1f, R53 ;  /* 0x0000001fff377819 */ /* 0x002fc60000011435 */
[----:B------:R-:W-:Y:S01]  /*d7f90*/  STL [R1+0x5ce0], R60 ;  /* 0x005ce03c01007387 */ /* 0x000fe20000100800 */
[----:B0-----:R-:W-:-:S03]  /*d7fa0*/  SHF.R.S32.HI R19, RZ, 0x1f, R59 ;  /* 0x0000001fff137819 */ /* 0x001fc6000001143b */
[----:B------:R-:W2:Y:S04]  /*d7fb0*/  LDL R52, [R1+0xec] ;  /* 0x0000ec0001347983 */ /* 0x000ea80000100800 */
[----:B------:R-:W2:Y:S01]  /*d7fc0*/  LDL R3, [R1+0xe8] ;  /* 0x0000e80001037983 */ /* 0x000ea20000100800 */
[----:B------:R-:W-:-:S03]  /*d7fd0*/  SHF.R.S32.HI R21, RZ, 0x1f, R20 ;  /* 0x0000001fff157819 */ /* 0x000fc60000011414 */
[----:B------:R-:W-:Y:S04]  /*d7fe0*/  STL [R1+0x5cf4], R55 ;  /* 0x005cf43701007387 */ /* 0x000fe80000100800 */
[----:B------:R-:W-:Y:S04]  /*d7ff0*/  STL [R1+0x5d08], R19 ;  /* 0x005d081301007387 */ /* 0x000fe80000100800 */
[----:B------:R0:W-:Y:S04]  /*d8000*/  STL.64 [R1+0x5c70], R58 ;  /* 0x005c703a01007387 */ /* 0x0001e80000100a00 */
[----:B------:R-:W2:Y:S01]  /*d8010*/  LDL R53, [R1+0xe4] ;  /* 0x0000e40001357983 */ /* 0x000ea20000100800 */
[----:B0-----:R-:W-:-:S05]  /*d8020*/  IMAD.MOV.U32 R59, RZ, RZ, R28 ;  /* 0x000000ffff3b7224 */ /* 0x001fca00078e001c */
[----:B------:R-:W-:Y:S02]  /*d8030*/  SHF.R.S32.HI R55, RZ, 0x1f, R59 ;  /* 0x0000001fff377819 */ /* 0x000fe4000001143b */
[----:B---3--:R-:W-:Y:S02]  /*d8040*/  SHF.R.S32.HI R18, RZ, 0x1f, R18 ;  /* 0x0000001fff127819 */ /* 0x008fe40000011412 */
[----:B----4-:R-:W-:Y:S01]  /*d8050*/  SHF.R.S32.HI R60, RZ, 0x1f, R2 ;  /* 0x0000001fff3c7819 */ /* 0x010fe20000011402 */
[----:B--2---:R0:W-:Y:S04]  /*d8060*/  STL [R1+0x5d0c], R17 ;  /* 0x005d0c1101007387 */ /* 0x0041e80000100800 */
[----:B------:R-:W-:Y:S01]  /*d8070*/  STL [R1+0x2cc], R18 ;  /* 0x0002cc1201007387 */ /* 0x000fe20000100800 */
[----:B0-----:R-:W-:-:S03]  /*d8080*/  SHF.R.S32.HI R17, RZ, 0x1f, R4 ;  /* 0x0000001fff117819 */ /* 0x001fc60000011404 */
[----:B------:R0:W-:Y:S04]  /*d8090*/  STL.64 [R1+0x5cc8], R20 ;  /* 0x005cc81401007387 */ /* 0x0001e80000100a00 */
[----:B------:R-:W2:Y:S04]  /*d80a0*/  LDL R4, [R1+0xd0] ;  /* 0x0000d00001047983 */ /* 0x000ea80000100800 */
[----:B------:R1:W-:Y:S01]  /*d80b0*/  STL [R1+0x5d30], R17 ;  /* 0x005d301101007387 */ /* 0x0003e20000100800 */
[----:B0-----:R-:W-:-:S03]  /*d80c0*/  IMAD.MOV.U32 R21, RZ, RZ, R51 ;  /* 0x000000ffff157224 */ /* 0x001fc600078e0033 */
[----:B------:R-:W3:Y:S04]  /*d80d0*/  LDL R18, [R1+0xc0] ;  /* 0x0000c00001127983 */ /* 0x000ee80000100800 */
[----:B------:R-:W4:Y:S04]  /*d80e0*/  LDL R51, [R1+0xc4] ;  /* 0x0000c40001337983 */ /* 0x000f280000100800 */
[----:B-1----:R-:W2:Y:S04]  /*d80f0*/  LDL R17, [R1+0xc8] ;  /* 0x0000c80001117983 */ /* 0x002ea80000100800 */
[----:B------:R0:W-:Y:S04]  /*d8100*/  STL [R1+0x5d20], R60 ;  /* 0x005d203c01007387 */ /* 0x0001e80000100800 */
[----:B0-----:R-:W2:Y:S04]  /*d8110*/  LDL.LU R60, [R1+0xcc] ;  /* 0x0000cc00013c7983 */ /* 0x001ea80000300800 */
[----:B------:R0:W-:Y:S04]  /*d8120*/  STL [R1+0x5d68], R55 ;  /* 0x005d683701007387 */ /* 0x0001e80000100800 */
[----:B0-----:R-:W2:Y:S01]  /*d8130*/  LDL R55, [R1+0xdc] ;  /* 0x0000dc0001377983 */ /* 0x001ea20000100800 */
[----:B------:R-:W-:-:S02]  /*d8140*/  SHF.R.S32.HI R52, RZ, 0x1f, R52 ;  /* 0x0000001fff347819 */ /* 0x000fc40000011434 */
[----:B------:R-:W-:Y:S01]  /*d8150*/  SHF.R.S32.HI R20, RZ, 0x1f, R53 ;  /* 0x0000001fff147819 */ /* 0x000fe20000011435 */
[----:B------:R0:W-:Y:S01]  /*d8160*/  STL [R1+0x5d60], R59 ;  /* 0x005d603b01007387 */ /* 0x0001e20000100800 */
[----:B------:R-:W-:-:S03]  /*d8170*/  SHF.R.S32.HI R19, RZ, 0x1f, R3 ;  /* 0x0000001fff137819 */ /* 0x000fc60000011403 */
[----:B0-----:R-:W3:Y:S04]  /*d8180*/  LDL R59, [R1+0xd4] ;  /* 0x0000d400013b7983 */ /* 0x001ee80000100800 */
[----:B------:R0:W-:Y:S04]  /*d8190*/  STL [R1+0x5d9c], R52 ;  /* 0x005d9c3401007387 */ /* 0x0001e80000100800 */
[----:B------:R-:W4:Y:S04]  /*d81a0*/  LDL R3, [R1+0xb8] ;  /* 0x0000b80001037983 */ /* 0x000f280000100800 */
[----:B------:R2:W-:Y:S04]  /*d81b0*/  STL [R1+0x5dd8], R20 ;  /* 0x005dd81401007387 */ /* 0x0005e80000100800 */
[----:B0-----:R-:W4:Y:S01]  /*d81c0*/  LDL R52, [R1+0xb0] ;  /* 0x0000b00001347983 */ /* 0x001f220000100800 */
[----:B--2---:R-:W-:-:S02]  /*d81d0*/  SHF.R.S32.HI R20, RZ, 0x1f, R55 ;  /* 0x0000001fff147819 */ /* 0x004fc40000011437 */
[----:B------:R-:W-:-:S05]  /*d81e0*/  SHF.R.S32.HI R55, RZ, 0x1f, R48 ;  /* 0x0000001fff377819 */ /* 0x000fca0000011430 */
[----:B------:R0:W-:Y:S04]  /*d81f0*/  STL [R1+0x5df8], R55 ;  /* 0x005df83701007387 */ /* 0x0001e80000100800 */
[----:B------:R-:W-:Y:S04]  /*d8200*/  STL [R1+0x2f4], R20 ;  /* 0x0002f41401007387 */ /* 0x000fe80000100800 */
[----:B0-----:R-:W2:Y:S01]  /*d8210*/  LDL.LU R55, [R1+0xbc] ;  /* 0x0000bc0001377983 */ /* 0x001ea20000300800 */
[----:B---3--:R-:W-:Y:S02]  /*d8220*/  SHF.R.S32.HI R59, RZ, 0x1f, R59 ;  /* 0x0000001fff3b7819 */ /* 0x008fe4000001143b */
[----:B------:R-:W-:-:S02]  /*d8230*/  SHF.R.S32.HI R17, RZ, 0x1f, R17 ;  /* 0x0000001fff117819 */ /* 0x000fc40000011411 */
[----:B------:R-:W-:Y:S01]  /*d8240*/  SHF.R.S32.HI R18, RZ, 0x1f, R18 ;  /* 0x0000001fff127819 */ /* 0x000fe20000011412 */
[----:B------:R-:W-:Y:S04]  /*d8250*/  STL [R1+0x2fc], R59 ;  /* 0x0002fc3b01007387 */ /* 0x000fe80000100800 */
[----:B------:R0:W-:Y:S04]  /*d8260*/  STL.64 [R1+0x5d50], R60 ;  /* 0x005d503c01007387 */ /* 0x0001e80000100a00 */
[----:B------:R-:W-:Y:S04]  /*d8270*/  STL [R1+0x5e08], R17 ;  /* 0x005e081101007387 */ /* 0x000fe80000100800 */
[----:B------:R1:W-:Y:S01]  /*d8280*/  STL.64 [R1+0x5db0], R18 ;  /* 0x005db01201007387 */ /* 0x0003e20000100a00 */
[----:B0-----:R-:W-:Y:S01]  /*d8290*/  IMAD.MOV.U32 R60, RZ, RZ, R21 ;  /* 0x000000ffff3c7224 */ /* 0x001fe200078e0015 */
[----:B----4-:R-:W-:-:S02]  /*d82a0*/  SHF.R.S32.HI R21, RZ, 0x1f, R3 ;  /* 0x0000001fff157819 */ /* 0x010fc40000011403 */
[----:B-1----:R-:W-:Y:S02]  /*d82b0*/  SHF.R.S32.HI R19, RZ, 0x1f, R45 ;  /* 0x0000001fff137819 */ /* 0x002fe4000001142d */
[----:B--2---:R-:W-:-:S05]  /*d82c0*/  SHF.R.S32.HI R59, RZ, 0x1f, R55 ;  /* 0x0000001fff3b7819 */ /* 0x004fca0000011437 */
[----:B------:R-:W-:Y:S04]  /*d82d0*/  STL [R1+0x5e50], R59 ;  /* 0x005e503b01007387 */ /* 0x000fe80000100800 */
[----:B------:R-:W-:Y:S04]  /*d82e0*/  STL [R1+0x5e20], R55 ;  /* 0x005e203701007387 */ /* 0x000fe80000100800 */
[----:B------:R-:W2:Y:S04]  /*d82f0*/  LDL.LU R3, [R1+0x84] ;  /* 0x0000840001037983 */ /* 0x000ea80000300800 */
[----:B------:R0:W-:Y:S04]  /*d8300*/  STL [R1+0x5e54], R19 ;  /* 0x005e541301007387 */ /* 0x0001e80000100800 */
[----:B0-----:R-:W3:Y:S01]  /*d8310*/  LDL.LU R19, [R1+0xa4] ;  /* 0x0000a40001137983 */ /* 0x001ee20000300800 */
[----:B------:R-:W-:Y:S01]  /*d8320*/  SHF.R.S32.HI R17, RZ, 0x1f, R52 ;  /* 0x0000001fff117819 */ /* 0x000fe20000011434 */
[----:B------:R-:W-:Y:S01]  /*d8330*/  IMAD.MOV.U32 R53, RZ, RZ, R49 ;  /* 0x000000ffff357224 */ /* 0x000fe200078e0031 */
[----:B------:R-:W-:Y:S01]  /*d8340*/  SHF.R.S32.HI R52, RZ, 0x1f, R54 ;  /* 0x0000001fff347819 */ /* 0x000fe20000011436 */
[----:B------:R-:W-:-:S02]  /*d8350*/  IMAD.MOV.U32 R20, RZ, RZ, R47 ;  /* 0x000000ffff147224 */ /* 0x000fc400078e002f */
[----:B------:R0:W-:Y:S03]  /*d8360*/  STL [R1+0x320], R17 ;  /* 0x0003201101007387 */ /* 0x0001e60000100800 */
[----:B------:R-:W-:Y:S01]  /*d8370*/  SHF.R.S32.HI R20, RZ, 0x1f, R20 ;  /* 0x0000001fff147819 */ /* 0x000fe20000011414 */
[----:B------:R-:W-:Y:S01]  /*d8380*/  STL [R1+0x5e90], R52 ;  /* 0x005e903401007387 */ /* 0x000fe20000100800 */
[----:B0-----:R-:W-:-:S05]  /*d8390*/  SHF.R.S32.HI R17, RZ, 0x1f, R53 ;  /* 0x0000001fff117819 */ /* 0x001fca0000011435 */
[----:B------:R-:W-:Y:S01]  /*d83a0*/  STL [R1+0x328], R17 ;  /* 0x0003281101007387 */ /* 0x000fe20000100800 */
[----:B---3--:R-:W-:-:S05]  /*d83b0*/  SHF.R.S32.HI R59, RZ, 0x1f, R19 ;  /* 0x0000001fff3b7819 */ /* 0x008fca0000011413 */
[----:B------:R-:W-:Y:S04]  /*d83c0*/  STL [R1+0x5ec4], R59 ;  /* 0x005ec43b01007387 */ /* 0x000fe80000100800 */
[----:B------:R-:W-:Y:S04]  /*d83d0*/  STL [R1+0x5ec0], R19 ;  /* 0x005ec01301007387 */ /* 0x000fe80000100800 */
[----:B------:R0:W-:Y:S02]  /*d83e0*/  STL.64 [R1+0x5e00], R20 ;  /* 0x005e001401007387 */ /* 0x0001e40000100a00 */
[----:B0-----:R-:W-:-:S05]  /*d83f0*/  IMAD.MOV.U32 R21, RZ, RZ, R43 ;  /* 0x000000ffff157224 */ /* 0x001fca00078e002b */
[----:B------:R-:W-:-:S05]  /*d8400*/  SHF.R.S32.HI R17, RZ, 0x1f, R21 ;  /* 0x0000001fff117819 */ /* 0x000fca0000011415 */
[----:B------:R-:W-:Y:S04]  /*d8410*/  STL [R1+0x5ee4], R17 ;  /* 0x005ee41101007387 */ /* 0x000fe80000100800 */
[----:B------:R0:W-:Y:S04]  /*d8420*/  STL [R1+0x5ee0], R21 ;  /* 0x005ee01501007387 */ /* 0x0001e80000100800 */
[----:B0-----:R-:W3:Y:S01]  /*d8430*/  LDL.LU R21, [R1+0x94] ;  /* 0x0000940001157983 */ /* 0x001ee20000300800 */
[----:B------:R-:W-:Y:S02]  /*d8440*/  IMAD.MOV.U32 R18, RZ, RZ, R46 ;  /* 0x000000ffff127224 */ /* 0x000fe400078e002e */
[----:B------:R-:W-:-:S03]  /*d8450*/  IMAD.MOV.U32 R2, RZ, RZ, R50 ;  /* 0x000000ffff027224 */ /* 0x000fc600078e0032 */
[----:B------:R-:W-:Y:S01]  /*d8460*/  SHF.R.S32.HI R17, RZ, 0x1f, R18 ;  /* 0x0000001fff117819 */ /* 0x000fe20000011412 */
[----:B------:R-:W-:-:S04]  /*d8470*/  IMAD.MOV.U32 R58, RZ, RZ, R26 ;  /* 0x000000ffff3a7224 */ /* 0x000fc800078e001a */
[----:B------:R-:W-:Y:S01]  /*d8480*/  IMAD.MOV.U32 R61, RZ, RZ, R58 ;  /* 0x000000ffff3d7224 */ /* 0x000fe200078e003a */
[----:B------:R-:W-:Y:S02]  /*d8490*/  SHF.R.S32.HI R59, RZ, 0x1f, R39 ;  /* 0x0000001fff3b7819 */ /* 0x000fe40000011427 */
[----:B------:R-:W-:Y:S02]  /*d84a0*/  SHF.R.S32.HI R18, RZ, 0x1f, R23 ;  /* 0x0000001fff127819 */ /* 0x000fe40000011417 */
[----:B---3--:R-:W-:Y:S01]  /*d84b0*/  SHF.R.S32.HI R55, RZ, 0x1f, R21 ;  /* 0x0000001fff377819 */ /* 0x008fe20000011415 */
[----:B------:R0:W-:Y:S04]  /*d84c0*/  STL [R1+0x5ef8], R21 ;  /* 0x005ef81501007387 */ /* 0x0001e80000100800 */
[----:B------:R-:W-:Y:S04]  /*d84d0*/  STL [R1+0x338], R17 ;  /* 0x0003381101007387 */ /* 0x000fe80000100800 */
[----:B------:R1:W-:Y:S01]  /*d84e0*/  STL.64 [R1+0x5e78], R54 ;  /* 0x005e783601007387 */ /* 0x0003e20000100a00 */
[----:B0-----:R-:W-:Y:S01]  /*d84f0*/  SHF.R.S32.HI R21, RZ, 0x1f, R41 ;  /* 0x0000001fff157819 */ /* 0x001fe20000011429 */
[----:B-1----:R-:W-:-:S02]  /*d8500*/  IMAD.MOV.U32 R54, RZ, RZ, R2 ;  /* 0x000000ffff367224 */ /* 0x002fc400078e0002 */
[----:B------:R-:W-:Y:S01]  /*d8510*/  IMAD.MOV.U32 R55, RZ, RZ, R60 ;  /* 0x000000ffff377224 */ /* 0x000fe200078e003c */
[----:B--2---:R-:W-:Y:S02]  /*d8520*/  SHF.R.S32.HI R60, RZ, 0x1f, R3 ;  /* 0x0000001fff3c7819 */ /* 0x004fe40000011403 */
[----:B------:R-:W-:Y:S01]  /*d8530*/  SHF.R.S32.HI R19, RZ, 0x1f, R54 ;  /* 0x0000001fff137819 */ /* 0x000fe20000011436 */
[----:B------:R-:W-:Y:S01]  /*d8540*/  STL [R1+0x5efc], R21 ;  /* 0x005efc1501007387 */ /* 0x000fe20000100800 */
[----:B------:R-:W-:Y:S02]  /*d8550*/  SHF.R.S32.HI R52, RZ, 0x1f, R55 ;  /* 0x0000001fff347819 */ /* 0x000fe40000011437 */
[----:B------:R-:W-:Y:S01]  /*d8560*/  SHF.R.S32.HI R17, RZ, 0x1f, R61 ;  /* 0x0000001fff117819 */ /* 0x000fe2000001143d */
[----:B------:R-:W-:Y:S04]  /*d8570*/  STL [R1+0x5f4c], R54 ;  /* 0x005f4c3601007387 */ /* 0x000fe80000100800 */
[----:B------:R0:W-:Y:S04]  /*d8580*/  STL [R1+0x5f10], R19 ;  /* 0x005f101301007387 */ /* 0x0001e80000100800 */
[----:B------:R-:W-:Y:S04]  /*d8590*/  STL [R1+0x5f20], R60 ;  /* 0x005f203c01007387 */ /* 0x000fe80000100800 */
[----:B------:R-:W-:Y:S01]  /*d85a0*/  STL [R1+0x5f38], R52 ;  /* 0x005f383401007387 */ /* 0x000fe20000100800 */
[----:B0-----:R-:W-:-:S03]  /*d85b0*/  SHF.R.S32.HI R19, RZ, 0x1f, R40 ;  /* 0x0000001fff137819 */ /* 0x001fc60000011428 */
[----:B------:R0:W-:Y:S01]  /*d85c0*/  STL [R1+0x350], R17 ;  /* 0x0003501101007387 */ /* 0x0001e20000100800 */
[----:B------:R-:W-:-:S03]  /*d85d0*/  SHF.R.S32.HI R21, RZ, 0x1f, R38 ;  /* 0x0000001fff157819 */ /* 0x000fc60000011426 */
[----:B------:R-:W-:Y:S01]  /*d85e0*/  STL [R1+0x5f68], R19 ;  /* 0x005f681301007387 */ /* 0x000fe20000100800 */
[----:B0-----:R-:W-:-:S03]  /*d85f0*/  SHF.R.S32.HI R17, RZ, 0x1f, R31 ;  /* 0x0000001fff117819 */ /* 0x001fc6000001141f */
[----:B------:R-:W-:Y:S04]  /*d8600*/  STL [R1+0x5f90], R59 ;  /* 0x005f903b01007387 */ /* 0x000fe80000100800 */
[----:B------:R-:W-:Y:S04]  /*d8610*/  STL [R1+0x364], R18 ;  /* 0x0003641201007387 */ /* 0x000fe80000100800 */
[----:B------:R0:W-:Y:S04]  /*d8620*/  STL [R1+0x5fb8], R17 ;  /* 0x005fb81101007387 */ /* 0x0001e80000100800 */
[----:B0-----:R-:W2:Y:S04]  /*d8630*/  LDL.LU R17, [R1+0x58] ;  /* 0x0000580001117983 */ /* 0x001ea80000300800 */
[----:B------:R0:W-:Y:S04]  /*d8640*/  STL [R1+0x5ff4], R21 ;  /* 0x005ff41501007387 */ /* 0x0001e80000100800 */
[----:B0-----:R-:W3:Y:S01]  /*d8650*/  LDL.LU R21, [R1+0x5c] ;  /* 0x00005c0001157983 */ /* 0x001ee20000300800 */
[----:B------:R-:W-:-:S05]  /*d8660*/  SHF.R.S32.HI R18, RZ, 0x1f, R25 ;  /* 0x0000001fff127819 */ /* 0x000fca0000011419 */
[----:B------:R-:W-:Y:S01]  /*d8670*/  STL [R1+0x370], R18 ;  /* 0x0003701201007387 */ /* 0x000fe20000100800 */
[----:B------:R-:W-:-:S05]  /*d8680*/  IMAD.MOV.U32 R58, RZ, RZ, R44 ;  /* 0x000000ffff3a7224 */ /* 0x000fca00078e002c */
[----:B------:R-:W-:Y:S02]  /*d8690*/  SHF.R.S32.HI R61, RZ, 0x1f, R58 ;  /* 0x0000001fff3d7819 */ /* 0x000fe4000001143a */
[----:B---3--:R-:W-:Y:S01]  /*d86a0*/  SHF.R.S32.HI R60, RZ, 0x1f, R21 ;  /* 0x0000001fff3c7819 */ /* 0x008fe20000011415 */
[----:B------:R0:W-:Y:S04]  /*d86b0*/  STL [R1+0x6034], R21 ;  /* 0x0060341501007387 */ /* 0x0001e80000100800 */
[----:B0-----:R-:W3:Y:S01]  /*d86c0*/  LDL.LU R21, [R1+0x44] ;  /* 0x0000440001157983 */ /* 0x001ee20000300800 */
[----:B--2---:R-:W-:-:S03]  /*d86d0*/  SHF.R.S32.HI R52, RZ, 0x1f, R17 ;  /* 0x0000001fff347819 */ /* 0x004fc60000011411 */
[----:B------:R-:W-:Y:S04]  /*d86e0*/  STL.64 [R1+0x5f70], R60 ;  /* 0x005f703c01007387 */ /* 0x000fe80000100a00 */
[----:B------:R-:W-:Y:S04]  /*d86f0*/  STL [R1+0x604c], R17 ;  /* 0x00604c1101007387 */ /* 0x000fe80000100800 */
[----:B------:R0:W-:Y:S02]  /*d8700*/  STL.64 [R1+0x5fb0], R52 ;  /* 0x005fb03401007387 */ /* 0x0001e40000100a00 */
[----:B0-----:R-:W-:-:S05]  /*d8710*/  IMAD.MOV.U32 R53, RZ, RZ, R57 ;  /* 0x000000ffff357224 */ /* 0x001fca00078e0039 */
[----:B------:R-:W-:-:S05]  /*d8720*/  SHF.R.S32.HI R54, RZ, 0x1f, R53 ;  /* 0x0000001fff367819 */ /* 0x000fca0000011435 */
[----:B------:R0:W-:Y:S01]  /*d8730*/  STL.64 [R1+0x6000], R54 ;  /* 0x0060003601007387 */ /* 0x0001e20000100a00 */
[----:B------:R-:W-:Y:S01]  /*d8740*/  SHF.R.S32.HI R52, RZ, 0x1f, R36 ;  /* 0x0000001fff347819 */ /* 0x000fe20000011424 */
[----:B0-----:R-:W-:-:S04]  /*d8750*/  IMAD.MOV.U32 R54, RZ, RZ, R37 ;  /* 0x000000ffff367224 */ /* 0x001fc800078e0025 */
[----:B------:R0:W-:Y:S01]  /*d8760*/  STL.64 [R1+0x5fc0], R52 ;  /* 0x005fc03401007387 */ /* 0x0001e20000100a00 */
[----:B------:R-:W-:-:S05]  /*d8770*/  SHF.R.S32.HI R19, RZ, 0x1f, R54 ;  /* 0x0000001fff137819 */ /* 0x000fca0000011436 */
[----:B------:R1:W-:Y:S01]  /*d8780*/  STL [R1+0x6060], R19 ;  /* 0x0060601301007387 */ /* 0x0003e20000100800 */
[----:B0-----:R-:W-:-:S03]  /*d8790*/  SHF.R.S32.HI R52, RZ, 0x1f, R56 ;  /* 0x0000001fff347819 */ /* 0x001fc60000011438 */
[----:B-1----:R-:W2:Y:S04]  /*d87a0*/  LDL.LU R19, [R1+0x2c] ;  /* 0x00002c0001137983 */ /* 0x002ea80000300800 */
[----:B------:R0:W-:Y:S02]  /*d87b0*/  STL.64 [R1+0x6010], R54 ;  /* 0x0060103601007387 */ /* 0x0001e40000100a00 */
[----:B0-----:R-:W-:Y:S01]  /*d87c0*/  IMAD.MOV.U32 R54, RZ, RZ, R33 ;  /* 0x000000ffff367224 */ /* 0x001fe200078e0021 */
[----:B---3--:R-:W-:-:S05]  /*d87d0*/  SHF.R.S32.HI R59, RZ, 0x1f, R21 ;  /* 0x0000001fff3b7819 */ /* 0x008fca0000011415 */
[----:B------:R-:W-:Y:S04]  /*d87e0*/  STL [R1+0x6068], R59 ;  /* 0x0060683b01007387 */ /* 0x000fe80000100800 */
[----:B------:R0:W-:Y:S04]  /*d87f0*/  STL [R1+0x6064], R21 ;  /* 0x0060641501007387 */ /* 0x0001e80000100800 */
[----:B0-----:R-:W3:Y:S04]  /*d8800*/  LDL.LU R21, [R1+0x28] ;  /* 0x0000280001157983 */ /* 0x001ee80000300800 */
[----:B------:R0:W-:Y:S04]  /*d8810*/  STL [R1+0x6080], R54 ;  /* 0x0060803601007387 */ /* 0x0001e80000100800 */
[----:B0-----:R-:W4:Y:S04]  /*d8820*/  LDL.LU R54, [R1+0x20] ;  /* 0x0000200001367983 */ /* 0x001f280000300800 */
[----:B------:R0:W-:Y:S04]  /*d8830*/  STL [R1+0x60b8], R52 ;  /* 0x0060b83401007387 */ /* 0x0001e80000100800 */
[----:B0-----:R-:W2:Y:S01]  /*d8840*/  LDL.LU R52, [R1+0x10] ;  /* 0x0000100001347983 */ /* 0x001ea20000300800 */
[----:B------:R-:W-:-:S04]  /*d8850*/  VIADD R7, R34, UR38 ;  /* 0x0000002622077c36 */ /* 0x000fc80008000000 */
[----:B------:R-:W-:Y:S01]  /*d8860*/  VIADD R28, R7, UR39 ;  /* 0x00000027071c7c36 */ /* 0x000fe20008000000 */
[----:B------:R-:W-:Y:S01]  /*d8870*/  SHF.R.S32.HI R20, RZ, 0x1f, R22 ;  /* 0x0000001fff147819 */ /* 0x000fe20000011416 */
[----:B------:R-:W-:Y:S01]  /*d8880*/  IMAD.MOV.U32 R53, RZ, RZ, R35 ;  /* 0x000000ffff357224 */ /* 0x000fe200078e0023 */
[----:B------:R-:W-:Y:S01]  /*d8890*/  SHF.R.S32.HI R51, RZ, 0x1f, R51 ;  /* 0x0000001fff337819 */ /* 0x000fe20000011433 */
[----:B------:R-:W-:Y:S01]  /*d88a0*/  VIADD R26, R28, UR40 ;  /* 0x000000281c1a7c36 */ /* 0x000fe20008000000 */
[----:B------:R-:W-:Y:S02]  /*d88b0*/  SHF.R.S32.HI R2, RZ, 0x1f, R42 ;  /* 0x0000001fff027819 */ /* 0x000fe4000001142a */
[----:B------:R-:W-:Y:S01]  /*d88c0*/  SHF.R.S32.HI R57, RZ, 0x1f, R0 ;  /* 0x0000001fff397819 */ /* 0x000fe20000011400 */
[----:B------:R-:W-:Y:S01]  /*d88d0*/  VIADD R50, R26, UR41 ;  /* 0x000000291a327c36 */ /* 0x000fe20008000000 */
[----:B------:R-:W-:Y:S01]  /*d88e0*/  SHF.R.S32.HI R0, RZ, 0x1f, R6 ;  /* 0x0000001fff007819 */ /* 0x000fe20000011406 */
[----:B------:R-:W-:Y:S01]  /*d88f0*/  IMAD.MOV.U32 R61, RZ, RZ, R2 ;  /* 0x000000ffff3d7224 */ /* 0x000fe200078e0002 */
[----:B------:R-:W-:Y:S01]  /*d8900*/  SHF.R.S32.HI R4, RZ, 0x1f, R4 ;  /* 0x0000001fff047819 */ /* 0x000fe20000011404 */
[----:B------:R-:W-:-:S02]  /*d8910*/  VIADD R49, R50, UR42 ;  /* 0x0000002a32317c36 */ /* 0x000fc40008000000 */
[----:B------:R-:W-:Y:S02]  /*d8920*/  IMAD.MOV.U32 R55, RZ, RZ, R34 ;  /* 0x000000ffff377224 */ /* 0x000fe400078e0022 */
[----:B------:R-:W-:Y:S02]  /*d8930*/  IMAD.MOV.U32 R18, RZ, RZ, R32 ;  /* 0x000000ffff127224 */ /* 0x000fe400078e0020 */
[----:B------:R-:W-:Y:S02]  /*d8940*/  IMAD.MOV.U32 R60, RZ, RZ, R31 ;  /* 0x000000ffff3c7224 */ /* 0x000fe400078e001f */
[----:B------:R-:W-:Y:S01]  /*d8950*/  IMAD.MOV.U32 R58, RZ, RZ, R24 ;  /* 0x000000ffff3a7224 */ /* 0x000fe200078e0018 */
[----:B------:R-:W-:Y:S01]  /*d8960*/  SHF.R.S32.HI R22, RZ, 0x1f, R30 ;  /* 0x0000001fff167819 */ /* 0x000fe2000001141e */
[----:B------:R-:W-:Y:S01]  /*d8970*/  VIADD R48, R49, UR43 ;  /* 0x0000002b31307c36 */ /* 0x000fe20008000000 */
[----:B------:R-:W-:Y:S02]  /*d8980*/  SHF.R.S32.HI R2, RZ, 0x1f, R5 ;  /* 0x0000001fff027819 */ /* 0x000fe40000011405 */
[----:B------:R-:W-:Y:S01]  /*d8990*/  LEA.HI.X.SX32 R15, R15, UR13, 0x1, P3 ;  /* 0x0000000d0f0f7c11 */ /* 0x000fe200098f0eff */
[----:B------:R-:W-:Y:S01]  /*d89a0*/  VIADD R47, R48, UR44 ;  /* 0x0000002c302f7c36 */ /* 0x000fe20008000000 */
[----:B------:R-:W-:Y:S01]  /*d89b0*/  LEA.HI.X.SX32 R16, R16, UR9, 0x1, P2 ;  /* 0x0000000910107c11 */ /* 0x000fe200090f0eff */
[----:B------:R-:W-:Y:S01]  /*d89c0*/  UMOV UR8, UR73 ;  /* 0x0000004900087c82 */ /* 0x000fe20008000000 */
[----:B------:R-:W0:Y:S01]  /*d89d0*/  LDCU.64 UR38, c[0x0][0x398] ;  /* 0x00007300ff2677ac */ /* 0x000e220008000a00 */
[----:B------:R-:W-:Y:S01]  /*d89e0*/  VIADD R46, R47, UR45 ;  /* 0x0000002d2f2e7c36 */ /* 0x000fe20008000000 */
[----:B--2---:R1:W-:Y:S03]  /*d89f0*/  STL.64 [R1+0x60c0], R52 ;  /* 0x0060c03401007387 */ /* 0x0043e60000100a00 */
[----:B------:R-:W-:Y:S01]  /*d8a00*/  VIADD R45, R46, UR46 ;  /* 0x0000002e2e2d7c36 */ /* 0x000fe20008000000 */
[----:B------:R-:W-:Y:S01]  /*d8a10*/  SHF.R.S32.HI R24, RZ, 0x1f, R29 ;  /* 0x0000001fff187819 */ /* 0x000fe2000001141d */
[----:B------:R-:W2:Y:S02]  /*d8a20*/  LDCU.64 UR12, c[0x0][0x398] ;  /* 0x00007300ff0c77ac */ /* 0x000ea40008000a00 */
[----:B------:R-:W-:Y:S01]  /*d8a30*/  VIADD R44, R45, UR47 ;  /* 0x0000002f2d2c7c36 */ /* 0x000fe20008000000 */
[----:B------:R-:W-:Y:S01]  /*d8a40*/  SHF.R.S32.HI R17, RZ, 0x1f, R52 ;  /* 0x0000001fff117819 */ /* 0x000fe20000011434 */
[----:B------:R-:W0:Y:S02]  /*d8a50*/  LDCU.64 UR40, c[0x0][0x398] ;  /* 0x00007300ff2877ac */ /* 0x000e240008000a00 */
[----:B------:R-:W-:Y:S01]  /*d8a60*/  VIADD R43, R44, UR48 ;  /* 0x000000302c2b7c36 */ /* 0x000fe20008000000 */
[----:B------:R-:W-:Y:S01]  /*d8a70*/  SHF.R.S32.HI R59, RZ, 0x1f, R55 ;  /* 0x0000001fff3b7819 */ /* 0x000fe20000011437 */
[----:B------:R-:W0:Y:S01]  /*d8a80*/  LDCU.64 UR44, c[0x0][0x398] ;  /* 0x00007300ff2c77ac */ /* 0x000e220008000a00 */
[----:B-1----:R-:W-:Y:S01]  /*d8a90*/  IMAD.MOV.U32 R53, RZ, RZ, R20 ;  /* 0x000000ffff357224 */ /* 0x002fe200078e0014 */
[--C-:B------:R-:W-:Y:S01]  /*d8aa0*/  SHF.R.S32.HI R20, RZ, 0x1f, R7.reuse ;  /* 0x0000001fff147819 */ /* 0x100fe20000011407 */
[----:B------:R-:W-:Y:S01]  /*d8ab0*/  VIADD R42, R43, UR49 ;  /* 0x000000312b2a7c36 */ /* 0x000fe20008000000 */
[----:B------:R-:W1:Y:S03]  /*d8ac0*/  LDCU.64 UR42, c[0x0][0x398] ;  /* 0x00007300ff2a77ac */ /* 0x000e660008000a00 */
[----:B---3--:R-:W-:Y:S01]  /*d8ad0*/  STL.64 [R1+0x60c8], R20 ;  /* 0x0060c81401007387 */ /* 0x008fe20000100a00 */
[----:B------:R-:W-:Y:S01]  /*d8ae0*/  VIADD R41, R42, UR50 ;  /* 0x000000322a297c36 */ /* 0x000fe20008000000 */
[----:B------:R-:W3:Y:S02]  /*d8af0*/  LDCU.64 UR48, c[0x0][0x398] ;  /* 0x00007300ff3077ac */ /* 0x000ee40008000a00 */
[----:B------:R0:W-:Y:S01]  /*d8b00*/  STL.64 [R1+0x60d0], R50 ;  /* 0x0060d03201007387 */ /* 0x0001e20000100a00 */
[----:B------:R-:W-:Y:S01]  /*d8b10*/  VIADD R40, R41, UR51 ;  /* 0x0000003329287c36 */ /* 0x000fe20008000000 */
[----:B------:R-:W1:Y:S03]  /*d8b20*/  LDCU.64 UR46, c[0x0][0x398] ;  /* 0x00007300ff2e77ac */ /* 0x000e660008000a00 */
[----:B------:R-:W-:Y:S01]  /*d8b30*/  VIADD R39, R40, UR52 ;  /* 0x0000003428277c36 */ /* 0x000fe20008000000 */
[----:B------:R-:W1:Y:S01]  /*d8b40*/  LDCU.64 UR50, c[0x0][0x398] ;  /* 0x00007300ff3277ac */ /* 0x000e620008000a00 */
[----:B0-----:R-:W-:-:S02]  /*d8b50*/  IMAD.MOV.U32 R50, RZ, RZ, R7 ;  /* 0x000000ffff327224 */ /* 0x001fc400078e0007 */
[----:B------:R-:W2:Y:S01]  /*d8b60*/  LDL.LU R7, [R1+0x6158] ;  /* 0x0061580001077983 */ /* 0x000ea20000300800 */
[----:B------:R-:W-:-:S03]  /*d8b70*/  IMAD.MOV.U32 R51, RZ, RZ, R6 ;  /* 0x000000ffff337224 */ /* 0x000fc600078e0006 */
[----:B------:R-:W2:Y:S04]  /*d8b80*/  LDL.LU R6, [R1+0x6154] ;  /* 0x0061540001067983 */ /* 0x000ea80000300800 */
[----:B------:R0:W-:Y:S01]  /*d8b90*/  STL.64 [R1+0x60d8], R48 ;  /* 0x0060d83001007387 */ /* 0x0001e20000100a00 */
[----:B------:R-:W-:Y:S02]  /*d8ba0*/  VIADD R38, R39, UR53 ;  /* 0x0000003527267c36 */ /* 0x000fe40008000000 */
[----:B------:R-:W-:Y:S02]  /*d8bb0*/  IMAD.MOV.U32 R20, RZ, RZ, R29 ;  /* 0x000000ffff147224 */ /* 0x000fe400078e001d */
[----:B------:R-:W-:Y:S01]  /*d8bc0*/  IMAD.MOV.U32 R52, RZ, RZ, R30 ;  /* 0x000000ffff347224 */ /* 0x000fe200078e001e */
[----:B------:R-:W-:Y:S01]  /*d8bd0*/  SHF.R.S32.HI R21, RZ, 0x1f, R26 ;  /* 0x0000001fff157819 */ /* 0x000fe2000001141a */
[----:B0-----:R-:W-:Y:S01]  /*d8be0*/  IMAD.MOV.U32 R49, RZ, RZ, R5 ;  /* 0x000000ffff317224 */ /* 0x001fe200078e0005 */
[----:B------:R-:W0:Y:S01]  /*d8bf0*/  LDCU.64 UR52, c[0x0][0x398] ;  /* 0x00007300ff3477ac */ /* 0x000e220008000a00 */
[----:B------:R-:W2:Y:S04]  /*d8c00*/  LDL.LU R5, [R1+0x6150] ;  /* 0x0061500001057983 */ /* 0x000ea80000300800 */
[----:B------:R1:W-:Y:S01]  /*d8c10*/  STL.64 [R1+0x60e0], R46 ;  /* 0x0060e02e01007387 */ /* 0x0003e20000100a00 */
[----:B------:R-:W-:-:S02]  /*d8c20*/  VIADD R37, R38, UR54 ;  /* 0x0000003626257c36 */ /* 0x000fc40008000000 */
[----:B-1----:R-:W-:Y:S02]  /*d8c30*/  IMAD.MOV.U32 R46, RZ, RZ, R4 ;  /* 0x000000ffff2e7224 */ /* 0x002fe400078e0004 */
[----:B------:R-:W2:Y:S04]  /*d8c40*/  LDL.LU R4, [R1+0x614c] ;  /* 0x00614c0001047983 */ /* 0x000ea80000300800 */
[----:B------:R-:W-:Y:S04]  /*d8c50*/  STL.64 [R1+0x60e8], R44 ;  /* 0x0060e82c01007387 */ /* 0x000fe80000100a00 */
[----:B------:R1:W-:Y:S02]  /*d8c60*/  STL.64 [R1+0x60f0], R42 ;  /* 0x0060f02a01007387 */ /* 0x0003e40000100a00 */
[----:B-1----:R-:W-:-:S02]  /*d8c70*/  IMAD.MOV.U32 R42, RZ, RZ, R3 ;  /* 0x000000ffff2a7224 */ /* 0x002fc400078e0003 */
[----:B------:R-:W2:Y:S04]  /*d8c80*/  LDL.LU R3, [R1+0x6148] ;  /* 0x0061480001037983 */ /* 0x000ea80000300800 */
[----:B------:R1:W-:Y:S02]  /*d8c90*/  STL.64 [R1+0x60f8], R40 ;  /* 0x0060f82801007387 */ /* 0x0003e40000100a00 */
[----:B-1----:R-:W-:Y:S02]  /*d8ca0*/  IMAD.MOV.U32 R40, RZ, RZ, R2 ;  /* 0x000000ffff287224 */ /* 0x002fe400078e0002 */
[----:B------:R-:W2:Y:S04]  /*d8cb0*/  LDL.LU R2, [R1+0x6144] ;  /* 0x0061440001027983 */ /* 0x000ea80000300800 */
[----:B------:R1:W-:Y:S02]  /*d8cc0*/  STL.64 [R1+0x6100], R38 ;  /* 0x0061002601007387 */ /* 0x0003e40000100a00 */
[----:B-1----:R-:W-:-:S02]  /*d8cd0*/  IMAD.MOV.U32 R38, RZ, RZ, R0 ;  /* 0x000000ffff267224 */ /* 0x002fc400078e0000 */
[----:B------:R-:W2:Y:S01]  /*d8ce0*/  LDL.LU R0, [R1+0x6140] ;  /* 0x0061400001007983 */ /* 0x000ea20000300800 */
[----:B------:R-:W-:-:S03]  /*d8cf0*/  IMAD.MOV.U32 R39, RZ, RZ, R56 ;  /* 0x000000ffff277224 */ /* 0x000fc600078e0038 */
[----:B------:R-:W3:Y:S01]  /*d8d00*/  LDL.LU R56, [R1+0x613c] ;  /* 0x00613c0001387983 */ /* 0x000ee20000300800 */
[----:B------:R-:W-:Y:S01]  /*d8d10*/  VIADD R36, R37, UR55 ;  /* 0x0000003725247c36 */ /* 0x000fe20008000000 */
[--C-:B------:R-:W-:Y:S01]  /*d8d20*/  SHF.R.S32.HI R29, RZ, 0x1f, R28.reuse ;  /* 0x0000001fff1d7819 */ /* 0x100fe2000001141c */
[----:B------:R-:W-:Y:S01]  /*d8d30*/  IMAD.MOV.U32 R47, RZ, RZ, R28 ;  /* 0x000000ffff2f7224 */ /* 0x000fe200078e001c */
[----:B------:R-:W1:Y:S01]  /*d8d40*/  LDCU.64 UR54, c[0x0][0x398] ;  /* 0x00007300ff3677ac */ /* 0x000e620008000a00 */
[----:B------:R-:W-:-:S04]  /*d8d50*/  VIADD R35, R36, UR56 ;  /* 0x0000003824237c36 */ /* 0x000fc80008000000 */
[----:B------:R-:W-:Y:S01]  /*d8d60*/  VIADD R34, R35, UR57 ;  /* 0x0000003923227c36 */ /* 0x000fe20008000000 */
[----:B------:R0:W-:Y:S01]  /*d8d70*/  STL.64 [R1+0x6108], R36 ;  /* 0x0061082401007387 */ /* 0x0001e20000100a00 */
        /* <DEDUP_REMOVED lines=8> */
[----:B------:R-:W-:Y:S02]  /*d8e00*/  VIADD R30, R31, UR61 ;  /* 0x0000003d1f1e7c36 */ /* 0x000fe40008000000 */
[----:B0-----:R-:W-:Y:S02]  /*d8e10*/  IMAD.MOV.U32 R36, RZ, RZ, R25 ;  /* 0x000000ffff247224 */ /* 0x001fe400078e0019 */
[----:B------:R-:W-:Y:S01]  /*d8e20*/  IMAD.MOV.U32 R37, RZ, RZ, R24 ;  /* 0x000000ffff257224 */ /* 0x000fe200078e0018 */
[--C-:B------:R-:W-:Y:S01]  /*d8e30*/  SHF.R.S32.HI R49, RZ, 0x1f, R27.reuse ;  /* 0x0000001fff317819 */ /* 0x100fe2000001141b */
[----:B------:R-:W-:Y:S02]  /*d8e40*/  VIADD R29, R30, UR15 ;  /* 0x0000000f1e1d7c36 */ /* 0x000fe40008000000 */
[----:B------:R-:W-:Y:S02]  /*d8e50*/  IMAD.MOV.U32 R43, RZ, RZ, R27 ;  /* 0x000000ffff2b7224 */ /* 0x000fe400078e001b */
[----:B------:R-:W-:Y:S01]  /*d8e60*/  IMAD.MOV.U32 R41, RZ, RZ, R26 ;  /* 0x000000ffff297224 */ /* 0x000fe200078e001a */
[----:B------:R0:W-:Y:S01]  /*d8e70*/  STL.64 [R1+0x6118], R32 ;  /* 0x0061182001007387 */ /* 0x0001e20000100a00 */
[----:B------:R-:W-:Y:S01]  /*d8e80*/  VIADD R28, R29, UR11 ;  /* 0x0000000b1d1c7c36 */ /* 0x000fe20008000000 */
[----:B------:R-:W0:Y:S01]  /*d8e90*/  LDCU.64 UR60, c[0x0][0x398] ;  /* 0x00007300ff3c77ac */ /* 0x000e220008000a00 */
[----:B-1----:R-:W-:-:S02]  /*d8ea0*/  IMAD.MOV.U32 R35, RZ, RZ, R36 ;  /* 0x000000ffff237224 */ /* 0x002fc400078e0024 */
[----:B------:R-:W-:Y:S01]  /*d8eb0*/  VIADD R27, R28, UR6 ;  /* 0x000000061c1b7c36 */ /* 0x000fe20008000000 */
[----:B------:R1:W-:Y:S01]  /*d8ec0*/  STL.64 [R1+0x6120], R30 ;  /* 0x0061201e01007387 */ /* 0x0003e20000100a00 */
[----:B------:R-:W-:Y:S01]  /*d8ed0*/  IMAD.MOV.U32 R36, RZ, RZ, R37 ;  /* 0x000000ffff247224 */ /* 0x000fe200078e0025 */
[----:B------:R-:W0:Y:S01]  /*d8ee0*/  LDCU UR6, c[0x0][0x3b8] ;  /* 0x00007700ff0677ac */ /* 0x000e220008000800 */
[----:B------:R-:W-:Y:S02]  /*d8ef0*/  IMAD.MOV.U32 R37, RZ, RZ, R38 ;  /* 0x000000ffff257224 */ /* 0x000fe400078e0026 */
[----:B------:R-:W-:Y:S02]  /*d8f00*/  IMAD.MOV.U32 R38, RZ, RZ, R39 ;  /* 0x000000ffff267224 */ /* 0x000fe400078e0027 */
[----:B------:R-:W-:Y:S02]  /*d8f10*/  VIADD R26, R27, UR7 ;  /* 0x000000071b1a7c36 */ /* 0x000fe40008000000 */
[----:B------:R-:W-:-:S02]  /*d8f20*/  IMAD.MOV.U32 R39, RZ, RZ, R40 ;  /* 0x000000ffff277224 */ /* 0x000fc400078e0028 */
[----:B------:R-:W-:Y:S02]  /*d8f30*/  IMAD.MOV.U32 R34, RZ, RZ, R35 ;  /* 0x000000ffff227224 */ /* 0x000fe400078e0023 */
[----:B------:R-:W-:Y:S02]  /*d8f40*/  IMAD.MOV.U32 R40, RZ, RZ, R41 ;  /* 0x000000ffff287224 */ /* 0x000fe400078e0029 */
[----:B------:R-:W-:Y:S02]  /*d8f50*/  IMAD.MOV.U32 R35, RZ, RZ, R36 ;  /* 0x000000ffff237224 */ /* 0x000fe400078e0024 */
[----:B------:R-:W-:Y:S02]  /*d8f60*/  IMAD.MOV.U32 R41, RZ, RZ, R42 ;  /* 0x000000ffff297224 */ /* 0x000fe400078e002a */
[----:B------:R-:W-:Y:S02]  /*d8f70*/  IMAD.MOV.U32 R36, RZ, RZ, R37 ;  /* 0x000000ffff247224 */ /* 0x000fe400078e0025 */
[----:B------:R-:W-:-:S02]  /*d8f80*/  IMAD.MOV.U32 R42, RZ, RZ, R43 ;  /* 0x000000ffff2a7224 */ /* 0x000fc400078e002b */
[----:B------:R-:W-:Y:S02]  /*d8f90*/  IMAD.MOV.U32 R37, RZ, RZ, R38 ;  /* 0x000000ffff257224 */ /* 0x000fe400078e0026 */
[----:B------:R-:W-:Y:S02]  /*d8fa0*/  VIADD R25, R26, UR18 ;  /* 0x000000121a197c36 */ /* 0x000fe40008000000 */
[----:B------:R-:W-:Y:S02]  /*d8fb0*/  IMAD.MOV.U32 R43, RZ, RZ, R44 ;  /* 0x000000ffff2b7224 */ /* 0x000fe400078e002c */
[----:B------:R-:W-:Y:S02]  /*d8fc0*/  IMAD.MOV.U32 R38, RZ, RZ, R39 ;  /* 0x000000ffff267224 */ /* 0x000fe400078e0027 */
[----:B0-----:R-:W-:Y:S02]  /*d8fd0*/  IMAD.MOV.U32 R33, RZ, RZ, R34 ;  /* 0x000000ffff217224 */ /* 0x001fe400078e0022 */
        /* <DEDUP_REMOVED lines=8> */
[----:B------:R-:W-:Y:S02]  /*d9060*/  IMAD.MOV.U32 R36, RZ, RZ, R37 ;  /* 0x000000ffff247224 */ /* 0x000fe400078e0025 */
[----:B------:R-:W-:Y:S01]  /*d9070*/  VIADD R24, R25, UR19 ;  /* 0x0000001319187c36 */ /* 0x000fe20008000000 */
[----:B------:R-:W-:Y:S01]  /*d9080*/  STL.64 [R1+0x6128], R28 ;  /* 0x0061281c01007387 */ /* 0x000fe20000100a00 */
[----:B------:R-:W-:Y:S01]  /*d9090*/  IMAD.MOV.U32 R48, RZ, RZ, R49 ;  /* 0x000000ffff307224 */ /* 0x000fe200078e0031 */
[----:B------:R-:W-:Y:S01]  /*d90a0*/  SHF.R.S32.HI R32, RZ, 0x1f, R26 ;  /* 0x0000001fff207819 */ /* 0x000fe2000001141a */
[----:B------:R-:W-:Y:S01]  /*d90b0*/  IMAD.MOV.U32 R42, RZ, RZ, R43 ;  /* 0x000000ffff2a7224 */ /* 0x000fe200078e002b */
[----:B------:R-:W0:Y:S01]  /*d90c0*/  LDCU.64 UR18, c[0x0][0x398] ;  /* 0x00007300ff1277ac */ /* 0x000e220008000a00 */
        /* <DEDUP_REMOVED lines=9> */
[----:B------:R-:W-:Y:S02]  /*d9160*/  VIADD R23, R24, UR16 ;  /* 0x0000001018177c36 */ /* 0x000fe40008000000 */
[----:B------:R-:W-:Y:S02]  /*d9170*/  IMAD.MOV.U32 R47, RZ, RZ, R48 ;  /* 0x000000ffff2f7224 */ /* 0x000fe400078e0030 */
[----:B------:R-:W-:Y:S02]  /*d9180*/  IMAD.MOV.U32 R41, RZ, RZ, R42 ;  /* 0x000000ffff297224 */ /* 0x000fe400078e002a */
[----:B------:R-:W-:-:S02]  /*d9190*/  IMAD.MOV.U32 R48, RZ, RZ, R49 ;  /* 0x000000ffff307224 */ /* 0x000fc400078e0031 */
[----:B------:R-:W-:Y:S02]  /*d91a0*/  IMAD.MOV.U32 R42, RZ, RZ, R43 ;  /* 0x000000ffff2a7224 */ /* 0x000fe400078e002b */
[----:B------:R-:W-:Y:S02]  /*d91b0*/  IMAD.MOV.U32 R49, RZ, RZ, R21 ;  /* 0x000000ffff317224 */ /* 0x000fe400078e0015 */
[----:B------:R-:W-:Y:S02]  /*d91c0*/  IMAD.MOV.U32 R43, RZ, RZ, R44 ;  /* 0x000000ffff2b7224 */ /* 0x000fe400078e002c */
[----:B------:R-:W-:Y:S02]  /*d91d0*/  IMAD.MOV.U32 R21, RZ, RZ, R22 ;  /* 0x000000ffff157224 */ /* 0x000fe400078e0016 */
[----:B------:R-:W-:Y:S02]  /*d91e0*/  IMAD.MOV.U32 R44, RZ, RZ, R46 ;  /* 0x000000ffff2c7224 */ /* 0x000fe400078e002e */
[C---:B------:R-:W-:Y:S01]  /*d91f0*/  VIADD R22, R23.reuse, UR17 ;  /* 0x0000001117167c36 */ /* 0x040fe20008000000 */
[----:B------:R0:W-:Y:S01]  /*d9200*/  STL.64 [R1+0x6130], R26 ;  /* 0x0061301a01007387 */ /* 0x0001e20000100a00 */
[----:B------:R-:W-:Y:S01]  /*d9210*/  IMAD.MOV.U32 R46, RZ, RZ, R47 ;  /* 0x000000ffff2e7224 */ /* 0x000fe200078e002f */
[----:B-1----:R-:W-:Y:S01]  /*d9220*/  IADD3 R30, P3, PT, R23, R9, RZ ;  /* 0x00000009171e7210 */ /* 0x002fe20007f7e0ff */
[----:B------:R-:W-:Y:S01]  /*d9230*/  IMAD.MOV.U32 R47, RZ, RZ, R48 ;  /* 0x000000ffff2f7224 */ /* 0x000fe200078e0030 */
[----:B------:R-:W1:Y:S01]  /*d9240*/  LDCU.64 UR16, c[0x0][0x398] ;  /* 0x00007300ff1077ac */ /* 0x000e620008000a00 */
[----:B------:R-:W-:-:S02]  /*d9250*/  IMAD.MOV.U32 R48, RZ, RZ, R49 ;  /* 0x000000ffff307224 */ /* 0x000fc400078e0031 */
[----:B------:R-:W-:Y:S02]  /*d9260*/  IMAD.MOV.U32 R49, RZ, RZ, R21 ;  /* 0x000000ffff317224 */ /* 0x000fe400078e0015 */
[----:B------:R-:W-:Y:S01]  /*d9270*/  IMAD.MOV.U32 R21, RZ, RZ, R57 ;  /* 0x000000ffff157224 */ /* 0x000fe200078e0039 */
[----:B------:R-:W-:Y:S01]  /*d9280*/  SHF.R.S32.HI R57, RZ, 0x1f, R22 ;  /* 0x0000001fff397819 */ /* 0x000fe20000011416 */
[----:B------:R-:W-:Y:S01]  /*d9290*/  STL [R1+0x6138], R27 ;  /* 0x0061381b01007387 */ /* 0x000fe20000100800 */
[----:B0-----:R-:W-:Y:S02]  /*d92a0*/  IADD3 R26, P2, PT, R23, R10, RZ ;  /* 0x0000000a171a7210 */ /* 0x001fe40007f5e0ff */
[----:B--2---:R-:W-:-:S05]  /*d92b0*/  IADD3 R28, P4, PT, R22, R0, RZ ;  /* 0x00000000161c7210 */ /* 0x004fca0007f9e0ff */
[----:B------:R-:W-:-:S05]  /*d92c0*/  IMAD.X R29, R57, 0x1, R2, P4 ;  /* 0x00000001391d7824 */ /* 0x000fca00020e0602 */
[----:B------:R-:W-:Y:S04]  /*d92d0*/  STL.64 [R1+0x4f78], R28 ;  /* 0x004f781c01007387 */ /* 0x000fe80000100a00 */
[----:B---3--:R0:W-:Y:S02]  /*d92e0*/  STL.64 [R1+0x5a18], R56 ;  /* 0x005a183801007387 */ /* 0x0081e40000100a00 */
[----:B0-----:R-:W-:-:S05]  /*d92f0*/  SHF.R.S32.HI R57, RZ, 0x1f, R23 ;  /* 0x0000001fff397819 */ /* 0x001fca0000011417 */
[----:B------:R-:W-:Y:S01]  /*d9300*/  IMAD.X R27, R57, 0x1, R12, P2 ;  /* 0x00000001391b7824 */ /* 0x000fe200010e060c */
[----:B------:R-:W-:-:S04]  /*d9310*/  IADD3 R28, P4, PT, R23, R7, RZ ;  /* 0x00000007171c7210 */ /* 0x000fc80007f9e0ff */
[----:B------:R0:W-:Y:S01]  /*d9320*/  STL.64 [R1+0x4f60], R26 ;  /* 0x004f601a01007387 */ /* 0x0001e20000100a00 */
[C---:B------:R-:W-:Y:S02]  /*d9330*/  IMAD.X R31, R57.reuse, 0x1, R11, P3 ;  /* 0x00000001391f7824 */ /* 0x040fe400018e060b */
[----:B------:R-:W-:Y:S01]  /*d9340*/  IMAD.X R29, R57, 0x1, R8, P4 ;  /* 0x00000001391d7824 */ /* 0x000fe200020e0608 */
[----:B0-----:R-:W-:Y:S02]  /*d9350*/  IADD3 R26, P2, PT, R23, R14, RZ ;  /* 0x0000000e171a7210 */ /* 0x001fe40007f5e0ff */
[----:B------:R-:W-:Y:S03]  /*d9360*/  STL.64 [R1+0x4f58], R30 ;  /* 0x004f581e01007387 */ /* 0x000fe60000100a00 */
[----:B------:R-:W-:Y:S01]  /*d9370*/  IMAD.X R27, R57, 0x1, R16, P2 ;  /* 0x00000001391b7824 */ /* 0x000fe200010e0610 */
[----:B------:R-:W-:Y:S04]  /*d9380*/  STL.64 [R1+0x4f50], R28 ;  /* 0x004f501c01007387 */ /* 0x000fe80000100a00 */
[----:B------:R0:W-:Y:S04]  /*d9390*/  STL.64 [R1+0x4f40], R26 ;  /* 0x004f401a01007387 */ /* 0x0001e80000100a00 */
[----:B0-----:R-:W2:Y:S01]  /*d93a0*/  LDL.LU R27, [R1+0x6138] ;  /* 0x00613800011b7983 */ /* 0x001ea20000300800 */
[----:B------:R-:W-:-:S02]  /*d93b0*/  IADD3 R30, P3, PT, R23, R5, RZ ;  /* 0x00000005171e7210 */ /* 0x000fc40007f7e0ff */
[----:B------:R-:W-:-:S03]  /*d93c0*/  IADD3 R26, P2, PT, R23, R0, RZ ;  /* 0x00000000171a7210 */ /* 0x000fc60007f5e0ff */
[----:B------:R-:W-:Y:S02]  /*d93d0*/  IMAD.X R31, R57, 0x1, R6, P3 ;  /* 0x00000001391f7824 */ /* 0x000fe400018e0606 */
[----:B------:R-:W-:Y:S01]  /*d93e0*/  STL [R1+0x4f10], R26 ;  /* 0x004f101a01007387 */ /* 0x000fe20000100800 */
[----:B------:R-:W-:-:S03]  /*d93f0*/  IADD3 R28, P4, PT, R23, R13, RZ ;  /* 0x0000000d171c7210 */ /* 0x000fc60007f9e0ff */
[----:B------:R0:W-:Y:S04]  /*d9400*/  STL.64 [R1+0x4f30], R30 ;  /* 0x004f301e01007387 */ /* 0x0001e80000100a00 */
[----:B------:R3:W-:Y:S01]  /*d9410*/  STL [R1+0x5a50], R22 ;  /* 0x005a501601007387 */ /* 0x0007e20000100800 */
[----:B0-----:R-:W-:Y:S01]  /*d9420*/  IADD3 R30, P3, PT, R23, R3, RZ ;  /* 0x00000003171e7210 */ /* 0x001fe20007f7e0ff */
[----:B---3--:R-:W-:Y:S02]  /*d9430*/  IMAD.MOV.U32 R22, RZ, RZ, R26 ;  /* 0x000000ffff167224 */ /* 0x008fe400078e001a */
[C---:B------:R-:W-:Y:S01]  /*d9440*/  IMAD.X R29, R57.reuse, 0x1, R15, P4 ;  /* 0x00000001391d7824 */ /* 0x040fe200020e060f */
[----:B------:R-:W-:Y:S01]  /*d9450*/  SHF.R.S32.HI R56, RZ, 0x1f, R24 ;  /* 0x0000001fff387819 */ /* 0x000fe20000011418 */
[----:B------:R-:W-:-:S02]  /*d9460*/  IMAD.X R31, R57, 0x1, R4, P3 ;  /* 0x00000001391f7824 */ /* 0x000fc400018e0604 */
[----:B--2---:R-:W-:Y:S02]  /*d9470*/  IMAD.MOV.U32 R23, RZ, RZ, R27 ;  /* 0x000000ffff177224 */ /* 0x004fe400078e001b */
[----:B------:R-:W2:Y:S04]  /*d9480*/  LDL.LU.64 R26, [R1+0x6130] ;  /* 0x00613000011a7983 */ /* 0x000ea80000300a00 */
[----:B------:R0:W-:Y:S01]  /*d9490*/  STL.64 [R1+0x4f20], R28 ;  /* 0x004f201c01007387 */ /* 0x0001e20000100a00 */
[----:B------:R-:W-:Y:S01]  /*d94a0*/  IMAD.X R23, R57, 0x1, R2, P2 ;  /* 0x0000000139177824 */ /* 0x000fe200010e0602 */
[C---:B------:R-:W-:Y:S02]  /*d94b0*/  IADD3 R22, P2, PT, R24.reuse, R9, RZ ;  /* 0x0000000918167210 */ /* 0x040fe40007f5e0ff */
[----:B0-----:R-:W-:-:S02]  /*d94c0*/  IADD3 R28, P4, PT, R24, R10, RZ ;  /* 0x0000000a181c7210 */ /* 0x001fc40007f9e0ff */
[----:B------:R0:W-:Y:S03]  /*d94d0*/  STL [R1+0x4f14], R23 ;  /* 0x004f141701007387 */ /* 0x0001e60000100800 */
[C---:B------:R-:W-:Y:S01]  /*d94e0*/  IMAD.X R29, R56.reuse, 0x1, R12, P4 ;  /* 0x00000001381d7824 */ /* 0x040fe200020e060c */
[----:B------:R3:W-:Y:S04]  /*d94f0*/  STL.64 [R1+0x4ef8], R30 ;  /* 0x004ef81e01007387 */ /* 0x0007e80000100a00 */
[----:B------:R1:W-:Y:S01]  /*d9500*/  STL.64 [R1+0x4ee0], R28 ;  /* 0x004ee01c01007387 */ /* 0x0003e20000100a00 */
[----:B0-----:R-:W-:Y:S01]  /*d9510*/  IMAD.X R23, R56, 0x1, R11, P2 ;  /* 0x0000000138177824 */ /* 0x001fe200010e060b */
[----:B---3--:R-:W-:-:S02]  /*d9520*/  IADD3 R30, P3, PT, R24, R7, RZ ;  /* 0x00000007181e7210 */ /* 0x008fc40007f7e0ff */
[----:B-1----:R-:W-:-:S03]  /*d9530*/  IADD3 R28, P4, PT, R24, R14, RZ ;  /* 0x0000000e181c7210 */ /* 0x002fc60007f9e0ff */
[C---:B------:R-:W-:Y:S01]  /*d9540*/  IMAD.X R31, R56.reuse, 0x1, R8, P3 ;  /* 0x00000001381f7824 */ /* 0x040fe200018e0608 */
[----:B------:R0:W-:Y:S01]  /*d9550*/  STL.64 [R1+0x4ed8], R22 ;  /* 0x004ed81601007387 */ /* 0x0001e20000100a00 */
[----:B------:R-:W-:-:S03]  /*d9560*/  IMAD.X R29, R56, 0x1, R16, P4 ;  /* 0x00000001381d7824 */ /* 0x000fc600020e0610 */
[----:B------:R1:W-:Y:S04]  /*d9570*/  STL.64 [R1+0x4ed0], R30 ;  /* 0x004ed01e01007387 */ /* 0x0003e80000100a00 */
[----:B------:R3:W-:Y:S01]  /*d9580*/  STL.64 [R1+0x4ec0], R28 ;  /* 0x004ec01c01007387 */ /* 0x0007e20000100a00 */
[C---:B0-----:R-:W-:Y:S02]  /*d9590*/  IADD3 R22, P2, PT, R24.reuse, R5, RZ ;  /* 0x0000000518167210 */ /* 0x041fe40007f5e0ff */
[----:B-1----:R-:W-:-:S03]  /*d95a0*/  IADD3 R30, P3, PT, R24, R13, RZ ;  /* 0x0000000d181e7210 */ /* 0x002fc60007f7e0ff */
[----:B------:R-:W-:Y:S01]  /*d95b0*/  IMAD.X R23, R56, 0x1, R6, P2 ;  /* 0x0000000138177824 */ /* 0x000fe200010e0606 */
[----:B---3--:R-:W-:Y:S01]  /*d95c0*/  IADD3 R28, P4, PT, R24, R0, RZ ;  /* 0x00000000181c7210 */ /* 0x008fe20007f9e0ff */
[----:B------:R-:W-:-:S03]  /*d95d0*/  IMAD.X R31, R56, 0x1, R15, P3 ;  /* 0x00000001381f7824 */ /* 0x000fc600018e060f */
[----:B------:R0:W-:Y:S01]  /*d95e0*/  STL.64 [R1+0x4eb0], R22 ;  /* 0x004eb01601007387 */ /* 0x0001e20000100a00 */
[----:B------:R-:W-:-:S03]  /*d95f0*/  IMAD.X R29, R56, 0x1, R2, P4 ;  /* 0x00000001381d7824 */ /* 0x000fc600020e0602 */
[----:B------:R1:W-:Y:S01]  /*d9600*/  STL.64 [R1+0x4ea0], R30 ;  /* 0x004ea01e01007387 */ /* 0x0003e20000100a00 */
[----:B------:R-:W-:-:S03]  /*d9610*/  SHF.R.S32.HI R57, RZ, 0x1f, R25 ;  /* 0x0000001fff397819 */ /* 0x000fc60000011419 */
[----:B------:R3:W-:Y:S01]  /*d9620*/  STL.64 [R1+0x4e90], R28 ;  /* 0x004e901c01007387 */ /* 0x0007e20000100a00 */
[----:B0-----:R-:W-:Y:S02]  /*d9630*/  IADD3 R22, P2, PT, R24, R3, RZ ;  /* 0x0000000318167210 */ /* 0x001fe40007f5e0ff */
[----:B-1----:R-:W-:-:S03]  /*d9640*/  IADD3 R30, P3, PT, R25, R10, RZ ;  /* 0x0000000a191e7210 */ /* 0x002fc60007f7e0ff */
[----:B------:R-:W-:Y:S01]  /*d9650*/  IMAD.X R23, R56, 0x1, R4, P2 ;  /* 0x0000000138177824 */ /* 0x000fe200010e0604 */
[----:B---3--:R-:W-:Y:S01]  /*d9660*/  IADD3 R28, P4, PT, R25, R9, RZ ;  /* 0x00000009191c7210 */ /* 0x008fe20007f9e0ff */
[----:B------:R-:W-:-:S03]  /*d9670*/  IMAD.X R31, R57, 0x1, R12, P3 ;  /* 0x00000001391f7824 */ /* 0x000fc600018e060c */
        /* <DEDUP_REMOVED lines=9> */
[----:B------:R-:W-:Y:S01]  /*d9710*/  STL.64 [R1+0x4e50], R22 ;  /* 0x004e501601007387 */ /* 0x000fe20000100a00 */
[----:B------:R-:W-:-:S03]  /*d9720*/  IMAD.X R29, R57, 0x1, R6, P4 ;  /* 0x00000001391d7824 */ /* 0x000fc600020e0606 */
[----:B------:R-:W-:Y:S04]  /*d9730*/  STL.64 [R1+0x4e40], R30 ;  /* 0x004e401e01007387 */ /* 0x000fe80000100a00 */
[----:B------:R0:W-:Y:S04]  /*d9740*/  STL.64 [R1+0x4e30], R28 ;  /* 0x004e301c01007387 */ /* 0x0001e80000100a00 */
[----:B0-----:R-:W3:Y:S01]  /*d9750*/  LDL.LU.64 R28, [R1+0x6128] ;  /* 0x00612800011c7983 */ /* 0x001ee20000300a00 */
[C---:B------:R-:W-:Y:S02]  /*d9760*/  IADD3 R22, P2, PT, R25.reuse, R13, RZ ;  /* 0x0000000d19167210 */ /* 0x040fe40007f5e0ff */
[----:B------:R-:W-:-:S03]  /*d9770*/  IADD3 R30, P3, PT, R25, R0, RZ ;  /* 0x00000000191e7210 */ /* 0x000fc60007f7e0ff */
[C---:B------:R-:W-:Y:S02]  /*d9780*/  IMAD.X R23, R57.reuse, 0x1, R15, P2 ;  /* 0x0000000139177824 */ /* 0x040fe400010e060f */
[----:B------:R-:W-:Y:S01]  /*d9790*/  IMAD.X R31, R57, 0x1, R2, P3 ;  /* 0x00000001391f7824 */ /* 0x000fe200018e0602 */
[----:B------:R-:W-:Y:S02]  /*d97a0*/  IADD3 R24, P4, PT, R25, R3, RZ ;  /* 0x0000000319187210 */ /* 0x000fe40007f9e0ff */
[----:B------:R2:W-:Y:S04]  /*d97b0*/  STL.64 [R1+0x4e20], R22 ;  /* 0x004e201601007387 */ /* 0x0005e80000100a00 */
[----:B------:R0:W-:Y:S01]  /*d97c0*/  STL.64 [R1+0x4e10], R30 ;  /* 0x004e101e01007387 */ /* 0x0001e20000100a00 */
[----:B------:R-:W-:-:S05]  /*d97d0*/  IMAD.X R25, R57, 0x1, R4, P4 ;  /* 0x0000000139197824 */ /* 0x000fca00020e0604 */
[----:B------:R1:W-:Y:S01]  /*d97e0*/  STL.64 [R1+0x4df8], R24 ;  /* 0x004df81801007387 */ /* 0x0003e20000100a00 */
[C---:B--2---:R-:W-:Y:S02]  /*d97f0*/  IADD3 R22, P2, PT, R26.reuse, R10, RZ ;  /* 0x0000000a1a167210 */ /* 0x044fe40007f5e0ff */
[----:B0-----:R-:W-:-:S03]  /*d9800*/  IADD3 R30, P3, PT, R26, R9, RZ ;  /* 0x000000091a1e7210 */ /* 0x001fc60007f7e0ff */
[C---:B------:R-:W-:Y:S02]  /*d9810*/  IMAD.X R23, R32.reuse, 0x1, R12, P2 ;  /* 0x0000000120177824 */ /* 0x040fe400010e060c */
[----:B------:R-:W-:Y:S01]  /*d9820*/  IMAD.X R31, R32, 0x1, R11, P3 ;  /* 0x00000001201f7824 */ /* 0x000fe200018e060b */
[----:B-1----:R-:W-:Y:S02]  /*d9830*/  IADD3 R24, P4, PT, R26, R7, RZ ;  /* 0x000000071a187210 */ /* 0x002fe40007f9e0ff */
[----:B------:R0:W-:Y:S04]  /*d9840*/  STL.64 [R1+0x4de0], R22 ;  /* 0x004de01601007387 */ /* 0x0001e80000100a00 */
[----:B------:R1:W-:Y:S01]  /*d9850*/  STL.64 [R1+0x4dd8], R30 ;  /* 0x004dd81e01007387 */ /* 0x0003e20000100a00 */
[----:B------:R-:W-:Y:S01]  /*d9860*/  IMAD.X R25, R32, 0x1, R8, P4 ;  /* 0x0000000120197824 */ /* 0x000fe200020e0608 */
[----:B0-----:R-:W-:-:S02]  /*d9870*/  IADD3 R22, P2, PT, R26, R14, RZ ;  /* 0x0000000e1a167210 */ /* 0x001fc40007f5e0ff */
        /* <DEDUP_REMOVED lines=9> */
[----:B--2---:R-:W-:Y:S01]  /*d9910*/  IADD3 R30, P3, PT, R26, R3, RZ ;  /* 0x000000031a1e7210 */ /* 0x004fe20007f7e0ff */
[----:B------:R-:W-:-:S03]  /*d9920*/  IMAD.X R23, R32, 0x1, R2, P2 ;  /* 0x0000000120177824 */ /* 0x000fc600010e0602 */
[----:B------:R-:W-:Y:S01]  /*d9930*/  STL.64 [R1+0x4da0], R24 ;  /* 0x004da01801007387 */ /* 0x000fe20000100a00 */
[----:B------:R-:W-:-:S03]  /*d9940*/  IMAD.X R31, R32, 0x1, R4, P3 ;  /* 0x00000001201f7824 */ /* 0x000fc600018e0604 */
[----:B------:R-:W-:Y:S04]  /*d9950*/  STL.64 [R1+0x4d90], R22 ;  /* 0x004d901601007387 */ /* 0x000fe80000100a00 */
[----:B------:R0:W-:Y:S04]  /*d9960*/  STL.64 [R1+0x4d78], R30 ;  /* 0x004d781e01007387 */ /* 0x0001e80000100a00 */
[----:B0-----:R-:W2:Y:S01]  /*d9970*/  LDL.LU.64 R30, [R1+0x6120] ;  /* 0x00612000011e7983 */ /* 0x001ea20000300a00 */
[----:B------:R-:W-:Y:S02]  /*d9980*/  IADD3 R24, P4, PT, R27, R10, RZ ;  /* 0x0000000a1b187210 */ /* 0x000fe40007f9e0ff */
[----:B------:R-:W-:-:S02]  /*d9990*/  SHF.R.S32.HI R56, RZ, 0x1f, R27 ;  /* 0x0000001fff387819 */ /* 0x000fc4000001141b */
[----:B------:R-:W-:-:S03]  /*d99a0*/  IADD3 R22, P2, PT, R27, R9, RZ ;  /* 0x000000091b167210 */ /* 0x000fc60007f5e0ff */
[C---:B------:R-:W-:Y:S02]  /*d99b0*/  IMAD.X R25, R56.reuse, 0x1, R12, P4 ;  /* 0x0000000138197824 */ /* 0x040fe400020e060c */
[----:B------:R-:W-:Y:S01]  /*d99c0*/  IMAD.X R23, R56, 0x1, R11, P2 ;  /* 0x0000000138177824 */ /* 0x000fe200010e060b */
[----:B------:R-:W-:Y:S02]  /*d99d0*/  IADD3 R32, P3, PT, R27, R7, RZ ;  /* 0x000000071b207210 */ /* 0x000fe40007f7e0ff */
[----:B------:R0:W-:Y:S01]  /*d99e0*/  STL.64 [R1+0x4d60], R24 ;  /* 0x004d601801007387 */ /* 0x0001e20000100a00 */
[----:B------:R-:W-:-:S03]  /*d99f0*/  IMAD.MOV.U32 R57, RZ, RZ, R33 ;  /* 0x000000ffff397224 */ /* 0x000fc600078e0021 */
[----:B------:R1:W-:Y:S01]  /*d9a00*/  STL.64 [R1+0x4d58], R22 ;  /* 0x004d581601007387 */ /* 0x0003e20000100a00 */
[----:B------:R-:W-:Y:S01]  /*d9a10*/  IMAD.X R33, R56, 0x1, R8, P3 ;  /* 0x0000000138217824 */ /* 0x000fe200018e0608 */
[C---:B0-----:R-:W-:Y:S02]  /*d9a20*/  IADD3 R24, P4, PT, R27.reuse, R14, RZ ;  /* 0x0000000e1b187210 */ /* 0x041fe40007f9e0ff */
[----:B-1----:R-:W-:-:S03]  /*d9a30*/  IADD3 R22, P2, PT, R27, R5, RZ ;  /* 0x000000051b167210 */ /* 0x002fc60007f5e0ff */
[C---:B------:R-:W-:Y:S01]  /*d9a40*/  IMAD.X R25, R56.reuse, 0x1, R16, P4 ;  /* 0x0000000138197824 */ /* 0x040fe200020e0610 */
[----:B------:R0:W-:Y:S01]  /*d9a50*/  STL.64 [R1+0x4d50], R32 ;  /* 0x004d502001007387 */ /* 0x0001e20000100a00 */
[----:B------:R-:W-:-:S03]  /*d9a60*/  IMAD.X R23, R56, 0x1, R6, P2 ;  /* 0x0000000138177824 */ /* 0x000fc600010e0606 */
[----:B------:R1:W-:Y:S04]  /*d9a70*/  STL.64 [R1+0x4d40], R24 ;  /* 0x004d401801007387 */ /* 0x0003e80000100a00 */
[----:B------:R4:W-:Y:S01]  /*d9a80*/  STL.64 [R1+0x4d30], R22 ;  /* 0x004d301601007387 */ /* 0x0009e20000100a00 */
[C---:B0-----:R-:W-:Y:S02]  /*d9a90*/  IADD3 R32, P3, PT, R27.reuse, R13, RZ ;  /* 0x0000000d1b207210 */ /* 0x041fe40007f7e0ff */
[----:B-1----:R-:W-:Y:S01]  /*d9aa0*/  IADD3 R24, P4, PT, R27, R0, RZ ;  /* 0x000000001b187210 */ /* 0x002fe20007f9e0ff */
[----:B----4-:R-:W-:-:S04]  /*d9ab0*/  IMAD.MOV.U32 R23, RZ, RZ, R56 ;  /* 0x000000ffff177224 */ /* 0x010fc800078e0038 */
[C---:B------:R-:W-:Y:S02]  /*d9ac0*/  IMAD.X R33, R23.reuse, 0x1, R15, P3 ;  /* 0x0000000117217824 */ /* 0x040fe400018e060f */
[----:B------:R-:W-:Y:S01]  /*d9ad0*/  IMAD.X R25, R23, 0x1, R2, P4 ;  /* 0x0000000117197824 */ /* 0x000fe200020e0602 */
[----:B------:R-:W-:Y:S02]  /*d9ae0*/  IADD3 R22, P2, PT, R27, R3, RZ ;  /* 0x000000031b167210 */ /* 0x000fe40007f5e0ff */
[----:B------:R0:W-:Y:S01]  /*d9af0*/  STL.64 [R1+0x4d20], R32 ;  /* 0x004d202001007387 */ /* 0x0001e20000100a00 */
[----:B---3--:R-:W-:Y:S02]  /*d9b00*/  IADD3 R26, P3, PT, R28, R10, RZ ;  /* 0x0000000a1c1a7210 */ /* 0x008fe40007f7e0ff */
[----:B------:R-:W-:Y:S01]  /*d9b10*/  SHF.R.S32.HI R56, RZ, 0x1f, R28 ;  /* 0x0000001fff387819 */ /* 0x000fe2000001141c */
[----:B------:R-:W-:Y:S01]  /*d9b20*/  IMAD.X R23, R23, 0x1, R4, P2 ;  /* 0x0000000117177824 */ /* 0x000fe200010e0604 */
[----:B0-----:R-:W3:Y:S04]  /*d9b30*/  LDL.LU.64 R32, [R1+0x6118] ;  /* 0x0061180001207983 */ /* 0x001ee80000300a00 */
[----:B------:R0:W-:Y:S01]  /*d9b40*/  STL.64 [R1+0x4d10], R24 ;  /* 0x004d101801007387 */ /* 0x0001e20000100a00 */
[----:B------:R-:W-:-:S03]  /*d9b50*/  IMAD.X R27, R56, 0x1, R12, P3 ;  /* 0x00000001381b7824 */ /* 0x000fc600018e060c */
[----:B------:R1:W-:Y:S01]  /*d9b60*/  STL.64 [R1+0x4cf8], R22 ;  /* 0x004cf81601007387 */ /* 0x0003e20000100a00 */
[----:B0-----:R-:W-:-:S03]  /*d9b70*/  IADD3 R24, P4, PT, R28, R9, RZ ;  /* 0x000000091c187210 */ /* 0x001fc60007f9e0ff */
[----:B------:R0:W-:Y:S02]  /*d9b80*/  STL.64 [R1+0x4ce0], R26 ;  /* 0x004ce01a01007387 */ /* 0x0001e40000100a00 */
[----:B------:R-:W-:Y:S01]  /*d9b90*/  IMAD.X R25, R56, 0x1, R11, P4 ;  /* 0x0000000138197824 */ /* 0x000fe200020e060b */
[----:B-1----:R-:W-:-:S04]  /*d9ba0*/  IADD3 R22, P2, PT, R28, R7, RZ ;  /* 0x000000071c167210 */ /* 0x002fc80007f5e0ff */
[----:B------:R1:W-:Y:S01]  /*d9bb0*/  STL.64 [R1+0x4cd8], R24 ;  /* 0x004cd81801007387 */ /* 0x0003e20000100a00 */
[----:B0-----:R-:W-:Y:S01]  /*d9bc0*/  IADD3 R26, P3, PT, R28, R14, RZ ;  /* 0x0000000e1c1a7210 */ /* 0x001fe20007f7e0ff */
[----:B------:R-:W-:-:S04]  /*d9bd0*/  IMAD.X R23, R56, 0x1, R8, P2 ;  /* 0x0000000138177824 */ /* 0x000fc800010e0608 */
[----:B------:R-:W-:Y:S01]  /*d9be0*/  IMAD.X R27, R56, 0x1, R16, P3 ;  /* 0x00000001381b7824 */ /* 0x000fe200018e0610 */
[----:B-1----:R-:W-:Y:S01]  /*d9bf0*/  IADD3 R24, P4, PT, R28, R5, RZ ;  /* 0x000000051c187210 */ /* 0x002fe20007f9e0ff */
[----:B------:R0:W-:Y:S04]  /*d9c00*/  STL.64 [R1+0x4cd0], R22 ;  /* 0x004cd01601007387 */ /* 0x0001e80000100a00 */
[----:B------:R-:W-:Y:S01]  /*d9c10*/  IMAD.X R25, R56, 0x1, R6, P4 ;  /* 0x0000000138197824 */ /* 0x000fe200020e0606 */
[----:B------:R-:W-:Y:S04]  /*d9c20*/  STL.64 [R1+0x4cc0], R26 ;  /* 0x004cc01a01007387 */ /* 0x000fe80000100a00 */
[----:B------:R1:W-:Y:S01]  /*d9c30*/  STL.64 [R1+0x4cb0], R24 ;  /* 0x004cb01801007387 */ /* 0x0003e20000100a00 */
[----:B0-----:R-:W-:-:S03]  /*d9c40*/  IADD3 R22, P2, PT, R28, R13, RZ ;  /* 0x0000000d1c167210 */ /* 0x001fc60007f5e0ff */
[----:B------:R-:W-:Y:S01]  /*d9c50*/  STL [R1+0x5950], R28 ;  /* 0x0059501c01007387 */ /* 0x000fe20000100800 */
[----:B-1----:R-:W-:Y:S01]  /*d9c60*/  IMAD.MOV.U32 R25, RZ, RZ, R56 ;  /* 0x000000ffff197224 */ /* 0x002fe200078e0038 */
[----:B------:R-:W-:-:S03]  /*d9c70*/  IADD3 R26, P3, PT, R28, R0, RZ ;  /* 0x000000001c1a7210 */ /* 0x000fc60007f7e0ff */
[C---:B------:R-:W-:Y:S01]  /*d9c80*/  IMAD.X R23, R25.reuse, 0x1, R15, P2 ;  /* 0x0000000119177824 */ /* 0x040fe200010e060f */
[----:B------:R-:W-:Y:S02]  /*d9c90*/  IADD3 R24, P4, PT, R28, R3, RZ ;  /* 0x000000031c187210 */ /* 0x000fe40007f9e0ff */
[----:B------:R-:W-:Y:S02]  /*d9ca0*/  SHF.R.S32.HI R56, RZ, 0x1f, R29 ;  /* 0x0000001fff387819 */ /* 0x000fe4000001141d */
[----:B------:R0:W-:Y:S01]  /*d9cb0*/  STL.64 [R1+0x4ca0], R22 ;  /* 0x004ca01601007387 */ /* 0x0001e20000100a00 */
[C---:B------:R-:W-:Y:S02]  /*d9cc0*/  IMAD.X R27, R25.reuse, 0x1, R2, P3 ;  /* 0x00000001191b7824 */ /* 0x040fe400018e0602 */
[----:B------:R-:W-:Y:S01]  /*d9cd0*/  IMAD.X R25, R25, 0x1, R4, P4 ;  /* 0x0000000119197824 */ /* 0x000fe200020e0604 */
[C---:B0-----:R-:W-:Y:S02]  /*d9ce0*/  IADD3 R22, P2, PT, R29.reuse, R10, RZ ;  /* 0x0000000a1d167210 */ /* 0x041fe40007f5e0ff */
[----:B------:R0:W-:Y:S03]  /*d9cf0*/  STL.64 [R1+0x4c90], R26 ;  /* 0x004c901a01007387 */ /* 0x0001e60000100a00 */
[----:B------:R-:W-:Y:S01]  /*d9d00*/  IMAD.X R23, R56, 0x1, R12, P2 ;  /* 0x0000000138177824 */ /* 0x000fe200010e060c */
[----:B------:R1:W-:Y:S04]  /*d9d10*/  STL.64 [R1+0x4c68], R24 ;  /* 0x004c681801007387 */ /* 0x0003e80000100a00 */
[----:B------:R4:W-:Y:S01]  /*d9d20*/  STL.64 [R1+0x4c60], R22 ;  /* 0x004c601601007387 */ /* 0x0009e20000100a00 */
[----:B0-----:R-:W-:-:S02]  /*d9d30*/  IADD3 R26, P3, PT, R29, R9, RZ ;  /* 0x000000091d1a7210 */ /* 0x001fc40007f7e0ff */
[----:B-1----:R-:W-:-:S03]  /*d9d40*/  IADD3 R24, P4, PT, R29, R7, RZ ;  /* 0x000000071d187210 */ /* 0x002fc60007f9e0ff */
[C---:B------:R-:W-:Y:S01]  /*d9d50*/  IMAD.X R27, R56.reuse, 0x1, R11, P3 ;  /* 0x00000001381b7824 */ /* 0x040fe200018e060b */
[----:B----4-:R-:W-:Y:S01]  /*d9d60*/  IADD3 R22, P2, PT, R29, R14, RZ ;  /* 0x0000000e1d167210 */ /* 0x010fe20007f5e0ff */
[----:B------:R-:W-:-:S03]  /*d9d70*/  IMAD.X R25, R56, 0x1, R8, P4 ;  /* 0x0000000138197824 */ /* 0x000fc600020e0608 */
[----:B------:R0:W-:Y:S01]  /*d9d80*/  STL.64 [R1+0x4c58], R26 ;  /* 0x004c581a01007387 */ /* 0x0001e20000100a00 */
[----:B------:R-:W-:-:S03]  /*d9d90*/  IMAD.X R23, R56, 0x1, R16, P2 ;  /* 0x0000000138177824 */ /* 0x000fc600010e0610 */
[----:B------:R1:W-:Y:S04]  /*d9da0*/  STL.64 [R1+0x4c48], R24 ;  /* 0x004c481801007387 */ /* 0x0003e80000100a00 */
[----:B------:R4:W-:Y:S01]  /*d9db0*/  STL.64 [R1+0x4c38], R22 ;  /* 0x004c381601007387 */ /* 0x0009e20000100a00 */
[C---:B0-----:R-:W-:Y:S02]  /*d9dc0*/  IADD3 R26, P3, PT, R29.reuse, R5, RZ ;  /* 0x000000051d1a7210 */ /* 0x041fe40007f7e0ff */
[----:B-1----:R-:W-:-:S03]  /*d9dd0*/  IADD3 R24, P4, PT, R29, R13, RZ ;  /* 0x0000000d1d187210 */ /* 0x002fc60007f9e0ff */
[C---:B------:R-:W-:Y:S01]  /*d9de0*/  IMAD.X R27, R56.reuse, 0x1, R6, P3 ;  /* 0x00000001381b7824 */ /* 0x040fe200018e0606 */
[----:B----4-:R-:W-:Y:S01]  /*d9df0*/  IADD3 R22, P2, PT, R29, R0, RZ ;  /* 0x000000001d167210 */ /* 0x010fe20007f5e0ff */
[----:B------:R-:W-:-:S03]  /*d9e00*/  IMAD.X R25, R56, 0x1, R15, P4 ;  /* 0x0000000138197824 */ /* 0x000fc600020e060f */
[----:B------:R0:W-:Y:S01]  /*d9e10*/  STL.64 [R1+0x4c28], R26 ;  /* 0x004c281a01007387 */ /* 0x0001e20000100a00 */
[----:B------:R-:W-:-:S03]  /*d9e20*/  IMAD.X R23, R56, 0x1, R2, P2 ;  /* 0x0000000138177824 */ /* 0x000fc600010e0602 */
[----:B------:R-:W-:Y:S04]  /*d9e30*/  STL [R1+0x5954], R29 ;  /* 0x0059541d01007387 */ /* 0x000fe80000100800 */
[----:B------:R-:W-:Y:S01]  /*d9e40*/  STL.64 [R1+0x4c18], R24 ;  /* 0x004c181801007387 */ /* 0x000fe20000100a00 */
[----:B0-----:R-:W-:-:S03]  /*d9e50*/  IADD3 R26, P3, PT, R29, R3, RZ ;  /* 0x000000031d1a7210 */ /* 0x001fc60007f7e0ff */
[----:B------:R0:W-:Y:S02]  /*d9e60*/  STL.64 [R1+0x4c08], R22 ;  /* 0x004c081601007387 */ /* 0x0001e40000100a00 */
[----:B------:R-:W-:-:S05]  /*d9e70*/  IMAD.X R27, R56, 0x1, R4, P3 ;  /* 0x00000001381b7824 */ /* 0x000fca00018e0604 */
[----:B------:R1:W-:Y:S01]  /*d9e80*/  STL.64 [R1+0x4be8], R26 ;  /* 0x004be81a01007387 */ /* 0x0003e20000100a00 */
[----:B0-----:R-:W-:Y:S02]  /*d9e90*/  IMAD.MOV.U32 R23, RZ, RZ, R34 ;  /* 0x000000ffff177224 */ /* 0x001fe400078e0022 */
[----:B------:R-:W-:Y:S01]  /*d9ea0*/  IMAD.MOV.U32 R56, RZ, RZ, R35 ;  /* 0x000000ffff387224 */ /* 0x000fe200078e0023 */
[C---:B--2---:R-:W-:Y:S02]  /*d9eb0*/  IADD3 R24, P4, PT, R30.reuse, R10, RZ ;  /* 0x0000000a1e187210 */ /* 0x044fe40007f9e0ff */
[----:B------:R-:W-:Y:S02]  /*d9ec0*/  SHF.R.S32.HI R22, RZ, 0x1f, R30 ;  /* 0x0000001fff167819 */ /* 0x000fe4000001141e */
[----:B------:R-:W-:-:S03]  /*d9ed0*/  IADD3 R28, P2, PT, R30, R9, RZ ;  /* 0x000000091e1c7210 */ /* 0x000fc60007f5e0ff */
[----:B------:R-:W-:Y:S01]  /*d9ee0*/  IMAD.X R25, R22, 0x1, R12, P4 ;  /* 0x0000000116197824 */ /* 0x000fe200020e060c */
[----:B-1----:R-:W-:Y:S01]  /*d9ef0*/  IADD3 R26, P3, PT, R30, R7, RZ ;  /* 0x000000071e1a7210 */ /* 0x002fe20007f7e0ff */
[----:B------:R-:W-:-:S03]  /*d9f00*/  IMAD.X R29, R22, 0x1, R11, P2 ;  /* 0x00000001161d7824 */ /* 0x000fc600010e060b */
        /* <DEDUP_REMOVED lines=8> */
[----:B------:R-:W-:Y:S01]  /*d9f90*/  IMAD.X R29, R22, 0x1, R6, P2 ;  /* 0x00000001161d7824 */ /* 0x000fe200010e0606 */
[C---:B0-----:R-:W-:Y:S02]  /*d9fa0*/  IADD3 R26, P3, PT, R30.reuse, R13, RZ ;  /* 0x0000000d1e1a7210 */ /* 0x041fe40007f7e0ff */
[----:B------:R-:W-:-:S03]  /*d9fb0*/  IADD3 R34, P2, PT, R30, R3, RZ ;  /* 0x000000031e227210 */ /* 0x000fc60007f5e0ff */
[----:B------:R-:W-:Y:S01]  /*d9fc0*/  IMAD.X R27, R22, 0x1, R15, P3 ;  /* 0x00000001161b7824 */ /* 0x000fe200018e060f */
[----:B-1----:R-:W-:Y:S01]  /*d9fd0*/  IADD3 R24, P4, PT, R30, R0, RZ ;  /* 0x000000001e187210 */ /* 0x002fe20007f9e0ff */
[----:B------:R0:W-:Y:S01]  /*d9fe0*/  STL.64 [R1+0x4bb8], R28 ;  /* 0x004bb81c01007387 */ /* 0x0001e20000100a00 */
[----:B------:R-:W-:-:S03]  /*d9ff0*/  IMAD.X R35, R22, 0x1, R4, P2 ;  /* 0x0000000116237824 */ /* 0x000fc600010e0604 */
[----:B------:R-:W-:Y:S01]  /*da000*/  IMAD.X R25, R22, 0x1, R2, P4 ;  /* 0x0000000116197824 */ /* 0x000fe200020e0602 */
[----:B------:R-:W-:Y:S04]  /*da010*/  STL [R1+0x5958], R30 ;  /* 0x0059581e01007387 */ /* 0x000fe80000100800 */
[----:B------:R1:W-:Y:S01]  /*da020*/  STL.64 [R1+0x4bb0], R26 ;  /* 0x004bb01a01007387 */ /* 0x0003e20000100a00 */
[----:B0-----:R-:W-:-:S03]  /*da030*/  IADD3 R28, P3, PT, R31, R10, RZ ;  /* 0x0000000a1f1c7210 */ /* 0x001fc60007f7e0ff */
[----:B------:R0:W-:Y:S04]  /*da040*/  STL.64 [R1+0x4ba8], R24 ;  /* 0x004ba81801007387 */ /* 0x0001e80000100a00 */
[----:B------:R2:W-:Y:S01]  /*da050*/  STL.64 [R1+0x4ba0], R34 ;  /* 0x004ba02201007387 */ /* 0x0005e20000100a00 */
[C---:B-1----:R-:W-:Y:S02]  /*da060*/  IADD3 R26, P4, PT, R31.reuse, R9, RZ ;  /* 0x000000091f1a7210 */ /* 0x042fe40007f9e0ff */
[----:B0-----:R-:W-:Y:S02]  /*da070*/  SHF.R.S32.HI R25, RZ, 0x1f, R31 ;  /* 0x0000001fff197819 */ /* 0x001fe4000001141f */
[----:B--2---:R-:W-:-:S03]  /*da080*/  IADD3 R34, P2, PT, R31, R7, RZ ;  /* 0x000000071f227210 */ /* 0x004fc60007f5e0ff */
[C---:B------:R-:W-:Y:S02]  /*da090*/  IMAD.X R29, R25.reuse, 0x1, R12, P3 ;  /* 0x00000001191d7824 */ /* 0x040fe400018e060c */
[C---:B------:R-:W-:Y:S02]  /*da0a0*/  IMAD.X R27, R25.reuse, 0x1, R11, P4 ;  /* 0x00000001191b7824 */ /* 0x040fe400020e060b */
[----:B------:R-:W-:Y:S01]  /*da0b0*/  IMAD.X R35, R25, 0x1, R8, P2 ;  /* 0x0000000119237824 */ /* 0x000fe200010e0608 */
[----:B------:R-:W-:Y:S04]  /*da0c0*/  STL.64 [R1+0x4b98], R28 ;  /* 0x004b981c01007387 */ /* 0x000fe80000100a00 */
[----:B------:R-:W-:Y:S04]  /*da0d0*/  STL.64 [R1+0x4b90], R26 ;  /* 0x004b901a01007387 */ /* 0x000fe80000100a00 */
[----:B------:R0:W-:Y:S04]  /*da0e0*/  STL.64 [R1+0x4b88], R34 ;  /* 0x004b882201007387 */ /* 0x0001e80000100a00 */
[----:B0-----:R-:W2:Y:S01]  /*da0f0*/  LDL.LU.64 R34, [R1+0x6110] ;  /* 0x0061100001227983 */ /* 0x001ea20000300a00 */
[----:B------:R-:W-:-:S02]  /*da100*/  IADD3 R28, P3, PT, R31, R14, RZ ;  /* 0x0000000e1f1c7210 */ /* 0x000fc40007f7e0ff */
[----:B------:R-:W-:-:S03]  /*da110*/  IADD3 R26, P4, PT, R31, R5, RZ ;  /* 0x000000051f1a7210 */ /* 0x000fc60007f9e0ff */
[C---:B------:R-:W-:Y:S02]  /*da120*/  IMAD.X R29, R25.reuse, 0x1, R16, P3 ;  /* 0x00000001191d7824 */ /* 0x040fe400018e0610 */
[----:B------:R-:W-:Y:S02]  /*da130*/  IMAD.X R27, R25, 0x1, R6, P4 ;  /* 0x00000001191b7824 */ /* 0x000fe400020e0606 */
[----:B------:R-:W-:Y:S01]  /*da140*/  IMAD.MOV.U32 R22, RZ, RZ, R23 ;  /* 0x000000ffff167224 */ /* 0x000fe200078e0017 */
[----:B------:R0:W-:Y:S01]  /*da150*/  STL.64 [R1+0x4b80], R28 ;  /* 0x004b801c01007387 */ /* 0x0001e20000100a00 */
[----:B------:R-:W-:Y:S01]  /*da160*/  IMAD.MOV.U32 R23, RZ, RZ, R36 ;  /* 0x000000ffff177224 */ /* 0x000fe200078e0024 */
[----:B------:R-:W-:Y:S02]  /*da170*/  IADD3 R36, P2, PT, R31, R13, RZ ;  /* 0x0000000d1f247210 */ /* 0x000fe40007f5e0ff */
[----:B------:R1:W-:Y:S01]  /*da180*/  STL.64 [R1+0x4b78], R26 ;  /* 0x004b781a01007387 */ /* 0x0003e20000100a00 */
[----:B------:R-:W-:-:S02]  /*da190*/  IMAD.MOV.U32 R24, RZ, RZ, R56 ;  /* 0x000000ffff187224 */ /* 0x000fc400078e0038 */
[----:B------:R-:W-:Y:S01]  /*da1a0*/  IMAD.MOV.U32 R56, RZ, RZ, R37 ;  /* 0x000000ffff387224 */ /* 0x000fe200078e0025 */
[----:B0-----:R-:W-:Y:S01]  /*da1b0*/  IADD3 R28, P3, PT, R31, R0, RZ ;  /* 0x000000001f1c7210 */ /* 0x001fe20007f7e0ff */
[----:B-1----:R-:W-:-:S04]  /*da1c0*/  IMAD.MOV.U32 R27, RZ, RZ, R25 ;  /* 0x000000ffff1b7224 */ /* 0x002fc800078e0019 */
[C---:B------:R-:W-:Y:S02]  /*da1d0*/  IMAD.X R37, R27.reuse, 0x1, R15, P2 ;  /* 0x000000011b257824 */ /* 0x040fe400010e060f */
[----:B------:R-:W-:Y:S01]  /*da1e0*/  IMAD.X R29, R27, 0x1, R2, P3 ;  /* 0x000000011b1d7824 */ /* 0x000fe200018e0602 */
[----:B------:R-:W-:Y:S01]  /*da1f0*/  STL [R1+0x595c], R31 ;  /* 0x00595c1f01007387 */ /* 0x000fe20000100800 */
[----:B------:R-:W-:-:S03]  /*da200*/  IADD3 R26, P4, PT, R31, R3, RZ ;  /* 0x000000031f1a7210 */ /* 0x000fc60007f9e0ff */
        /* <DEDUP_REMOVED lines=15> */
[C---:B------:R-:W-:Y:S01]  /*da300*/  IMAD.X R31, R25.reuse, 0x1, R16, P2 ;  /* 0x00000001191f7824 */ /* 0x040fe200010e0610 */
[C---:B-1----:R-:W-:Y:S01]  /*da310*/  IADD3 R28, P3, PT, R32.reuse, R5, RZ ;  /* 0x00000005201c7210 */ /* 0x042fe20007f7e0ff */
        /* <DEDUP_REMOVED lines=9> */
[----:B------:R-:W-:Y:S01]  /*da3b0*/  IADD3 R28, P3, PT, R32, R3, RZ ;  /* 0x00000003201c7210 */ /* 0x000fe20007f7e0ff */
[C---:B------:R-:W-:Y:S01]  /*da3c0*/  IMAD.X R31, R29.reuse, 0x1, R2, P2 ;  /* 0x000000011d1f7824 */ /* 0x040fe200010e0602 */
[----:B------:R-:W-:Y:S02]  /*da3d0*/  SHF.R.S32.HI R25, RZ, 0x1f, R33 ;  /* 0x0000001fff197819 */ /* 0x000fe40000011421 */
        /* <DEDUP_REMOVED lines=9> */
[----:B0-----:R-:W-:-:S04]  /*da470*/  IADD3 R28, P3, PT, R33, R7, RZ ;  /* 0x00000007211c7210 */ /* 0x001fc80007f7e0ff */
[----:B------:R0:W-:Y:S01]  /*da480*/  STL.64 [R1+0x4b10], R30 ;  /* 0x004b101e01007387 */ /* 0x0001e20000100a00 */
        /* <DEDUP_REMOVED lines=10> */
[----:B0-----:R-:W-:Y:S02]  /*da530*/  IADD3 R26, P4, PT, R33, R0, RZ ;  /* 0x00000000211a7210 */ /* 0x001fe40007f9e0ff */
[----:B------:R-:W-:Y:S03]  /*da540*/  STL [R1+0x596c], R33 ;  /* 0x00596c2101007387 */ /* 0x000fe60000100800 */
[----:B------:R-:W-:Y:S01]  /*da550*/  IMAD.X R27, R25, 0x1, R2, P4 ;  /* 0x00000001191b7824 */ /* 0x000fe200020e0602 */
[----:B------:R-:W-:Y:S01]  /*da560*/  STL [R1+0x5a54], R33 ;  /* 0x005a542101007387 */ /* 0x000fe20000100800 */
[----:B-1----:R-:W-:-:S03]  /*da570*/  IADD3 R30, P2, PT, R33, R3, RZ ;  /* 0x00000003211e7210 */ /* 0x002fc60007f5e0ff */
[----:B------:R-:W-:Y:S04]  /*da580*/  STL.64 [R1+0x4af0], R28 ;  /* 0x004af01c01007387 */ /* 0x000fe80000100a00 */
[----:B------:R0:W-:Y:S01]  /*da590*/  STL.64 [R1+0x4ae8], R26 ;  /* 0x004ae81a01007387 */ /* 0x0001e20000100a00 */
[----:B------:R-:W-:-:S05]  /*da5a0*/  IMAD.X R31, R25, 0x1, R4, P2 ;  /* 0x00000001191f7824 */ /* 0x000fca00010e0604 */
[----:B------:R1:W-:Y:S01]  /*da5b0*/  STL.64 [R1+0x4ae0], R30 ;  /* 0x004ae01e01007387 */ /* 0x0003e20000100a00 */
[----:B------:R-:W-:Y:S02]  /*da5c0*/  IMAD.MOV.U32 R25, RZ, RZ, R24 ;  /* 0x000000ffff197224 */ /* 0x000fe400078e0018 */
[----:B0-----:R-:W-:Y:S02]  /*da5d0*/  IMAD.MOV.U32 R26, RZ, RZ, R23 ;  /* 0x000000ffff1a7224 */ /* 0x001fe400078e0017 */
[----:B------:R-:W-:Y:S02]  /*da5e0*/  IMAD.MOV.U32 R23, RZ, RZ, R38 ;  /* 0x000000ffff177224 */ /* 0x000fe400078e0026 */
[----:B------:R-:W-:Y:S02]  /*da5f0*/  IMAD.MOV.U32 R24, RZ, RZ, R56 ;  /* 0x000000ffff187224 */ /* 0x000fe400078e0038 */
[----:B------:R-:W-:Y:S01]  /*da600*/  IMAD.MOV.U32 R56, RZ, RZ, R39 ;  /* 0x000000ffff387224 */ /* 0x000fe200078e0027 */
[----:B--2---:R-:W-:-:S02]  /*da610*/  IADD3 R28, P3, PT, R34, R10, RZ ;  /* 0x0000000a221c7210 */ /* 0x004fc40007f7e0ff */
[----:B------:R-:W-:Y:S02]  /*da620*/  SHF.R.S32.HI R27, RZ, 0x1f, R34 ;  /* 0x0000001fff1b7819 */ /* 0x000fe40000011422 */
[----:B------:R-:W-:-:S03]  /*da630*/  IADD3 R32, P4, PT, R34, R9, RZ ;  /* 0x0000000922207210 */ /* 0x000fc60007f9e0ff */
[C---:B------:R-:W-:Y:S01]  /*da640*/  IMAD.X R29, R27.reuse, 0x1, R12, P3 ;  /* 0x000000011b1d7824 */ /* 0x040fe200018e060c */
[----:B-1----:R-:W-:Y:S01]  /*da650*/  IADD3 R30, P2, PT, R34, R7, RZ ;  /* 0x00000007221e7210 */ /* 0x002fe20007f5e0ff */
[----:B------:R-:W-:-:S03]  /*da660*/  IMAD.X R33, R27, 0x1, R11, P4 ;  /* 0x000000011b217824 */ /* 0x000fc600020e060b */
[----:B------:R0:W-:Y:S01]  /*da670*/  STL.64 [R1+0x4ad8], R28 ;  /* 0x004ad81c01007387 */ /* 0x0001e20000100a00 */
[----:B------:R-:W-:-:S03]  /*da680*/  IMAD.X R31, R27, 0x1, R8, P2 ;  /* 0x000000011b1f7824 */ /* 0x000fc600010e0608 */
[----:B------:R1:W-:Y:S01]  /*da690*/  STL.64 [R1+0x4ad0], R32 ;  /* 0x004ad02001007387 */ /* 0x0003e20000100a00 */
[----:B0-----:R-:W-:-:S03]  /*da6a0*/  IADD3 R28, P3, PT, R34, R14, RZ ;  /* 0x0000000e221c7210 */ /* 0x001fc60007f7e0ff */
[----:B------:R0:W-:Y:S01]  /*da6b0*/  STL.64 [R1+0x4ac8], R30 ;  /* 0x004ac81e01007387 */ /* 0x0001e20000100a00 */
[----:B-1----:R-:W-:Y:S01]  /*da6c0*/  IADD3 R32, P4, PT, R34, R5, RZ ;  /* 0x0000000522207210 */ /* 0x002fe20007f9e0ff */
[----:B------:R-:W-:-:S04]  /*da6d0*/  IMAD.X R29, R27, 0x1, R16, P3 ;  /* 0x000000011b1d7824 */ /* 0x000fc800018e0610 */
[C---:B------:R-:W-:Y:S01]  /*da6e0*/  IMAD.X R33, R27.reuse, 0x1, R6, P4 ;  /* 0x000000011b217824 */ /* 0x040fe200020e0606 */
[----:B------:R1:W-:Y:S01]  /*da6f0*/  STL.64 [R1+0x4ac0], R28 ;  /* 0x004ac01c01007387 */ /* 0x0003e20000100a00 */
[C---:B------:R-:W-:Y:S02]  /*da700*/  IADD3 R38, P4, PT, R34.reuse, R3, RZ ;  /* 0x0000000322267210 */ /* 0x040fe40007f9e0ff */
[C---:B0-----:R-:W-:Y:S01]  /*da710*/  IADD3 R30, P2, PT, R34.reuse, R13, RZ ;  /* 0x0000000d221e7210 */ /* 0x041fe20007f5e0ff */
[----:B------:R-:W-:Y:S02]  /*da720*/  STL [R1+0x5970], R34 ;  /* 0x0059702201007387 */ /* 0x000fe40000100800 */
[C---:B------:R-:W-:Y:S02]  /*da730*/  IMAD.X R39, R27.reuse, 0x1, R4, P4 ;  /* 0x000000011b277824 */ /* 0x040fe400020e0604 */
[C---:B------:R-:W-:Y:S01]  /*da740*/  IMAD.X R31, R27.reuse, 0x1, R15, P2 ;  /* 0x000000011b1f7824 */ /* 0x040fe200010e060f */
[----:B-1----:R-:W-:Y:S01]  /*da750*/  IADD3 R28, P3, PT, R34, R0, RZ ;  /* 0x00000000221c7210 */ /* 0x002fe20007f7e0ff */
[----:B------:R-:W-:Y:S04]  /*da760*/  STL.64 [R1+0x4ab8], R32 ;  /* 0x004ab82001007387 */ /* 0x000fe80000100a00 */
[----:B------:R-:W-:Y:S01]  /*da770*/  IMAD.X R29, R27, 0x1, R2, P3 ;  /* 0x000000011b1d7824 */ /* 0x000fe200018e0602 */
[----:B------:R-:W-:Y:S04]  /*da780*/  STL.64 [R1+0x4ab0], R30 ;  /* 0x004ab01e01007387 */ /* 0x000fe80000100a00 */
[----:B------:R-:W-:Y:S04]  /*da790*/  STL.64 [R1+0x4aa8], R28 ;  /* 0x004aa81c01007387 */ /* 0x000fe80000100a00 */
[----:B------:R0:W-:Y:S04]  /*da7a0*/  STL.64 [R1+0x4aa0], R38 ;  /* 0x004aa02601007387 */ /* 0x0001e80000100a00 */
[----:B0-----:R-:W2:Y:S01]  /*da7b0*/  LDL.LU.64 R38, [R1+0x6100] ;  /* 0x0061000001267983 */ /* 0x001ea20000300a00 */
[----:B------:R-:W-:-:S02]  /*da7c0*/  IADD3 R32, P2, PT, R35, R10, RZ ;  /* 0x0000000a23207210 */ /* 0x000fc40007f5e0ff */
[----:B------:R-:W-:Y:S02]  /*da7d0*/  SHF.R.S32.HI R29, RZ, 0x1f, R35 ;  /* 0x0000001fff1d7819 */ /* 0x000fe40000011423 */
[----:B------:R-:W-:-:S03]  /*da7e0*/  IADD3 R30, P3, PT, R35, R9, RZ ;  /* 0x00000009231e7210 */ /* 0x000fc60007f7e0ff */
[C---:B------:R-:W-:Y:S02]  /*da7f0*/  IMAD.X R33, R29.reuse, 0x1, R12, P2 ;  /* 0x000000011d217824 */ /* 0x040fe400010e060c */
[----:B------:R-:W-:Y:S02]  /*da800*/  IMAD.X R31, R29, 0x1, R11, P3 ;  /* 0x000000011d1f7824 */ /* 0x000fe400018e060b */
[----:B------:R-:W-:Y:S01]  /*da810*/  IMAD.MOV.U32 R27, RZ, RZ, R23 ;  /* 0x000000ffff1b7224 */ /* 0x000fe200078e0017 */
[----:B------:R0:W-:Y:S01]  /*da820*/  STL.64 [R1+0x4a98], R32 ;  /* 0x004a982001007387 */ /* 0x0001e20000100a00 */
[----:B------:R-:W-:Y:S01]  /*da830*/  IMAD.MOV.U32 R23, RZ, RZ, R40 ;  /* 0x000000ffff177224 */ /* 0x000fe200078e0028 */
[----:B------:R-:W-:Y:S01]  /*da840*/  IADD3 R40, P4, PT, R35, R7, RZ ;  /* 0x0000000723287210 */ /* 0x000fe20007f9e0ff */
[----:B------:R-:W-:Y:S01]  /*da850*/  IMAD.MOV.U32 R28, RZ, RZ, R24 ;  /* 0x000000ffff1c7224 */ /* 0x000fe200078e0018 */
[----:B------:R1:W-:Y:S01]  /*da860*/  STL.64 [R1+0x4a90], R30 ;  /* 0x004a901e01007387 */ /* 0x0003e20000100a00 */
[----:B------:R-:W-:-:S02]  /*da870*/  IMAD.MOV.U32 R24, RZ, RZ, R56 ;  /* 0x000000ffff187224 */ /* 0x000fc400078e0038 */
[----:B------:R-:W-:Y:S01]  /*da880*/  IMAD.MOV.U32 R56, RZ, RZ, R41 ;  /* 0x000000ffff387224 */ /* 0x000fe200078e0029 */
[----:B0-----:R-:W-:Y:S01]  /*da890*/  IADD3 R32, P2, PT, R35, R14, RZ ;  /* 0x0000000e23207210 */ /* 0x001fe20007f5e0ff */
[----:B------:R-:W-:Y:S01]  /*da8a0*/  IMAD.X R41, R29, 0x1, R8, P4 ;  /* 0x000000011d297824 */ /* 0x000fe200020e0608 */
[----:B-1----:R-:W-:-:S03]  /*da8b0*/  IADD3 R30, P3, PT, R35, R5, RZ ;  /* 0x00000005231e7210 */ /* 0x002fc60007f7e0ff */
[C---:B------:R-:W-:Y:S01]  /*da8c0*/  IMAD.X R33, R29.reuse, 0x1, R16, P2 ;  /* 0x000000011d217824 */ /* 0x040fe200010e0610 */
[----:B------:R0:W-:Y:S01]  /*da8d0*/  STL.64 [R1+0x4a88], R40 ;  /* 0x004a882801007387 */ /* 0x0001e20000100a00 */
[----:B------:R-:W-:-:S03]  /*da8e0*/  IMAD.X R31, R29, 0x1, R6, P3 ;  /* 0x000000011d1f7824 */ /* 0x000fc600018e0606 */
[----:B------:R-:W-:Y:S04]  /*da8f0*/  STL.64 [R1+0x4a80], R32 ;  /* 0x004a802001007387 */ /* 0x000fe80000100a00 */
[----:B------:R1:W-:Y:S01]  /*da900*/  STL.64 [R1+0x4a78], R30 ;  /* 0x004a781e01007387 */ /* 0x0003e20000100a00 */
[----:B0-----:R-:W-:Y:S01]  /*da910*/  IADD3 R40, P4, PT, R35, R13, RZ ;  /* 0x0000000d23287210 */ /* 0x001fe20007f9e0ff */
[----:B-1----:R-:W-:-:S04]  /*da920*/  IMAD.MOV.U32 R31, RZ, RZ, R29 ;  /* 0x000000ffff1f7224 */ /* 0x002fc800078e001d */
[----:B------:R-:W-:Y:S01]  /*da930*/  IMAD.X R41, R31, 0x1, R15, P4 ;  /* 0x000000011f297824 */ /* 0x000fe200020e060f */
[----:B------:R-:W-:Y:S04]  /*da940*/  STL [R1+0x5a58], R35 ;  /* 0x005a582301007387 */ /* 0x000fe80000100800 */
[----:B------:R0:W-:Y:S04]  /*da950*/  STL.64 [R1+0x4a70], R40 ;  /* 0x004a702801007387 */ /* 0x0001e80000100a00 */
[----:B0-----:R-:W4:Y:S01]  /*da960*/  LDL.LU.64 R40, [R1+0x60f8] ;  /* 0x0060f80001287983 */ /* 0x001f220000300a00 */
[----:B------:R-:W-:-:S05]  /*da970*/  IADD3 R32, P2, PT, R35, R0, RZ ;  /* 0x0000000023207210 */ /* 0x000fca0007f5e0ff */
[----:B------:R-:W-:Y:S01]  /*da980*/  IMAD.X R33, R31, 0x1, R2, P2 ;  /* 0x000000011f217824 */ /* 0x000fe200010e0602 */
[----:B------:R-:W-:Y:S02]  /*da990*/  IADD3 R30, P3, PT, R35, R3, RZ ;  /* 0x00000003231e7210 */ /* 0x000fe40007f7e0ff */
[----:B---3--:R-:W-:Y:S02]  /*da9a0*/  IADD3 R34, P4, PT, R36, R10, RZ ;  /* 0x0000000a24227210 */ /* 0x008fe40007f9e0ff */
[----:B------:R0:W-:Y:S01]  /*da9b0*/  STL.64 [R1+0x4a68], R32 ;  /* 0x004a682001007387 */ /* 0x0001e20000100a00 */
[----:B------:R-:W-:Y:S01]  /*da9c0*/  SHF.R.S32.HI R29, RZ, 0x1f, R36 ;  /* 0x0000001fff1d7819 */ /* 0x000fe20000011424 */
[----:B------:R-:W-:-:S04]  /*da9d0*/  IMAD.X R31, R31, 0x1, R4, P3 ;  /* 0x000000011f1f7824 */ /* 0x000fc800018e0604 */
[C---:B------:R-:W-:Y:S01]  /*da9e0*/  IMAD.X R35, R29.reuse, 0x1, R12, P4 ;  /* 0x000000011d237824 */ /* 0x040fe200020e060c */
[C---:B0-----:R-:W-:Y:S01]  /*da9f0*/  IADD3 R32, P2, PT, R36.reuse, R9, RZ ;  /* 0x0000000924207210 */ /* 0x041fe20007f5e0ff */
[----:B------:R0:W-:Y:S04]  /*daa00*/  STL.64 [R1+0x4a60], R30 ;  /* 0x004a601e01007387 */ /* 0x0001e80000100a00 */
[----:B------:R-:W-:Y:S01]  /*daa10*/  IMAD.X R33, R29, 0x1, R11, P2 ;  /* 0x000000011d217824 */ /* 0x000fe200010e060b */
[----:B------:R1:W-:Y:S04]  /*daa20*/  STL.64 [R1+0x4a58], R34 ;  /* 0x004a582201007387 */ /* 0x0003e80000100a00 */
[----:B------:R3:W-:Y:S01]  /*daa30*/  STL.64 [R1+0x4a50], R32 ;  /* 0x004a502001007387 */ /* 0x0007e20000100a00 */
[----:B0-----:R-:W-:-:S02]  /*daa40*/  IADD3 R30, P3, PT, R36, R7, RZ ;  /* 0x00000007241e7210 */ /* 0x001fc40007f7e0ff */
[----:B-1----:R-:W-:-:S03]  /*daa50*/  IADD3 R34, P4, PT, R36, R14, RZ ;  /* 0x0000000e24227210 */ /* 0x002fc60007f9e0ff */
[C---:B------:R-:W-:Y:S01]  /*daa60*/  IMAD.X R31, R29.reuse, 0x1, R8, P3 ;  /* 0x000000011d1f7824 */ /* 0x040fe200018e0608 */
[----:B---3--:R-:W-:Y:S01]  /*daa70*/  IADD3 R32, P2, PT, R36, R5, RZ ;  /* 0x0000000524207210 */ /* 0x008fe20007f5e0ff */
[----:B------:R-:W-:-:S03]  /*daa80*/  IMAD.X R35, R29, 0x1, R16, P4 ;  /* 0x000000011d237824 */ /* 0x000fc600020e0610 */
[----:B------:R0:W-:Y:S01]  /*daa90*/  STL.64 [R1+0x4a48], R30 ;  /* 0x004a481e01007387 */ /* 0x0001e20000100a00 */
[----:B------:R-:W-:-:S03]  /*daaa0*/  IMAD.X R33, R29, 0x1, R6, P2 ;  /* 0x000000011d217824 */ /* 0x000fc600010e0606 */
[----:B------:R-:W-:Y:S04]  /*daab0*/  STL.64 [R1+0x4a40], R34 ;  /* 0x004a402201007387 */ /* 0x000fe80000100a00 */
[----:B------:R1:W-:Y:S01]  /*daac0*/  STL.64 [R1+0x4a38], R32 ;  /* 0x004a382001007387 */ /* 0x0003e20000100a00 */
[C---:B0-----:R-:W-:Y:S01]  /*daad0*/  IADD3 R30, P3, PT, R36.reuse, R13, RZ ;  /* 0x0000000d241e7210 */ /* 0x041fe20007f7e0ff */
        /* <DEDUP_REMOVED lines=8> */
[----:B0-----:R-:W-:Y:S02]  /*dab60*/  IADD3 R30, P3, PT, R37, R10, RZ ;  /* 0x0000000a251e7210 */ /* 0x001fe40007f7e0ff */
[----:B------:R0:W-:Y:S03]  /*dab70*/  STL.64 [R1+0x4a28], R34 ;  /* 0x004a282201007387 */ /* 0x0001e60000100a00 */
[----:B------:R-:W-:Y:S01]  /*dab80*/  IMAD.X R31, R29, 0x1, R12, P3 ;  /* 0x000000011d1f7824 */ /* 0x000fe200018e060c */
[----:B------:R1:W-:Y:S04]  /*dab90*/  STL.64 [R1+0x4a20], R32 ;  /* 0x004a202001007387 */ /* 0x0003e80000100a00 */
[----:B------:R3:W-:Y:S01]  /*daba0*/  STL.64 [R1+0x4a18], R30 ;  /* 0x004a181e01007387 */ /* 0x0007e20000100a00 */
[----:B0-----:R-:W-:-:S02]  /*dabb0*/  IADD3 R34, P4, PT, R37, R9, RZ ;  /* 0x0000000925227210 */ /* 0x001fc40007f9e0ff */
        /* <DEDUP_REMOVED lines=15> */
[----:B------:R-:W-:Y:S04]  /*dacb0*/  STL.64 [R1+0x5a60], R36 ;  /* 0x005a602401007387 */ /* 0x000fe80000100a00 */
[----:B------:R-:W-:Y:S01]  /*dacc0*/  STL.64 [R1+0x49f0], R32 ;  /* 0x0049f02001007387 */ /* 0x000fe20000100a00 */
[----:B0-----:R-:W-:-:S03]  /*dacd0*/  IADD3 R34, P4, PT, R37, R3, RZ ;  /* 0x0000000325227210 */ /* 0x001fc60007f9e0ff */
[----:B------:R0:W-:Y:S02]  /*dace0*/  STL.64 [R1+0x49e8], R30 ;  /* 0x0049e81e01007387 */ /* 0x0001e40000100a00 */
[----:B------:R-:W-:-:S05]  /*dacf0*/  IMAD.X R35, R29, 0x1, R4, P4 ;  /* 0x000000011d237824 */ /* 0x000fca00020e0604 */
[----:B------:R1:W-:Y:S01]  /*dad00*/  STL.64 [R1+0x49e0], R34 ;  /* 0x0049e02201007387 */ /* 0x0003e20000100a00 */
[----:B0-----:R-:W-:Y:S02]  /*dad10*/  IMAD.MOV.U32 R30, RZ, RZ, R28 ;  /* 0x000000ffff1e7224 */ /* 0x001fe400078e001c */
[----:B------:R-:W-:Y:S02]  /*dad20*/  IMAD.MOV.U32 R28, RZ, RZ, R56 ;  /* 0x000000ffff1c7224 */ /* 0x000fe400078e0038 */
[----:B------:R-:W-:Y:S02]  /*dad30*/  IMAD.MOV.U32 R56, RZ, RZ, R42 ;  /* 0x000000ffff387224 */ /* 0x000fe400078e002a */
[----:B------:R-:W-:Y:S02]  /*dad40*/  IMAD.MOV.U32 R29, RZ, RZ, R27 ;  /* 0x000000ffff1d7224 */ /* 0x000fe400078e001b */
[----:B------:R-:W-:Y:S01]  /*dad50*/  IMAD.MOV.U32 R27, RZ, RZ, R43 ;  /* 0x000000ffff1b7224 */ /* 0x000fe200078e002b */
[----:B--2---:R-:W-:-:S02]  /*dad60*/  IADD3 R36, P2, PT, R38, R10, RZ ;  /* 0x0000000a26247210 */ /* 0x004fc40007f5e0ff */
[----:B------:R-:W-:-:S05]  /*dad70*/  SHF.R.S32.HI R31, RZ, 0x1f, R38 ;  /* 0x0000001fff1f7819 */ /* 0x000fca0000011426 */
[C---:B------:R-:W-:Y:S01]  /*dad80*/  IMAD.X R37, R31.reuse, 0x1, R12, P2 ;  /* 0x000000011f257824 */ /* 0x040fe200010e060c */
[C---:B------:R-:W-:Y:S02]  /*dad90*/  IADD3 R32, P3, PT, R38.reuse, R9, RZ ;  /* 0x0000000926207210 */ /* 0x040fe40007f7e0ff */
[C---:B-1----:R-:W-:Y:S02]  /*dada0*/  IADD3 R34, P4, PT, R38.reuse, R7, RZ ;  /* 0x0000000726227210 */ /* 0x042fe40007f9e0ff */
[----:B------:R0:W-:Y:S01]  /*dadb0*/  STL.64 [R1+0x49d8], R36 ;  /* 0x0049d82401007387 */ /* 0x0001e20000100a00 */
[C---:B------:R-:W-:Y:S02]  /*dadc0*/  IMAD.X R33, R31.reuse, 0x1, R11, P3 ;  /* 0x000000011f217824 */ /* 0x040fe400018e060b */
[C---:B------:R-:W-:Y:S01]  /*dadd0*/  IMAD.X R35, R31.reuse, 0x1, R8, P4 ;  /* 0x000000011f237824 */ /* 0x040fe200020e0608 */
        /* <DEDUP_REMOVED lines=8> */
[----:B--2---:R-:W-:Y:S01]  /*dae60*/  IADD3 R36, P2, PT, R38, R0, RZ ;  /* 0x0000000026247210 */ /* 0x004fe20007f5e0ff */
[----:B------:R-:W-:-:S03]  /*dae70*/  IMAD.X R35, R31, 0x1, R15, P4 ;  /* 0x000000011f237824 */ /* 0x000fc600020e060f */
[----:B------:R0:W-:Y:S01]  /*dae80*/  STL.64 [R1+0x49b8], R32 ;  /* 0x0049b82001007387 */ /* 0x0001e20000100a00 */
[----:B------:R-:W-:-:S03]  /*dae90*/  IMAD.X R37, R31, 0x1, R2, P2 ;  /* 0x000000011f257824 */ /* 0x000fc600010e0602 */
[----:B------:R1:W-:Y:S01]  /*daea0*/  STL.64 [R1+0x49b0], R34 ;  /* 0x0049b02201007387 */ /* 0x0003e20000100a00 */
[----:B------:R-:W-:-:S03]  /*daeb0*/  IADD3 R42, P2, PT, R39, R9, RZ ;  /* 0x00000009272a7210 */ /* 0x000fc60007f5e0ff */
[----:B------:R2:W-:Y:S01]  /*daec0*/  STL.64 [R1+0x49a8], R36 ;  /* 0x0049a82401007387 */ /* 0x0005e20000100a00 */
[----:B0-----:R-:W-:Y:S02]  /*daed0*/  IADD3 R32, P3, PT, R38, R3, RZ ;  /* 0x0000000326207210 */ /* 0x001fe40007f7e0ff */
[----:B-1----:R-:W-:Y:S02]  /*daee0*/  IADD3 R34, P4, PT, R39, R10, RZ ;  /* 0x0000000a27227210 */ /* 0x002fe40007f9e0ff */
[----:B--2---:R-:W-:Y:S01]  /*daef0*/  SHF.R.S32.HI R37, RZ, 0x1f, R39 ;  /* 0x0000001fff257819 */ /* 0x004fe20000011427 */
[----:B------:R-:W-:-:S04]  /*daf00*/  IMAD.X R33, R31, 0x1, R4, P3 ;  /* 0x000000011f217824 */ /* 0x000fc800018e0604 */
[C---:B------:R-:W-:Y:S02]  /*daf10*/  IMAD.X R35, R37.reuse, 0x1, R12, P4 ;  /* 0x0000000125237824 */ /* 0x040fe400020e060c */
[----:B------:R-:W-:Y:S01]  /*daf20*/  IMAD.X R43, R37, 0x1, R11, P2 ;  /* 0x00000001252b7824 */ /* 0x000fe200010e060b */
[----:B------:R0:W-:Y:S04]  /*daf30*/  STL.64 [R1+0x49a0], R32 ;  /* 0x0049a02001007387 */ /* 0x0001e80000100a00 */
[----:B------:R1:W-:Y:S04]  /*daf40*/  STL.64 [R1+0x4998], R34 ;  /* 0x0049982201007387 */ /* 0x0003e80000100a00 */
[----:B------:R2:W-:Y:S01]  /*daf50*/  STL.64 [R1+0x4990], R42 ;  /* 0x0049902a01007387 */ /* 0x0005e20000100a00 */
[----:B0-----:R-:W-:-:S02]  /*daf60*/  IADD3 R32, P3, PT, R39, R7, RZ ;  /* 0x0000000727207210 */ /* 0x001fc40007f7e0ff */
        /* <DEDUP_REMOVED lines=9> */
[----:B------:R-:W-:Y:S02]  /*db000*/  IMAD.MOV.U32 R32, RZ, RZ, R30 ;  /* 0x000000ffff207224 */ /* 0x000fe400078e001e */
        /* <DEDUP_REMOVED lines=9> */
[----:B------:R-:W-:Y:S02]  /*db0a0*/  IMAD.MOV.U32 R29, RZ, RZ, R28 ;  /* 0x000000ffff1d7224 */ /* 0x000fe400078e001c */
[----:B------:R-:W-:Y:S02]  /*db0b0*/  IMAD.MOV.U32 R28, RZ, RZ, R27 ;  /* 0x000000ffff1c7224 */ /* 0x000fe400078e001b */
[----:B------:R-:W-:Y:S01]  /*db0c0*/  IMAD.MOV.U32 R27, RZ, RZ, R44 ;  /* 0x000000ffff1b7224 */ /* 0x000fe200078e002c */
[C---:B------:R-:W-:Y:S01]  /*db0d0*/  IADD3 R44, P2, PT, R39.reuse, R3, RZ ;  /* 0x00000003272c7210 */ /* 0x040fe20007f5e0ff */
[----:B------:R0:W-:Y:S01]  /*db0e0*/  STL.64 [R1+0x5a68], R38 ;  /* 0x005a682601007387 */ /* 0x0001e20000100a00 */
[----:B------:R-:W-:-:S02]  /*db0f0*/  IADD3 R46, P3, PT, R39, R13, RZ ;  /* 0x0000000d272e7210 */ /* 0x000fc40007f7e0ff */
[----:B------:R-:W-:Y:S01]  /*db100*/  IADD3 R34, P4, PT, R39, R0, RZ ;  /* 0x0000000027227210 */ /* 0x000fe20007f9e0ff */
[----:B------:R1:W-:Y:S01]  /*db110*/  STL [R1+0x4960], R44 ;  /* 0x0049602c01007387 */ /* 0x0003e20000100800 */
[----:B0-----:R-:W-:Y:S02]  /*db120*/  IMAD.MOV.U32 R38, RZ, RZ, R44 ;  /* 0x000000ffff267224 */ /* 0x001fe400078e002c */
[----:B------:R-:W-:Y:S02]  /*db130*/  IMAD.MOV.U32 R39, RZ, RZ, R45 ;  /* 0x000000ffff277224 */ /* 0x000fe400078e002d */
[----:B-1----:R-:W3:Y:S01]  /*db140*/  LDL.LU.64 R44, [R1+0x60e8] ;  /* 0x0060e800012c7983 */ /* 0x002ee20000300a00 */
[----:B------:R-:W-:Y:S02]  /*db150*/  IMAD.MOV.U32 R39, RZ, RZ, R37 ;  /* 0x000000ffff277224 */ /* 0x000fe400078e0025 */
[----:B------:R-:W-:Y:S02]  /*db160*/  IMAD.X R47, R37, 0x1, R15, P3 ;  /* 0x00000001252f7824 */ /* 0x000fe400018e060f */
[----:B------:R-:W-:-:S02]  /*db170*/  IMAD.X R35, R39, 0x1, R2, P4 ;  /* 0x0000000127237824 */ /* 0x000fc400020e0602 */
[----:B------:R-:W-:Y:S01]  /*db180*/  IMAD.X R39, R39, 0x1, R4, P2 ;  /* 0x0000000127277824 */ /* 0x000fe200010e0604 */
[----:B------:R0:W-:Y:S01]  /*db190*/  STL.64 [R1+0x4970], R46 ;  /* 0x0049702e01007387 */ /* 0x0001e20000100a00 */
[C---:B----4-:R-:W-:Y:S02]  /*db1a0*/  IADD3 R36, P3, PT, R40.reuse, R10, RZ ;  /* 0x0000000a28247210 */ /* 0x050fe40007f7e0ff */
[C---:B------:R-:W-:Y:S01]  /*db1b0*/  IADD3 R38, P2, PT, R40.reuse, R7, RZ ;  /* 0x0000000728267210 */ /* 0x040fe20007f5e0ff */
[----:B0-----:R-:W4:Y:S04]  /*db1c0*/  LDL.LU.64 R46, [R1+0x60e0] ;  /* 0x0060e000012e7983 */ /* 0x001f280000300a00 */
[----:B------:R0:W-:Y:S04]  /*db1d0*/  STL.64 [R1+0x4968], R34 ;  /* 0x0049682201007387 */ /* 0x0001e80000100a00 */
[----:B------:R1:W-:Y:S01]  /*db1e0*/  STL [R1+0x4964], R39 ;  /* 0x0049642701007387 */ /* 0x0003e20000100800 */
[----:B0-----:R-:W-:-:S02]  /*db1f0*/  IADD3 R34, P4, PT, R40, R9, RZ ;  /* 0x0000000928227210 */ /* 0x001fc40007f9e0ff */
[----:B-1----:R-:W-:-:S05]  /*db200*/  SHF.R.S32.HI R39, RZ, 0x1f, R40 ;  /* 0x0000001fff277819 */ /* 0x002fca0000011428 */
[C---:B------:R-:W-:Y:S02]  /*db210*/  IMAD.X R37, R39.reuse, 0x1, R12, P3 ;  /* 0x0000000127257824 */ /* 0x040fe400018e060c */
[C---:B------:R-:W-:Y:S02]  /*db220*/  IMAD.X R35, R39.reuse, 0x1, R11, P4 ;  /* 0x0000000127237824 */ /* 0x040fe400020e060b */
[----:B------:R-:W-:Y:S01]  /*db230*/  IMAD.X R39, R39, 0x1, R8, P2 ;  /* 0x0000000127277824 */ /* 0x000fe200010e0608 */
[----:B------:R0:W-:Y:S04]  /*db240*/  STL.64 [R1+0x4958], R36 ;  /* 0x0049582401007387 */ /* 0x0001e80000100a00 */
[----:B------:R1:W-:Y:S04]  /*db250*/  STL.64 [R1+0x4950], R34 ;  /* 0x0049502201007387 */ /* 0x0003e80000100a00 */
[----:B------:R1:W-:Y:S01]  /*db260*/  STL.64 [R1+0x4948], R38 ;  /* 0x0049482601007387 */ /* 0x0003e20000100a00 */
[----:B0-----:R-:W-:-:S02]  /*db270*/  IADD3 R36, P3, PT, R40, R14, RZ ;  /* 0x0000000e28247210 */ /* 0x001fc40007f7e0ff */
[----:B-1----:R-:W-:Y:S02]  /*db280*/  IADD3 R34, P4, PT, R40, R5, RZ ;  /* 0x0000000528227210 */ /* 0x002fe40007f9e0ff */
[----:B------:R-:W-:-:S05]  /*db290*/  SHF.R.S32.HI R39, RZ, 0x1f, R40 ;  /* 0x0000001fff277819 */ /* 0x000fca0000011428 */
[C---:B------:R-:W-:Y:S02]  /*db2a0*/  IMAD.X R37, R39.reuse, 0x1, R16, P3 ;  /* 0x0000000127257824 */ /* 0x040fe400018e0610 */
[----:B------:R-:W-:Y:S01]  /*db2b0*/  IMAD.X R35, R39, 0x1, R6, P4 ;  /* 0x0000000127237824 */ /* 0x000fe200020e0606 */
[C---:B------:R-:W-:Y:S02]  /*db2c0*/  IADD3 R38, P2, PT, R40.reuse, R13, RZ ;  /* 0x0000000d28267210 */ /* 0x040fe40007f5e0ff */
[----:B------:R0:W-:Y:S04]  /*db2d0*/  STL.64 [R1+0x4940], R36 ;  /* 0x0049402401007387 */ /* 0x0001e80000100a00 */
[----:B------:R1:W-:Y:S01]  /*db2e0*/  STL.64 [R1+0x4938], R34 ;  /* 0x0049382201007387 */ /* 0x0003e20000100a00 */
[C---:B0-----:R-:W-:Y:S01]  /*db2f0*/  IADD3 R36, P3, PT, R40.reuse, R0, RZ ;  /* 0x0000000028247210 */ /* 0x041fe20007f7e0ff */
[----:B-1----:R-:W-:Y:S01]  /*db300*/  IMAD.MOV.U32 R35, RZ, RZ, R39 ;  /* 0x000000ffff237224 */ /* 0x002fe200078e0027 */
[----:B------:R-:W-:-:S03]  /*db310*/  IADD3 R34, P4, PT, R40, R3, RZ ;  /* 0x0000000328227210 */ /* 0x000fc60007f9e0ff */
[C---:B------:R-:W-:Y:S02]  /*db320*/  IMAD.X R39, R35.reuse, 0x1, R15, P2 ;  /* 0x0000000123277824 */ /* 0x040fe400010e060f */
[C---:B------:R-:W-:Y:S02]  /*db330*/  IMAD.X R37, R35.reuse, 0x1, R2, P3 ;  /* 0x0000000123257824 */ /* 0x040fe400018e0602 */
[----:B------:R-:W-:Y:S01]  /*db340*/  IMAD.X R35, R35, 0x1, R4, P4 ;  /* 0x0000000123237824 */ /* 0x000fe200020e0604 */
[----:B------:R0:W-:Y:S04]  /*db350*/  STL.64 [R1+0x4930], R38 ;  /* 0x0049302601007387 */ /* 0x0001e80000100a00 */
[----:B------:R-:W-:Y:S04]  /*db360*/  STL.64 [R1+0x4928], R36 ;  /* 0x0049282401007387 */ /* 0x000fe80000100a00 */
[----:B------:R1:W-:Y:S01]  /*db370*/  STL.64 [R1+0x4920], R34 ;  /* 0x0049202201007387 */ /* 0x0003e20000100a00 */
[----:B0-----:R-:W-:Y:S01]  /*db380*/  IADD3 R38, P2, PT, R41, R10, RZ ;  /* 0x0000000a29267210 */ /* 0x001fe20007f5e0ff */
[----:B-1----:R-:W-:-:S02]  /*db390*/  IMAD.MOV.U32 R35, RZ, RZ, R33 ;  /* 0x000000ffff237224 */ /* 0x002fc400078e0021 */
[----:B------:R-:W-:Y:S02]  /*db3a0*/  IMAD.MOV.U32 R33, RZ, RZ, R31 ;  /* 0x000000ffff217224 */ /* 0x000fe400078e001f */
[----:B------:R-:W-:Y:S02]  /*db3b0*/  IMAD.MOV.U32 R31, RZ, RZ, R29 ;  /* 0x000000ffff1f7224 */ /* 0x000fe400078e001d */
[----:B------:R-:W-:Y:S02]  /*db3c0*/  IMAD.MOV.U32 R29, RZ, RZ, R27 ;  /* 0x000000ffff1d7224 */ /* 0x000fe400078e001b */
[----:B------:R-:W-:Y:S02]  /*db3d0*/  IMAD.MOV.U32 R34, RZ, RZ, R30 ;  /* 0x000000ffff227224 */ /* 0x000fe400078e001e */
[----:B------:R-:W-:Y:S01]  /*db3e0*/  IMAD.MOV.U32 R27, RZ, RZ, R49 ;  /* 0x000000ffff1b7224 */ /* 0x000fe200078e0031 */
[----:B------:R-:W-:Y:S01]  /*db3f0*/  SHF.R.S32.HI R49, RZ, 0x1f, R41 ;  /* 0x0000001fff317819 */ /* 0x000fe20000011429 */
[----:B------:R-:W-:Y:S01]  /*db400*/  IMAD.MOV.U32 R30, RZ, RZ, R28 ;  /* 0x000000ffff1e7224 */ /* 0x000fe200078e001c */
[C---:B------:R-:W-:Y:S01]  /*db410*/  IADD3 R36, P3, PT, R41.reuse, R9, RZ ;  /* 0x0000000929247210 */ /* 0x040fe20007f7e0ff */
[----:B------:R-:W-:Y:S01]  /*db420*/  IMAD.MOV.U32 R28, RZ, RZ, R48 ;  /* 0x000000ffff1c7224 */ /* 0x000fe200078e0030 */
[----:B------:R-:W-:Y:S01]  /*db430*/  IADD3 R48, P4, PT, R41, R7, RZ ;  /* 0x0000000729307210 */ /* 0x000fe20007f9e0ff */
[----:B------:R-:W-:-:S02]  /*db440*/  IMAD.X R39, R49, 0x1, R12, P2 ;  /* 0x0000000131277824 */ /* 0x000fc400010e060c */
        /* <DEDUP_REMOVED lines=10> */
[----:B------:R-:W-:Y:S02]  /*db4f0*/  IADD3 R48, P4, PT, R41, R13, RZ ;  /* 0x0000000d29307210 */ /* 0x000fe40007f9e0ff */
[----:B------:R-:W-:Y:S04]  /*db500*/  STL.64 [R1+0x4900], R38 ;  /* 0x0049002601007387 */ /* 0x000fe80000100a00 */
[----:B------:R0:W-:Y:S04]  /*db510*/  STL.64 [R1+0x48f8], R36 ;  /* 0x0048f82401007387 */ /* 0x0001e80000100a00 */
[----:B------:R-:W-:Y:S01]  /*db520*/  STL.64 [R1+0x5a78], R40 ;  /* 0x005a782801007387 */ /* 0x000fe20000100a00 */
[----:B0-----:R-:W-:-:S04]  /*db530*/  IMAD.MOV.U32 R37, RZ, RZ, R49 ;  /* 0x000000ffff257224 */ /* 0x001fc800078e0031 */
[----:B------:R-:W-:Y:S01]  /*db540*/  IMAD.X R49, R37, 0x1, R15, P4 ;  /* 0x0000000125317824 */ /* 0x000fe200020e060f */
[----:B------:R-:W-:Y:S04]  /*db550*/  STL [R1+0x5fc8], R41 ;  /* 0x005fc82901007387 */ /* 0x000fe80000100800 */
[----:B------:R0:W-:Y:S04]  /*db560*/  STL.64 [R1+0x48f0], R48 ;  /* 0x0048f03001007387 */ /* 0x0001e80000100a00 */
[----:B0-----:R-:W4:Y:S01]  /*db570*/  LDL.LU.64 R48, [R1+0x60d8] ;  /* 0x0060d80001307983 */ /* 0x001f220000300a00 */
[----:B------:R-:W-:-:S02]  /*db580*/  IADD3 R38, P2, PT, R41, R0, RZ ;  /* 0x0000000029267210 */ /* 0x000fc40007f5e0ff */
[----:B------:R-:W-:-:S03]  /*db590*/  IADD3 R36, P3, PT, R41, R3, RZ ;  /* 0x0000000329247210 */ /* 0x000fc60007f7e0ff */
[C---:B------:R-:W-:Y:S02]  /*db5a0*/  IMAD.X R39, R37.reuse, 0x1, R2, P2 ;  /* 0x0000000125277824 */ /* 0x040fe400010e0602 */
[----:B------:R-:W-:-:S03]  /*db5b0*/  IMAD.X R37, R37, 0x1, R4, P3 ;  /* 0x0000000125257824 */ /* 0x000fc600018e0604 */
[----:B------:R-:W-:Y:S04]  /*db5c0*/  STL.64 [R1+0x48e8], R38 ;  /* 0x0048e82601007387 */ /* 0x000fe80000100a00 */
[----:B------:R0:W-:Y:S01]  /*db5d0*/  STL.64 [R1+0x48e0], R36 ;  /* 0x0048e02401007387 */ /* 0x0001e20000100a00 */
[C---:B--2---:R-:W-:Y:S02]  /*db5e0*/  IADD3 R40, P4, PT, R42.reuse, R10, RZ ;  /* 0x0000000a2a287210 */ /* 0x044fe40007f9e0ff */
[----:B0-----:R-:W-:Y:S02]  /*db5f0*/  SHF.R.S32.HI R37, RZ, 0x1f, R42 ;  /* 0x0000001fff257819 */ /* 0x001fe4000001142a */
[C---:B------:R-:W-:Y:S02]  /*db600*/  IADD3 R38, P2, PT, R42.reuse, R9, RZ ;  /* 0x000000092a267210 */ /* 0x040fe40007f5e0ff */
        /* <DEDUP_REMOVED lines=9> */
[----:B--2---:R-:W-:-:S05]  /*db6a0*/  SHF.R.S32.HI R37, RZ, 0x1f, R42 ;  /* 0x0000001fff257819 */ /* 0x004fca000001142a */
        /* <DEDUP_REMOVED lines=12> */
[----:B------:R1:W-:Y:S04]  /*db770*/  STL.64 [R1+0x48a8], R40 ;  /* 0x0048a82801007387 */ /* 0x0003e80000100a00 */
[----:B------:R2:W-:Y:S01]  /*db780*/  STL.64 [R1+0x48a0], R38 ;  /* 0x0048a02601007387 */ /* 0x0005e20000100a00 */
[----:B0-----:R-:W-:-:S02]  /*db790*/  IADD3 R36, P3, PT, R43, R10, RZ ;  /* 0x0000000a2b247210 */ /* 0x001fc40007f7e0ff */
[C---:B-1----:R-:W-:Y:S02]  /*db7a0*/  IADD3 R40, P4, PT, R43.reuse, R9, RZ ;  /* 0x000000092b287210 */ /* 0x042fe40007f9e0ff */
[----:B--2---:R-:W-:Y:S02]  /*db7b0*/  SHF.R.S32.HI R39, RZ, 0x1f, R43 ;  /* 0x0000001fff277819 */ /* 0x004fe4000001142b */
[----:B------:R-:W-:-:S03]  /*db7c0*/  IADD3 R38, P2, PT, R43, R7, RZ ;  /* 0x000000072b267210 */ /* 0x000fc60007f5e0ff */
[C---:B------:R-:W-:Y:S02]  /*db7d0*/  IMAD.X R37, R39.reuse, 0x1, R12, P3 ;  /* 0x0000000127257824 */ /* 0x040fe400018e060c */
[C---:B------:R-:W-:Y:S02]  /*db7e0*/  IMAD.X R41, R39.reuse, 0x1, R11, P4 ;  /* 0x0000000127297824 */ /* 0x040fe400020e060b */
[----:B------:R-:W-:Y:S01]  /*db7f0*/  IMAD.X R39, R39, 0x1, R8, P2 ;  /* 0x0000000127277824 */ /* 0x000fe200010e0608 */
[----:B------:R0:W-:Y:S04]  /*db800*/  STL.64 [R1+0x4898], R36 ;  /* 0x0048982401007387 */ /* 0x0001e80000100a00 */
[----:B------:R-:W-:Y:S04]  /*db810*/  STL.64 [R1+0x4890], R40 ;  /* 0x0048902801007387 */ /* 0x000fe80000100a00 */
[----:B------:R1:W-:Y:S01]  /*db820*/  STL.64 [R1+0x4888], R38 ;  /* 0x0048882601007387 */ /* 0x0003e20000100a00 */
[----:B0-----:R-:W-:-:S02]  /*db830*/  IMAD.MOV.U32 R37, RZ, RZ, R31 ;  /* 0x000000ffff257224 */ /* 0x001fc400078e001f */
[----:B------:R-:W-:Y:S02]  /*db840*/  IMAD.MOV.U32 R31, RZ, RZ, R30 ;  /* 0x000000ffff1f7224 */ /* 0x000fe400078e001e */
[----:B------:R-:W-:Y:S02]  /*db850*/  IMAD.MOV.U32 R30, RZ, RZ, R29 ;  /* 0x000000ffff1e7224 */ /* 0x000fe400078e001d */
[----:B------:R-:W-:Y:S02]  /*db860*/  IMAD.MOV.U32 R29, RZ, RZ, R27 ;  /* 0x000000ffff1d7224 */ /* 0x000fe400078e001b */
[----:B------:R-:W-:Y:S01]  /*db870*/  IMAD.MOV.U32 R27, RZ, RZ, R50 ;  /* 0x000000ffff1b7224 */ /* 0x000fe200078e0032 */
[C---:B------:R-:W-:Y:S02]  /*db880*/  IADD3 R50, P3, PT, R43.reuse, R14, RZ ;  /* 0x0000000e2b327210 */ /* 0x040fe40007f7e0ff */
[----:B-1----:R-:W-:Y:S02]  /*db890*/  SHF.R.S32.HI R39, RZ, 0x1f, R43 ;  /* 0x0000001fff277819 */ /* 0x002fe4000001142b */
[----:B------:R-:W-:Y:S01]  /*db8a0*/  IADD3 R40, P4, PT, R43, R5, RZ ;  /* 0x000000052b287210 */ /* 0x000fe20007f9e0ff */
[----:B------:R-:W-:-:S02]  /*db8b0*/  IMAD.MOV.U32 R36, RZ, RZ, R28 ;  /* 0x000000ffff247224 */ /* 0x000fc400078e001c */
[----:B------:R-:W-:Y:S02]  /*db8c0*/  IMAD.MOV.U32 R28, RZ, RZ, R51 ;  /* 0x000000ffff1c7224 */ /* 0x000fe400078e0033 */
        /* <DEDUP_REMOVED lines=9> */
[C---:B------:R-:W-:Y:S01]  /*db960*/  IMAD.X R51, R41.reuse, 0x1, R2, P3 ;  /* 0x0000000129337824 */ /* 0x040fe200018e0602 */
[----:B------:R3:W-:Y:S01]  /*db970*/  STL.64 [R1+0x5a80], R42 ;  /* 0x005a802a01007387 */ /* 0x0007e20000100a00 */
[----:B------:R-:W-:-:S03]  /*db980*/  IMAD.X R41, R41, 0x1, R4, P4 ;  /* 0x0000000129297824 */ /* 0x000fc600020e0604 */
[----:B------:R0:W-:Y:S04]  /*db990*/  STL.64 [R1+0x4870], R38 ;  /* 0x0048702601007387 */ /* 0x0001e80000100a00 */
[----:B------:R1:W-:Y:S01]  /*db9a0*/  STL.64 [R1+0x4868], R50 ;  /* 0x0048683201007387 */ /* 0x0003e20000100a00 */
[C---:B---3--:R-:W-:Y:S02]  /*db9b0*/  IADD3 R42, P3, PT, R44.reuse, R9, RZ ;  /* 0x000000092c2a7210 */ /* 0x048fe40007f7e0ff */
[----:B0-----:R-:W-:Y:S01]  /*db9c0*/  IADD3 R38, P2, PT, R44, R10, RZ ;  /* 0x0000000a2c267210 */ /* 0x001fe20007f5e0ff */
[----:B-1----:R-:W2:Y:S04]  /*db9d0*/  LDL.LU.64 R50, [R1+0x60d0] ;  /* 0x0060d00001327983 */ /* 0x002ea80000300a00 */
[----:B------:R0:W-:Y:S02]  /*db9e0*/  STL.64 [R1+0x4860], R40 ;  /* 0x0048602801007387 */ /* 0x0001e40000100a00 */
[----:B0-----:R-:W-:-:S02]  /*db9f0*/  SHF.R.S32.HI R41, RZ, 0x1f, R44 ;  /* 0x0000001fff297819 */ /* 0x001fc4000001142c */
        /* <DEDUP_REMOVED lines=9> */
[----:B---3--:R-:W-:-:S05]  /*dba90*/  SHF.R.S32.HI R41, RZ, 0x1f, R44 ;  /* 0x0000001fff297819 */ /* 0x008fca000001142c */
        /* <DEDUP_REMOVED lines=16> */
[----:B---3--:R-:W-:Y:S02]  /*dbba0*/  SHF.R.S32.HI R43, RZ, 0x1f, R45 ;  /* 0x0000001fff2b7819 */ /* 0x008fe4000001142d */
        /* <DEDUP_REMOVED lines=12> */
[----:B------:R-:W-:Y:S02]  /*dbc70*/  IADD3 R42, P3, PT, R45, R13, RZ ;  /* 0x0000000d2d2a7210 */ /* 0x000fe40007f7e0ff */
[----:B------:R-:W-:Y:S04]  /*dbc80*/  STL.64 [R1+0x4800], R40 ;  /* 0x0048002801007387 */ /* 0x000fe80000100a00 */
[----:B------:R0:W-:Y:S04]  /*dbc90*/  STL.64 [R1+0x47f8], R38 ;  /* 0x0047f82601007387 */ /* 0x0001e80000100a00 */
[----:B------:R-:W-:Y:S04]  /*dbca0*/  STL.64 [R1+0x5a88], R44 ;  /* 0x005a882c01007387 */ /* 0x000fe80000100a00 */
[----:B------:R-:W-:Y:S01]  /*dbcb0*/  STL [R1+0x5ba4], R45 ;  /* 0x005ba42d01007387 */ /* 0x000fe20000100800 */
[----:B0-----:R-:W-:-:S03]  /*dbcc0*/  IMAD.MOV.U32 R39, RZ, RZ, R43 ;  /* 0x000000ffff277224 */ /* 0x001fc600078e002b */
[----:B------:R-:W-:Y:S01]  /*dbcd0*/  STL [R1+0x5bf0], R45 ;  /* 0x005bf02d01007387 */ /* 0x000fe20000100800 */
[----:B------:R-:W-:-:S03]  /*dbce0*/  IADD3 R40, P4, PT, R45, R0, RZ ;  /* 0x000000002d287210 */ /* 0x000fc60007f9e0ff */
[----:B------:R-:W-:Y:S01]  /*dbcf0*/  STL [R1+0x5c80], R45 ;  /* 0x005c802d01007387 */ /* 0x000fe20000100800 */
[----:B------:R-:W-:-:S03]  /*dbd00*/  IMAD.X R43, R39, 0x1, R15, P3 ;  /* 0x00000001272b7824 */ /* 0x000fc600018e060f */
[----:B------:R-:W-:Y:S04]  /*dbd10*/  STL [R1+0x5f50], R45 ;  /* 0x005f502d01007387 */ /* 0x000fe80000100800 */
[----:B------:R-:W-:Y:S04]  /*dbd20*/  STL [R1+0x5fd4], R45 ;  /* 0x005fd42d01007387 */ /* 0x000fe80000100800 */
[----:B------:R-:W-:Y:S01]  /*dbd30*/  STL [R1+0x6028], R45 ;  /* 0x0060282d01007387 */ /* 0x000fe20000100800 */
[----:B------:R-:W-:-:S03]  /*dbd40*/  IADD3 R38, P2, PT, R45, R3, RZ ;  /* 0x000000032d267210 */ /* 0x000fc60007f5e0ff */
[----:B------:R-:W-:Y:S01]  /*dbd50*/  STL [R1+0x6038], R45 ;  /* 0x0060382d01007387 */ /* 0x000fe20000100800 */
[----:B------:R-:W-:-:S03]  /*dbd60*/  IMAD.X R41, R39, 0x1, R2, P4 ;  /* 0x0000000127297824 */ /* 0x000fc600020e0602 */
[----:B------:R-:W-:Y:S04]  /*dbd70*/  STL [R1+0x606c], R45 ;  /* 0x00606c2d01007387 */ /* 0x000fe80000100800 */
[----:B------:R4:W-:Y:S04]  /*dbd80*/  STL [R1+0x6074], R45 ;  /* 0x0060742d01007387 */ /* 0x0009e80000100800 */
[----:B------:R0:W-:Y:S01]  /*dbd90*/  STL.64 [R1+0x47f0], R42 ;  /* 0x0047f02a01007387 */ /* 0x0001e20000100a00 */
[----:B------:R-:W-:Y:S01]  /*dbda0*/  IMAD.X R39, R39, 0x1, R4, P2 ;  /* 0x0000000127277824 */ /* 0x000fe200010e0604 */
[----:B----4-:R-:W-:-:S02]  /*dbdb0*/  SHF.R.S32.HI R45, RZ, 0x1f, R46 ;  /* 0x0000001fff2d7819 */ /* 0x010fc4000001142e */
        /* <DEDUP_REMOVED lines=21> */
[C---:B------:R-:W-:Y:S01]  /*dbf10*/  IMAD.X R43, R45.reuse, 0x1, R2, P3 ;  /* 0x000000012d2b7824 */ /* 0x040fe200018e0602 */
[----:B-1----:R-:W-:Y:S02]  /*dbf20*/  IADD3 R40, P4, PT, R46, R3, RZ ;  /* 0x000000032e287210 */ /* 0x002fe40007f9e0ff */
[----:B------:R-:W-:Y:S02]  /*dbf30*/  SHF.R.S32.HI R44, RZ, 0x1f, R47 ;  /* 0x0000001fff2c7819 */ /* 0x000fe4000001142f */
        /* <DEDUP_REMOVED lines=19> */
[C---:B------:R-:W-:Y:S01]  /*dc070*/  IMAD.X R41, R44.reuse, 0x1, R15, P4 ;  /* 0x000000012c297824 */ /* 0x040fe200020e060f */
[----:B0-----:R-:W-:Y:S02]  /*dc080*/  IADD3 R38, P2, PT, R47, R0, RZ ;  /* 0x000000002f267210 */ /* 0x001fe40007f5e0ff */
[----:B------:R-:W-:Y:S04]  /*dc090*/  STL.64 [R1+0x5a90], R46 ;  /* 0x005a902e01007387 */ /* 0x000fe80000100a00 */
[----:B------:R-:W-:Y:S01]  /*dc0a0*/  STL [R1+0x5e60], R47 ;  /* 0x005e602f01007387 */ /* 0x000fe20000100800 */
[----:B------:R-:W-:-:S03]  /*dc0b0*/  IMAD.X R39, R44, 0x1, R2, P2 ;  /* 0x000000012c277824 */ /* 0x000fc600010e0602 */
[----:B------:R-:W-:Y:S01]  /*dc0c0*/  STL [R1+0x5f3c], R47 ;  /* 0x005f3c2f01007387 */ /* 0x000fe20000100800 */
[----:B-1----:R-:W-:-:S03]  /*dc0d0*/  IADD3 R42, P3, PT, R47, R3, RZ ;  /* 0x000000032f2a7210 */ /* 0x002fc60007f7e0ff */
[----:B------:R-:W-:Y:S01]  /*dc0e0*/  STL [R1+0x6070], R47 ;  /* 0x0060702f01007387 */ /* 0x000fe20000100800 */
[----:B------:R-:W-:-:S03]  /*dc0f0*/  SHF.R.S32.HI R45, RZ, 0x1f, R48 ;  /* 0x0000001fff2d7819 */ /* 0x000fc60000011430 */
[----:B------:R-:W-:Y:S04]  /*dc100*/  STL [R1+0x6094], R47 ;  /* 0x0060942f01007387 */ /* 0x000fe80000100800 */
[----:B------:R0:W-:Y:S01]  /*dc110*/  STL.64 [R1+0x4770], R40 ;  /* 0x0047702801007387 */ /* 0x0001e20000100a00 */
[----:B------:R-:W-:-:S03]  /*dc120*/  IMAD.X R43, R44, 0x1, R4, P3 ;  /* 0x000000012c2b7824 */ /* 0x000fc600018e0604 */
[----:B------:R1:W-:Y:S01]  /*dc130*/  STL.64 [R1+0x4768], R38 ;  /* 0x0047682601007387 */ /* 0x0003e20000100a00 */
[C---:B0-----:R-:W-:Y:S02]  /*dc140*/  IADD3 R40, P4, PT, R48.reuse, R10, RZ ;  /* 0x0000000a30287210 */ /* 0x041fe40007f9e0ff */
[----:B-1----:R-:W-:-:S03]  /*dc150*/  IADD3 R38, P2, PT, R48, R9, RZ ;  /* 0x0000000930267210 */ /* 0x002fc60007f5e0ff */
[C---:B------:R-:W-:Y:S01]  /*dc160*/  IMAD.X R41, R45.reuse, 0x1, R12, P4 ;  /* 0x000000012d297824 */ /* 0x040fe200020e060c */
[----:B------:R0:W-:Y:S01]  /*dc170*/  STL.64 [R1+0x4760], R42 ;  /* 0x0047602a01007387 */ /* 0x0001e20000100a00 */
[----:B------:R-:W-:-:S03]  /*dc180*/  IMAD.X R39, R45, 0x1, R11, P2 ;  /* 0x000000012d277824 */ /* 0x000fc600010e060b */
[----:B------:R1:W-:Y:S01]  /*dc190*/  STL.64 [R1+0x4758], R40 ;  /* 0x0047582801007387 */ /* 0x0003e20000100a00 */
[C---:B0-----:R-:W-:Y:S02]  /*dc1a0*/  IADD3 R42, P3, PT, R48.reuse, R7, RZ ;  /* 0x00000007302a7210 */ /* 0x041fe40007f7e0ff */
[----:B-1----:R-:W-:Y:S01]  /*dc1b0*/  IADD3 R40, P4, PT, R48, R14, RZ ;  /* 0x0000000e30287210 */ /* 0x002fe20007f9e0ff */
[----:B------:R0:W-:Y:S02]  /*dc1c0*/  STL.64 [R1+0x4750], R38 ;  /* 0x0047502601007387 */ /* 0x0001e40000100a00 */
[C---:B------:R-:W-:Y:S02]  /*dc1d0*/  IMAD.X R43, R45.reuse, 0x1, R8, P3 ;  /* 0x000000012d2b7824 */ /* 0x040fe400018e0608 */
[----:B------:R-:W-:-:S03]  /*dc1e0*/  IMAD.X R41, R45, 0x1, R16, P4 ;  /* 0x000000012d297824 */ /* 0x000fc600020e0610 */
[----:B------:R1:W-:Y:S01]  /*dc1f0*/  STL.64 [R1+0x4748], R42 ;  /* 0x0047482a01007387 */ /* 0x0003e20000100a00 */
[----:B0-----:R-:W-:-:S03]  /*dc200*/  IADD3 R38, P2, PT, R48, R5, RZ ;  /* 0x0000000530267210 */ /* 0x001fc60007f5e0ff */
[----:B------:R0:W-:Y:S02]  /*dc210*/  STL.64 [R1+0x4740], R40 ;  /* 0x0047402801007387 */ /* 0x0001e40000100a00 */
[C---:B------:R-:W-:Y:S01]  /*dc220*/  IMAD.X R39, R45.reuse, 0x1, R6, P2 ;  /* 0x000000012d277824 */ /* 0x040fe200010e0606 */
[C---:B-1----:R-:W-:Y:S02]  /*dc230*/  IADD3 R42, P3, PT, R48.reuse, R13, RZ ;  /* 0x0000000d302a7210 */ /* 0x042fe40007f7e0ff */
[----:B0-----:R-:W-:Y:S02]  /*dc240*/  IADD3 R40, P4, PT, R48, R0, RZ ;  /* 0x0000000030287210 */ /* 0x001fe40007f9e0ff */
[----:B------:R0:W-:Y:S01]  /*dc250*/  STL.64 [R1+0x4738], R38 ;  /* 0x0047382601007387 */ /* 0x0001e20000100a00 */
[C---:B------:R-:W-:Y:S02]  /*dc260*/  IMAD.X R43, R45.reuse, 0x1, R15, P3 ;  /* 0x000000012d2b7824 */ /* 0x040fe400018e060f */
[----:B------:R-:W-:Y:S01]  /*dc270*/  IMAD.X R41, R45, 0x1, R2, P4 ;  /* 0x000000012d297824 */ /* 0x000fe200020e0602 */
[----:B------:R-:W-:-:S02]  /*dc280*/  SHF.R.S32.HI R44, RZ, 0x1f, R49 ;  /* 0x0000001fff2c7819 */ /* 0x000fc40000011431 */
[----:B------:R1:W-:Y:S01]  /*dc290*/  STL.64 [R1+0x4730], R42 ;  /* 0x0047302a01007387 */ /* 0x0003e20000100a00 */
[----:B0-----:R-:W-:-:S03]  /*dc2a0*/  IADD3 R38, P2, PT, R48, R3, RZ ;  /* 0x0000000330267210 */ /* 0x001fc60007f5e0ff */
[----:B------:R0:W-:Y:S02]  /*dc2b0*/  STL.64 [R1+0x4728], R40 ;  /* 0x0047282801007387 */ /* 0x0001e40000100a00 */
[----:B------:R-:W-:Y:S01]  /*dc2c0*/  IMAD.X R39, R45, 0x1, R4, P2 ;  /* 0x000000012d277824 */ /* 0x000fe200010e0604 */
[C---:B-1----:R-:W-:Y:S02]  /*dc2d0*/  IADD3 R42, P3, PT, R49.reuse, R10, RZ ;  /* 0x0000000a312a7210 */ /* 0x042fe40007f7e0ff */
[----:B0-----:R-:W-:Y:S02]  /*dc2e0*/  IADD3 R40, P4, PT, R49, R9, RZ ;  /* 0x0000000931287210 */ /* 0x001fe40007f9e0ff */
[----:B------:R0:W-:Y:S01]  /*dc2f0*/  STL.64 [R1+0x4720], R38 ;  /* 0x0047202601007387 */ /* 0x0001e20000100a00 */
        /* <DEDUP_REMOVED lines=10> */
[----:B------:R-:W-:-:S03]  /*dc3a0*/  IMAD.X R41, R44, 0x1, R6, P4 ;  /* 0x000000012c297824 */ /* 0x000fc600020e0606 */
[----:B------:R-:W-:Y:S01]  /*dc3b0*/  STL.64 [R1+0x4700], R42 ;  /* 0x0047002a01007387 */ /* 0x000fe20000100a00 */
[----:B0-----:R-:W-:Y:S02]  /*dc3c0*/  IMAD.MOV.U32 R38, RZ, RZ, R36 ;  /* 0x000000ffff267224 */ /* 0x001fe400078e0024 */
[----:B------:R-:W-:Y:S02]  /*dc3d0*/  IMAD.MOV.U32 R36, RZ, RZ, R34 ;  /* 0x000000ffff247224 */ /* 0x000fe400078e0022 */
[----:B------:R-:W-:Y:S02]  /*dc3e0*/  IMAD.MOV.U32 R34, RZ, RZ, R22 ;  /* 0x000000ffff227224 */ /* 0x000fe400078e0016 */
[----:B------:R-:W-:Y:S01]  /*dc3f0*/  IMAD.MOV.U32 R22, RZ, RZ, R20 ;  /* 0x000000ffff167224 */ /* 0x000fe200078e0014 */
[----:B------:R-:W-:Y:S01]  /*dc400*/  IADD3 R20, P2, PT, R49, R13, RZ ;  /* 0x0000000d31147210 */ /* 0x000fe20007f5e0ff */
[----:B------:R-:W-:Y:S01]  /*dc410*/  IMAD.MOV.U32 R39, RZ, RZ, R37 ;  /* 0x000000ffff277224 */ /* 0x000fe200078e0025 */
[----:B------:R-:W-:Y:S01]  /*dc420*/  STL.64 [R1+0x46f8], R40 ;  /* 0x0046f82801007387 */ /* 0x000fe20000100a00 */
[----:B------:R-:W-:-:S02]  /*dc430*/  IMAD.MOV.U32 R37, RZ, RZ, R33 ;  /* 0x000000ffff257224 */ /* 0x000fc400078e0021 */
[----:B------:R-:W-:Y:S01]  /*dc440*/  IMAD.MOV.U32 R33, RZ, RZ, R29 ;  /* 0x000000ffff217224 */ /* 0x000fe200078e001d */
[----:B------:R-:W-:Y:S01]  /*dc450*/  STL.64 [R1+0x5a98], R48 ;  /* 0x005a983001007387 */ /* 0x000fe20000100a00 */
[----:B------:R-:W-:Y:S02]  /*dc460*/  IMAD.MOV.U32 R29, RZ, RZ, R57 ;  /* 0x000000ffff1d7224 */ /* 0x000fe400078e0039 */
[----:B------:R-:W-:Y:S01]  /*dc470*/  IMAD.MOV.U32 R57, RZ, RZ, R21 ;  /* 0x000000ffff397224 */ /* 0x000fe200078e0015 */
[----:B------:R-:W-:Y:S01]  /*dc480*/  STL [R1+0x5c24], R49 ;  /* 0x005c243101007387 */ /* 0x000fe20000100800 */
[----:B------:R-:W-:-:S03]  /*dc490*/  IMAD.X R21, R44, 0x1, R15, P2 ;  /* 0x000000012c157824 */ /* 0x000fc600010e060f */
[----:B------:R-:W-:Y:S04]  /*dc4a0*/  STL [R1+0x5cc4], R49 ;  /* 0x005cc43101007387 */ /* 0x000fe80000100800 */
[----:B------:R-:W-:Y:S04]  /*dc4b0*/  STL [R1+0x5d00], R49 ;  /* 0x005d003101007387 */ /* 0x000fe80000100800 */
[----:B------:R-:W-:Y:S04]  /*dc4c0*/  STL [R1+0x5d10], R49 ;  /* 0x005d103101007387 */ /* 0x000fe80000100800 */
[----:B------:R-:W-:Y:S04]  /*dc4d0*/  STL [R1+0x5d48], R49 ;  /* 0x005d483101007387 */ /* 0x000fe80000100800 */
[----:B------:R-:W-:Y:S04]  /*dc4e0*/  STL [R1+0x5db8], R49 ;  /* 0x005db83101007387 */ /* 0x000fe80000100800 */
[----:B------:R-:W-:Y:S04]  /*dc4f0*/  STL [R1+0x5dc0], R49 ;  /* 0x005dc03101007387 */ /* 0x000fe80000100800 */
[----:B------:R0:W-:Y:S04]  /*dc500*/  STL.64 [R1+0x46f0], R20 ;  /* 0x0046f01401007387 */ /* 0x0001e80000100a00 */
[----:B0-----:R-:W3:Y:S01]  /*dc510*/  LDL.LU.64 R20, [R1+0x60c8] ;  /* 0x0060c80001147983 */ /* 0x001ee20000300a00 */
[----:B------:R-:W-:Y:S01]  /*dc520*/  IADD3 R42, P3, PT, R49, R0, RZ ;  /* 0x00000000312a7210 */ /* 0x000fe20007f7e0ff */
[----:B------:R-:W-:-:S02]  /*dc530*/  IMAD.MOV.U32 R41, RZ, RZ, R38 ;  /* 0x000000ffff297224 */ /* 0x000fc400078e0026 */
[----:B------:R-:W-:Y:S02]  /*dc540*/  IMAD.MOV.U32 R38, RZ, RZ, R36 ;  /* 0x000000ffff267224 */ /* 0x000fe400078e0024 */
[----:B------:R-:W-:Y:S02]  /*dc550*/  IMAD.MOV.U32 R36, RZ, RZ, R34 ;  /* 0x000000ffff247224 */ /* 0x000fe400078e0022 */
[----:B------:R-:W-:Y:S01]  /*dc560*/  IMAD.MOV.U32 R34, RZ, RZ, R52 ;  /* 0x000000ffff227224 */ /* 0x000fe200078e0034 */
[----:B------:R-:W-:Y:S01]  /*dc570*/  IADD3 R52, P4, PT, R49, R3, RZ ;  /* 0x0000000331347210 */ /* 0x000fe20007f9e0ff */
[----:B------:R-:W-:Y:S01]  /*dc580*/  IMAD.X R43, R44, 0x1, R2, P3 ;  /* 0x000000012c2b7824 */ /* 0x000fe200018e0602 */
[----:B--2---:R-:W-:Y:S01]  /*dc590*/  IADD3 R48, P2, PT, R50, R10, RZ ;  /* 0x0000000a32307210 */ /* 0x004fe20007f5e0ff */
[----:B------:R-:W-:Y:S01]  /*dc5a0*/  IMAD.MOV.U32 R40, RZ, RZ, R39 ;  /* 0x000000ffff287224 */ /* 0x000fe200078e0027 */
[----:B------:R-:W-:Y:S01]  /*dc5b0*/  SHF.R.S32.HI R45, RZ, 0x1f, R50 ;  /* 0x0000001fff2d7819 */ /* 0x000fe20000011432 */
[----:B------:R-:W-:Y:S01]  /*dc5c0*/  IMAD.MOV.U32 R39, RZ, RZ, R22 ;  /* 0x000000ffff277224 */ /* 0x000fe200078e0016 */
[----:B------:R0:W-:Y:S01]  /*dc5d0*/  STL.64 [R1+0x46e8], R42 ;  /* 0x0046e82a01007387 */ /* 0x0001e20000100a00 */
[----:B------:R-:W-:-:S02]  /*dc5e0*/  IMAD.MOV.U32 R22, RZ, RZ, R57 ;  /* 0x000000ffff167224 */ /* 0x000fc400078e0039 */
[----:B------:R-:W-:Y:S02]  /*dc5f0*/  IMAD.MOV.U32 R57, RZ, RZ, R53 ;  /* 0x000000ffff397224 */ /* 0x000fe400078e0035 */
[----:B------:R-:W-:Y:S01]  /*dc600*/  IMAD.X R53, R44, 0x1, R4, P4 ;  /* 0x000000012c357824 */ /* 0x000fe200020e0604 */
[C---:B------:R-:W-:Y:S01]  /*dc610*/  IADD3 R46, P4, PT, R50.reuse, R7, RZ ;  /* 0x00000007322e7210 */ /* 0x040fe20007f9e0ff */
[C---:B------:R-:W-:Y:S01]  /*dc620*/  IMAD.X R49, R45.reuse, 0x1, R12, P2 ;  /* 0x000000012d317824 */ /* 0x040fe200010e060c */
[----:B0-----:R-:W-:Y:S02]  /*dc630*/  IADD3 R42, P3, PT, R50, R9, RZ ;  /* 0x00000009322a7210 */ /* 0x001fe40007f7e0ff */
[----:B------:R0:W-:Y:S03]  /*dc640*/  STL.64 [R1+0x46d8], R52 ;  /* 0x0046d83401007387 */ /* 0x0001e60000100a00 */
[----:B------:R-:W-:Y:S01]  /*dc650*/  IMAD.X R43, R45, 0x1, R11, P3 ;  /* 0x000000012d2b7824 */ /* 0x000fe200018e060b */
[----:B0-----:R-:W2:Y:S04]  /*dc660*/  LDL.LU.64 R52, [R1+0x60c0] ;  /* 0x0060c00001347983 */ /* 0x001ea80000300a00 */
[----:B------:R-:W-:Y:S04]  /*dc670*/  STL.64 [R1+0x46c8], R48 ;  /* 0x0046c83001007387 */ /* 0x000fe80000100a00 */
[----:B------:R-:W-:Y:S04]  /*dc680*/  STL [R1+0x46a0], R46 ;  /* 0x0046a02e01007387 */ /* 0x000fe80000100800 */
[----:B------:R-:W-:Y:S04]  /*dc690*/  STL.64 [R1+0x60b0], R10 ;  /* 0x0060b00a01007387 */ /* 0x000fe80000100a00 */
[----:B------:R0:W-:Y:S02]  /*dc6a0*/  STL.64 [R1+0x46b8], R42 ;  /* 0x0046b82a01007387 */ /* 0x0001e40000100a00 */
[----:B0-----:R-:W-:-:S02]  /*dc6b0*/  IMAD.MOV.U32 R43, RZ, RZ, R41 ;  /* 0x000000ffff2b7224 */ /* 0x001fc400078e0029 */
[----:B------:R-:W-:Y:S02]  /*dc6c0*/  IMAD.MOV.U32 R41, RZ, RZ, R40 ;  /* 0x000000ffff297224 */ /* 0x000fe400078e0028 */
[----:B------:R-:W-:Y:S02]  /*dc6d0*/  IMAD.MOV.U32 R40, RZ, RZ, R38 ;  /* 0x000000ffff287224 */ /* 0x000fe400078e0026 */
[----:B------:R-:W-:Y:S02]  /*dc6e0*/  IMAD.MOV.U32 R38, RZ, RZ, R35 ;  /* 0x000000ffff267224 */ /* 0x000fe400078e0023 */
[----:B------:R-:W-:Y:S02]  /*dc6f0*/  IMAD.MOV.U32 R35, RZ, RZ, R27 ;  /* 0x000000ffff237224 */ /* 0x000fe400078e001b */
[----:B------:R-:W-:Y:S02]  /*dc700*/  IMAD.MOV.U32 R27, RZ, RZ, R25 ;  /* 0x000000ffff1b7224 */ /* 0x000fe400078e0019 */
[----:B---3--:R-:W-:-:S02]  /*dc710*/  IMAD.MOV.U32 R25, RZ, RZ, R20 ;  /* 0x000000ffff197224 */ /* 0x008fc400078e0014 */
[----:B------:R-:W-:Y:S02]  /*dc720*/  IMAD.MOV.U32 R20, RZ, RZ, R51 ;  /* 0x000000ffff147224 */ /* 0x000fe400078e0033 */
[----:B------:R-:W3:Y:S01]  /*dc730*/  LDL.LU R51, [R1+0x60bc] ;  /* 0x0060bc0001337983 */ /* 0x000ee20000300800 */
[C---:B------:R-:W-:Y:S01]  /*dc740*/  IADD3 R48, P2, PT, R50.reuse, R14, RZ ;  /* 0x0000000e32307210 */ /* 0x040fe20007f5e0ff */
[----:B------:R-:W-:Y:S02]  /*dc750*/  IMAD.MOV.U32 R11, RZ, RZ, R47 ;  /* 0x000000ffff0b7224 */ /* 0x000fe400078e002f */
[C---:B------:R-:W-:Y:S02]  /*dc760*/  IMAD.X R11, R45.reuse, 0x1, R8, P4 ;  /* 0x000000012d0b7824 */ /* 0x040fe400020e0608 */
[C---:B------:R-:W-:Y:S02]  /*dc770*/  IMAD.X R49, R45.reuse, 0x1, R16, P2 ;  /* 0x000000012d317824 */ /* 0x040fe400010e0610 */
[----:B------:R-:W-:Y:S01]  /*dc780*/  IMAD.MOV.U32 R10, RZ, RZ, R46 ;  /* 0x000000ffff0a7224 */ /* 0x000fe200078e002e */
[----:B------:R-:W-:Y:S01]  /*dc790*/  IADD3 R46, P3, PT, R50, R5, RZ ;  /* 0x00000005322e7210 */ /* 0x000fe20007f7e0ff */
[----:B------:R-:W-:Y:S04]  /*dc7a0*/  STL.64 [R1+0x60a8], R4 ;  /* 0x0060a80401007387 */ /* 0x000fe80000100a00 */
[----:B------:R-:W-:Y:S01]  /*dc7b0*/  STL [R1+0x46a4], R11 ;  /* 0x0046a40b01007387 */ /* 0x000fe20000100800 */
[----:B------:R-:W-:-:S03]  /*dc7c0*/  IMAD.X R47, R45, 0x1, R6, P3 ;  /* 0x000000012d2f7824 */ /* 0x000fc600018e0606 */
[----:B------:R0:W-:Y:S01]  /*dc7d0*/  STL.64 [R1+0x4690], R48 ;  /* 0x0046903001007387 */ /* 0x0001e20000100a00 */
[----:B------:R-:W-:Y:S02]  /*dc7e0*/  IMAD.MOV.U32 R42, RZ, RZ, R40 ;  /* 0x000000ffff2a7224 */ /* 0x000fe400078e0028 */
[----:B------:R-:W-:Y:S01]  /*dc7f0*/  IMAD.MOV.U32 R44, RZ, RZ, R35 ;  /* 0x000000ffff2c7224 */ /* 0x000fe200078e0023 */
[----:B------:R-:W-:Y:S01]  /*dc800*/  STL.64 [R1+0x60a0], R16 ;  /* 0x0060a01001007387 */ /* 0x000fe20000100a00 */
[----:B------:R-:W-:Y:S02]  /*dc810*/  IMAD.MOV.U32 R40, RZ, RZ, R30 ;  /* 0x000000ffff287224 */ /* 0x000fe400078e001e */
[----:B0-----:R-:W-:Y:S02]  /*dc820*/  IMAD.MOV.U32 R48, RZ, RZ, R41 ;  /* 0x000000ffff307224 */ /* 0x001fe400078e0029 */
[----:B------:R-:W-:Y:S01]  /*dc830*/  IMAD.MOV.U32 R41, RZ, RZ, R25 ;  /* 0x000000ffff297224 */ /* 0x000fe200078e0019 */
[----:B--2---:R-:W-:Y:S01]  /*dc840*/  SHF.R.S32.HI R25, RZ, 0x1f, R53 ;  /* 0x0000001fff197819 */ /* 0x004fe20000011435 */
[----:B------:R-:W-:Y:S01]  /*dc850*/  STL.64 [R1+0x4680], R46 ;  /* 0x0046802e01007387 */ /* 0x000fe20000100a00 */
[----:B------:R-:W-:-:S02]  /*dc860*/  IMAD.MOV.U32 R35, RZ, RZ, R31 ;  /* 0x000000ffff237224 */ /* 0x000fc400078e001f */
[----:B------:R-:W-:Y:S02]  /*dc870*/  IMAD.MOV.U32 R30, RZ, RZ, R53 ;  /* 0x000000ffff1e7224 */ /* 0x000fe400078e0035 */
[----:B------:R-:W-:Y:S01]  /*dc880*/  IMAD.MOV.U32 R49, RZ, RZ, R38 ;  /* 0x000000ffff317224 */ /* 0x000fe200078e0026 */
[----:B------:R-:W2:Y:S01]  /*dc890*/  LDL.LU R53, [R1+0x74] ;  /* 0x0000740001357983 */ /* 0x000ea20000300800 */
[----:B------:R-:W-:Y:S02]  /*dc8a0*/  IMAD.MOV.U32 R31, RZ, RZ, R25 ;  /* 0x000000ffff1f7224 */ /* 0x000fe400078e0019 */
[----:B------:R-:W-:Y:S01]  /*dc8b0*/  IMAD.MOV.U32 R38, RZ, RZ, R52 ;  /* 0x000000ffff267224 */ /* 0x000fe200078e0034 */
[----:B------:R-:W4:Y:S04]  /*dc8c0*/  LDL.LU R25, [R1+0x34] ;  /* 0x0000340001197983 */ /* 0x000f280000300800 */
[----:B------:R-:W2:Y:S01]  /*dc8d0*/  LDL.LU R52, [R1+0x60b8] ;  /* 0x0060b80001347983 */ /* 0x000ea20000300800 */
[----:B------:R-:W-:-:S02]  /*dc8e0*/  IADD3 R10, P4, PT, R50, R13, RZ ;  /* 0x0000000d320a7210 */ /* 0x000fc40007f9e0ff */
[----:B------:R-:W-:-:S03]  /*dc8f0*/  IADD3 R4, P2, PT, R50, R0, RZ ;  /* 0x0000000032047210 */ /* 0x000fc60007f5e0ff */
[C---:B------:R-:W-:Y:S02]  /*dc900*/  IMAD.X R11, R45.reuse, 0x1, R15, P4 ;  /* 0x000000012d0b7824 */ /* 0x040fe400020e060f */
[----:B------:R-:W-:Y:S01]  /*dc910*/  IMAD.X R5, R45, 0x1, R2, P2 ;  /* 0x000000012d057824 */ /* 0x000fe200010e0602 */
[----:B---3--:R-:W-:Y:S04]  /*dc920*/  STL.64 [R1+0x5aa0], R50 ;  /* 0x005aa03201007387 */ /* 0x008fe80000100a00 */
        /* <DEDUP_REMOVED lines=12> */
[----:B------:R0:W-:Y:S04]  /*dc9f0*/  STL.64 [R1+0x4660], R10 ;  /* 0x0046600a01007387 */ /* 0x0001e80000100a00 */
[----:B0-----:R-:W3:Y:S04]  /*dca00*/  LDL.LU.64 R10, [R1+0x60b0] ;  /* 0x0060b000010a7983 */ /* 0x001ee80000300a00 */
[----:B------:R0:W-:Y:S04]  /*dca10*/  STL.64 [R1+0x4650], R4 ;  /* 0x0046500401007387 */ /* 0x0001e80000100a00 */
[----:B0-----:R-:W2:Y:S01]  /*dca20*/  LDL.LU.64 R4, [R1+0x60a8] ;  /* 0x0060a80001047983 */ /* 0x001ea20000300a00 */
[----:B------:R-:W-:Y:S01]  /*dca30*/  IMAD.MOV.U32 R51, RZ, RZ, R49 ;  /* 0x000000ffff337224 */ /* 0x000fe200078e0031 */
[----:B------:R-:W-:Y:S01]  /*dca40*/  IADD3 R46, P3, PT, R50, R3, RZ ;  /* 0x00000003322e7210 */ /* 0x000fe20007f7e0ff */
[----:B------:R-:W-:-:S02]  /*dca50*/  IMAD.MOV.U32 R50, RZ, RZ, R44 ;  /* 0x000000ffff327224 */ /* 0x000fc400078e002c */
[----:B------:R-:W-:Y:S02]  /*dca60*/  IMAD.MOV.U32 R44, RZ, RZ, R41 ;  /* 0x000000ffff2c7224 */ /* 0x000fe400078e0029 */
[----:B------:R-:W-:Y:S02]  /*dca70*/  IMAD.MOV.U32 R41, RZ, RZ, R40 ;  /* 0x000000ffff297224 */ /* 0x000fe400078e0028 */
[----:B------:R-:W-:Y:S02]  /*dca80*/  IMAD.MOV.U32 R40, RZ, RZ, R38 ;  /* 0x000000ffff287224 */ /* 0x000fe400078e0026 */
[----:B------:R-:W-:Y:S02]  /*dca90*/  IMAD.MOV.U32 R38, RZ, RZ, R39 ;  /* 0x000000ffff267224 */ /* 0x000fe400078e0027 */
[----:B------:R-:W-:Y:S01]  /*dcaa0*/  IMAD.MOV.U32 R39, RZ, RZ, R36 ;  /* 0x000000ffff277224 */ /* 0x000fe200078e0024 */
[----:B------:R-:W-:Y:S01]  /*dcab0*/  STL.64 [R1+0x6098], R2 ;  /* 0x0060980201007387 */ /* 0x000fe20000100a00 */
[----:B------:R-:W-:-:S02]  /*dcac0*/  IMAD.MOV.U32 R36, RZ, RZ, R37 ;  /* 0x000000ffff247224 */ /* 0x000fc400078e0025 */
[----:B------:R-:W-:Y:S02]  /*dcad0*/  IMAD.MOV.U32 R37, RZ, RZ, R32 ;  /* 0x000000ffff257224 */ /* 0x000fe400078e0020 */
[----:B------:R-:W-:Y:S01]  /*dcae0*/  IMAD.MOV.U32 R32, RZ, RZ, R26 ;  /* 0x000000ffff207224 */ /* 0x000fe200078e001a */
[----:B---3--:R-:W-:-:S05]  /*dcaf0*/  IADD3 R16, P4, PT, R51, R10, RZ ;  /* 0x0000000a33107210 */ /* 0x008fca0007f9e0ff */
[----:B------:R-:W-:Y:S02]  /*dcb00*/  IMAD.X R17, R43, 0x1, R12, P4 ;  /* 0x000000012b117824 */ /* 0x000fe400020e060c */
[----:B--2---:R-:W-:-:S05]  /*dcb10*/  IMAD.X R47, R45, 0x1, R4, P3 ;  /* 0x000000012d2f7824 */ /* 0x004fca00018e0604 */
[----:B------:R-:W-:Y:S04]  /*dcb20*/  STL.64 [R1+0x4638], R46 ;  /* 0x0046382e01007387 */ /* 0x000fe80000100a00 */
[----:B------:R-:W2:Y:S04]  /*dcb30*/  LDL.LU R26, [R1+0xd8] ;  /* 0x0000d800011a7983 */ /* 0x000ea80000300800 */
[----:B------:R-:W-:Y:S04]  /*dcb40*/  STL [R1+0x6090], R50 ;  /* 0x0060903201007387 */ /* 0x000fe80000100800 */
[----:B------:R0:W-:Y:S04]  /*dcb50*/  STL.64 [R1+0x4628], R16 ;  /* 0x0046281001007387 */ /* 0x0001e80000100a00 */
[----:B0-----:R-:W3:Y:S01]  /*dcb60*/  LDL.LU.64 R16, [R1+0x60a0] ;  /* 0x0060a00001107983 */ /* 0x001ee20000300a00 */
[----:B------:R-:W-:Y:S01]  /*dcb70*/  IADD3 R2, P2, PT, R51, R9, RZ ;  /* 0x0000000933027210 */ /* 0x000fe20007f5e0ff */
[----:B------:R-:W-:-:S04]  /*dcb80*/  IMAD.MOV.U32 R49, RZ, RZ, R44 ;  /* 0x000000ffff317224 */ /* 0x000fc800078e002c */
[----:B------:R-:W-:Y:S01]  /*dcb90*/  IMAD.X R3, R43, 0x1, R11, P2 ;  /* 0x000000012b037824 */ /* 0x000fe200010e060b */
[C---:B------:R-:W-:Y:S02]  /*dcba0*/  IADD3 R46, P3, PT, R51.reuse, R7, RZ ;  /* 0x00000007332e7210 */ /* 0x040fe40007f7e0ff */
[----:B------:R-:W-:Y:S02]  /*dcbb0*/  IADD3 R44, P4, PT, R51, R14, RZ ;  /* 0x0000000e332c7210 */ /* 0x000fe40007f9e0ff */
[----:B------:R0:W-:Y:S01]  /*dcbc0*/  STL.64 [R1+0x4618], R2 ;  /* 0x0046180201007387 */ /* 0x0001e20000100a00 */
[----:B------:R-:W-:Y:S01]  /*dcbd0*/  IMAD.X R47, R43, 0x1, R8, P3 ;  /* 0x000000012b2f7824 */ /* 0x000fe200018e0608 */
[----:B0-----:R-:W-:-:S04]  /*dcbe0*/  IADD3 R2, P2, PT, R51, R5, RZ ;  /* 0x0000000533027210 */ /* 0x001fc80007f5e0ff */
[----:B------:R-:W-:Y:S01]  /*dcbf0*/  STL.64 [R1+0x45f0], R46 ;  /* 0x0045f02e01007387 */ /* 0x000fe20000100a00 */
[C---:B------:R-:W-:Y:S02]  /*dcc00*/  IMAD.X R3, R43.reuse, 0x1, R6, P2 ;  /* 0x000000012b037824 */ /* 0x040fe400010e0606 */
[----:B---3--:R-:W-:-:S05]  /*dcc10*/  IMAD.X R45, R43, 0x1, R16, P4 ;  /* 0x000000012b2d7824 */ /* 0x008fca00020e0610 */
[----:B------:R-:W-:Y:S04]  /*dcc20*/  STL.64 [R1+0x45e0], R44 ;  /* 0x0045e02c01007387 */ /* 0x000fe80000100a00 */
[----:B------:R0:W-:Y:S04]  /*dcc30*/  STL.64 [R1+0x45d0], R2 ;  /* 0x0045d00201007387 */ /* 0x0001e80000100a00 */
[----:B0-----:R-:W3:Y:S01]  /*dcc40*/  LDL.LU.64 R2, [R1+0x6098] ;  /* 0x0060980001027983 */ /* 0x001ee20000300a00 */
[C---:B------:R-:W-:Y:S02]  /*dcc50*/  IADD3 R46, P3, PT, R51.reuse, R13, RZ ;  /* 0x0000000d332e7210 */ /* 0x040fe40007f7e0ff */
[----:B------:R-:W-:-:S02]  /*dcc60*/  IADD3 R44, P4, PT, R51, R0, RZ ;  /* 0x00000000332c7210 */ /* 0x000fc40007f9e0ff */
[----:B---3--:R-:W-:Y:S01]  /*dcc70*/  IADD3 R50, P2, PT, R51, R3, RZ ;  /* 0x0000000333327210 */ /* 0x008fe20007f5e0ff */
[----:B------:R-:W-:Y:S02]  /*dcc80*/  IMAD.MOV.U32 R51, RZ, RZ, R43 ;  /* 0x000000ffff337224 */ /* 0x000fe400078e002b */
[----:B------:R-:W-:Y:S02]  /*dcc90*/  IMAD.MOV.U32 R43, RZ, RZ, R40 ;  /* 0x000000ffff2b7224 */ /* 0x000fe400078e0028 */
[----:B------:R-:W-:Y:S02]  /*dcca0*/  IMAD.MOV.U32 R40, RZ, RZ, R38 ;  /* 0x000000ffff287224 */ /* 0x000fe400078e0026 */
[----:B------:R-:W-:Y:S02]  /*dccb0*/  IMAD.MOV.U32 R38, RZ, RZ, R39 ;  /* 0x000000ffff267224 */ /* 0x000fe400078e0027 */
[----:B------:R-:W-:Y:S02]  /*dccc0*/  IMAD.X R47, R51, 0x1, R15, P3 ;  /* 0x00000001332f7824 */ /* 0x000fe400018e060f */
[----:B------:R-:W-:-:S02]  /*dccd0*/  IMAD.MOV.U32 R39, RZ, RZ, R36 ;  /* 0x000000ffff277224 */ /* 0x000fc400078e0024 */
[----:B------:R-:W-:Y:S02]  /*dcce0*/  IMAD.MOV.U32 R36, RZ, RZ, R37 ;  /* 0x000000ffff247224 */ /* 0x000fe400078e0025 */
[----:B------:R-:W-:Y:S02]  /*dccf0*/  IMAD.MOV.U32 R37, RZ, RZ, R23 ;  /* 0x000000ffff257224 */ /* 0x000fe400078e0017 */
[----:B------:R-:W3:Y:S04]  /*dcd00*/  LDL.LU R23, [R1+0x90] ;  /* 0x0000900001177983 */ /* 0x000ee80000300800 */
[----:B------:R0:W-:Y:S01]  /*dcd10*/  STL.64 [R1+0x45c0], R46 ;  /* 0x0045c02e01007387 */ /* 0x0001e20000100a00 */
[C---:B------:R-:W-:Y:S02]  /*dcd20*/  IMAD.X R45, R51.reuse, 0x1, R2, P4 ;  /* 0x00000001332d7824 */ /* 0x040fe400020e0602 */
[----:B------:R-:W-:Y:S01]  /*dcd30*/  IMAD.X R51, R51, 0x1, R4, P2 ;  /* 0x0000000133337824 */ /* 0x000fe200010e0604 */
[----:B0-----:R-:W-:-:S02]  /*dcd40*/  IADD3 R46, P3, PT, R42, R10, RZ ;  /* 0x0000000a2a2e7210 */ /* 0x001fc40007f7e0ff */
[----:B------:R-:W-:Y:S03]  /*dcd50*/  STL.64 [R1+0x45a8], R44 ;  /* 0x0045a82c01007387 */ /* 0x000fe60000100a00 */
[----:B------:R-:W-:Y:S01]  /*dcd60*/  IMAD.X R47, R48, 0x1, R12, P3 ;  /* 0x00000001302f7824 */ /* 0x000fe200018e060c */
[----:B------:R-:W-:Y:S04]  /*dcd70*/  STL.64 [R1+0x4578], R50 ;  /* 0x0045783201007387 */ /* 0x000fe80000100a00 */
[----:B------:R0:W-:Y:S04]  /*dcd80*/  STL.64 [R1+0x4568], R46 ;  /* 0x0045682e01007387 */ /* 0x0001e80000100a00 */
[----:B0-----:R-:W2:Y:S01]  /*dcd90*/  LDL.LU R47, [R1+0x6094] ;  /* 0x00609400012f7983 */ /* 0x001ea20000300800 */
[----:B------:R-:W-:-:S02]  /*dcda0*/  IADD3 R44, P4, PT, R42, R9, RZ ;  /* 0x000000092a2c7210 */ /* 0x000fc40007f9e0ff */
[C---:B------:R-:W-:Y:S02]  /*dcdb0*/  IADD3 R46, P3, PT, R42.reuse, R14, RZ ;  /* 0x0000000e2a2e7210 */ /* 0x040fe40007f7e0ff */
[----:B------:R-:W-:Y:S01]  /*dcdc0*/  IADD3 R50, P2, PT, R42, R7, RZ ;  /* 0x000000072a327210 */ /* 0x000fe20007f5e0ff */
[C---:B------:R-:W-:Y:S02]  /*dcdd0*/  IMAD.X R45, R48.reuse, 0x1, R11, P4 ;  /* 0x00000001302d7824 */ /* 0x040fe400020e060b */
[----:B------:R-:W-:Y:S02]  /*dcde0*/  STL [R1+0x4518], R46 ;  /* 0x0045182e01007387 */ /* 0x000fe40000100800 */
[----:B------:R-:W-:Y:S02]  /*dcdf0*/  IMAD.X R51, R48, 0x1, R8, P2 ;  /* 0x0000000130337824 */ /* 0x000fe400010e0608 */
[----:B------:R0:W-:Y:S04]  /*dce00*/  STL.64 [R1+0x4558], R44 ;  /* 0x0045582c01007387 */ /* 0x0001e80000100a00 */
[----:B------:R1:W-:Y:S01]  /*dce10*/  STL.64 [R1+0x6088], R4 ;  /* 0x0060880401007387 */ /* 0x0003e20000100a00 */
[C---:B0-----:R-:W-:Y:S01]  /*dce20*/  IADD3 R44, P4, PT, R42.reuse, R5, RZ ;  /* 0x000000052a2c7210 */ /* 0x041fe20007f9e0ff */
[----:B-1----:R-:W-:Y:S01]  /*dce30*/  IMAD.MOV.U32 R4, RZ, RZ, R46 ;  /* 0x000000ffff047224 */ /* 0x002fe200078e002e */
[----:B------:R-:W-:Y:S01]  /*dce40*/  IADD3 R46, P2, PT, R42, R13, RZ ;  /* 0x0000000d2a2e7210 */ /* 0x000fe20007f5e0ff */
[----:B------:R0:W-:Y:S02]  /*dce50*/  STL.64 [R1+0x4538], R50 ;  /* 0x0045383201007387 */ /* 0x0001e40000100a00 */
[----:B------:R-:W-:-:S02]  /*dce60*/  IMAD.X R45, R48, 0x1, R6, P4 ;  /* 0x00000001302d7824 */ /* 0x000fc400020e0606 */
[----:B0-----:R-:W3:Y:S01]  /*dce70*/  LDL.LU R50, [R1+0x6090] ;  /* 0x0060900001327983 */ /* 0x001ee20000300800 */
[----:B--2---:R-:W-:Y:S02]  /*dce80*/  IMAD.MOV.U32 R5, RZ, RZ, R47 ;  /* 0x000000ffff057224 */ /* 0x004fe400078e002f */
[----:B------:R-:W-:Y:S01]  /*dce90*/  IMAD.X R5, R48, 0x1, R16, P3 ;  /* 0x0000000130057824 */ /* 0x000fe200018e0610 */
[----:B------:R-:W-:Y:S01]  /*dcea0*/  IADD3 R4, P3, PT, R42, R0, RZ ;  /* 0x000000002a047210 */ /* 0x000fe20007f7e0ff */
[----:B------:R-:W-:-:S03]  /*dceb0*/  IMAD.X R47, R48, 0x1, R15, P2 ;  /* 0x00000001302f7824 */ /* 0x000fc600010e060f */
[----:B------:R0:W-:Y:S04]  /*dcec0*/  STL [R1+0x451c], R5 ;  /* 0x00451c0501007387 */ /* 0x0001e80000100800 */
[----:B------:R-:W-:Y:S01]  /*dced0*/  STL.64 [R1+0x4500], R44 ;  /* 0x0045002c01007387 */ /* 0x000fe20000100a00 */
[----:B0-----:R-:W-:-:S03]  /*dcee0*/  IMAD.X R5, R48, 0x1, R2, P3 ;  /* 0x0000000130057824 */ /* 0x001fc600018e0602 */
[----:B------:R-:W-:Y:S04]  /*dcef0*/  STL.64 [R1+0x44f0], R46 ;  /* 0x0044f02e01007387 */ /* 0x000fe80000100a00 */
[----:B------:R0:W-:Y:S04]  /*dcf00*/  STL.64 [R1+0x44d8], R4 ;  /* 0x0044d80401007387 */ /* 0x0001e80000100a00 */
[----:B0-----:R-:W2:Y:S01]  /*dcf10*/  LDL.LU.64 R4, [R1+0x6088] ;  /* 0x0060880001047983 */ /* 0x001ea20000300a00 */
[----:B------:R-:W-:Y:S01]  /*dcf20*/  IADD3 R44, P4, PT, R42, R3, RZ ;  /* 0x000000032a2c7210 */ /* 0x000fe20007f9e0ff */
[----:B------:R-:W-:-:S02]  /*dcf30*/  IMAD.MOV.U32 R42, RZ, RZ, R43 ;  /* 0x000000ffff2a7224 */ /* 0x000fc400078e002b */
[----:B------:R-:W-:Y:S01]  /*dcf40*/  IMAD.MOV.U32 R43, RZ, RZ, R40 ;  /* 0x000000ffff2b7224 */ /* 0x000fe200078e0028 */
[----:B------:R0:W-:Y:S01]  /*dcf50*/  STL.64 [R1+0x6078], R2 ;  /* 0x0060780201007387 */ /* 0x0001e20000100a00 */
[----:B------:R-:W-:Y:S01]  /*dcf60*/  IMAD.MOV.U32 R40, RZ, RZ, R38 ;  /* 0x000000ffff287224 */ /* 0x000fe200078e0026 */
[C---:B---3--:R-:W-:Y:S01]  /*dcf70*/  IADD3 R46, P2, PT, R50.reuse, R10, RZ ;  /* 0x0000000a322e7210 */ /* 0x048fe20007f5e0ff */
[----:B------:R-:W-:Y:S02]  /*dcf80*/  IMAD.MOV.U32 R38, RZ, RZ, R39 ;  /* 0x000000ffff267224 */ /* 0x000fe400078e0027 */
[----:B------:R-:W-:Y:S02]  /*dcf90*/  IMAD.MOV.U32 R39, RZ, RZ, R36 ;  /* 0x000000ffff277224 */ /* 0x000fe400078e0024 */
[----:B------:R-:W-:Y:S02]  /*dcfa0*/  IMAD.MOV.U32 R36, RZ, RZ, R37 ;  /* 0x000000ffff247224 */ /* 0x000fe400078e0025 */
[----:B------:R-:W-:Y:S01]  /*dcfb0*/  IMAD.MOV.U32 R37, RZ, RZ, R35 ;  /* 0x000000ffff257224 */ /* 0x000fe200078e0023 */
[----:B0-----:R-:W-:Y:S01]  /*dcfc0*/  IADD3 R2, P3, PT, R50, R9, RZ ;  /* 0x0000000932027210 */ /* 0x001fe20007f7e0ff */
[----:B------:R-:W-:Y:S01]  /*dcfd0*/  IMAD.X R47, R49, 0x1, R12, P2 ;  /* 0x00000001312f7824 */ /* 0x000fe200010e060c */
[----:B------:R-:W-:-:S03]  /*dcfe0*/  SHF.R.S32.HI R35, RZ, 0x1f, R54 ;  /* 0x0000001fff237819 */ /* 0x000fc60000011436 */
[----:B------:R-:W-:Y:S02]  /*dcff0*/  IMAD.X R3, R49, 0x1, R11, P3 ;  /* 0x0000000131037824 */ /* 0x000fe400018e060b */
[----:B--2---:R-:W-:Y:S02]  /*dd000*/  IMAD.X R45, R48, 0x1, R4, P4 ;  /* 0x00000001302d7824 */ /* 0x004fe400020e0604 */
[----:B------:R-:W-:Y:S02]  /*dd010*/  IMAD.MOV.U32 R48, RZ, RZ, R42 ;  /* 0x000000ffff307224 */ /* 0x000fe400078e002a */
[----:B------:R-:W-:Y:S02]  /*dd020*/  IMAD.MOV.U32 R42, RZ, RZ, R43 ;  /* 0x000000ffff2a7224 */ /* 0x000fe400078e002b */
[----:B------:R-:W-:Y:S02]  /*dd030*/  IMAD.MOV.U32 R43, RZ, RZ, R40 ;  /* 0x000000ffff2b7224 */ /* 0x000fe400078e0028 */
[----:B------:R-:W-:-:S02]  /*dd040*/  IMAD.MOV.U32 R40, RZ, RZ, R38 ;  /* 0x000000ffff287224 */ /* 0x000fc400078e0026 */
[----:B------:R-:W-:Y:S02]  /*dd050*/  IMAD.MOV.U32 R38, RZ, RZ, R39 ;  /* 0x000000ffff267224 */ /* 0x000fe400078e0027 */
[----:B------:R-:W-:Y:S01]  /*dd060*/  IMAD.MOV.U32 R39, RZ, RZ, R36 ;  /* 0x000000ffff277224 */ /* 0x000fe200078e0024 */
[----:B------:R0:W-:Y:S01]  /*dd070*/  STL.64 [R1+0x44a8], R44 ;  /* 0x0044a82c01007387 */ /* 0x0001e20000100a00 */
[----:B------:R-:W-:Y:S02]  /*dd080*/  IMAD.MOV.U32 R36, RZ, RZ, R37 ;  /* 0x000000ffff247224 */ /* 0x000fe400078e0025 */
[----:B------:R-:W-:Y:S02]  /*dd090*/  IMAD.MOV.U32 R37, RZ, RZ, R54 ;  /* 0x000000ffff257224 */ /* 0x000fe400078e0036 */
[----:B------:R-:W2:Y:S04]  /*dd0a0*/  LDL.LU R54, [R1+0x6080] ;  /* 0x0060800001367983 */ /* 0x000ea80000300800 */
[----:B------:R1:W-:Y:S01]  /*dd0b0*/  STL.64 [R1+0x4498], R46 ;  /* 0x0044982e01007387 */ /* 0x0003e20000100a00 */
[----:B0-----:R-:W-:-:S03]  /*dd0c0*/  IADD3 R44, P4, PT, R50, R7, RZ ;  /* 0x00000007322c7210 */ /* 0x001fc60007f9e0ff */
[----:B------:R0:W-:Y:S02]  /*dd0d0*/  STL.64 [R1+0x4480], R2 ;  /* 0x0044800201007387 */ /* 0x0001e40000100a00 */
[----:B------:R-:W-:Y:S01]  /*dd0e0*/  IMAD.X R45, R49, 0x1, R8, P4 ;  /* 0x00000001312d7824 */ /* 0x000fe200020e0608 */
[C---:B-1----:R-:W-:Y:S02]  /*dd0f0*/  IADD3 R46, P2, PT, R50.reuse, R14, RZ ;  /* 0x0000000e322e7210 */ /* 0x042fe40007f5e0ff */
[----:B0-----:R-:W-:-:S03]  /*dd100*/  IADD3 R2, P3, PT, R50, R5, RZ ;  /* 0x0000000532027210 */ /* 0x001fc60007f7e0ff */
[C---:B------:R-:W-:Y:S01]  /*dd110*/  IMAD.X R47, R49.reuse, 0x1, R16, P2 ;  /* 0x00000001312f7824 */ /* 0x040fe200010e0610 */
[----:B------:R-:W-:Y:S01]  /*dd120*/  STL.64 [R1+0x4468], R44 ;  /* 0x0044682c01007387 */ /* 0x000fe20000100a00 */
[----:B------:R-:W-:-:S03]  /*dd130*/  IMAD.X R3, R49, 0x1, R6, P3 ;  /* 0x0000000131037824 */ /* 0x000fc600018e0606 */
[----:B------:R-:W-:Y:S04]  /*dd140*/  STL.64 [R1+0x4448], R46 ;  /* 0x0044482e01007387 */ /* 0x000fe80000100a00 */
[----:B------:R0:W-:Y:S04]  /*dd150*/  STL.64 [R1+0x4430], R2 ;  /* 0x0044300201007387 */ /* 0x0001e80000100a00 */
[----:B0-----:R-:W3:Y:S01]  /*dd160*/  LDL.LU.64 R2, [R1+0x6078] ;  /* 0x0060780001027983 */ /* 0x001ee20000300a00 */
[----:B------:R-:W-:-:S05]  /*dd170*/  IADD3 R44, P4, PT, R50, R13, RZ ;  /* 0x0000000d322c7210 */ /* 0x000fca0007f9e0ff */
[----:B------:R-:W-:Y:S01]  /*dd180*/  IMAD.X R45, R49, 0x1, R15, P4 ;  /* 0x00000001312d7824 */ /* 0x000fe200020e060f */
[----:B------:R-:W-:-:S04]  /*dd190*/  IADD3 R46, P2, PT, R50, R0, RZ ;  /* 0x00000000322e7210 */ /* 0x000fc80007f5e0ff */
[----:B------:R0:W-:Y:S02]  /*dd1a0*/  STL.64 [R1+0x4418], R44 ;  /* 0x0044182c01007387 */ /* 0x0001e40000100a00 */
[----:B0-----:R-:W-:-:S05]  /*dd1b0*/  IADD3 R44, P4, PT, R41, R10, RZ ;  /* 0x0000000a292c7210 */ /* 0x001fca0007f9e0ff */
[----:B------:R-:W-:Y:S01]  /*dd1c0*/  IMAD.X R45, R59, 0x1, R12, P4 ;  /* 0x000000013b2d7824 */ /* 0x000fe200020e060c */
[----:B---3--:R-:W-:Y:S01]  /*dd1d0*/  IADD3 R50, P3, PT, R50, R3, RZ ;  /* 0x0000000332327210 */ /* 0x008fe20007f7e0ff */
[----:B------:R-:W-:-:S04]  /*dd1e0*/  IMAD.X R47, R49, 0x1, R2, P2 ;  /* 0x00000001312f7824 */ /* 0x000fc800010e0602 */
[----:B------:R-:W-:Y:S01]  /*dd1f0*/  IMAD.X R51, R49, 0x1, R4, P3 ;  /* 0x0000000131337824 */ /* 0x000fe200018e0604 */
[----:B------:R-:W-:Y:S04]  /*dd200*/  STL.64 [R1+0x4408], R46 ;  /* 0x0044082e01007387 */ /* 0x000fe80000100a00 */
[----:B------:R-:W-:Y:S04]  /*dd210*/  STL.64 [R1+0x43f0], R50 ;  /* 0x0043f03201007387 */ /* 0x000fe80000100a00 */
[----:B------:R0:W-:Y:S04]  /*dd220*/  STL.64 [R1+0x43e0], R44 ;  /* 0x0043e02c01007387 */ /* 0x0001e80000100a00 */
[----:B0-----:R-:W3:Y:S01]  /*dd230*/  LDL.LU R45, [R1+0x6074] ;  /* 0x00607400012d7983 */ /* 0x001ee20000300800 */
[----:B------:R-:W-:-:S05]  /*dd240*/  IADD3 R46, P2, PT, R41, R9, RZ ;  /* 0x00000009292e7210 */ /* 0x000fca0007f5e0ff */
[----:B------:R-:W-:-:S05]  /*dd250*/  IMAD.X R47, R59, 0x1, R11, P2 ;  /* 0x000000013b2f7824 */ /* 0x000fca00010e060b */
[----:B------:R0:W-:Y:S04]  /*dd260*/  STL.64 [R1+0x43c0], R46 ;  /* 0x0043c02e01007387 */ /* 0x0001e80000100a00 */
[----:B0-----:R-:W2:Y:S01]  /*dd270*/  LDL.LU R47, [R1+0x6070] ;  /* 0x00607000012f7983 */ /* 0x001ea20000300800 */
[C---:B------:R-:W-:Y:S02]  /*dd280*/  IADD3 R50, P3, PT, R41.reuse, R7, RZ ;  /* 0x0000000729327210 */ /* 0x040fe40007f7e0ff */
[----:B------:R-:W-:Y:S01]  /*dd290*/  IADD3 R44, P4, PT, R41, R14, RZ ;  /* 0x0000000e292c7210 */ /* 0x000fe20007f9e0ff */
[----:B------:R-:W-:Y:S02]  /*dd2a0*/  IMAD.MOV.U32 R46, RZ, RZ, R43 ;  /* 0x000000ffff2e7224 */ /* 0x000fe400078e002b */
[----:B------:R-:W-:-:S02]  /*dd2b0*/  IMAD.X R51, R59, 0x1, R8, P3 ;  /* 0x000000013b337824 */ /* 0x000fc400018e0608 */
[----:B------:R-:W-:Y:S01]  /*dd2c0*/  STL [R1+0x4388], R44 ;  /* 0x0043882c01007387 */ /* 0x000fe20000100800 */
[----:B------:R-:W-:-:S03]  /*dd2d0*/  IMAD.MOV.U32 R49, RZ, RZ, R42 ;  /* 0x000000ffff317224 */ /* 0x000fc600078e002a */
[----:B------:R0:W-:Y:S01]  /*dd2e0*/  STL.64 [R1+0x4398], R50 ;  /* 0x0043983201007387 */ /* 0x0001e20000100a00 */
[----:B------:R-:W-:Y:S01]  /*dd2f0*/  IADD3 R42, P2, PT, R41, R5, RZ ;  /* 0x00000005292a7210 */ /* 0x000fe20007f5e0ff */
[----:B0-----:R-:W-:-:S04]  /*dd300*/  IMAD.MOV.U32 R50, RZ, RZ, R46 ;  /* 0x000000ffff327224 */ /* 0x001fc800078e002e */
[----:B------:R-:W-:Y:S01]  /*dd310*/  IMAD.X R43, R59, 0x1, R6, P2 ;  /* 0x000000013b2b7824 */ /* 0x000fe200010e0606 */
[----:B------:R0:W-:Y:S02]  /*dd320*/  STL [R1+0x6048], R50 ;  /* 0x0060483201007387 */ /* 0x0001e40000100800 */
[----:B0-----:R-:W-:Y:S01]  /*dd330*/  IMAD.MOV.U32 R50, RZ, RZ, R44 ;  /* 0x000000ffff327224 */ /* 0x001fe200078e002c */
[----:B------:R-:W-:Y:S01]  /*dd340*/  IADD3 R44, P3, PT, R41, R13, RZ ;  /* 0x0000000d292c7210 */ /* 0x000fe20007f7e0ff */
[----:B---3--:R-:W-:Y:S02]  /*dd350*/  IMAD.MOV.U32 R51, RZ, RZ, R45 ;  /* 0x000000ffff337224 */ /* 0x008fe400078e002d */
[----:B------:R-:W-:Y:S01]  /*dd360*/  IMAD.X R51, R59, 0x1, R16, P4 ;  /* 0x000000013b337824 */ /* 0x000fe200020e0610 */
[----:B------:R-:W-:Y:S01]  /*dd370*/  IADD3 R50, P4, PT, R41, R0, RZ ;  /* 0x0000000029327210 */ /* 0x000fe20007f9e0ff */
[----:B------:R-:W-:-:S03]  /*dd380*/  IMAD.X R45, R59, 0x1, R15, P3 ;  /* 0x000000013b2d7824 */ /* 0x000fc600018e060f */
[----:B------:R0:W-:Y:S01]  /*dd390*/  STL [R1+0x438c], R51 ;  /* 0x00438c3301007387 */ /* 0x0001e20000100800 */
[----:B------:R-:W-:-:S03]  /*dd3a0*/  IADD3 R46, P3, PT, R48, R10, RZ ;  /* 0x0000000a302e7210 */ /* 0x000fc60007f7e0ff */
[----:B------:R1:W-:Y:S01]  /*dd3b0*/  STL.64 [R1+0x4380], R42 ;  /* 0x0043802a01007387 */ /* 0x0003e20000100a00 */
[----:B0-----:R-:W-:-:S03]  /*dd3c0*/  IMAD.X R51, R59, 0x1, R2, P4 ;  /* 0x000000013b337824 */ /* 0x001fc600020e0602 */
[----:B------:R0:W-:Y:S01]  /*dd3d0*/  STL.64 [R1+0x4378], R44 ;  /* 0x0043782c01007387 */ /* 0x0001e20000100a00 */
[----:B-1----:R-:W-:Y:S01]  /*dd3e0*/  IADD3 R42, P2, PT, R41, R3, RZ ;  /* 0x00000003292a7210 */ /* 0x002fe20007f5e0ff */
[----:B------:R-:W-:-:S04]  /*dd3f0*/  IMAD.MOV.U32 R41, RZ, RZ, R40 ;  /* 0x000000ffff297224 */ /* 0x000fc800078e0028 */
[----:B------:R-:W-:Y:S01]  /*dd400*/  IMAD.X R43, R59, 0x1, R4, P2 ;  /* 0x000000013b2b7824 */ /* 0x000fe200010e0604 */
[----:B0-----:R-:W3:Y:S01]  /*dd410*/  LDL.LU R45, [R1+0x606c] ;  /* 0x00606c00012d7983 */ /* 0x001ee20000300800 */
[----:B------:R-:W-:-:S03]  /*dd420*/  IMAD.MOV.U32 R40, RZ, RZ, R38 ;  /* 0x000000ffff287224 */ /* 0x000fc600078e0026 */
[----:B------:R0:W-:Y:S01]  /*dd430*/  STL.64 [R1+0x4370], R50 ;  /* 0x0043703201007387 */ /* 0x0001e20000100a00 */
[----:B------:R-:W-:-:S03]  /*dd440*/  IMAD.MOV.U32 R38, RZ, RZ, R39 ;  /* 0x000000ffff267224 */ /* 0x000fc600078e0027 */
[----:B------:R-:W-:Y:S01]  /*dd450*/  STL [R1+0x4360], R46 ;  /* 0x0043602e01007387 */ /* 0x000fe20000100800 */
[----:B------:R-:W-:-:S03]  /*dd460*/  IMAD.MOV.U32 R39, RZ, RZ, R36 ;  /* 0x000000ffff277224 */ /* 0x000fc600078e0024 */
[----:B------:R1:W-:Y:S01]  /*dd470*/  STL.64 [R1+0x6058], R2 ;  /* 0x0060580201007387 */ /* 0x0003e20000100a00 */
[----:B------:R-:W-:-:S03]  /*dd480*/  IMAD.MOV.U32 R36, RZ, RZ, R37 ;  /* 0x000000ffff247224 */ /* 0x000fc600078e0025 */
[----:B------:R-:W3:Y:S01]  /*dd490*/  LDL.LU R59, [R1+0x6068] ;  /* 0x00606800013b7983 */ /* 0x000ee20000300800 */
[----:B------:R-:W-:-:S03]  /*dd4a0*/  IMAD.MOV.U32 R37, RZ, RZ, R35 ;  /* 0x000000ffff257224 */ /* 0x000fc600078e0023 */
[----:B------:R2:W-:Y:S01]  /*dd4b0*/  STL.64 [R1+0x4368], R42 ;  /* 0x0043682a01007387 */ /* 0x0005e20000100a00 */
[----:B------:R-:W-:Y:S01]  /*dd4c0*/  IMAD.MOV.U32 R35, RZ, RZ, R34 ;  /* 0x000000ffff237224 */ /* 0x000fe200078e0022 */
[----:B0-----:R-:W-:Y:S01]  /*dd4d0*/  IADD3 R50, P4, PT, R48, R9, RZ ;  /* 0x0000000930327210 */ /* 0x001fe20007f9e0ff */
[----:B-1----:R-:W-:Y:S02]  /*dd4e0*/  IMAD.MOV.U32 R2, RZ, RZ, R46 ;  /* 0x000000ffff027224 */ /* 0x002fe400078e002e */
[----:B--2---:R-:W-:Y:S02]  /*dd4f0*/  IMAD.MOV.U32 R43, RZ, RZ, R41 ;  /* 0x000000ffff2b7224 */ /* 0x004fe400078e0029 */
[----:B------:R-:W-:Y:S02]  /*dd500*/  IMAD.MOV.U32 R41, RZ, RZ, R40 ;  /* 0x000000ffff297224 */ /* 0x000fe400078e0028 */
[----:B------:R-:W-:Y:S02]  /*dd510*/  IMAD.MOV.U32 R40, RZ, RZ, R38 ;  /* 0x000000ffff287224 */ /* 0x000fe400078e0026 */
[----:B------:R-:W-:-:S02]  /*dd520*/  IMAD.MOV.U32 R38, RZ, RZ, R39 ;  /* 0x000000ffff267224 */ /* 0x000fc400078e0027 */
[----:B------:R-:W-:Y:S02]  /*dd530*/  IMAD.MOV.U32 R39, RZ, RZ, R36 ;  /* 0x000000ffff277224 */ /* 0x000fe400078e0024 */
[----:B------:R-:W-:Y:S02]  /*dd540*/  IMAD.MOV.U32 R36, RZ, RZ, R37 ;  /* 0x000000ffff247224 */ /* 0x000fe400078e0025 */
[----:B------:R-:W-:Y:S02]  /*dd550*/  IMAD.MOV.U32 R37, RZ, RZ, R35 ;  /* 0x000000ffff257224 */ /* 0x000fe400078e0023 */
[----:B------:R-:W-:Y:S01]  /*dd560*/  IMAD.MOV.U32 R42, RZ, RZ, R40 ;  /* 0x000000ffff2a7224 */ /* 0x000fe200078e0028 */
[----:B------:R-:W-:Y:S01]  /*dd570*/  IADD3 R46, P2, PT, R48, R7, RZ ;  /* 0x00000007302e7210 */ /* 0x000fe20007f5e0ff */
[----:B------:R-:W-:Y:S02]  /*dd580*/  IMAD.MOV.U32 R35, RZ, RZ, R33 ;  /* 0x000000ffff237224 */ /* 0x000fe400078e0021 */
[----:B------:R-:W-:-:S02]  /*dd590*/  IMAD.MOV.U32 R40, RZ, RZ, R38 ;  /* 0x000000ffff287224 */ /* 0x000fc400078e0026 */
[----:B------:R-:W-:Y:S02]  /*dd5a0*/  IMAD.MOV.U32 R3, RZ, RZ, R47 ;  /* 0x000000ffff037224 */ /* 0x000fe400078e002f */
[----:B------:R-:W-:Y:S02]  /*dd5b0*/  IMAD.MOV.U32 R33, RZ, RZ, R21 ;  /* 0x000000ffff217224 */ /* 0x000fe400078e0015 */
[----:B------:R-:W-:Y:S02]  /*dd5c0*/  IMAD.MOV.U32 R38, RZ, RZ, R39 ;  /* 0x000000ffff267224 */ /* 0x000fe400078e0027 */
[----:B------:R-:W-:Y:S01]  /*dd5d0*/  IMAD.X R3, R17, 0x1, R12, P3 ;  /* 0x0000000111037824 */ /* 0x000fe200018e060c */
[----:B------:R-:W-:Y:S01]  /*dd5e0*/  IADD3 R2, P3, PT, R48, R14, RZ ;  /* 0x0000000e30027210 */ /* 0x000fe20007f7e0ff */
[----:B------:R-:W-:Y:S02]  /*dd5f0*/  IMAD.MOV.U32 R39, RZ, RZ, R36 ;  /* 0x000000ffff277224 */ /* 0x000fe400078e0024 */
[----:B------:R-:W-:-:S02]  /*dd600*/  IMAD.MOV.U32 R36, RZ, RZ, R37 ;  /* 0x000000ffff247224 */ /* 0x000fc400078e0025 */
[----:B------:R-:W-:Y:S01]  /*dd610*/  IMAD.MOV.U32 R44, RZ, RZ, R42 ;  /* 0x000000ffff2c7224 */ /* 0x000fe200078e002a */
[----:B------:R-:W-:Y:S01]  /*dd620*/  SHF.R.S32.HI R34, RZ, 0x1f, R21 ;  /* 0x0000001fff227819 */ /* 0x000fe20000011415 */
[C---:B------:R-:W-:Y:S01]  /*dd630*/  IMAD.X R51, R17.reuse, 0x1, R11, P4 ;  /* 0x0000000111337824 */ /* 0x040fe200020e060b */
[----:B------:R-:W2:Y:S01]  /*dd640*/  LDL.LU R21, [R1+0x6064] ;  /* 0x0060640001157983 */ /* 0x000ea20000300800 */
[----:B------:R-:W-:Y:S02]  /*dd650*/  IMAD.MOV.U32 R37, RZ, RZ, R35 ;  /* 0x000000ffff257224 */ /* 0x000fe400078e0023 */
[----:B------:R-:W-:Y:S02]  /*dd660*/  IMAD.MOV.U32 R42, RZ, RZ, R40 ;  /* 0x000000ffff2a7224 */ /* 0x000fe400078e0028 */
[----:B------:R-:W-:Y:S02]  /*dd670*/  IMAD.MOV.U32 R35, RZ, RZ, R33 ;  /* 0x000000ffff237224 */ /* 0x000fe400078e0021 */
[----:B------:R-:W-:Y:S01]  /*dd680*/  IMAD.MOV.U32 R40, RZ, RZ, R38 ;  /* 0x000000ffff287224 */ /* 0x000fe200078e0026 */
[----:B------:R0:W-:Y:S01]  /*dd690*/  STL [R1+0x4364], R3 ;  /* 0x0043640301007387 */ /* 0x0001e20000100800 */
[----:B------:R-:W-:-:S02]  /*dd6a0*/  IMAD.X R47, R17, 0x1, R8, P2 ;  /* 0x00000001112f7824 */ /* 0x000fc400010e0608 */
[----:B------:R-:W-:Y:S02]  /*dd6b0*/  IMAD.MOV.U32 R38, RZ, RZ, R39 ;  /* 0x000000ffff267224 */ /* 0x000fe400078e0027 */
[----:B------:R-:W-:Y:S01]  /*dd6c0*/  IMAD.MOV.U32 R39, RZ, RZ, R36 ;  /* 0x000000ffff277224 */ /* 0x000fe200078e0024 */
[----:B------:R-:W-:Y:S01]  /*dd6d0*/  STL.64 [R1+0x4358], R50 ;  /* 0x0043583201007387 */ /* 0x000fe20000100a00 */
[----:B------:R-:W-:Y:S02]  /*dd6e0*/  IMAD.MOV.U32 R36, RZ, RZ, R37 ;  /* 0x000000ffff247224 */ /* 0x000fe400078e0025 */
[----:B------:R-:W-:Y:S02]  /*dd6f0*/  IMAD.MOV.U32 R37, RZ, RZ, R35 ;  /* 0x000000ffff257224 */ /* 0x000fe400078e0023 */
[----:B0-----:R-:W-:Y:S01]  /*dd700*/  IMAD.X R3, R17, 0x1, R16, P3 ;  /* 0x0000000111037824 */ /* 0x001fe200018e0610 */
[----:B------:R-:W-:Y:S01]  /*dd710*/  STL.64 [R1+0x6050], R4 ;  /* 0x0060500401007387 */ /* 0x000fe20000100a00 */
[----:B------:R-:W-:Y:S01]  /*dd720*/  IMAD.MOV.U32 R35, RZ, RZ, R34 ;  /* 0x000000ffff237224 */ /* 0x000fe200078e0022 */
[--C-:B------:R-:W-:Y:S01]  /*dd730*/  SHF.R.S32.HI R33, RZ, 0x1f, R19.reuse ;  /* 0x0000001fff217819 */ /* 0x100fe20000011413 */
[----:B------:R-:W-:Y:S01]  /*dd740*/  IMAD.MOV.U32 R34, RZ, RZ, R19 ;  /* 0x000000ffff227224 */ /* 0x000fe200078e0013 */
[----:B------:R-:W-:Y:S04]  /*dd750*/  STL.64 [R1+0x4350], R46 ;  /* 0x0043502e01007387 */ /* 0x000fe80000100a00 */
[----:B------:R-:W2:Y:S04]  /*dd760*/  LDL.LU R19, [R1+0x6060] ;  /* 0x0060600001137983 */ /* 0x000ea80000300800 */
[----:B------:R0:W-:Y:S04]  /*dd770*/  STL.64 [R1+0x4348], R2 ;  /* 0x0043480201007387 */ /* 0x0001e80000100a00 */
[----:B0-----:R-:W2:Y:S01]  /*dd780*/  LDL.LU.64 R2, [R1+0x6058] ;  /* 0x0060580001027983 */ /* 0x001ea20000300a00 */
[----:B------:R-:W-:-:S02]  /*dd790*/  IADD3 R50, P4, PT, R48, R5, RZ ;  /* 0x0000000530327210 */ /* 0x000fc40007f9e0ff */
[C---:B------:R-:W-:Y:S02]  /*dd7a0*/  IADD3 R46, P2, PT, R48.reuse, R13, RZ ;  /* 0x0000000d302e7210 */ /* 0x040fe40007f5e0ff */
[----:B------:R-:W-:Y:S01]  /*dd7b0*/  IADD3 R4, P3, PT, R48, R0, RZ ;  /* 0x0000000030047210 */ /* 0x000fe20007f7e0ff */
[C---:B------:R-:W-:Y:S02]  /*dd7c0*/  IMAD.X R51, R17.reuse, 0x1, R6, P4 ;  /* 0x0000000111337824 */ /* 0x040fe400020e0606 */
[----:B------:R-:W-:-:S03]  /*dd7d0*/  IMAD.X R47, R17, 0x1, R15, P2 ;  /* 0x00000001112f7824 */ /* 0x000fc600010e060f */
[----:B------:R-:W-:Y:S04]  /*dd7e0*/  STL.64 [R1+0x4340], R50 ;  /* 0x0043403201007387 */ /* 0x000fe80000100a00 */
[----:B------:R-:W-:Y:S01]  /*dd7f0*/  STL.64 [R1+0x4338], R46 ;  /* 0x0043382e01007387 */ /* 0x000fe20000100a00 */
[----:B--2---:R-:W-:-:S05]  /*dd800*/  IMAD.X R5, R17, 0x1, R2, P3 ;  /* 0x0000000111057824 */ /* 0x004fca00018e0602 */
[----:B------:R0:W-:Y:S04]  /*dd810*/  STL.64 [R1+0x4330], R4 ;  /* 0x0043300401007387 */ /* 0x0001e80000100a00 */
[----:B0-----:R-:W2:Y:S01]  /*dd820*/  LDL.LU.64 R4, [R1+0x6050] ;  /* 0x0060500001047983 */ /* 0x001ea20000300a00 */
[----:B------:R-:W-:Y:S01]  /*dd830*/  IADD3 R50, P4, PT, R48, R3, RZ ;  /* 0x0000000330327210 */ /* 0x000fe20007f9e0ff */
[----:B------:R-:W-:Y:S01]  /*dd840*/  IMAD.MOV.U32 R46, RZ, RZ, R44 ;  /* 0x000000ffff2e7224 */ /* 0x000fe200078e002c */
[----:B------:R-:W-:Y:S01]  /*dd850*/  IADD3 R44, P2, PT, R49, R10, RZ ;  /* 0x0000000a312c7210 */ /* 0x000fe20007f5e0ff */
[----:B------:R-:W-:Y:S04]  /*dd860*/  STL.64 [R1+0x6040], R2 ;  /* 0x0060400201007387 */ /* 0x000fe80000100a00 */
[----:B------:R-:W-:Y:S01]  /*dd870*/  STL [R1+0x4320], R44 ;  /* 0x0043202c01007387 */ /* 0x000fe20000100800 */
[----:B--2---:R-:W-:-:S03]  /*dd880*/  IMAD.X R51, R17, 0x1, R4, P4 ;  /* 0x0000000111337824 */ /* 0x004fc600020e0604 */
[----:B------:R-:W2:Y:S04]  /*dd890*/  LDL.LU R17, [R1+0x604c] ;  /* 0x00604c0001117983 */ /* 0x000ea80000300800 */
[----:B------:R0:W-:Y:S04]  /*dd8a0*/  STL.64 [R1+0x4328], R50 ;  /* 0x0043283201007387 */ /* 0x0001e80000100a00 */
[----:B0-----:R-:W2:Y:S01]  /*dd8b0*/  LDL.LU R50, [R1+0x6048] ;  /* 0x0060480001327983 */ /* 0x001ea20000300800 */
[----:B------:R-:W-:Y:S01]  /*dd8c0*/  IADD3 R2, P3, PT, R49, R9, RZ ;  /* 0x0000000931027210 */ /* 0x000fe20007f7e0ff */
[----:B---3--:R-:W-:-:S02]  /*dd8d0*/  IMAD.MOV.U32 R47, RZ, RZ, R45 ;  /* 0x000000ffff2f7224 */ /* 0x008fc400078e002d */
[----:B------:R0:W-:Y:S01]  /*dd8e0*/  STL [R1+0x602c], R46 ;  /* 0x00602c2e01007387 */ /* 0x0001e20000100800 */
[----:B------:R-:W-:Y:S02]  /*dd8f0*/  IMAD.MOV.U32 R48, RZ, RZ, R42 ;  /* 0x000000ffff307224 */ /* 0x000fe400078e002a */
[----:B------:R-:W-:Y:S02]  /*dd900*/  IMAD.MOV.U32 R42, RZ, RZ, R40 ;  /* 0x000000ffff2a7224 */ /* 0x000fe400078e0028 */
[----:B------:R-:W-:Y:S02]  /*dd910*/  IMAD.MOV.U32 R40, RZ, RZ, R38 ;  /* 0x000000ffff287224 */ /* 0x000fe400078e0026 */
[----:B0-----:R-:W-:Y:S01]  /*dd920*/  IMAD.MOV.U32 R46, RZ, RZ, R44 ;  /* 0x000000ffff2e7224 */ /* 0x001fe200078e002c */
[----:B------:R-:W-:Y:S01]  /*dd930*/  IADD3 R44, P4, PT, R49, R7, RZ ;  /* 0x00000007312c7210 */ /* 0x000fe20007f9e0ff */
        /* <DEDUP_REMOVED lines=8> */
[C---:B--2---:R-:W-:Y:S02]  /*dd9c0*/  IMAD.X R47, R50.reuse, 0x1, R12, P2 ;  /* 0x00000001322f7824 */ /* 0x044fe400010e060c */
[C---:B------:R-:W-:Y:S01]  /*dd9d0*/  IMAD.X R3, R50.reuse, 0x1, R11, P3 ;  /* 0x0000000132037824 */ /* 0x040fe200018e060b */
[----:B------:R-:W-:Y:S02]  /*dd9e0*/  IADD3 R46, P2, PT, R49, R14, RZ ;  /* 0x0000000e312e7210 */ /* 0x000fe40007f5e0ff */
[----:B------:R0:W-:Y:S01]  /*dd9f0*/  STL [R1+0x4324], R47 ;  /* 0x0043242f01007387 */ /* 0x0001e20000100800 */
[----:B------:R-:W-:-:S03]  /*dda00*/  IMAD.X R45, R50, 0x1, R8, P4 ;  /* 0x00000001322d7824 */ /* 0x000fc600020e0608 */
[----:B------:R1:W-:Y:S04]  /*dda10*/  STL.64 [R1+0x4318], R2 ;  /* 0x0043180201007387 */ /* 0x0003e80000100a00 */
[----:B------:R-:W-:Y:S01]  /*dda20*/  STL.64 [R1+0x4310], R44 ;  /* 0x0043102c01007387 */ /* 0x000fe20000100a00 */
[----:B0-----:R-:W-:-:S03]  /*dda30*/  IMAD.X R47, R50, 0x1, R16, P2 ;  /* 0x00000001322f7824 */ /* 0x001fc600010e0610 */
[----:B------:R-:W2:Y:S01]  /*dda40*/  LDL.LU R52, [R1+0x80] ;  /* 0x0000800001347983 */ /* 0x000ea20000300800 */
[----:B-1----:R-:W-:-:S03]  /*dda50*/  IADD3 R2, P3, PT, R49, R5, RZ ;  /* 0x0000000531027210 */ /* 0x002fc60007f7e0ff */
[----:B------:R-:W-:Y:S02]  /*dda60*/  STL [R1+0x6030], R48 ;  /* 0x0060303001007387 */ /* 0x000fe40000100800 */
[----:B------:R-:W-:Y:S02]  /*dda70*/  IMAD.X R3, R50, 0x1, R6, P3 ;  /* 0x0000000132037824 */ /* 0x000fe400018e0606 */
        /* <DEDUP_REMOVED lines=16> */
[----:B------:R-:W-:Y:S01]  /*ddb80*/  IMAD.MOV.U32 R51, RZ, RZ, R40 ;  /* 0x000000ffff337224 */ /* 0x000fe200078e0028 */
[----:B------:R-:W-:Y:S01]  /*ddb90*/  IADD3 R46, P2, PT, R43, R9, RZ ;  /* 0x000000092b2e7210 */ /* 0x000fe20007f5e0ff */
[----:B------:R-:W-:-:S02]  /*ddba0*/  IMAD.MOV.U32 R40, RZ, RZ, R38 ;  /* 0x000000ffff287224 */ /* 0x000fc400078e0026 */
[----:B------:R-:W-:Y:S02]  /*ddbb0*/  IMAD.MOV.U32 R38, RZ, RZ, R39 ;  /* 0x000000ffff267224 */ /* 0x000fe400078e0027 */
[----:B------:R-:W-:Y:S02]  /*ddbc0*/  IMAD.MOV.U32 R39, RZ, RZ, R36 ;  /* 0x000000ffff277224 */ /* 0x000fe400078e0024 */
[----:B------:R-:W-:Y:S01]  /*ddbd0*/  IMAD.MOV.U32 R36, RZ, RZ, R37 ;  /* 0x000000ffff247224 */ /* 0x000fe200078e0025 */
[----:B------:R-:W-:Y:S01]  /*ddbe0*/  IADD3 R44, P4, PT, R43, R14, RZ ;  /* 0x0000000e2b2c7210 */ /* 0x000fe20007f9e0ff */
[----:B------:R-:W-:Y:S02]  /*ddbf0*/  IMAD.MOV.U32 R37, RZ, RZ, R35 ;  /* 0x000000ffff257224 */ /* 0x000fe400078e0023 */
[----:B------:R-:W-:Y:S02]  /*ddc00*/  IMAD.MOV.U32 R35, RZ, RZ, R34 ;  /* 0x000000ffff237224 */ /* 0x000fe400078e0022 */
[----:B------:R-:W-:-:S02]  /*ddc10*/  IMAD.X R47, R41, 0x1, R11, P2 ;  /* 0x00000001292f7824 */ /* 0x000fc400010e060b */
[----:B------:R-:W-:Y:S02]  /*ddc20*/  IMAD.MOV.U32 R34, RZ, RZ, R33 ;  /* 0x000000ffff227224 */ /* 0x000fe400078e0021 */
[----:B------:R-:W-:Y:S01]  /*ddc30*/  IMAD.MOV.U32 R33, RZ, RZ, R32 ;  /* 0x000000ffff217224 */ /* 0x000fe200078e0020 */
[----:B------:R-:W-:Y:S01]  /*ddc40*/  IADD3 R48, P3, PT, R43, R7, RZ ;  /* 0x000000072b307210 */ /* 0x000fe20007f7e0ff */
[----:B------:R-:W-:Y:S01]  /*ddc50*/  IMAD.MOV.U32 R32, RZ, RZ, R31 ;  /* 0x000000ffff207224 */ /* 0x000fe200078e001f */
[----:B------:R-:W-:Y:S01]  /*ddc60*/  STL [R1+0x42c8], R44 ;  /* 0x0042c82c01007387 */ /* 0x000fe20000100800 */
[----:B------:R-:W-:Y:S02]  /*ddc70*/  IMAD.MOV.U32 R50, RZ, RZ, R42 ;  /* 0x000000ffff327224 */ /* 0x000fe400078e002a */
[----:B------:R-:W-:Y:S01]  /*ddc80*/  IMAD.MOV.U32 R31, RZ, RZ, R30 ;  /* 0x000000ffff1f7224 */ /* 0x000fe200078e001e */
[----:B------:R0:W-:Y:S01]  /*ddc90*/  STL.64 [R1+0x42d8], R46 ;  /* 0x0042d82e01007387 */ /* 0x0001e20000100a00 */
[----:B----4-:R-:W-:-:S02]  /*ddca0*/  IMAD.MOV.U32 R30, RZ, RZ, R25 ;  /* 0x000000ffff1e7224 */ /* 0x010fc400078e0019 */
[----:B------:R-:W-:Y:S02]  /*ddcb0*/  IMAD.MOV.U32 R25, RZ, RZ, R24 ;  /* 0x000000ffff197224 */ /* 0x000fe400078e0018 */
[----:B------:R-:W-:Y:S02]  /*ddcc0*/  IMAD.MOV.U32 R24, RZ, RZ, R21 ;  /* 0x000000ffff187224 */ /* 0x000fe400078e0015 */
[----:B------:R-:W4:Y:S01]  /*ddcd0*/  LDL.LU R21, [R1+0x6034] ;  /* 0x0060340001157983 */ /* 0x000f220000300800 */
[----:B------:R-:W-:Y:S01]  /*ddce0*/  IMAD.X R49, R41, 0x1, R8, P3 ;  /* 0x0000000129317824 */ /* 0x000fe200018e0608 */
[----:B0-----:R-:W-:Y:S02]  /*ddcf0*/  IADD3 R46, P2, PT, R43, R5, RZ ;  /* 0x000000052b2e7210 */ /* 0x001fe40007f5e0ff */
[----:B------:R-:W-:Y:S03]  /*ddd00*/  STL.64 [R1+0x6020], R50 ;  /* 0x0060203201007387 */ /* 0x000fe60000100a00 */
[----:B------:R-:W-:Y:S01]  /*ddd10*/  IMAD.X R47, R41, 0x1, R6, P2 ;  /* 0x00000001292f7824 */ /* 0x000fe200010e0606 */
[----:B------:R0:W-:Y:S04]  /*ddd20*/  STL.64 [R1+0x42d0], R48 ;  /* 0x0042d03001007387 */ /* 0x0001e80000100a00 */
[----:B0-----:R-:W2:Y:S01]  /*ddd30*/  LDL.LU R48, [R1+0x6030] ;  /* 0x0060300001307983 */ /* 0x001ea20000300800 */
[----:B------:R-:W-:Y:S01]  /*ddd40*/  IMAD.MOV.U32 R50, RZ, RZ, R44 ;  /* 0x000000ffff327224 */ /* 0x000fe200078e002c */
[----:B------:R-:W-:Y:S01]  /*ddd50*/  IADD3 R44, P3, PT, R43, R13, RZ ;  /* 0x0000000d2b2c7210 */ /* 0x000fe20007f7e0ff */
[----:B---3--:R-:W-:-:S02]  /*ddd60*/  IMAD.MOV.U32 R51, RZ, RZ, R45 ;  /* 0x000000ffff337224 */ /* 0x008fc400078e002d */
[----:B------:R-:W-:-:S05]  /*ddd70*/  IMAD.X R51, R41, 0x1, R16, P4 ;  /* 0x0000000129337824 */ /* 0x000fca00020e0610 */
[----:B------:R-:W-:Y:S04]  /*ddd80*/  STL [R1+0x42cc], R51 ;  /* 0x0042cc3301007387 */ /* 0x000fe80000100800 */
[----:B------:R0:W-:Y:S01]  /*ddd90*/  STL.64 [R1+0x42c0], R46 ;  /* 0x0042c02e01007387 */ /* 0x0001e20000100a00 */
[----:B------:R-:W-:-:S03]  /*ddda0*/  IMAD.X R45, R41, 0x1, R15, P3 ;  /* 0x00000001292d7824 */ /* 0x000fc600018e060f */
[----:B0-----:R-:W3:Y:S04]  /*dddb0*/  LDL.LU R46, [R1+0x602c] ;  /* 0x00602c00012e7983 */ /* 0x001ee80000300800 */
[----:B------:R0:W-:Y:S04]  /*dddc0*/  STL.64 [R1+0x42b8], R44 ;  /* 0x0042b82c01007387 */ /* 0x0001e80000100a00 */
[----:B0-----:R-:W2:Y:S01]  /*dddd0*/  LDL.LU R45, [R1+0x6028] ;  /* 0x00602800012d7983 */ /* 0x001ea20000300800 */
[C---:B------:R-:W-:Y:S02]  /*ddde0*/  IADD3 R50, P4, PT, R43.reuse, R0, RZ ;  /* 0x000000002b327210 */ /* 0x040fe40007f9e0ff */
[----:B------:R-:W-:-:S03]  /*dddf0*/  IADD3 R42, P2, PT, R43, R3, RZ ;  /* 0x000000032b2a7210 */ /* 0x000fc60007f5e0ff */
[C---:B------:R-:W-:Y:S02]  /*dde00*/  IMAD.X R51, R41.reuse, 0x1, R2, P4 ;  /* 0x0000000129337824 */ /* 0x040fe400020e0602 */
[----:B------:R-:W-:-:S03]  /*dde10*/  IMAD.X R43, R41, 0x1, R4, P2 ;  /* 0x00000001292b7824 */ /* 0x000fc600010e0604 */
[----:B------:R0:W-:Y:S01]  /*dde20*/  STL.64 [R1+0x42b0], R50 ;  /* 0x0042b03201007387 */ /* 0x0001e20000100a00 */
[----:B------:R-:W-:Y:S02]  /*dde30*/  IMAD.MOV.U32 R41, RZ, RZ, R38 ;  /* 0x000000ffff297224 */ /* 0x000fe400078e0026 */
[----:B------:R-:W-:Y:S02]  /*dde40*/  IMAD.MOV.U32 R38, RZ, RZ, R36 ;  /* 0x000000ffff267224 */ /* 0x000fe400078e0024 */
[----:B------:R-:W-:Y:S02]  /*dde50*/  IMAD.MOV.U32 R36, RZ, RZ, R35 ;  /* 0x000000ffff247224 */ /* 0x000fe400078e0023 */
[----:B------:R-:W-:Y:S02]  /*dde60*/  IMAD.MOV.U32 R35, RZ, RZ, R33 ;  /* 0x000000ffff237224 */ /* 0x000fe400078e0021 */
[----:B------:R-:W-:Y:S02]  /*dde70*/  IMAD.MOV.U32 R33, RZ, RZ, R31 ;  /* 0x000000ffff217224 */ /* 0x000fe400078e001f */
[----:B------:R-:W-:Y:S01]  /*dde80*/  IMAD.MOV.U32 R31, RZ, RZ, R24 ;  /* 0x000000ffff1f7224 */ /* 0x000fe200078e0018 */
[----:B---3--:R-:W-:-:S05]  /*dde90*/  IADD3 R44, P3, PT, R46, R10, RZ ;  /* 0x0000000a2e2c7210 */ /* 0x008fca0007f7e0ff */
[----:B------:R-:W-:Y:S04]  /*ddea0*/  STL [R1+0x42a0], R44 ;  /* 0x0042a02c01007387 */ /* 0x000fe80000100800 */
[----:B------:R1:W-:Y:S01]  /*ddeb0*/  STL.64 [R1+0x42a8], R42 ;  /* 0x0042a82a01007387 */ /* 0x0003e20000100a00 */
[----:B0-----:R-:W-:Y:S01]  /*ddec0*/  IADD3 R50, P4, PT, R46, R9, RZ ;  /* 0x000000092e327210 */ /* 0x001fe20007f9e0ff */
[----:B-1----:R-:W-:Y:S02]  /*dded0*/  IMAD.MOV.U32 R43, RZ, RZ, R40 ;  /* 0x000000ffff2b7224 */ /* 0x002fe400078e0028 */
[----:B------:R-:W-:Y:S02]  /*ddee0*/  IMAD.MOV.U32 R40, RZ, RZ, R39 ;  /* 0x000000ffff287224 */ /* 0x000fe400078e0027 */
[----:B------:R-:W-:-:S02]  /*ddef0*/  IMAD.MOV.U32 R39, RZ, RZ, R37 ;  /* 0x000000ffff277224 */ /* 0x000fc400078e0025 */
[----:B------:R-:W-:Y:S02]  /*ddf00*/  IMAD.MOV.U32 R37, RZ, RZ, R34 ;  /* 0x000000ffff257224 */ /* 0x000fe400078e0022 */
[----:B------:R-:W-:Y:S02]  /*ddf10*/  IMAD.MOV.U32 R34, RZ, RZ, R32 ;  /* 0x000000ffff227224 */ /* 0x000fe400078e0020 */
[----:B------:R-:W-:Y:S02]  /*ddf20*/  IMAD.MOV.U32 R32, RZ, RZ, R30 ;  /* 0x000000ffff207224 */ /* 0x000fe400078e001e */
[----:B------:R-:W-:Y:S02]  /*ddf30*/  IMAD.MOV.U32 R30, RZ, RZ, R57 ;  /* 0x000000ffff1e7224 */ /* 0x000fe400078e0039 */
[----:B------:R-:W3:Y:S04]  /*ddf40*/  LDL.LU R57, [R1+0xc8] ;  /* 0x0000c80001397983 */ /* 0x000ee80000300800 */
[----:B------:R-:W3:Y:S01]  /*ddf50*/  LDL.LU R24, [R1+0x78] ;  /* 0x0000780001187983 */ /* 0x000ee20000300800 */
[----:B--2---:R-:W-:-:S03]  /*ddf60*/  IMAD.X R51, R48, 0x1, R11, P4 ;  /* 0x0000000130337824 */ /* 0x004fc600020e060b */
[----:B------:R0:W-:Y:S01]  /*ddf70*/  STL [R1+0x6018], R43 ;  /* 0x0060182b01007387 */ /* 0x0001e20000100800 */
[----:B------:R-:W-:Y:S01]  /*ddf80*/  IMAD.MOV.U32 R42, RZ, RZ, R44 ;  /* 0x000000ffff2a7224 */ /* 0x000fe200078e002c */
[----:B------:R-:W-:Y:S01]  /*ddf90*/  IADD3 R44, P2, PT, R46, R7, RZ ;  /* 0x000000072e2c7210 */ /* 0x000fe20007f5e0ff */
[----:B0-----:R-:W-:Y:S02]  /*ddfa0*/  IMAD.MOV.U32 R43, RZ, RZ, R45 ;  /* 0x000000ffff2b7224 */ /* 0x001fe400078e002d */
[----:B------:R-:W-:Y:S01]  /*ddfb0*/  IMAD.X R43, R48, 0x1, R12, P3 ;  /* 0x00000001302b7824 */ /* 0x000fe200018e060c */
[----:B------:R-:W-:-:S04]  /*ddfc0*/  IADD3 R42, P3, PT, R46, R14, RZ ;  /* 0x0000000e2e2a7210 */ /* 0x000fc80007f7e0ff */
[----:B------:R0:W-:Y:S04]  /*ddfd0*/  STL [R1+0x42a4], R43 ;  /* 0x0042a42b01007387 */ /* 0x0001e80000100800 */
[----:B------:R1:W-:Y:S01]  /*ddfe0*/  STL.64 [R1+0x4298], R50 ;  /* 0x0042983201007387 */ /* 0x0003e20000100a00 */
[C---:B------:R-:W-:Y:S02]  /*ddff0*/  IMAD.X R45, R48.reuse, 0x1, R8, P2 ;  /* 0x00000001302d7824 */ /* 0x040fe400010e0608 */
[----:B0-----:R-:W-:Y:S01]  /*de000*/  IMAD.X R43, R48, 0x1, R16, P3 ;  /* 0x00000001302b7824 */ /* 0x001fe200018e0610 */
[----:B-1----:R-:W-:Y:S02]  /*de010*/  IADD3 R50, P4, PT, R46, R5, RZ ;  /* 0x000000052e327210 */ /* 0x002fe40007f9e0ff */
[----:B------:R-:W-:Y:S03]  /*de020*/  STL.64 [R1+0x4290], R44 ;  /* 0x0042902c01007387 */ /* 0x000fe60000100a00 */
[----:B------:R-:W-:Y:S01]  /*de030*/  IMAD.X R51, R48, 0x1, R6, P4 ;  /* 0x0000000130337824 */ /* 0x000fe200020e0606 */
[----:B------:R-:W-:Y:S04]  /*de040*/  STL.64 [R1+0x4288], R42 ;  /* 0x0042882a01007387 */ /* 0x000fe80000100a00 */
[----:B------:R0:W-:Y:S04]  /*de050*/  STL.64 [R1+0x4280], R50 ;  /* 0x0042803201007387 */ /* 0x0001e80000100a00 */
[----:B0-----:R-:W2:Y:S01]  /*de060*/  LDL.LU.64 R50, [R1+0x6020] ;  /* 0x0060200001327983 */ /* 0x001ea20000300a00 */
[----:B------:R-:W-:-:S05]  /*de070*/  IADD3 R44, P2, PT, R46, R13, RZ ;  /* 0x0000000d2e2c7210 */ /* 0x000fca0007f5e0ff */
[----:B------:R-:W-:Y:S01]  /*de080*/  IMAD.X R45, R48, 0x1, R15, P2 ;  /* 0x00000001302d7824 */ /* 0x000fe200010e060f */
[C---:B------:R-:W-:Y:S02]  /*de090*/  IADD3 R42, P3, PT, R46.reuse, R0, RZ ;  /* 0x000000002e2a7210 */ /* 0x040fe40007f7e0ff */
[----:B------:R-:W-:Y:S02]  /*de0a0*/  IADD3 R46, P4, PT, R46, R3, RZ ;  /* 0x000000032e2e7210 */ /* 0x000fe40007f9e0ff */
[----:B------:R2:W-:Y:S01]  /*de0b0*/  STL.64 [R1+0x4278], R44 ;  /* 0x0042782c01007387 */ /* 0x0005e20000100a00 */
[C---:B------:R-:W-:Y:S02]  /*de0c0*/  IMAD.X R43, R48.reuse, 0x1, R2, P3 ;  /* 0x00000001302b7824 */ /* 0x040fe400018e0602 */
[----:B------:R-:W-:-:S03]  /*de0d0*/  IMAD.X R47, R48, 0x1, R4, P4 ;  /* 0x00000001302f7824 */ /* 0x000fc600020e0604 */
[----:B------:R0:W-:Y:S04]  /*de0e0*/  STL.64 [R1+0x4270], R42 ;  /* 0x0042702a01007387 */ /* 0x0001e80000100a00 */
[----:B------:R1:W-:Y:S01]  /*de0f0*/  STL.64 [R1+0x4268], R46 ;  /* 0x0042682e01007387 */ /* 0x0003e20000100a00 */
[----:B--2---:R-:W-:-:S05]  /*de100*/  IADD3 R44, P2, PT, R50, R10, RZ ;  /* 0x0000000a322c7210 */ /* 0x004fca0007f5e0ff */
[----:B------:R-:W-:Y:S01]  /*de110*/  IMAD.X R45, R51, 0x1, R12, P2 ;  /* 0x00000001332d7824 */ /* 0x000fe200010e060c */
[----:B0-----:R-:W-:-:S04]  /*de120*/  IADD3 R42, P3, PT, R50, R9, RZ ;  /* 0x00000009322a7210 */ /* 0x001fc80007f7e0ff */
[----:B------:R0:W-:Y:S01]  /*de130*/  STL.64 [R1+0x4260], R44 ;  /* 0x0042602c01007387 */ /* 0x0001e20000100a00 */
[----:B------:R-:W-:Y:S01]  /*de140*/  IMAD.X R43, R51, 0x1, R11, P3 ;  /* 0x00000001332b7824 */ /* 0x000fe200018e060b */
[----:B-1----:R-:W-:Y:S01]  /*de150*/  IADD3 R46, P4, PT, R50, R7, RZ ;  /* 0x00000007322e7210 */ /* 0x002fe20007f9e0ff */
[----:B0-----:R-:W-:Y:S02]  /*de160*/  IMAD.MOV.U32 R45, RZ, RZ, R40 ;  /* 0x000000ffff2d7224 */ /* 0x001fe400078e0028 */
[----:B------:R-:W-:Y:S02]  /*de170*/  IMAD.MOV.U32 R40, RZ, RZ, R38 ;  /* 0x000000ffff287224 */ /* 0x000fe400078e0026 */
[----:B------:R-:W-:Y:S02]  /*de180*/  IMAD.MOV.U32 R38, RZ, RZ, R39 ;  /* 0x000000ffff267224 */ /* 0x000fe400078e0027 */
[----:B------:R-:W-:Y:S02]  /*de190*/  IMAD.MOV.U32 R39, RZ, RZ, R36 ;  /* 0x000000ffff277224 */ /* 0x000fe400078e0024 */
[----:B------:R-:W-:-:S02]  /*de1a0*/  IMAD.MOV.U32 R36, RZ, RZ, R37 ;  /* 0x000000ffff247224 */ /* 0x000fc400078e0025 */
[----:B------:R-:W-:Y:S02]  /*de1b0*/  IMAD.MOV.U32 R37, RZ, RZ, R35 ;  /* 0x000000ffff257224 */ /* 0x000fe400078e0023 */
[----:B------:R-:W-:Y:S02]  /*de1c0*/  IMAD.MOV.U32 R35, RZ, RZ, R34 ;  /* 0x000000ffff237224 */ /* 0x000fe400078e0022 */
[----:B------:R-:W-:Y:S01]  /*de1d0*/  IMAD.MOV.U32 R34, RZ, RZ, R33 ;  /* 0x000000ffff227224 */ /* 0x000fe200078e0021 */
[----:B------:R0:W-:Y:S01]  /*de1e0*/  STL.64 [R1+0x4258], R42 ;  /* 0x0042582a01007387 */ /* 0x0001e20000100a00 */
[----:B------:R-:W-:Y:S02]  /*de1f0*/  IMAD.MOV.U32 R33, RZ, RZ, R32 ;  /* 0x000000ffff217224 */ /* 0x000fe400078e0020 */
[----:B------:R-:W-:Y:S02]  /*de200*/  IMAD.MOV.U32 R32, RZ, RZ, R31 ;  /* 0x000000ffff207224 */ /* 0x000fe400078e001f */
[----:B------:R-:W-:-:S02]  /*de210*/  IMAD.MOV.U32 R31, RZ, RZ, R30 ;  /* 0x000000ffff1f7224 */ /* 0x000fc400078e001e */
[----:B------:R-:W-:Y:S02]  /*de220*/  IMAD.MOV.U32 R30, RZ, RZ, R29 ;  /* 0x000000ffff1e7224 */ /* 0x000fe400078e001d */
[----:B------:R-:W-:Y:S01]  /*de230*/  IMAD.X R47, R51, 0x1, R8, P4 ;  /* 0x00000001332f7824 */ /* 0x000fe200020e0608 */
[----:B0-----:R-:W2:Y:S01]  /*de240*/  LDL.LU R43, [R1+0x6018] ;  /* 0x00601800012b7983 */ /* 0x001ea20000300800 */
        /* <DEDUP_REMOVED lines=8> */
[----:B------:R0:W-:Y:S01]  /*de2d0*/  STL.64 [R1+0x4250], R46 ;  /* 0x0042502e01007387 */ /* 0x0001e20000100a00 */
[----:B------:R-:W-:Y:S01]  /*de2e0*/  IMAD.MOV.U32 R44, RZ, RZ, R38 ;  /* 0x000000ffff2c7224 */ /* 0x000fe200078e0026 */
[----:B------:R-:W-:Y:S01]  /*de2f0*/  IADD3 R54, P3, PT, R50, R5, RZ ;  /* 0x0000000532367210 */ /* 0x000fe20007f7e0ff */
[----:B------:R-:W-:-:S02]  /*de300*/  IMAD.MOV.U32 R38, RZ, RZ, R36 ;  /* 0x000000ffff267224 */ /* 0x000fc400078e0024 */
[----:B------:R-:W-:Y:S02]  /*de310*/  IMAD.MOV.U32 R36, RZ, RZ, R33 ;  /* 0x000000ffff247224 */ /* 0x000fe400078e0021 */
[----:B------:R-:W-:Y:S02]  /*de320*/  IMAD.MOV.U32 R33, RZ, RZ, R22 ;  /* 0x000000ffff217224 */ /* 0x000fe400078e0016 */
[----:B0-----:R-:W-:Y:S02]  /*de330*/  IMAD.MOV.U32 R47, RZ, RZ, R51 ;  /* 0x000000ffff2f7224 */ /* 0x001fe400078e0033 */
[----:B------:R-:W-:Y:S02]  /*de340*/  IMAD.MOV.U32 R22, RZ, RZ, R55 ;  /* 0x000000ffff167224 */ /* 0x000fe400078e0037 */
[C---:B------:R-:W-:Y:S02]  /*de350*/  IMAD.X R49, R47.reuse, 0x1, R16, P2 ;  /* 0x000000012f317824 */ /* 0x040fe400010e0610 */
[----:B------:R-:W-:-:S03]  /*de360*/  IMAD.X R55, R47, 0x1, R6, P3 ;  /* 0x000000012f377824 */ /* 0x000fc600018e0606 */
[----:B------:R-:W-:Y:S04]  /*de370*/  STL.64 [R1+0x4248], R48 ;  /* 0x0042483001007387 */ /* 0x000fe80000100a00 */
[----:B------:R0:W-:Y:S04]  /*de380*/  STL.64 [R1+0x4240], R54 ;  /* 0x0042403601007387 */ /* 0x0001e80000100a00 */
[----:B0-----:R-:W3:Y:S01]  /*de390*/  LDL.LU.64 R54, [R1+0x6010] ;  /* 0x0060100001367983 */ /* 0x001ee20000300a00 */
[----:B------:R-:W-:Y:S01]  /*de3a0*/  IADD3 R46, P4, PT, R50, R13, RZ ;  /* 0x0000000d322e7210 */ /* 0x000fe20007f9e0ff */
[----:B------:R-:W-:-:S04]  /*de3b0*/  IMAD.MOV.U32 R51, RZ, RZ, R47 ;  /* 0x000000ffff337224 */ /* 0x000fc800078e002f */
[C---:B------:R-:W-:Y:S01]  /*de3c0*/  IMAD.X R47, R51.reuse, 0x1, R15, P4 ;  /* 0x00000001332f7824 */ /* 0x040fe200020e060f */
        /* <DEDUP_REMOVED lines=9> */
[C---:B0-----:R-:W-:Y:S02]  /*de460*/  IADD3 R48, P2, PT, R43.reuse, R9, RZ ;  /* 0x000000092b307210 */ /* 0x041fe40007f5e0ff */
[----:B-1----:R-:W-:Y:S02]  /*de470*/  IADD3 R50, P3, PT, R43, R7, RZ ;  /* 0x000000072b327210 */ /* 0x002fe40007f7e0ff */
[----:B------:R0:W-:Y:S01]  /*de480*/  STL.64 [R1+0x4220], R46 ;  /* 0x0042202e01007387 */ /* 0x0001e20000100a00 */
[C---:B------:R-:W-:Y:S02]  /*de490*/  IMAD.X R49, R41.reuse, 0x1, R11, P2 ;  /* 0x0000000129317824 */ /* 0x040fe400010e060b */
[----:B------:R-:W-:Y:S02]  /*de4a0*/  IMAD.X R51, R41, 0x1, R8, P3 ;  /* 0x0000000129337824 */ /* 0x000fe400018e0608 */
[----:B0-----:R-:W-:-:S02]  /*de4b0*/  IMAD.MOV.U32 R46, RZ, RZ, R40 ;  /* 0x000000ffff2e7224 */ /* 0x001fc400078e0028 */
[----:B------:R-:W-:Y:S02]  /*de4c0*/  IMAD.MOV.U32 R40, RZ, RZ, R38 ;  /* 0x000000ffff287224 */ /* 0x000fe400078e0026 */
[----:B------:R-:W-:Y:S02]  /*de4d0*/  IMAD.MOV.U32 R38, RZ, RZ, R39 ;  /* 0x000000ffff267224 */ /* 0x000fe400078e0027 */
[----:B------:R-:W-:Y:S02]  /*de4e0*/  IMAD.MOV.U32 R39, RZ, RZ, R36 ;  /* 0x000000ffff277224 */ /* 0x000fe400078e0024 */
[----:B------:R-:W-:Y:S02]  /*de4f0*/  IMAD.MOV.U32 R36, RZ, RZ, R37 ;  /* 0x000000ffff247224 */ /* 0x000fe400078e0025 */
[----:B------:R-:W-:Y:S02]  /*de500*/  IMAD.MOV.U32 R37, RZ, RZ, R30 ;  /* 0x000000ffff257224 */ /* 0x000fe400078e001e */
[----:B------:R-:W-:Y:S01]  /*de510*/  IMAD.MOV.U32 R30, RZ, RZ, R29 ;  /* 0x000000ffff1e7224 */ /* 0x000fe200078e001d */
[----:B------:R-:W-:Y:S04]  /*de520*/  STL.64 [R1+0x4218], R48 ;  /* 0x0042183001007387 */ /* 0x000fe80000100a00 */
[----:B------:R0:W-:Y:S01]  /*de530*/  STL.64 [R1+0x4210], R50 ;  /* 0x0042103201007387 */ /* 0x0001e20000100a00 */
[----:B---3--:R-:W-:Y:S01]  /*de540*/  IMAD.MOV.U32 R29, RZ, RZ, R54 ;  /* 0x000000ffff1d7224 */ /* 0x008fe200078e0036 */
[----:B------:R-:W-:-:S02]  /*de550*/  IADD3 R54, P4, PT, R43, R14, RZ ;  /* 0x0000000e2b367210 */ /* 0x000fc40007f9e0ff */
[----:B0-----:R-:W2:Y:S01]  /*de560*/  LDL.LU R51, [R1+0x6008] ;  /* 0x0060080001337983 */ /* 0x001ea20000300800 */
[----:B------:R-:W-:-:S03]  /*de570*/  IADD3 R48, P2, PT, R43, R5, RZ ;  /* 0x000000052b307210 */ /* 0x000fc60007f5e0ff */
[----:B------:R-:W-:Y:S04]  /*de580*/  STL [R1+0x4208], R54 ;  /* 0x0042083601007387 */ /* 0x000fe80000100800 */
[----:B------:R0:W-:Y:S01]  /*de590*/  STL [R1+0x5ffc], R46 ;  /* 0x005ffc2e01007387 */ /* 0x0001e20000100800 */
[----:B------:R-:W-:Y:S02]  /*de5a0*/  IMAD.MOV.U32 R47, RZ, RZ, R55 ;  /* 0x000000ffff2f7224 */ /* 0x000fe400078e0037 */
[C---:B------:R-:W-:Y:S02]  /*de5b0*/  IMAD.X R47, R41.reuse, 0x1, R16, P4 ;  /* 0x00000001292f7824 */ /* 0x040fe400020e0610 */
[----:B------:R-:W-:Y:S02]  /*de5c0*/  IMAD.X R49, R41, 0x1, R6, P2 ;  /* 0x0000000129317824 */ /* 0x000fe400010e0606 */
[----:B0-----:R-:W-:Y:S01]  /*de5d0*/  IMAD.MOV.U32 R46, RZ, RZ, R54 ;  /* 0x000000ffff2e7224 */ /* 0x001fe200078e0036 */
[----:B------:R-:W-:Y:S01]  /*de5e0*/  IADD3 R54, P3, PT, R43, R13, RZ ;  /* 0x0000000d2b367210 */ /* 0x000fe20007f7e0ff */
[----:B------:R-:W-:Y:S04]  /*de5f0*/  STL [R1+0x420c], R47 ;  /* 0x00420c2f01007387 */ /* 0x000fe80000100800 */
[----:B------:R-:W-:Y:S01]  /*de600*/  IMAD.X R55, R41, 0x1, R15, P3 ;  /* 0x0000000129377824 */ /* 0x000fe200018e060f */
[----:B------:R-:W-:Y:S04]  /*de610*/  STL.64 [R1+0x4200], R48 ;  /* 0x0042003001007387 */ /* 0x000fe80000100a00 */
[----:B------:R0:W-:Y:S04]  /*de620*/  STL.64 [R1+0x41f8], R54 ;  /* 0x0041f83601007387 */ /* 0x0001e80000100a00 */
[----:B0-----:R-:W3:Y:S01]  /*de630*/  LDL.LU.64 R54, [R1+0x6000] ;  /* 0x0060000001367983 */ /* 0x001ee20000300a00 */
[----:B------:R-:W-:-:S02]  /*de640*/  IADD3 R46, P4, PT, R43, R0, RZ ;  /* 0x000000002b2e7210 */ /* 0x000fc40007f9e0ff */
[----:B------:R-:W-:Y:S02]  /*de650*/  IADD3 R48, P2, PT, R43, R3, RZ ;  /* 0x000000032b307210 */ /* 0x000fe40007f5e0ff */
[----:B------:R-:W-:Y:S01]  /*de660*/  IADD3 R50, P3, PT, R45, R10, RZ ;  /* 0x0000000a2d327210 */ /* 0x000fe20007f7e0ff */
[C---:B------:R-:W-:Y:S02]  /*de670*/  IMAD.X R47, R41.reuse, 0x1, R2, P4 ;  /* 0x00000001292f7824 */ /* 0x040fe400020e0602 */
[----:B------:R-:W-:-:S03]  /*de680*/  IMAD.X R49, R41, 0x1, R4, P2 ;  /* 0x0000000129317824 */ /* 0x000fc600010e0604 */
[----:B------:R0:W-:Y:S01]  /*de690*/  STL.64 [R1+0x41f0], R46 ;  /* 0x0041f02e01007387 */ /* 0x0001e20000100a00 */
[----:B------:R-:W-:-:S03]  /*de6a0*/  IMAD.MOV.U32 R41, RZ, RZ, R38 ;  /* 0x000000ffff297224 */ /* 0x000fc600078e0026 */
[----:B------:R-:W-:Y:S01]  /*de6b0*/  STL [R1+0x41e0], R50 ;  /* 0x0041e03201007387 */ /* 0x000fe20000100800 */
[----:B------:R-:W-:-:S03]  /*de6c0*/  IMAD.MOV.U32 R38, RZ, RZ, R36 ;  /* 0x000000ffff267224 */ /* 0x000fc600078e0024 */
[----:B------:R1:W-:Y:S01]  /*de6d0*/  STL.64 [R1+0x41e8], R48 ;  /* 0x0041e83001007387 */ /* 0x0003e20000100a00 */
[----:B------:R-:W-:Y:S01]  /*de6e0*/  IMAD.MOV.U32 R36, RZ, RZ, R30 ;  /* 0x000000ffff247224 */ /* 0x000fe200078e001e */
[----:B0-----:R-:W-:Y:S01]  /*de6f0*/  IADD3 R46, P4, PT, R45, R9, RZ ;  /* 0x000000092d2e7210 */ /* 0x001fe20007f9e0ff */
[----:B------:R-:W-:Y:S02]  /*de700*/  IMAD.MOV.U32 R30, RZ, RZ, R29 ;  /* 0x000000ffff1e7224 */ /* 0x000fe400078e001d */
[----:B------:R-:W4:Y:S01]  /*de710*/  LDL.LU R29, [R1+0xa0] ;  /* 0x0000a000011d7983 */ /* 0x000f220000300800 */
[----:B-1----:R-:W-:Y:S02]  /*de720*/  IMAD.MOV.U32 R48, RZ, RZ, R40 ;  /* 0x000000ffff307224 */ /* 0x002fe400078e0028 */
[----:B------:R-:W-:Y:S02]  /*de730*/  IMAD.MOV.U32 R40, RZ, RZ, R39 ;  /* 0x000000ffff287224 */ /* 0x000fe400078e0027 */
[----:B------:R-:W-:-:S02]  /*de740*/  IMAD.MOV.U32 R39, RZ, RZ, R37 ;  /* 0x000000ffff277224 */ /* 0x000fc400078e0025 */
[----:B------:R-:W-:Y:S02]  /*de750*/  IMAD.MOV.U32 R37, RZ, RZ, R28 ;  /* 0x000000ffff257224 */ /* 0x000fe400078e001c */
[----:B------:R-:W-:Y:S02]  /*de760*/  IMAD.X R47, R42, 0x1, R11, P4 ;  /* 0x000000012a2f7824 */ /* 0x000fe400020e060b */
[----:B------:R-:W-:Y:S02]  /*de770*/  IMAD.MOV.U32 R43, RZ, RZ, R40 ;  /* 0x000000ffff2b7224 */ /* 0x000fe400078e0028 */
[----:B------:R-:W-:Y:S02]  /*de780*/  IMAD.MOV.U32 R40, RZ, RZ, R38 ;  /* 0x000000ffff287224 */ /* 0x000fe400078e0026 */
[----:B------:R-:W-:Y:S02]  /*de790*/  IMAD.MOV.U32 R38, RZ, RZ, R39 ;  /* 0x000000ffff267224 */ /* 0x000fe400078e0027 */
[----:B------:R-:W-:-:S02]  /*de7a0*/  IMAD.MOV.U32 R39, RZ, RZ, R36 ;  /* 0x000000ffff277224 */ /* 0x000fc400078e0024 */
[----:B------:R-:W-:Y:S02]  /*de7b0*/  IMAD.MOV.U32 R36, RZ, RZ, R37 ;  /* 0x000000ffff247224 */ /* 0x000fe400078e0025 */
[----:B------:R-:W-:Y:S02]  /*de7c0*/  IMAD.MOV.U32 R37, RZ, RZ, R27 ;  /* 0x000000ffff257224 */ /* 0x000fe400078e001b */
[----:B------:R-:W-:Y:S02]  /*de7d0*/  IMAD.MOV.U32 R27, RZ, RZ, R26 ;  /* 0x000000ffff1b7224 */ /* 0x000fe400078e001a */
[----:B--2---:R-:W-:Y:S02]  /*de7e0*/  IMAD.MOV.U32 R49, RZ, RZ, R51 ;  /* 0x000000ffff317224 */ /* 0x004fe400078e0033 */
[----:B------:R-:W-:Y:S02]  /*de7f0*/  IMAD.X R49, R42, 0x1, R12, P3 ;  /* 0x000000012a317824 */ /* 0x000fe400018e060c */
[----:B---3--:R-:W-:-:S02]  /*de800*/  IMAD.MOV.U32 R28, RZ, RZ, R55 ;  /* 0x000000ffff1c7224 */ /* 0x008fc400078e0037 */
[----:B------:R-:W2:Y:S04]  /*de810*/  LDL.LU R55, [R1+0xb0] ;  /* 0x0000b00001377983 */ /* 0x000ea80000300800 */
[----:B------:R0:W-:Y:S04]  /*de820*/  STL [R1+0x5ff0], R48 ;  /* 0x005ff03001007387 */ /* 0x0001e80000100800 */
[----:B------:R1:W-:Y:S01]  /*de830*/  STL [R1+0x41e4], R49 ;  /* 0x0041e43101007387 */ /* 0x0003e20000100800 */
[----:B0-----:R-:W-:Y:S01]  /*de840*/  IMAD.MOV.U32 R48, RZ, RZ, R50 ;  /* 0x000000ffff307224 */ /* 0x001fe200078e0032 */
[----:B------:R-:W-:-:S02]  /*de850*/  IADD3 R50, P2, PT, R45, R7, RZ ;  /* 0x000000072d327210 */ /* 0x000fc40007f5e0ff */
[----:B------:R0:W-:Y:S01]  /*de860*/  STL.64 [R1+0x41d8], R46 ;  /* 0x0041d82e01007387 */ /* 0x0001e20000100a00 */
[----:B------:R-:W-:Y:S02]  /*de870*/  IADD3 R48, P3, PT, R45, R14, RZ ;  /* 0x0000000e2d307210 */ /* 0x000fe40007f7e0ff */
[----:B------:R-:W-:-:S03]  /*de880*/  IMAD.X R51, R42, 0x1, R8, P2 ;  /* 0x000000012a337824 */ /* 0x000fc600010e0608 */
[C---:B-1----:R-:W-:Y:S01]  /*de890*/  IMAD.X R49, R42.reuse, 0x1, R16, P3 ;  /* 0x000000012a317824 */ /* 0x042fe200018e0610 */
[C---:B0-----:R-:W-:Y:S01]  /*de8a0*/  IADD3 R46, P4, PT, R45.reuse, R5, RZ ;  /* 0x000000052d2e7210 */ /* 0x041fe20007f9e0ff */
[----:B------:R0:W-:Y:S04]  /*de8b0*/  STL.64 [R1+0x41d0], R50 ;  /* 0x0041d03201007387 */ /* 0x0001e80000100a00 */
[----:B------:R-:W-:Y:S01]  /*de8c0*/  IMAD.X R47, R42, 0x1, R6, P4 ;  /* 0x000000012a2f7824 */ /* 0x000fe200020e0606 */
[----:B------:R-:W3:Y:S04]  /*de8d0*/  LDL.LU R26, [R1+0x50] ;  /* 0x00005000011a7983 */ /* 0x000ee80000300800 */
        /* <DEDUP_REMOVED lines=11> */
[----:B0-----:R-:W2:Y:S01]  /*de990*/  LDL.LU R46, [R1+0x5ffc] ;  /* 0x005ffc00012e7983 */ /* 0x001ea20000300800 */
[----:B------:R-:W-:Y:S01]  /*de9a0*/  IADD3 R50, P2, PT, R44, R10, RZ ;  /* 0x0000000a2c327210 */ /* 0x000fe20007f5e0ff */
[----:B------:R-:W-:-:S05]  /*de9b0*/  IMAD.MOV.U32 R47, RZ, RZ, R43 ;  /* 0x000000ffff2f7224 */ /* 0x000fca00078e002b */
[----:B------:R-:W-:Y:S01]  /*de9c0*/  STL [R1+0x5fe0], R47 ;  /* 0x005fe02f01007387 */ /* 0x000fe20000100800 */
[----:B------:R-:W-:Y:S01]  /*de9d0*/  IADD3 R48, P3, PT, R44, R9, RZ ;  /* 0x000000092c307210 */ /* 0x000fe20007f7e0ff */
[----:B--2---:R-:W-:-:S05]  /*de9e0*/  IMAD.X R51, R46, 0x1, R12, P2 ;  /* 0x000000012e337824 */ /* 0x004fca00010e060c */
[----:B------:R0:W-:Y:S04]  /*de9f0*/  STL.64 [R1+0x41a0], R50 ;  /* 0x0041a03201007387 */ /* 0x0001e80000100a00 */
[----:B0-----:R-:W2:Y:S01]  /*dea00*/  LDL.LU R51, [R1+0x5ff8] ;  /* 0x005ff80001337983 */ /* 0x001ea20000300800 */
[----:B------:R-:W-:Y:S01]  /*dea10*/  IADD3 R42, P4, PT, R44, R7, RZ ;  /* 0x000000072c2a7210 */ /* 0x000fe20007f9e0ff */
[----:B------:R-:W-:Y:S01]  /*dea20*/  IMAD.X R49, R46, 0x1, R11, P3 ;  /* 0x000000012e317824 */ /* 0x000fe200018e060b */
[----:B------:R-:W-:-:S03]  /*dea30*/  IADD3 R50, P2, PT, R44, R14, RZ ;  /* 0x0000000e2c327210 */ /* 0x000fc60007f5e0ff */
[----:B------:R-:W-:Y:S01]  /*dea40*/  IMAD.X R43, R46, 0x1, R8, P4 ;  /* 0x000000012e2b7824 */ /* 0x000fe200020e0608 */
[----:B------:R0:W-:Y:S04]  /*dea50*/  STL.64 [R1+0x4198], R48 ;  /* 0x0041983001007387 */ /* 0x0001e80000100a00 */
[----:B------:R-:W-:Y:S04]  /*dea60*/  STL [R1+0x4188], R50 ;  /* 0x0041883201007387 */ /* 0x000fe80000100800 */
[----:B------:R1:W-:Y:S04]  /*dea70*/  STL.64 [R1+0x5fe8], R4 ;  /* 0x005fe80401007387 */ /* 0x0003e80000100a00 */
[----:B------:R3:W-:Y:S01]  /*dea80*/  STL.64 [R1+0x4190], R42 ;  /* 0x0041902a01007387 */ /* 0x0007e20000100a00 */
[C---:B0-----:R-:W-:Y:S01]  /*dea90*/  IADD3 R48, P3, PT, R44.reuse, R5, RZ ;  /* 0x000000052c307210 */ /* 0x041fe20007f7e0ff */
[----:B-1----:R-:W-:Y:S01]  /*deaa0*/  IMAD.MOV.U32 R4, RZ, RZ, R50 ;  /* 0x000000ffff047224 */ /* 0x002fe200078e0032 */
[----:B------:R-:W-:Y:S01]  /*deab0*/  IADD3 R50, P4, PT, R44, R13, RZ ;  /* 0x0000000d2c327210 */ /* 0x000fe20007f9e0ff */
[----:B---3--:R-:W-:-:S02]  /*deac0*/  IMAD.MOV.U32 R43, RZ, RZ, R38 ;  /* 0x000000ffff2b7224 */ /* 0x008fc400078e0026 */
[----:B------:R-:W-:Y:S02]  /*dead0*/  IMAD.MOV.U32 R42, RZ, RZ, R40 ;  /* 0x000000ffff2a7224 */ /* 0x000fe400078e0028 */
[----:B------:R-:W-:Y:S02]  /*deae0*/  IMAD.MOV.U32 R38, RZ, RZ, R36 ;  /* 0x000000ffff267224 */ /* 0x000fe400078e0024 */
[----:B------:R-:W-:Y:S02]  /*deaf0*/  IMAD.MOV.U32 R40, RZ, RZ, R39 ;  /* 0x000000ffff287224 */ /* 0x000fe400078e0027 */
[----:B------:R-:W-:Y:S02]  /*deb00*/  IMAD.MOV.U32 R36, RZ, RZ, R35 ;  /* 0x000000ffff247224 */ /* 0x000fe400078e0023 */
[----:B------:R-:W-:Y:S02]  /*deb10*/  IMAD.MOV.U32 R39, RZ, RZ, R37 ;  /* 0x000000ffff277224 */ /* 0x000fe400078e0025 */
[----:B------:R-:W-:-:S02]  /*deb20*/  IMAD.MOV.U32 R35, RZ, RZ, R32 ;  /* 0x000000ffff237224 */ /* 0x000fc400078e0020 */
[----:B------:R-:W-:Y:S02]  /*deb30*/  IMAD.MOV.U32 R37, RZ, RZ, R34 ;  /* 0x000000ffff257224 */ /* 0x000fe400078e0022 */
[----:B------:R-:W-:Y:S01]  /*deb40*/  IMAD.MOV.U32 R32, RZ, RZ, R25 ;  /* 0x000000ffff207224 */ /* 0x000fe200078e0019 */
[----:B------:R-:W3:Y:S01]  /*deb50*/  LDL.LU R34, [R1+0x48] ;  /* 0x0000480001227983 */ /* 0x000ee20000300800 */
[----:B----4-:R-:W-:Y:S02]  /*deb60*/  IMAD.MOV.U32 R25, RZ, RZ, R21 ;  /* 0x000000ffff197224 */ /* 0x010fe400078e0015 */
[C---:B------:R-:W-:Y:S01]  /*deb70*/  IMAD.X R49, R46.reuse, 0x1, R6, P3 ;  /* 0x000000012e317824 */ /* 0x040fe200018e0606 */
[----:B------:R-:W4:Y:S01]  /*deb80*/  LDL.LU R21, [R1+0x5ff4] ;  /* 0x005ff40001157983 */ /* 0x000f220000300800 */
[----:B--2---:R-:W-:Y:S02]  /*deb90*/  IMAD.MOV.U32 R5, RZ, RZ, R51 ;  /* 0x000000ffff057224 */ /* 0x004fe400078e0033 */
[----:B------:R-:W-:Y:S01]  /*deba0*/  IMAD.X R5, R46, 0x1, R16, P2 ;  /* 0x000000012e057824 */ /* 0x000fe200010e0610 */
[----:B------:R-:W-:Y:S01]  /*debb0*/  IADD3 R4, P2, PT, R44, R0, RZ ;  /* 0x000000002c047210 */ /* 0x000fe20007f5e0ff */
[----:B------:R-:W-:-:S03]  /*debc0*/  IMAD.X R51, R46, 0x1, R15, P4 ;  /* 0x000000012e337824 */ /* 0x000fc600020e060f */
[----:B------:R0:W-:Y:S04]  /*debd0*/  STL [R1+0x418c], R5 ;  /* 0x00418c0501007387 */ /* 0x0001e80000100800 */
[----:B------:R1:W-:Y:S01]  /*debe0*/  STL.64 [R1+0x4180], R48 ;  /* 0x0041803001007387 */ /* 0x0003e20000100a00 */
[----:B0-----:R-:W-:-:S03]  /*debf0*/  IMAD.X R5, R46, 0x1, R2, P2 ;  /* 0x000000012e057824 */ /* 0x001fc600010e0602 */
[----:B-1----:R-:W2:Y:S04]  /*dec00*/  LDL.LU R48, [R1+0x5ff0] ;  /* 0x005ff00001307983 */ /* 0x002ea80000300800 */
[----:B------:R-:W-:Y:S04]  /*dec10*/  STL.64 [R1+0x4178], R50 ;  /* 0x0041783201007387 */ /* 0x000fe80000100a00 */
[----:B------:R0:W-:Y:S04]  /*dec20*/  STL.64 [R1+0x4170], R4 ;  /* 0x0041700401007387 */ /* 0x0001e80000100a00 */
[----:B0-----:R-:W3:Y:S01]  /*dec30*/  LDL.LU.64 R4, [R1+0x5fe8] ;  /* 0x005fe80001047983 */ /* 0x001ee20000300a00 */
[----:B------:R-:W-:-:S03]  /*dec40*/  IADD3 R44, P3, PT, R44, R3, RZ ;  /* 0x000000032c2c7210 */ /* 0x000fc60007f7e0ff */
[----:B------:R0:W-:Y:S01]  /*dec50*/  STL.64 [R1+0x5fd8], R2 ;  /* 0x005fd80201007387 */ /* 0x0001e20000100a00 */
[C---:B--2---:R-:W-:Y:S02]  /*dec60*/  IADD3 R50, P4, PT, R48.reuse, R10, RZ ;  /* 0x0000000a30327210 */ /* 0x044fe40007f9e0ff */
[----:B0-----:R-:W-:-:S03]  /*dec70*/  IADD3 R2, P2, PT, R48, R9, RZ ;  /* 0x0000000930027210 */ /* 0x001fc60007f5e0ff */
[C---:B------:R-:W-:Y:S02]  /*dec80*/  IMAD.X R51, R41.reuse, 0x1, R12, P4 ;  /* 0x0000000129337824 */ /* 0x040fe400020e060c */
[----:B------:R-:W-:Y:S02]  /*dec90*/  IMAD.X R3, R41, 0x1, R11, P2 ;  /* 0x0000000129037824 */ /* 0x000fe400010e060b */
[----:B---3--:R-:W-:-:S05]  /*deca0*/  IMAD.X R45, R46, 0x1, R4, P3 ;  /* 0x000000012e2d7824 */ /* 0x008fca00018e0604 */
[----:B------:R0:W-:Y:S01]  /*decb0*/  STL.64 [R1+0x4168], R44 ;  /* 0x0041682c01007387 */ /* 0x0001e20000100a00 */
[----:B------:R-:W-:Y:S01]  /*decc0*/  IADD3 R46, P3, PT, R48, R7, RZ ;  /* 0x00000007302e7210 */ /* 0x000fe20007f7e0ff */
[----:B0-----:R-:W-:Y:S02]  /*decd0*/  IMAD.MOV.U32 R44, RZ, RZ, R40 ;  /* 0x000000ffff2c7224 */ /* 0x001fe400078e0028 */
        /* <DEDUP_REMOVED lines=8> */
[----:B------:R-:W2:Y:S04]  /*ded60*/  LDL.LU R31, [R1+0x370] ;  /* 0x00037000011f7983 */ /* 0x000ea80000300800 */
        /* <DEDUP_REMOVED lines=8> */
[----:B0-----:R-:W3:Y:S04]  /*dedf0*/  LDL.LU R47, [R1+0x5fe0] ;  /* 0x005fe000012f7983 */ /* 0x001ee80000300800 */
[----:B------:R-:W-:Y:S04]  /*dee00*/  STL.64 [R1+0x4148], R50 ;  /* 0x0041483201007387 */ /* 0x000fe80000100a00 */
[----:B------:R0:W-:Y:S04]  /*dee10*/  STL.64 [R1+0x4140], R2 ;  /* 0x0041400201007387 */ /* 0x0001e80000100a00 */
[----:B0-----:R-:W2:Y:S01]  /*dee20*/  LDL.LU.64 R2, [R1+0x5fd8] ;  /* 0x005fd80001027983 */ /* 0x001ea20000300a00 */
[----:B------:R-:W-:Y:S01]  /*dee30*/  IMAD.MOV.U32 R46, RZ, RZ, R44 ;  /* 0x000000ffff2e7224 */ /* 0x000fe200078e002c */
[----:B------:R-:W-:-:S05]  /*dee40*/  IADD3 R44, P3, PT, R48, R13, RZ ;  /* 0x0000000d302c7210 */ /* 0x000fca0007f7e0ff */
[----:B------:R-:W-:Y:S01]  /*dee50*/  IMAD.X R45, R41, 0x1, R15, P3 ;  /* 0x00000001292d7824 */ /* 0x000fe200018e060f */
[----:B------:R-:W-:-:S04]  /*dee60*/  IADD3 R50, P4, PT, R48, R0, RZ ;  /* 0x0000000030327210 */ /* 0x000fc80007f9e0ff */
[----:B------:R0:W-:Y:S04]  /*dee70*/  STL.64 [R1+0x4138], R44 ;  /* 0x0041382c01007387 */ /* 0x0001e80000100a00 */
[----:B0-----:R-:W4:Y:S01]  /*dee80*/  LDL.LU R45, [R1+0x5fd4] ;  /* 0x005fd400012d7983 */ /* 0x001f220000300800 */
[----:B---3--:R-:W-:Y:S02]  /*dee90*/  IADD3 R44, P3, PT, R47, R10, RZ ;  /* 0x0000000a2f2c7210 */ /* 0x008fe40007f7e0ff */
[----:B--2---:R-:W-:Y:S01]  /*deea0*/  IADD3 R48, P2, PT, R48, R3, RZ ;  /* 0x0000000330307210 */ /* 0x004fe20007f5e0ff */
[----:B------:R-:W-:-:S04]  /*deeb0*/  IMAD.X R51, R41, 0x1, R2, P4 ;  /* 0x0000000129337824 */ /* 0x000fc800020e0602 */
[----:B------:R-:W-:Y:S01]  /*deec0*/  IMAD.X R49, R41, 0x1, R4, P2 ;  /* 0x0000000129317824 */ /* 0x000fe200010e0604 */
[----:B------:R-:W-:Y:S01]  /*deed0*/  STL.64 [R1+0x4130], R50 ;  /* 0x0041303201007387 */ /* 0x000fe20000100a00 */
[----:B------:R-:W-:-:S03]  /*deee0*/  IMAD.MOV.U32 R41, RZ, RZ, R38 ;  /* 0x000000ffff297224 */ /* 0x000fc600078e0026 */
[----:B------:R-:W-:Y:S01]  /*deef0*/  STL [R1+0x4120], R44 ;  /* 0x0041202c01007387 */ /* 0x000fe20000100800 */
[----:B------:R-:W-:-:S03]  /*def00*/  IMAD.MOV.U32 R38, RZ, RZ, R36 ;  /* 0x000000ffff267224 */ /* 0x000fc600078e0024 */
[----:B------:R0:W-:Y:S01]  /*def10*/  STL.64 [R1+0x4128], R48 ;  /* 0x0041283001007387 */ /* 0x0001e20000100a00 */
[----:B------:R-:W-:Y:S02]  /*def20*/  IMAD.MOV.U32 R36, RZ, RZ, R35 ;  /* 0x000000ffff247224 */ /* 0x000fe400078e0023 */
[----:B------:R-:W-:Y:S02]  /*def30*/  IMAD.MOV.U32 R35, RZ, RZ, R33 ;  /* 0x000000ffff237224 */ /* 0x000fe400078e0021 */
[----:B------:R-:W-:Y:S02]  /*def40*/  IMAD.MOV.U32 R33, RZ, RZ, R30 ;  /* 0x000000ffff217224 */ /* 0x000fe400078e001e */
[----:B0-----:R-:W-:Y:S02]  /*def50*/  IMAD.MOV.U32 R48, RZ, RZ, R40 ;  /* 0x000000ffff307224 */ /* 0x001fe400078e0028 */
[----:B------:R-:W-:Y:S02]  /*def60*/  IMAD.MOV.U32 R40, RZ, RZ, R39 ;  /* 0x000000ffff287224 */ /* 0x000fe400078e0027 */
[----:B------:R-:W-:-:S02]  /*def70*/  IMAD.MOV.U32 R39, RZ, RZ, R37 ;  /* 0x000000ffff277224 */ /* 0x000fc400078e0025 */
[----:B------:R-:W-:Y:S02]  /*def80*/  IMAD.MOV.U32 R37, RZ, RZ, R34 ;  /* 0x000000ffff257224 */ /* 0x000fe400078e0022 */
[----:B------:R-:W-:Y:S02]  /*def90*/  IMAD.MOV.U32 R34, RZ, RZ, R31 ;  /* 0x000000ffff227224 */ /* 0x000fe400078e001f */
[----:B------:R-:W2:Y:S04]  /*defa0*/  LDL.LU R31, [R1+0x64] ;  /* 0x00006400011f7983 */ /* 0x000ea80000300800 */
[----:B------:R-:W3:Y:S01]  /*defb0*/  LDL.LU R30, [R1+0x70] ;  /* 0x00007000011e7983 */ /* 0x000ee20000300800 */
[----:B------:R-:W-:-:S03]  /*defc0*/  IADD3 R50, P4, PT, R47, R9, RZ ;  /* 0x000000092f327210 */ /* 0x000fc60007f9e0ff */
[----:B------:R0:W-:Y:S01]  /*defd0*/  STL [R1+0x5fcc], R48 ;  /* 0x005fcc3001007387 */ /* 0x0001e20000100800 */
[----:B----4-:R-:W-:Y:S02]  /*defe0*/  IMAD.MOV.U32 R49, RZ, RZ, R45 ;  /* 0x000000ffff317224 */ /* 0x010fe400078e002d */
[C---:B------:R-:W-:Y:S02]  /*deff0*/  IMAD.X R49, R42.reuse, 0x1, R12, P3 ;  /* 0x000000012a317824 */ /* 0x040fe400018e060c */
[C---:B------:R-:W-:Y:S02]  /*df000*/  IMAD.X R51, R42.reuse, 0x1, R11, P4 ;  /* 0x000000012a337824 */ /* 0x040fe400020e060b */
[----:B0-----:R-:W-:Y:S01]  /*df010*/  IMAD.MOV.U32 R48, RZ, RZ, R44 ;  /* 0x000000ffff307224 */ /* 0x001fe200078e002c */
[C---:B------:R-:W-:Y:S01]  /*df020*/  IADD3 R44, P2, PT, R47.reuse, R7, RZ ;  /* 0x000000072f2c7210 */ /* 0x040fe20007f5e0ff */
[----:B------:R-:W-:Y:S04]  /*df030*/  STL [R1+0x4124], R49 ;  /* 0x0041243101007387 */ /* 0x000fe80000100800 */
[----:B------:R-:W-:Y:S01]  /*df040*/  IMAD.X R45, R42, 0x1, R8, P2 ;  /* 0x000000012a2d7824 */ /* 0x000fe200010e0608 */
[----:B------:R-:W-:Y:S04]  /*df050*/  STL.64 [R1+0x4118], R50 ;  /* 0x0041183201007387 */ /* 0x000fe80000100a00 */
[----:B------:R0:W-:Y:S01]  /*df060*/  STL.64 [R1+0x4110], R44 ;  /* 0x0041102c01007387 */ /* 0x0001e20000100a00 */
[----:B------:R-:W-:Y:S01]  /*df070*/  IADD3 R48, P3, PT, R47, R14, RZ ;  /* 0x0000000e2f307210 */ /* 0x000fe20007f7e0ff */
        /* <DEDUP_REMOVED lines=8> */
[----:B------:R-:W-:Y:S01]  /*df100*/  IMAD.X R49, R42, 0x1, R16, P3 ;  /* 0x000000012a317824 */ /* 0x000fe200018e0610 */
[----:B------:R-:W-:-:S05]  /*df110*/  IADD3 R50, P4, PT, R47, R5, RZ ;  /* 0x000000052f327210 */ /* 0x000fca0007f9e0ff */
[----:B------:R-:W-:Y:S02]  /*df120*/  IMAD.X R51, R42, 0x1, R6, P4 ;  /* 0x000000012a337824 */ /* 0x000fe400020e0606 */
[----:B--2---:R-:W-:Y:S02]  /*df130*/  IMAD.MOV.U32 R33, RZ, RZ, R31 ;  /* 0x000000ffff217224 */ /* 0x004fe400078e001f */
[----:B---3--:R-:W-:Y:S02]  /*df140*/  IMAD.MOV.U32 R31, RZ, RZ, R30 ;  /* 0x000000ffff1f7224 */ /* 0x008fe400078e001e */
[----:B------:R-:W-:Y:S02]  /*df150*/  IMAD.MOV.U32 R30, RZ, RZ, R29 ;  /* 0x000000ffff1e7224 */ /* 0x000fe400078e001d */
[----:B------:R-:W-:Y:S02]  /*df160*/  IMAD.MOV.U32 R29, RZ, RZ, R28 ;  /* 0x000000ffff1d7224 */ /* 0x000fe400078e001c */
[----:B------:R-:W-:-:S02]  /*df170*/  IMAD.MOV.U32 R28, RZ, RZ, R55 ;  /* 0x000000ffff1c7224 */ /* 0x000fc400078e0037 */
[----:B------:R-:W-:Y:S02]  /*df180*/  IMAD.MOV.U32 R55, RZ, RZ, R18 ;  /* 0x000000ffff377224 */ /* 0x000fe400078e0012 */
[----:B------:R-:W2:Y:S04]  /*df190*/  LDL.LU R18, [R1+0x2fc] ;  /* 0x0002fc0001127983 */ /* 0x000ea80000300800 */
[----:B------:R0:W-:Y:S04]  /*df1a0*/  STL [R1+0x5fd0], R44 ;  /* 0x005fd02c01007387 */ /* 0x0001e80000100800 */
[----:B------:R1:W-:Y:S01]  /*df1b0*/  STL.64 [R1+0x4108], R48 ;  /* 0x0041083001007387 */ /* 0x0003e20000100a00 */
[----:B0-----:R-:W-:-:S02]  /*df1c0*/  IADD3 R44, P2, PT, R47, R13, RZ ;  /* 0x0000000d2f2c7210 */ /* 0x001fc40007f5e0ff */
[----:B-1----:R-:W-:-:S03]  /*df1d0*/  IADD3 R48, P3, PT, R47, R0, RZ ;  /* 0x000000002f307210 */ /* 0x002fc60007f7e0ff */
[C---:B------:R-:W-:Y:S01]  /*df1e0*/  IMAD.X R45, R42.reuse, 0x1, R15, P2 ;  /* 0x000000012a2d7824 */ /* 0x040fe200010e060f */
[----:B------:R0:W-:Y:S01]  /*df1f0*/  STL.64 [R1+0x4100], R50 ;  /* 0x0041003201007387 */ /* 0x0001e20000100a00 */
[----:B------:R-:W-:-:S03]  /*df200*/  IMAD.X R49, R42, 0x1, R2, P3 ;  /* 0x000000012a317824 */ /* 0x000fc600018e0602 */
[----:B------:R1:W-:Y:S04]  /*df210*/  STL.64 [R1+0x40f8], R44 ;  /* 0x0040f82c01007387 */ /* 0x0003e80000100a00 */
        /* <DEDUP_REMOVED lines=8> */
[----:B------:R1:W-:Y:S01]  /*df2a0*/  STL.64 [R1+0x40e0], R44 ;  /* 0x0040e02c01007387 */ /* 0x0003e20000100a00 */
[----:B------:R-:W-:Y:S01]  /*df2b0*/  IMAD.MOV.U32 R42, RZ, RZ, R40 ;  /* 0x000000ffff2a7224 */ /* 0x000fe200078e0028 */
[C---:B------:R-:W-:Y:S01]  /*df2c0*/  IADD3 R40, P2, PT, R43.reuse, R14, RZ ;  /* 0x0000000e2b287210 */ /* 0x040fe20007f5e0ff */
[----:B------:R-:W-:Y:S01]  /*df2d0*/  IMAD.MOV.U32 R47, RZ, RZ, R41 ;  /* 0x000000ffff2f7224 */ /* 0x000fe200078e0029 */
[----:B0-----:R-:W-:Y:S01]  /*df2e0*/  IADD3 R50, P4, PT, R43, R7, RZ ;  /* 0x000000072b327210 */ /* 0x001fe20007f9e0ff */
[----:B-1----:R-:W3:Y:S04]  /*df2f0*/  LDL.LU R44, [R1+0x5fd0] ;  /* 0x005fd000012c7983 */ /* 0x002ee80000300800 */
[----:B------:R0:W-:Y:S01]  /*df300*/  STL.64 [R1+0x40d8], R48 ;  /* 0x0040d83001007387 */ /* 0x0001e20000100a00 */
[----:B------:R-:W-:-:S02]  /*df310*/  IMAD.X R51, R46, 0x1, R8, P4 ;  /* 0x000000012e337824 */ /* 0x000fc400020e0608 */
[C---:B------:R-:W-:Y:S01]  /*df320*/  IMAD.X R41, R46.reuse, 0x1, R16, P2 ;  /* 0x000000012e297824 */ /* 0x040fe200010e0610 */
[C---:B0-----:R-:W-:Y:S02]  /*df330*/  IADD3 R48, P3, PT, R43.reuse, R5, RZ ;  /* 0x000000052b307210 */ /* 0x041fe40007f7e0ff */
[----:B------:R-:W-:Y:S03]  /*df340*/  STL.64 [R1+0x40d0], R50 ;  /* 0x0040d03201007387 */ /* 0x000fe60000100a00 */
[----:B------:R-:W-:Y:S01]  /*df350*/  IMAD.X R49, R46, 0x1, R6, P3 ;  /* 0x000000012e317824 */ /* 0x000fe200018e0606 */
[----:B------:R-:W-:Y:S04]  /*df360*/  STL.64 [R1+0x40c8], R40 ;  /* 0x0040c82801007387 */ /* 0x000fe80000100a00 */
[----:B------:R0:W-:Y:S04]  /*df370*/  STL.64 [R1+0x40c0], R48 ;  /* 0x0040c03001007387 */ /* 0x0001e80000100a00 */
[----:B0-----:R-:W4:Y:S01]  /*df380*/  LDL.LU R48, [R1+0x5fcc] ;  /* 0x005fcc0001307983 */ /* 0x001f220000300800 */
[----:B------:R-:W-:-:S02]  /*df390*/  IADD3 R50, P4, PT, R43, R13, RZ ;  /* 0x0000000d2b327210 */ /* 0x000fc40007f9e0ff */
[----:B------:R-:W-:-:S03]  /*df3a0*/  IADD3 R40, P2, PT, R43, R0, RZ ;  /* 0x000000002b287210 */ /* 0x000fc60007f5e0ff */
[C---:B------:R-:W-:Y:S02]  /*df3b0*/  IMAD.X R51, R46.reuse, 0x1, R15, P4 ;  /* 0x000000012e337824 */ /* 0x040fe400020e060f */
[C---:B------:R-:W-:Y:S02]  /*df3c0*/  IMAD.X R41, R46.reuse, 0x1, R2, P2 ;  /* 0x000000012e297824 */ /* 0x040fe400010e0602 */
[----:B------:R-:W-:Y:S01]  /*df3d0*/  IMAD.MOV.U32 R45, RZ, RZ, R42 ;  /* 0x000000ffff2d7224 */ /* 0x000fe200078e002a */
[----:B------:R-:W-:Y:S01]  /*df3e0*/  IADD3 R42, P3, PT, R43, R3, RZ ;  /* 0x000000032b2a7210 */ /* 0x000fe20007f7e0ff */
[----:B------:R4:W-:Y:S04]  /*df3f0*/  STL.64 [R1+0x40b8], R50 ;  /* 0x0040b83201007387 */ /* 0x0009e80000100a00 */
[----:B------:R0:W-:Y:S01]  /*df400*/  STL.64 [R1+0x40b0], R40 ;  /* 0x0040b02801007387 */ /* 0x0001e20000100a00 */
[----:B------:R-:W-:-:S02]  /*df410*/  IMAD.X R43, R46, 0x1, R4, P3 ;  /* 0x000000012e2b7824 */ /* 0x000fc400018e0604 */
[----:B------:R-:W-:-:S03]  /*df420*/  IMAD.MOV.U32 R46, RZ, RZ, R38 ;  /* 0x000000ffff2e7224 */ /* 0x000fc600078e0026 */
[----:B------:R1:W-:Y:S01]  /*df430*/  STL.64 [R1+0x40a8], R42 ;  /* 0x0040a82a01007387 */ /* 0x0003e20000100a00 */
[----:B------:R-:W-:Y:S02]  /*df440*/  IMAD.MOV.U32 R38, RZ, RZ, R36 ;  /* 0x000000ffff267224 */ /* 0x000fe400078e0024 */
[----:B------:R-:W-:Y:S02]  /*df450*/  IMAD.MOV.U32 R36, RZ, RZ, R26 ;  /* 0x000000ffff247224 */ /* 0x000fe400078e001a */
[----:B------:R-:W-:Y:S01]  /*df460*/  IMAD.MOV.U32 R26, RZ, RZ, R52 ;  /* 0x000000ffff1a7224 */ /* 0x000fe200078e0034 */
[C---:B----4-:R-:W-:Y:S02]  /*df470*/  IADD3 R50, P4, PT, R48.reuse, R10, RZ ;  /* 0x0000000a30327210 */ /* 0x050fe40007f9e0ff */
[----:B0-----:R-:W-:-:S03]  /*df480*/  IADD3 R40, P2, PT, R48, R9, RZ ;  /* 0x0000000930287210 */ /* 0x001fc60007f5e0ff */
[C---:B---3--:R-:W-:Y:S02]  /*df490*/  IMAD.X R51, R44.reuse, 0x1, R12, P4 ;  /* 0x000000012c337824 */ /* 0x048fe400020e060c */
[----:B------:R-:W-:Y:S01]  /*df4a0*/  IMAD.X R41, R44, 0x1, R11, P2 ;  /* 0x000000012c297824 */ /* 0x000fe200010e060b */
[C---:B-1----:R-:W-:Y:S02]  /*df4b0*/  IADD3 R42, P3, PT, R48.reuse, R7, RZ ;  /* 0x00000007302a7210 */ /* 0x042fe40007f7e0ff */
[----:B------:R0:W-:Y:S01]  /*df4c0*/  STL.64 [R1+0x40a0], R50 ;  /* 0x0040a03201007387 */ /* 0x0001e20000100a00 */
[----:B------:R-:W-:-:S03]  /*df4d0*/  IADD3 R52, P2, PT, R48, R5, RZ ;  /* 0x0000000530347210 */ /* 0x000fc60007f5e0ff */
[----:B------:R1:W-:Y:S01]  /*df4e0*/  STL.64 [R1+0x4098], R40 ;  /* 0x0040982801007387 */ /* 0x0003e20000100a00 */
[----:B------:R-:W-:Y:S01]  /*df4f0*/  IMAD.X R43, R44, 0x1, R8, P3 ;  /* 0x000000012c2b7824 */ /* 0x000fe200018e0608 */
[----:B0-----:R-:W-:Y:S01]  /*df500*/  IADD3 R50, P4, PT, R48, R14, RZ ;  /* 0x0000000e30327210 */ /* 0x001fe20007f9e0ff */
[----:B-1----:R-:W-:Y:S01]  /*df510*/  IMAD.MOV.U32 R40, RZ, RZ, R39 ;  /* 0x000000ffff287224 */ /* 0x002fe200078e0027 */
[----:B------:R-:W3:Y:S01]  /*df520*/  LDL.LU R41, [R1+0x5fc8] ;  /* 0x005fc80001297983 */ /* 0x000ee20000300800 */
[----:B------:R-:W-:Y:S02]  /*df530*/  IMAD.MOV.U32 R39, RZ, RZ, R34 ;  /* 0x000000ffff277224 */ /* 0x000fe400078e0022 */
[----:B------:R-:W-:Y:S02]  /*df540*/  IMAD.MOV.U32 R34, RZ, RZ, R33 ;  /* 0x000000ffff227224 */ /* 0x000fe400078e0021 */
[----:B------:R-:W-:Y:S02]  /*df550*/  IMAD.MOV.U32 R33, RZ, RZ, R29 ;  /* 0x000000ffff217224 */ /* 0x000fe400078e001d */
[----:B------:R-:W-:-:S02]  /*df560*/  IMAD.MOV.U32 R29, RZ, RZ, R28 ;  /* 0x000000ffff1d7224 */ /* 0x000fc400078e001c */
[----:B------:R-:W-:Y:S02]  /*df570*/  IMAD.MOV.U32 R28, RZ, RZ, R27 ;  /* 0x000000ffff1c7224 */ /* 0x000fe400078e001b */
[----:B------:R-:W-:Y:S02]  /*df580*/  IMAD.MOV.U32 R27, RZ, RZ, R53 ;  /* 0x000000ffff1b7224 */ /* 0x000fe400078e0035 */
[C---:B------:R-:W-:Y:S02]  /*df590*/  IMAD.X R51, R44.reuse, 0x1, R16, P4 ;  /* 0x000000012c337824 */ /* 0x040fe400020e0610 */
[----:B------:R-:W-:Y:S01]  /*df5a0*/  IMAD.X R53, R44, 0x1, R6, P2 ;  /* 0x000000012c357824 */ /* 0x000fe200010e0606 */
[----:B------:R-:W-:Y:S04]  /*df5b0*/  STL.64 [R1+0x4090], R42 ;  /* 0x0040902a01007387 */ /* 0x000fe80000100a00 */
[----:B------:R-:W-:Y:S04]  /*df5c0*/  STL.64 [R1+0x4088], R50 ;  /* 0x0040883201007387 */ /* 0x000fe80000100a00 */
[----:B------:R0:W-:Y:S04]  /*df5d0*/  STL.64 [R1+0x4080], R52 ;  /* 0x0040803401007387 */ /* 0x0001e80000100a00 */
[----:B0-----:R-:W4:Y:S01]  /*df5e0*/  LDL.LU.64 R52, [R1+0x5fc0] ;  /* 0x005fc00001347983 */ /* 0x001f220000300a00 */
[----:B------:R-:W-:-:S02]  /*df5f0*/  IADD3 R42, P3, PT, R48, R13, RZ ;  /* 0x0000000d302a7210 */ /* 0x000fc40007f7e0ff */
[----:B------:R-:W-:-:S03]  /*df600*/  IADD3 R50, P4, PT, R48, R0, RZ ;  /* 0x0000000030327210 */ /* 0x000fc60007f9e0ff */
[C---:B------:R-:W-:Y:S02]  /*df610*/  IMAD.X R43, R44.reuse, 0x1, R15, P3 ;  /* 0x000000012c2b7824 */ /* 0x040fe400018e060f */
[----:B------:R-:W-:Y:S01]  /*df620*/  IMAD.X R51, R44, 0x1, R2, P4 ;  /* 0x000000012c337824 */ /* 0x000fe200020e0602 */
[----:B------:R-:W-:Y:S02]  /*df630*/  IADD3 R48, P2, PT, R48, R3, RZ ;  /* 0x0000000330307210 */ /* 0x000fe40007f5e0ff */
[----:B------:R0:W-:Y:S04]  /*df640*/  STL.64 [R1+0x4078], R42 ;  /* 0x0040782a01007387 */ /* 0x0001e80000100a00 */
[----:B------:R-:W-:Y:S01]  /*df650*/  STL.64 [R1+0x4070], R50 ;  /* 0x0040703201007387 */ /* 0x000fe20000100a00 */
[----:B------:R-:W-:-:S03]  /*df660*/  IMAD.X R49, R44, 0x1, R4, P2 ;  /* 0x000000012c317824 */ /* 0x000fc600010e0604 */
[----:B------:R1:W-:Y:S01]  /*df670*/  STL.64 [R1+0x5fa8], R2 ;  /* 0x005fa80201007387 */ /* 0x0003e20000100a00 */
[----:B0-----:R-:W-:Y:S02]  /*df680*/  IMAD.MOV.U32 R42, RZ, RZ, R40 ;  /* 0x000000ffff2a7224 */ /* 0x001fe400078e0028 */
[----:B------:R-:W-:Y:S02]  /*df690*/  IMAD.MOV.U32 R43, RZ, RZ, R38 ;  /* 0x000000ffff2b7224 */ /* 0x000fe400078e0026 */
[----:B------:R-:W-:Y:S02]  /*df6a0*/  IMAD.MOV.U32 R40, RZ, RZ, R39 ;  /* 0x000000ffff287224 */ /* 0x000fe400078e0027 */
[----:B------:R-:W-:Y:S01]  /*df6b0*/  IMAD.MOV.U32 R38, RZ, RZ, R36 ;  /* 0x000000ffff267224 */ /* 0x000fe200078e0024 */
[----:B-1----:R-:W-:Y:S01]  /*df6c0*/  IADD3 R2, P4, PT, R47, R9, RZ ;  /* 0x000000092f027210 */ /* 0x002fe20007f9e0ff */
[----:B------:R-:W-:Y:S02]  /*df6d0*/  IMAD.MOV.U32 R50, RZ, RZ, R42 ;  /* 0x000000ffff327224 */ /* 0x000fe400078e002a */
[----:B------:R-:W-:-:S02]  /*df6e0*/  IMAD.MOV.U32 R42, RZ, RZ, R43 ;  /* 0x000000ffff2a7224 */ /* 0x000fc400078e002b */
[----:B------:R-:W-:Y:S02]  /*df6f0*/  IMAD.MOV.U32 R43, RZ, RZ, R40 ;  /* 0x000000ffff2b7224 */ /* 0x000fe400078e0028 */
[----:B------:R-:W-:Y:S01]  /*df700*/  IMAD.MOV.U32 R40, RZ, RZ, R38 ;  /* 0x000000ffff287224 */ /* 0x000fe200078e0026 */
[----:B------:R-:W-:Y:S04]  /*df710*/  STL [R1+0x4058], R2 ;  /* 0x0040580201007387 */ /* 0x000fe80000100800 */
[----:B------:R-:W-:Y:S01]  /*df720*/  STL.64 [R1+0x4068], R48 ;  /* 0x0040683001007387 */ /* 0x000fe20000100a00 */
[----:B----4-:R-:W-:Y:S01]  /*df730*/  IMAD.MOV.U32 R39, RZ, RZ, R52 ;  /* 0x000000ffff277224 */ /* 0x010fe200078e0034 */
[----:B------:R-:W-:Y:S01]  /*df740*/  IADD3 R52, P3, PT, R47, R10, RZ ;  /* 0x0000000a2f347210 */ /* 0x000fe20007f7e0ff */
[----:B------:R-:W-:-:S02]  /*df750*/  IMAD.MOV.U32 R36, RZ, RZ, R53 ;  /* 0x000000ffff247224 */ /* 0x000fc400078e0035 */
[----:B------:R-:W-:Y:S02]  /*df760*/  IMAD.MOV.U32 R38, RZ, RZ, R39 ;  /* 0x000000ffff267224 */ /* 0x000fe400078e0027 */
[----:B------:R-:W-:Y:S02]  /*df770*/  IMAD.X R53, R45, 0x1, R12, P3 ;  /* 0x000000012d357824 */ /* 0x000fe400018e060c */
[----:B------:R-:W-:Y:S02]  /*df780*/  IMAD.MOV.U32 R39, RZ, RZ, R36 ;  /* 0x000000ffff277224 */ /* 0x000fe400078e0024 */
[----:B------:R-:W-:Y:S02]  /*df790*/  IMAD.MOV.U32 R36, RZ, RZ, R17 ;  /* 0x000000ffff247224 */ /* 0x000fe400078e0011 */
[----:B------:R-:W4:Y:S04]  /*df7a0*/  LDL.LU R17, [R1+0x5fb8] ;  /* 0x005fb80001117983 */ /* 0x000f280000300800 */
[----:B------:R-:W-:Y:S04]  /*df7b0*/  STL [R1+0x5f94], R50 ;  /* 0x005f943201007387 */ /* 0x000fe80000100800 */
[----:B------:R0:W-:Y:S04]  /*df7c0*/  STL.64 [R1+0x4060], R52 ;  /* 0x0040603401007387 */ /* 0x0001e80000100a00 */
[----:B0-----:R-:W2:Y:S01]  /*df7d0*/  LDL.LU.64 R52, [R1+0x5fb0] ;  /* 0x005fb00001347983 */ /* 0x001ea20000300a00 */
[C---:B------:R-:W-:Y:S01]  /*df7e0*/  IADD3 R48, P2, PT, R47.reuse, R7, RZ ;  /* 0x000000072f307210 */ /* 0x040fe20007f5e0ff */
[----:B------:R-:W-:Y:S01]  /*df7f0*/  IMAD.MOV.U32 R50, RZ, RZ, R2 ;  /* 0x000000ffff327224 */ /* 0x000fe200078e0002 */
[----:B------:R-:W-:Y:S01]  /*df800*/  IADD3 R2, P3, PT, R47, R14, RZ ;  /* 0x0000000e2f027210 */ /* 0x000fe20007f7e0ff */
[----:B------:R-:W-:-:S02]  /*df810*/  IMAD.MOV.U32 R51, RZ, RZ, R3 ;  /* 0x000000ffff337224 */ /* 0x000fc400078e0003 */
[C---:B------:R-:W-:Y:S02]  /*df820*/  IMAD.X R51, R45.reuse, 0x1, R11, P4 ;  /* 0x000000012d337824 */ /* 0x040fe400020e060b */
[----:B------:R-:W-:Y:S02]  /*df830*/  IMAD.MOV.U32 R44, RZ, RZ, R43 ;  /* 0x000000ffff2c7224 */ /* 0x000fe400078e002b */
[----:B------:R-:W-:Y:S02]  /*df840*/  IMAD.MOV.U32 R43, RZ, RZ, R40 ;  /* 0x000000ffff2b7224 */ /* 0x000fe400078e0028 */
[----:B------:R-:W-:Y:S02]  /*df850*/  IMAD.X R49, R45, 0x1, R8, P2 ;  /* 0x000000012d317824 */ /* 0x000fe400010e0608 */
[----:B------:R-:W-:Y:S02]  /*df860*/  IMAD.MOV.U32 R40, RZ, RZ, R38 ;  /* 0x000000ffff287224 */ /* 0x000fe400078e0026 */
[----:B------:R-:W-:Y:S01]  /*df870*/  IMAD.MOV.U32 R38, RZ, RZ, R39 ;  /* 0x000000ffff267224 */ /* 0x000fe200078e0027 */
[----:B------:R-:W-:Y:S01]  /*df880*/  STL [R1+0x405c], R51 ;  /* 0x00405c3301007387 */ /* 0x000fe20000100800 */
[----:B------:R-:W-:-:S02]  /*df890*/  IMAD.MOV.U32 R39, RZ, RZ, R36 ;  /* 0x000000ffff277224 */ /* 0x000fc400078e0024 */
[----:B------:R-:W-:Y:S01]  /*df8a0*/  IMAD.X R3, R45, 0x1, R16, P3 ;  /* 0x000000012d037824 */ /* 0x000fe200018e0610 */
[----:B------:R-:W-:Y:S01]  /*df8b0*/  STL.64 [R1+0x5fa0], R4 ;  /* 0x005fa00401007387 */ /* 0x000fe20000100a00 */
[----:B------:R-:W-:Y:S02]  /*df8c0*/  IMAD.MOV.U32 R36, RZ, RZ, R25 ;  /* 0x000000ffff247224 */ /* 0x000fe400078e0019 */
[----:B------:R-:W-:Y:S01]  /*df8d0*/  IMAD.MOV.U32 R25, RZ, RZ, R24 ;  /* 0x000000ffff197224 */ /* 0x000fe200078e0018 */
[----:B------:R-:W-:Y:S01]  /*df8e0*/  STL.64 [R1+0x4050], R48 ;  /* 0x0040503001007387 */ /* 0x000fe20000100a00 */
[----:B--2---:R-:W-:-:S03]  /*df8f0*/  IMAD.MOV.U32 R24, RZ, RZ, R53 ;  /* 0x000000ffff187224 */ /* 0x004fc600078e0035 */
[----:B------:R-:W2:Y:S04]  /*df900*/  LDL.LU R53, [R1+0x1d0] ;  /* 0x0001d00001357983 */ /* 0x000ea80000300800 */
[----:B------:R0:W-:Y:S04]  /*df910*/  STL.64 [R1+0x4048], R2 ;  /* 0x0040480201007387 */ /* 0x0001e80000100a00 */
[----:B0-----:R-:W2:Y:S01]  /*df920*/  LDL.LU.64 R2, [R1+0x5fa8] ;  /* 0x005fa80001027983 */ /* 0x001ea20000300a00 */
[C---:B------:R-:W-:Y:S02]  /*df930*/  IADD3 R50, P4, PT, R47.reuse, R5, RZ ;  /* 0x000000052f327210 */ /* 0x040fe40007f9e0ff */
[----:B------:R-:W-:-:S02]  /*df940*/  IADD3 R48, P2, PT, R47, R13, RZ ;  /* 0x0000000d2f307210 */ /* 0x000fc40007f5e0ff */
        /* <DEDUP_REMOVED lines=8> */
[----:B------:R-:W-:Y:S02]  /*df9d0*/  IADD3 R50, P4, PT, R47, R3, RZ ;  /* 0x000000032f327210 */ /* 0x000fe40007f9e0ff */
[C---:B------:R-:W-:Y:S01]  /*df9e0*/  IADD3 R48, P2, PT, R46.reuse, R10, RZ ;  /* 0x0000000a2e307210 */ /* 0x040fe20007f5e0ff */
[----:B------:R0:W-:Y:S04]  /*df9f0*/  STL.64 [R1+0x5f98], R2 ;  /* 0x005f980201007387 */ /* 0x0001e80000100a00 */
[----:B------:R-:W-:Y:S01]  /*dfa00*/  IMAD.X R49, R59, 0x1, R12, P2 ;  /* 0x000000013b317824 */ /* 0x000fe200010e060c */
[----:B0-----:R-:W-:-:S05]  /*dfa10*/  IADD3 R2, P3, PT, R46, R9, RZ ;  /* 0x000000092e027210 */ /* 0x001fca0007f7e0ff */
[----:B------:R-:W-:Y:S02]  /*dfa20*/  IMAD.X R3, R59, 0x1, R11, P3 ;  /* 0x000000013b037824 */ /* 0x000fe400018e060b */
[----:B--2---:R-:W-:Y:S02]  /*dfa30*/  IMAD.X R51, R45, 0x1, R4, P4 ;  /* 0x000000012d337824 */ /* 0x004fe400020e0604 */
[----:B------:R-:W-:Y:S02]  /*dfa40*/  IMAD.MOV.U32 R45, RZ, RZ, R43 ;  /* 0x000000ffff2d7224 */ /* 0x000fe400078e002b */
[----:B------:R-:W-:Y:S02]  /*dfa50*/  IMAD.MOV.U32 R43, RZ, RZ, R40 ;  /* 0x000000ffff2b7224 */ /* 0x000fe400078e0028 */
[----:B------:R-:W-:Y:S02]  /*dfa60*/  IMAD.MOV.U32 R40, RZ, RZ, R38 ;  /* 0x000000ffff287224 */ /* 0x000fe400078e0026 */
[----:B------:R-:W-:-:S02]  /*dfa70*/  IMAD.MOV.U32 R38, RZ, RZ, R39 ;  /* 0x000000ffff267224 */ /* 0x000fc400078e0027 */
        /* <DEDUP_REMOVED lines=12> */
[----:B------:R0:W-:Y:S01]  /*dfb40*/  STL.64 [R1+0x4010], R50 ;  /* 0x0040103201007387 */ /* 0x0001e20000100a00 */
[----:B------:R-:W-:-:S03]  /*dfb50*/  IMAD.X R3, R59, 0x1, R6, P3 ;  /* 0x000000013b037824 */ /* 0x000fc600018e0606 */
[----:B------:R-:W-:Y:S04]  /*dfb60*/  STL.64 [R1+0x4008], R48 ;  /* 0x0040083001007387 */ /* 0x000fe80000100a00 */
[----:B----4-:R-:W-:Y:S01]  /*dfb70*/  STL.64 [R1+0x5f88], R16 ;  /* 0x005f881001007387 */ /* 0x010fe20000100a00 */
[----:B0-----:R-:W-:-:S03]  /*dfb80*/  IADD3 R50, P4, PT, R46, R13, RZ ;  /* 0x0000000d2e327210 */ /* 0x001fc60007f9e0ff */
[----:B------:R0:W-:Y:S02]  /*dfb90*/  STL.64 [R1+0x4000], R2 ;  /* 0x0040000201007387 */ /* 0x0001e40000100a00 */
[----:B------:R-:W-:Y:S02]  /*dfba0*/  IMAD.X R51, R59, 0x1, R15, P4 ;  /* 0x000000013b337824 */ /* 0x000fe400020e060f */
[----:B0-----:R-:W4:Y:S04]  /*dfbb0*/  LDL.LU.64 R2, [R1+0x5f98] ;  /* 0x005f980001027983 */ /* 0x001f280000300a00 */
[----:B------:R0:W-:Y:S04]  /*dfbc0*/  STL.64 [R1+0x3ff8], R50 ;  /* 0x003ff83201007387 */ /* 0x0001e80000100a00 */
[----:B0-----:R-:W2:Y:S01]  /*dfbd0*/  LDL.LU R50, [R1+0x5f94] ;  /* 0x005f940001327983 */ /* 0x001ea20000300800 */
[----:B------:R-:W-:-:S05]  /*dfbe0*/  IADD3 R48, P2, PT, R46, R0, RZ ;  /* 0x000000002e307210 */ /* 0x000fca0007f5e0ff */
[----:B----4-:R-:W-:Y:S01]  /*dfbf0*/  IMAD.X R49, R59, 0x1, R2, P2 ;  /* 0x000000013b317824 */ /* 0x010fe200010e0602 */
[----:B------:R-:W-:-:S04]  /*dfc00*/  IADD3 R46, P3, PT, R46, R3, RZ ;  /* 0x000000032e2e7210 */ /* 0x000fc80007f7e0ff */
[----:B------:R0:W-:Y:S01]  /*dfc10*/  STL.64 [R1+0x3ff0], R48 ;  /* 0x003ff03001007387 */ /* 0x0001e20000100a00 */
[----:B------:R-:W-:-:S03]  /*dfc20*/  IMAD.X R47, R59, 0x1, R4, P3 ;  /* 0x000000013b2f7824 */ /* 0x000fc600018e0604 */
[----:B------:R-:W-:Y:S04]  /*dfc30*/  STL.64 [R1+0x5f80], R2 ;  /* 0x005f800201007387 */ /* 0x000fe80000100a00 */
[----:B------:R-:W4:Y:S01]  /*dfc40*/  LDL.LU R59, [R1+0x5f90] ;  /* 0x005f9000013b7983 */ /* 0x000f220000300800 */
[----:B0-----:R-:W-:Y:S01]  /*dfc50*/  IMAD.MOV.U32 R49, RZ, RZ, R45 ;  /* 0x000000ffff317224 */ /* 0x001fe200078e002d */
[----:B--2---:R-:W-:Y:S01]  /*dfc60*/  IADD3 R16, P4, PT, R50, R10, RZ ;  /* 0x0000000a32107210 */ /* 0x004fe20007f9e0ff */
[----:B------:R-:W-:Y:S02]  /*dfc70*/  IMAD.MOV.U32 R45, RZ, RZ, R43 ;  /* 0x000000ffff2d7224 */ /* 0x000fe400078e002b */
[----:B------:R-:W-:Y:S02]  /*dfc80*/  IMAD.MOV.U32 R43, RZ, RZ, R40 ;  /* 0x000000ffff2b7224 */ /* 0x000fe400078e0028 */
[----:B------:R-:W-:-:S02]  /*dfc90*/  IMAD.MOV.U32 R40, RZ, RZ, R38 ;  /* 0x000000ffff287224 */ /* 0x000fc400078e0026 */
[----:B------:R-:W-:Y:S02]  /*dfca0*/  IMAD.MOV.U32 R38, RZ, RZ, R39 ;  /* 0x000000ffff267224 */ /* 0x000fe400078e0027 */
[----:B------:R-:W-:Y:S02]  /*dfcb0*/  IMAD.MOV.U32 R39, RZ, RZ, R36 ;  /* 0x000000ffff277224 */ /* 0x000fe400078e0024 */
[----:B------:R-:W-:Y:S02]  /*dfcc0*/  IMAD.MOV.U32 R36, RZ, RZ, R37 ;  /* 0x000000ffff247224 */ /* 0x000fe400078e0025 */
[----:B------:R-:W-:Y:S02]  /*dfcd0*/  IMAD.MOV.U32 R37, RZ, RZ, R34 ;  /* 0x000000ffff257224 */ /* 0x000fe400078e0022 */
[----:B------:R-:W-:Y:S01]  /*dfce0*/  IMAD.X R17, R42, 0x1, R12, P4 ;  /* 0x000000012a117824 */ /* 0x000fe200020e060c */
[----:B------:R-:W-:Y:S01]  /*dfcf0*/  STL.64 [R1+0x3fe8], R46 ;  /* 0x003fe82e01007387 */ /* 0x000fe20000100a00 */
[----:B------:R-:W-:-:S02]  /*dfd00*/  IMAD.MOV.U32 R34, RZ, RZ, R33 ;  /* 0x000000ffff227224 */ /* 0x000fc400078e0021 */
[----:B------:R-:W-:Y:S02]  /*dfd10*/  IMAD.MOV.U32 R33, RZ, RZ, R23 ;  /* 0x000000ffff217224 */ /* 0x000fe400078e0017 */
[----:B------:R-:W2:Y:S04]  /*dfd20*/  LDL.LU R23, [R1+0x2cc] ;  /* 0x0002cc0001177983 */ /* 0x000ea80000300800 */
[----:B------:R-:W-:Y:S04]  /*dfd30*/  STL [R1+0x5f78], R49 ;  /* 0x005f783101007387 */ /* 0x000fe80000100800 */
[----:B------:R0:W-:Y:S04]  /*dfd40*/  STL.64 [R1+0x3fe0], R16 ;  /* 0x003fe01001007387 */ /* 0x0001e80000100a00 */
[----:B0-----:R-:W2:Y:S01]  /*dfd50*/  LDL.LU.64 R16, [R1+0x5f88] ;  /* 0x005f880001107983 */ /* 0x001ea20000300a00 */
[----:B------:R-:W-:-:S05]  /*dfd60*/  IADD3 R2, P2, PT, R50, R9, RZ ;  /* 0x0000000932027210 */ /* 0x000fca0007f5e0ff */
        /* <DEDUP_REMOVED lines=8> */
[----:B--2---:R-:W-:-:S05]  /*dfdf0*/  IMAD.X R49, R42, 0x1, R16, P4 ;  /* 0x000000012a317824 */ /* 0x004fca00020e0610 */
[----:B------:R-:W-:Y:S04]  /*dfe00*/  STL.64 [R1+0x3fc8], R48 ;  /* 0x003fc83001007387 */ /* 0x000fe80000100a00 */
[----:B------:R0:W-:Y:S04]  /*dfe10*/  STL.64 [R1+0x3fc0], R2 ;  /* 0x003fc00201007387 */ /* 0x0001e80000100a00 */
[----:B0-----:R-:W2:Y:S01]  /*dfe20*/  LDL.LU.64 R2, [R1+0x5f80] ;  /* 0x005f800001027983 */ /* 0x001ea20000300a00 */
[C---:B------:R-:W-:Y:S01]  /*dfe30*/  IADD3 R46, P3, PT, R50.reuse, R13, RZ ;  /* 0x0000000d322e7210 */ /* 0x040fe20007f7e0ff */
[----:B------:R-:W-:Y:S01]  /*dfe40*/  IMAD.MOV.U32 R51, RZ, RZ, R42 ;  /* 0x000000ffff337224 */ /* 0x000fe200078e002a */
[----:B------:R-:W-:-:S03]  /*dfe50*/  IADD3 R48, P4, PT, R50, R0, RZ ;  /* 0x0000000032307210 */ /* 0x000fc60007f9e0ff */
[----:B------:R-:W-:Y:S01]  /*dfe60*/  IMAD.X R47, R51, 0x1, R15, P3 ;  /* 0x00000001332f7824 */ /* 0x000fe200018e060f */
[----:B------:R-:W-:-:S04]  /*dfe70*/  IADD3 R42, P3, PT, R44, R10, RZ ;  /* 0x0000000a2c2a7210 */ /* 0x000fc80007f7e0ff */
[----:B------:R0:W-:Y:S02]  /*dfe80*/  STL.64 [R1+0x3fb8], R46 ;  /* 0x003fb82e01007387 */ /* 0x0001e40000100a00 */
[----:B0-----:R-:W-:Y:S02]  /*dfe90*/  IMAD.MOV.U32 R46, RZ, RZ, R43 ;  /* 0x000000ffff2e7224 */ /* 0x001fe400078e002b */
[----:B------:R-:W-:Y:S01]  /*dfea0*/  IMAD.X R43, R19, 0x1, R12, P3 ;  /* 0x00000001132b7824 */ /* 0x000fe200018e060c */
[----:B--2---:R-:W-:Y:S01]  /*dfeb0*/  IADD3 R50, P2, PT, R50, R3, RZ ;  /* 0x0000000332327210 */ /* 0x004fe20007f5e0ff */
[----:B------:R-:W-:-:S04]  /*dfec0*/  IMAD.X R49, R51, 0x1, R2, P4 ;  /* 0x0000000133317824 */ /* 0x000fc800020e0602 */
[----:B------:R-:W-:Y:S01]  /*dfed0*/  IMAD.X R51, R51, 0x1, R4, P2 ;  /* 0x0000000133337824 */ /* 0x000fe200010e0604 */
[----:B------:R0:W-:Y:S04]  /*dfee0*/  STL.64 [R1+0x3fb0], R48 ;  /* 0x003fb03001007387 */ /* 0x0001e80000100a00 */
[----:B0-----:R-:W2:Y:S01]  /*dfef0*/  LDL.LU R49, [R1+0x5f78] ;  /* 0x005f780001317983 */ /* 0x001ea20000300800 */
[----:B------:R-:W-:Y:S01]  /*dff00*/  IMAD.MOV.U32 R48, RZ, RZ, R46 ;  /* 0x000000ffff307224 */ /* 0x000fe200078e002e */
[C---:B------:R-:W-:Y:S02]  /*dff10*/  IADD3 R46, P4, PT, R44.reuse, R9, RZ ;  /* 0x000000092c2e7210 */ /* 0x040fe40007f9e0ff */
        /* <DEDUP_REMOVED lines=12> */
[----:B---3--:R-:W-:Y:S02]  /*dffe0*/  IMAD.MOV.U32 R42, RZ, RZ, R40 ;  /* 0x000000ffff2a7224 */ /* 0x008fe400078e0028 */
[----:B------:R-:W-:-:S02]  /*dfff0*/  IMAD.MOV.U32 R40, RZ, RZ, R39 ;  /* 0x000000ffff287224 */ /* 0x000fc400078e0027 */
[----:B------:R-:W-:Y:S02]  /*e0000*/  IMAD.MOV.U32 R39, RZ, RZ, R37 ;  /* 0x000000ffff277224 */ /* 0x000fe400078e0025 */
[----:B------:R-:W-:Y:S01]  /*e0010*/  IMAD.MOV.U32 R37, RZ, RZ, R60 ;  /* 0x000000ffff257224 */ /* 0x000fe200078e003c */
[----:B------:R-:W-:Y:S01]  /*e0020*/  IADD3 R60, P3, PT, R44, R0, RZ ;  /* 0x000000002c3c7210 */ /* 0x000fe20007f7e0ff */
[----:B------:R-:W-:Y:S02]  /*e0030*/  IMAD.MOV.U32 R43, RZ, RZ, R38 ;  /* 0x000000ffff2b7224 */ /* 0x000fe400078e0026 */
[----:B------:R-:W-:Y:S02]  /*e0040*/  IMAD.MOV.U32 R38, RZ, RZ, R36 ;  /* 0x000000ffff267224 */ /* 0x000fe400078e0024 */
[----:B------:R-:W-:Y:S02]  /*e0050*/  IMAD.MOV.U32 R36, RZ, RZ, R27 ;  /* 0x000000ffff247224 */ /* 0x000fe400078e001b */
[----:B------:R-:W-:-:S02]  /*e0060*/  IMAD.MOV.U32 R27, RZ, RZ, R26 ;  /* 0x000000ffff1b7224 */ /* 0x000fc400078e001a */
[C---:B------:R-:W-:Y:S02]  /*e0070*/  IMAD.X R47, R19.reuse, 0x1, R6, P4 ;  /* 0x00000001132f7824 */ /* 0x040fe400020e0606 */
[----:B------:R-:W-:Y:S02]  /*e0080*/  IMAD.MOV.U32 R26, RZ, RZ, R61 ;  /* 0x000000ffff1a7224 */ /* 0x000fe400078e003d */
[C---:B------:R-:W-:Y:S02]  /*e0090*/  IMAD.X R51, R19.reuse, 0x1, R15, P2 ;  /* 0x0000000113337824 */ /* 0x040fe400010e060f */
[----:B------:R-:W-:Y:S01]  /*e00a0*/  IMAD.X R61, R19, 0x1, R2, P3 ;  /* 0x00000001133d7824 */ /* 0x000fe200018e0602 */
[----:B------:R-:W-:Y:S04]  /*e00b0*/  STL.64 [R1+0x3f80], R46 ;  /* 0x003f802e01007387 */ /* 0x000fe80000100a00 */
[----:B------:R-:W-:Y:S04]  /*e00c0*/  STL.64 [R1+0x3f78], R50 ;  /* 0x003f783201007387 */ /* 0x000fe80000100a00 */
[----:B------:R0:W-:Y:S04]  /*e00d0*/  STL.64 [R1+0x3f70], R60 ;  /* 0x003f703c01007387 */ /* 0x0001e80000100a00 */
[----:B0-----:R-:W3:Y:S01]  /*e00e0*/  LDL.LU.64 R60, [R1+0x5f70] ;  /* 0x005f7000013c7983 */ /* 0x001ee20000300a00 */
[----:B------:R-:W-:Y:S01]  /*e00f0*/  IADD3 R46, P4, PT, R44, R3, RZ ;  /* 0x000000032c2e7210 */ /* 0x000fe20007f9e0ff */
[----:B------:R-:W-:-:S02]  /*e0100*/  IMAD.MOV.U32 R44, RZ, RZ, R43 ;  /* 0x000000ffff2c7224 */ /* 0x000fc400078e002b */
[----:B------:R0:W-:Y:S01]  /*e0110*/  STL.64 [R1+0x5f60], R2 ;  /* 0x005f600201007387 */ /* 0x0001e20000100a00 */
[----:B------:R-:W-:Y:S02]  /*e0120*/  IMAD.MOV.U32 R43, RZ, RZ, R40 ;  /* 0x000000ffff2b7224 */ /* 0x000fe400078e0028 */
[----:B------:R-:W-:Y:S02]  /*e0130*/  IMAD.MOV.U32 R40, RZ, RZ, R38 ;  /* 0x000000ffff287224 */ /* 0x000fe400078e0026 */
[----:B------:R-:W-:Y:S02]  /*e0140*/  IMAD.MOV.U32 R38, RZ, RZ, R39 ;  /* 0x000000ffff267224 */ /* 0x000fe400078e0027 */
[----:B------:R-:W-:Y:S02]  /*e0150*/  IMAD.X R47, R19, 0x1, R4, P4 ;  /* 0x00000001132f7824 */ /* 0x000fe400020e0604 */
[----:B------:R-:W-:Y:S01]  /*e0160*/  IMAD.MOV.U32 R39, RZ, RZ, R37 ;  /* 0x000000ffff277224 */ /* 0x000fe200078e0025 */
[----:B--2---:R-:W-:-:S02]  /*e0170*/  IADD3 R50, P2, PT, R49, R10, RZ ;  /* 0x0000000a31327210 */ /* 0x004fc40007f5e0ff */
[----:B0-----:R-:W-:-:S03]  /*e0180*/  IADD3 R2, P3, PT, R49, R9, RZ ;  /* 0x0000000931027210 */ /* 0x001fc60007f7e0ff */
[C---:B------:R-:W-:Y:S02]  /*e0190*/  IMAD.X R51, R45.reuse, 0x1, R12, P2 ;  /* 0x000000012d337824 */ /* 0x040fe400010e060c */
[----:B------:R-:W-:Y:S02]  /*e01a0*/  IMAD.X R3, R45, 0x1, R11, P3 ;  /* 0x000000012d037824 */ /* 0x000fe400018e060b */
[----:B---3--:R-:W-:Y:S02]  /*e01b0*/  IMAD.MOV.U32 R37, RZ, RZ, R61 ;  /* 0x000000ffff257224 */ /* 0x008fe400078e003d */
[----:B------:R-:W2:Y:S04]  /*e01c0*/  LDL.LU R61, [R1+0xdc] ;  /* 0x0000dc00013d7983 */ /* 0x000ea80000300800 */
[----:B------:R-:W3:Y:S04]  /*e01d0*/  LDL.LU R19, [R1+0x5f68] ;  /* 0x005f680001137983 */ /* 0x000ee80000300800 */
[----:B------:R0:W-:Y:S04]  /*e01e0*/  STL.64 [R1+0x3f68], R46 ;  /* 0x003f682e01007387 */ /* 0x0001e80000100a00 */
[----:B------:R1:W-:Y:S04]  /*e01f0*/  STL.64 [R1+0x3f60], R50 ;  /* 0x003f603201007387 */ /* 0x0003e80000100a00 */
[----:B------:R4:W-:Y:S01]  /*e0200*/  STL.64 [R1+0x3f58], R2 ;  /* 0x003f580201007387 */ /* 0x0009e20000100a00 */
[----:B0-----:R-:W-:-:S02]  /*e0210*/  IADD3 R46, P4, PT, R49, R7, RZ ;  /* 0x00000007312e7210 */ /* 0x001fc40007f9e0ff */
[----:B-1----:R-:W-:-:S03]  /*e0220*/  IADD3 R50, P2, PT, R49, R14, RZ ;  /* 0x0000000e31327210 */ /* 0x002fc60007f5e0ff */
[----:B------:R-:W-:Y:S01]  /*e0230*/  IMAD.X R47, R45, 0x1, R8, P4 ;  /* 0x000000012d2f7824 */ /* 0x000fe200020e0608 */
[----:B----4-:R-:W-:Y:S01]  /*e0240*/  IADD3 R2, P3, PT, R49, R5, RZ ;  /* 0x0000000531027210 */ /* 0x010fe20007f7e0ff */
[----:B------:R-:W-:-:S03]  /*e0250*/  IMAD.X R51, R45, 0x1, R16, P2 ;  /* 0x000000012d337824 */ /* 0x000fc600010e0610 */
[----:B------:R-:W-:Y:S01]  /*e0260*/  STL.64 [R1+0x3f50], R46 ;  /* 0x003f502e01007387 */ /* 0x000fe20000100a00 */
[----:B------:R-:W-:-:S03]  /*e0270*/  IMAD.X R3, R45, 0x1, R6, P3 ;  /* 0x000000012d037824 */ /* 0x000fc600018e0606 */
[----:B------:R-:W-:Y:S04]  /*e0280*/  STL.64 [R1+0x5f58], R12 ;  /* 0x005f580c01007387 */ /* 0x000fe80000100a00 */
[----:B------:R-:W-:Y:S04]  /*e0290*/  STL.64 [R1+0x3f48], R50 ;  /* 0x003f483201007387 */ /* 0x000fe80000100a00 */
[----:B------:R0:W-:Y:S04]  /*e02a0*/  STL.64 [R1+0x3f40], R2 ;  /* 0x003f400201007387 */ /* 0x0001e80000100a00 */
[----:B0-----:R-:W4:Y:S01]  /*e02b0*/  LDL.LU.64 R2, [R1+0x5f60] ;  /* 0x005f600001027983 */ /* 0x001f220000300a00 */
[----:B------:R-:W-:-:S02]  /*e02c0*/  IADD3 R46, P4, PT, R49, R13, RZ ;  /* 0x0000000d312e7210 */ /* 0x000fc40007f9e0ff */
[----:B------:R-:W-:-:S03]  /*e02d0*/  IADD3 R50, P2, PT, R49, R0, RZ ;  /* 0x0000000031327210 */ /* 0x000fc60007f5e0ff */
[----:B------:R-:W-:-:S05]  /*e02e0*/  IMAD.X R47, R45, 0x1, R15, P4 ;  /* 0x000000012d2f7824 */ /* 0x000fca00020e060f */
[----:B------:R-:W-:Y:S01]  /*e02f0*/  STL.64 [R1+0x3f38], R46 ;  /* 0x003f382e01007387 */ /* 0x000fe20000100a00 */
[----:B----4-:R-:W-:Y:S01]  /*e0300*/  IADD3 R12, P3, PT, R49, R3, RZ ;  /* 0x00000003310c7210 */ /* 0x010fe20007f7e0ff */
[----:B------:R-:W-:-:S04]  /*e0310*/  IMAD.X R51, R45, 0x1, R2, P2 ;  /* 0x000000012d337824 */ /* 0x000fc800010e0602 */
[----:B------:R-:W-:Y:S01]  /*e0320*/  IMAD.X R13, R45, 0x1, R4, P3 ;  /* 0x000000012d0d7824 */ /* 0x000fe200018e0604 */
[----:B------:R-:W-:Y:S04]  /*e0330*/  STL.64 [R1+0x3f30], R50 ;  /* 0x003f303201007387 */ /* 0x000fe80000100a00 */
[----:B------:R0:W-:Y:S04]  /*e0340*/  STL.64 [R1+0x3f28], R12 ;  /* 0x003f280c01007387 */ /* 0x0001e80000100a00 */
[----:B0-----:R-:W4:Y:S01]  /*e0350*/  LDL.LU.64 R12, [R1+0x5f58] ;  /* 0x005f5800010c7983 */ /* 0x001f220000300a00 */
[C---:B------:R-:W-:Y:S01]  /*e0360*/  IADD3 R46, P4, PT, R48.reuse, R10, RZ ;  /* 0x0000000a302e7210 */ /* 0x040fe20007f9e0ff */
[----:B------:R-:W-:Y:S01]  /*e0370*/  IMAD.MOV.U32 R49, RZ, RZ, R44 ;  /* 0x000000ffff317224 */ /* 0x000fe200078e002c */
[----:B------:R-:W-:-:S02]  /*e0380*/  IADD3 R50, P2, PT, R48, R9, RZ ;  /* 0x0000000930327210 */ /* 0x000fc40007f5e0ff */
[----:B------:R-:W-:-:S03]  /*e0390*/  IADD3 R44, P3, PT, R48, R7, RZ ;  /* 0x00000007302c7210 */ /* 0x000fc60007f7e0ff */
[C---:B------:R-:W-:Y:S02]  /*e03a0*/  IMAD.X R51, R54.reuse, 0x1, R11, P2 ;  /* 0x0000000136337824 */ /* 0x040fe400010e060b */
[C---:B------:R-:W-:Y:S02]  /*e03b0*/  IMAD.X R45, R54.reuse, 0x1, R8, P3 ;  /* 0x00000001362d7824 */ /* 0x040fe400018e0608 */
[----:B----4-:R-:W-:-:S05]  /*e03c0*/  IMAD.X R47, R54, 0x1, R12, P4 ;  /* 0x00000001362f7824 */ /* 0x010fca00020e060c */
[----:B------:R0:W-:Y:S04]  /*e03d0*/  STL.64 [R1+0x3f20], R46 ;  /* 0x003f202e01007387 */ /* 0x0001e80000100a00 */
[----:B------:R1:W-:Y:S01]  /*e03e0*/  STL.64 [R1+0x3f18], R50 ;  /* 0x003f183201007387 */ /* 0x0003e20000100a00 */
[----:B0-----:R-:W-:-:S03]  /*e03f0*/  IADD3 R46, P4, PT, R48, R14, RZ ;  /* 0x0000000e302e7210 */ /* 0x001fc60007f9e0ff */
[----:B------:R0:W-:Y:S01]  /*e0400*/  STL.64 [R1+0x3f10], R44 ;  /* 0x003f102c01007387 */ /* 0x0001e20000100a00 */
[----:B-1----:R-:W-:Y:S01]  /*e0410*/  IADD3 R50, P2, PT, R48, R5, RZ ;  /* 0x0000000530327210 */ /* 0x002fe20007f5e0ff */
[----:B------:R-:W-:-:S04]  /*e0420*/  IMAD.X R47, R54, 0x1, R16, P4 ;  /* 0x00000001362f7824 */ /* 0x000fc800020e0610 */
[----:B------:R-:W-:Y:S01]  /*e0430*/  IMAD.X R51, R54, 0x1, R6, P2 ;  /* 0x0000000136337824 */ /* 0x000fe200010e0606 */
[----:B0-----:R-:W-:Y:S01]  /*e0440*/  IADD3 R44, P3, PT, R48, R13, RZ ;  /* 0x0000000d302c7210 */ /* 0x001fe20007f7e0ff */
[----:B------:R0:W-:Y:S04]  /*e0450*/  STL.64 [R1+0x3f08], R46 ;  /* 0x003f082e01007387 */ /* 0x0001e80000100a00 */
[----:B------:R-:W-:Y:S01]  /*e0460*/  IMAD.X R45, R54, 0x1, R15, P3 ;  /* 0x00000001362d7824 */ /* 0x000fe200018e060f */
[----:B------:R1:W-:Y:S01]  /*e0470*/  STL.64 [R1+0x3f00], R50 ;  /* 0x003f003201007387 */ /* 0x0003e20000100a00 */
[----:B0-----:R-:W-:-:S03]  /*e0480*/  IADD3 R46, P4, PT, R48, R0, RZ ;  /* 0x00000000302e7210 */ /* 0x001fc60007f9e0ff */
[----:B------:R0:W-:Y:S02]  /*e0490*/  STL.64 [R1+0x3ef8], R44 ;  /* 0x003ef82c01007387 */ /* 0x0001e40000100a00 */
[----:B------:R-:W-:Y:S01]  /*e04a0*/  IMAD.X R47, R54, 0x1, R2, P4 ;  /* 0x00000001362f7824 */ /* 0x000fe200020e0602 */
[----:B-1----:R-:W-:Y:S02]  /*e04b0*/  IADD3 R50, P2, PT, R48, R3, RZ ;  /* 0x0000000330327210 */ /* 0x002fe40007f5e0ff */
[----:B0-----:R-:W-:Y:S01]  /*e04c0*/  IADD3 R44, P3, PT, R42, R10, RZ ;  /* 0x0000000a2a2c7210 */ /* 0x001fe20007f7e0ff */
[----:B------:R-:W4:Y:S02]  /*e04d0*/  LDL.LU R45, [R1+0x5f50] ;  /* 0x005f5000012d7983 */ /* 0x000f240000300800 */
[----:B------:R-:W-:Y:S02]  /*e04e0*/  IMAD.X R51, R54, 0x1, R4, P2 ;  /* 0x0000000136337824 */ /* 0x000fe400010e0604 */
[----:B------:R-:W-:Y:S04]  /*e04f0*/  STL.64 [R1+0x3ef0], R46 ;  /* 0x003ef02e01007387 */ /* 0x000fe80000100a00 */
[----:B------:R-:W-:Y:S04]  /*e0500*/  STL [R1+0x3ee0], R44 ;  /* 0x003ee02c01007387 */ /* 0x000fe80000100800 */
[----:B------:R-:W-:Y:S04]  /*e0510*/  STL.64 [R1+0x5f40], R2 ;  /* 0x005f400201007387 */ /* 0x000fe80000100a00 */
[----:B------:R-:W2:Y:S01]  /*e0520*/  LDL.LU R54, [R1+0x5f4c] ;  /* 0x005f4c0001367983 */ /* 0x000ea20000300800 */
[----:B------:R-:W-:-:S02]  /*e0530*/  IMAD.MOV.U32 R48, RZ, RZ, R43 ;  /* 0x000000ffff307224 */ /* 0x000fc400078e002b */
[----:B------:R-:W-:Y:S02]  /*e0540*/  IMAD.MOV.U32 R43, RZ, RZ, R40 ;  /* 0x000000ffff2b7224 */ /* 0x000fe400078e0028 */
[----:B------:R-:W-:Y:S02]  /*e0550*/  IMAD.MOV.U32 R40, RZ, RZ, R38 ;  /* 0x000000ffff287224 */ /* 0x000fe400078e0026 */
[----:B------:R-:W-:Y:S02]  /*e0560*/  IMAD.MOV.U32 R38, RZ, RZ, R39 ;  /* 0x000000ffff267224 */ /* 0x000fe400078e0027 */
[----:B------:R-:W-:Y:S01]  /*e0570*/  IMAD.MOV.U32 R39, RZ, RZ, R37 ;  /* 0x000000ffff277224 */ /* 0x000fe200078e0025 */
[----:B------:R0:W-:Y:S01]  /*e0580*/  STL.64 [R1+0x3ee8], R50 ;  /* 0x003ee83201007387 */ /* 0x0001e20000100a00 */
[----:B------:R-:W-:Y:S02]  /*e0590*/  IMAD.MOV.U32 R37, RZ, RZ, R25 ;  /* 0x000000ffff257224 */ /* 0x000fe400078e0019 */
[----:B------:R-:W-:Y:S01]  /*e05a0*/  IMAD.MOV.U32 R25, RZ, RZ, R22 ;  /* 0x000000ffff197224 */ /* 0x000fe200078e0016 */
[----:B0-----:R-:W3:Y:S01]  /*e05b0*/  LDL.LU R51, [R1+0x5f48] ;  /* 0x005f480001337983 */ /* 0x001ee20000300800 */
[----:B--2---:R-:W-:-:S03]  /*e05c0*/  IMAD.MOV.U32 R22, RZ, RZ, R54 ;  /* 0x000000ffff167224 */ /* 0x004fc600078e0036 */
[----:B------:R-:W2:Y:S01]  /*e05d0*/  LDL.LU R54, [R1+0x338] ;  /* 0x0003380001367983 */ /* 0x000ea20000300800 */
[C---:B------:R-:W-:Y:S01]  /*e05e0*/  IADD3 R46, P4, PT, R42.reuse, R9, RZ ;  /* 0x000000092a2e7210 */ /* 0x040fe20007f9e0ff */
[----:B------:R-:W-:Y:S01]  /*e05f0*/  IMAD.MOV.U32 R2, RZ, RZ, R44 ;  /* 0x000000ffff027224 */ /* 0x000fe200078e002c */
[----:B------:R-:W-:Y:S01]  /*e0600*/  IADD3 R44, P2, PT, R42, R7, RZ ;  /* 0x000000072a2c7210 */ /* 0x000fe20007f5e0ff */
[----:B----4-:R-:W-:Y:S02]  /*e0610*/  IMAD.MOV.U32 R3, RZ, RZ, R45 ;  /* 0x000000ffff037224 */ /* 0x010fe400078e002d */
[C---:B------:R-:W-:Y:S02]  /*e0620*/  IMAD.X R3, R52.reuse, 0x1, R12, P3 ;  /* 0x0000000134037824 */ /* 0x040fe400018e060c */
[C---:B------:R-:W-:Y:S02]  /*e0630*/  IMAD.X R47, R52.reuse, 0x1, R11, P4 ;  /* 0x00000001342f7824 */ /* 0x040fe400020e060b */
[----:B------:R-:W-:Y:S01]  /*e0640*/  IMAD.X R45, R52, 0x1, R8, P2 ;  /* 0x00000001342d7824 */ /* 0x000fe200010e0608 */
[----:B------:R0:W-:Y:S01]  /*e0650*/  STL [R1+0x3ee4], R3 ;  /* 0x003ee40301007387 */ /* 0x0001e20000100800 */
[----:B------:R-:W-:-:S03]  /*e0660*/  IADD3 R2, P3, PT, R42, R14, RZ ;  /* 0x0000000e2a027210 */ /* 0x000fc60007f7e0ff */
[----:B------:R-:W-:Y:S01]  /*e0670*/  STL.64 [R1+0x3ed8], R46 ;  /* 0x003ed82e01007387 */ /* 0x000fe20000100a00 */
[----:B------:R-:W-:-:S03]  /*e0680*/  IADD3 R50, P4, PT, R42, R5, RZ ;  /* 0x000000052a327210 */ /* 0x000fc60007f9e0ff */
[----:B------:R1:W-:Y:S01]  /*e0690*/  STL.64 [R1+0x3ed0], R44 ;  /* 0x003ed02c01007387 */ /* 0x0003e20000100a00 */
[----:B0-----:R-:W-:-:S03]  /*e06a0*/  IMAD.X R3, R52, 0x1, R16, P3 ;  /* 0x0000000134037824 */ /* 0x001fc600018e0610 */
[----:B------:R-:W-:Y:S01]  /*e06b0*/  STL [R1+0x3ec0], R50 ;  /* 0x003ec03201007387 */ /* 0x000fe20000100800 */
[----:B-1----:R-:W-:Y:S02]  /*e06c0*/  IMAD.MOV.U32 R45, RZ, RZ, R43 ;  /* 0x000000ffff2d7224 */ /* 0x002fe400078e002b */
[----:B------:R-:W-:Y:S02]  /*e06d0*/  IMAD.MOV.U32 R43, RZ, RZ, R40 ;  /* 0x000000ffff2b7224 */ /* 0x000fe400078e0028 */
[----:B------:R-:W-:Y:S02]  /*e06e0*/  IMAD.MOV.U32 R40, RZ, RZ, R38 ;  /* 0x000000ffff287224 */ /* 0x000fe400078e0026 */
[----:B------:R-:W-:Y:S02]  /*e06f0*/  IMAD.MOV.U32 R38, RZ, RZ, R25 ;  /* 0x000000ffff267224 */ /* 0x000fe400078e0019 */
[----:B------:R-:W-:Y:S02]  /*e0700*/  IMAD.MOV.U32 R25, RZ, RZ, R22 ;  /* 0x000000ffff197224 */ /* 0x000fe400078e0016 */
[----:B--2---:R-:W-:-:S02]  /*e0710*/  IMAD.MOV.U32 R22, RZ, RZ, R54 ;  /* 0x000000ffff167224 */ /* 0x004fc400078e0036 */
[----:B------:R-:W2:Y:S04]  /*e0720*/  LDL.LU R54, [R1+0xd0] ;  /* 0x0000d00001367983 */ /* 0x000ea80000300800 */
[----:B------:R-:W-:Y:S04]  /*e0730*/  STL.64 [R1+0x5f30], R12 ;  /* 0x005f300c01007387 */ /* 0x000fe80000100a00 */
[----:B------:R0:W-:Y:S04]  /*e0740*/  STL.64 [R1+0x3ec8], R2 ;  /* 0x003ec80201007387 */ /* 0x0001e80000100a00 */
[----:B0-----:R-:W4:Y:S01]  /*e0750*/  LDL.LU.64 R2, [R1+0x5f40] ;  /* 0x005f400001027983 */ /* 0x001f220000300a00 */
[----:B------:R-:W-:Y:S01]  /*e0760*/  IADD3 R46, P2, PT, R42, R13, RZ ;  /* 0x0000000d2a2e7210 */ /* 0x000fe20007f5e0ff */
[----:B---3--:R-:W-:-:S02]  /*e0770*/  IMAD.MOV.U32 R13, RZ, RZ, R51 ;  /* 0x000000ffff0d7224 */ /* 0x008fc400078e0033 */
[----:B------:R-:W-:Y:S01]  /*e0780*/  IMAD.MOV.U32 R12, RZ, RZ, R50 ;  /* 0x000000ffff0c7224 */ /* 0x000fe200078e0032 */
[----:B------:R-:W-:Y:S01]  /*e0790*/  IADD3 R50, P3, PT, R42, R0, RZ ;  /* 0x000000002a327210 */ /* 0x000fe20007f7e0ff */
[C---:B------:R-:W-:Y:S02]  /*e07a0*/  IMAD.X R13, R52.reuse, 0x1, R6, P4 ;  /* 0x00000001340d7824 */ /* 0x040fe400020e0606 */
[----:B------:R-:W-:-:S03]  /*e07b0*/  IMAD.X R47, R52, 0x1, R15, P2 ;  /* 0x00000001342f7824 */ /* 0x000fc600010e060f */
[----:B------:R-:W-:Y:S01]  /*e07c0*/  STL [R1+0x3ec4], R13 ;  /* 0x003ec40d01007387 */ /* 0x000fe20000100800 */
[----:B------:R-:W-:-:S03]  /*e07d0*/  IMAD.MOV.U32 R44, RZ, RZ, R43 ;  /* 0x000000ffff2c7224 */ /* 0x000fc600078e002b */
[----:B------:R0:W-:Y:S01]  /*e07e0*/  STL.64 [R1+0x3eb8], R46 ;  /* 0x003eb82e01007387 */ /* 0x0001e20000100a00 */
[----:B------:R-:W-:Y:S02]  /*e07f0*/  IMAD.MOV.U32 R43, RZ, RZ, R40 ;  /* 0x000000ffff2b7224 */ /* 0x000fe400078e0028 */
[----:B------:R-:W-:Y:S02]  /*e0800*/  IMAD.MOV.U32 R40, RZ, RZ, R38 ;  /* 0x000000ffff287224 */ /* 0x000fe400078e0026 */
[----:B------:R-:W-:Y:S02]  /*e0810*/  IMAD.MOV.U32 R38, RZ, RZ, R35 ;  /* 0x000000ffff267224 */ /* 0x000fe400078e0023 */
[----:B------:R-:W-:Y:S01]  /*e0820*/  IMAD.MOV.U32 R35, RZ, RZ, R34 ;  /* 0x000000ffff237224 */ /* 0x000fe200078e0022 */
[----:B0-----:R-:W-:Y:S01]  /*e0830*/  IADD3 R46, P2, PT, R49, R10, RZ ;  /* 0x0000000a312e7210 */ /* 0x001fe20007f5e0ff */
[----:B------:R-:W3:Y:S01]  /*e0840*/  LDL.LU R47, [R1+0x5f3c] ;  /* 0x005f3c00012f7983 */ /* 0x000ee20000300800 */
[----:B----4-:R-:W-:Y:S01]  /*e0850*/  IADD3 R12, P4, PT, R42, R3, RZ ;  /* 0x000000032a0c7210 */ /* 0x010fe20007f9e0ff */
[----:B------:R-:W-:-:S04]  /*e0860*/  IMAD.X R51, R52, 0x1, R2, P3 ;  /* 0x0000000134337824 */ /* 0x000fc800018e0602 */
[----:B------:R-:W-:Y:S01]  /*e0870*/  IMAD.X R13, R52, 0x1, R4, P4 ;  /* 0x00000001340d7824 */ /* 0x000fe200020e0604 */
[----:B------:R-:W-:Y:S04]  /*e0880*/  STL.64 [R1+0x3eb0], R50 ;  /* 0x003eb03201007387 */ /* 0x000fe80000100a00 */
[----:B------:R-:W-:Y:S04]  /*e0890*/  STL [R1+0x3ea0], R46 ;  /* 0x003ea02e01007387 */ /* 0x000fe80000100800 */
[----:B------:R-:W4:Y:S04]  /*e08a0*/  LDL.LU R34, [R1+0x8c] ;  /* 0x00008c0001227983 */ /* 0x000f280000300800 */
[----:B------:R-:W-:Y:S04]  /*e08b0*/  STL.64 [R1+0x5f28], R44 ;  /* 0x005f282c01007387 */ /* 0x000fe80000100a00 */
[----:B------:R-:W2:Y:S04]  /*e08c0*/  LDL.LU R52, [R1+0x5f38] ;  /* 0x005f380001347983 */ /* 0x000ea80000300800 */
[----:B------:R0:W-:Y:S04]  /*e08d0*/  STL.64 [R1+0x3ea8], R12 ;  /* 0x003ea80c01007387 */ /* 0x0001e80000100a00 */
[----:B0-----:R-:W2:Y:S01]  /*e08e0*/  LDL.LU.64 R12, [R1+0x5f30] ;  /* 0x005f3000010c7983 */ /* 0x001ea20000300a00 */
[C---:B------:R-:W-:Y:S01]  /*e08f0*/  IADD3 R50, P3, PT, R49.reuse, R9, RZ ;  /* 0x0000000931327210 */ /* 0x040fe20007f7e0ff */
[----:B------:R-:W-:Y:S01]  /*e0900*/  IMAD.MOV.U32 R44, RZ, RZ, R46 ;  /* 0x000000ffff2c7224 */ /* 0x000fe200078e002e */
[----:B------:R-:W-:Y:S01]  /*e0910*/  IADD3 R46, P4, PT, R49, R7, RZ ;  /* 0x00000007312e7210 */ /* 0x000fe20007f9e0ff */
[----:B---3--:R-:W-:-:S02]  /*e0920*/  IMAD.MOV.U32 R45, RZ, RZ, R47 ;  /* 0x000000ffff2d7224 */ /* 0x008fc400078e002f */
[----:B------:R-:W-:Y:S02]  /*e0930*/  IMAD.MOV.U32 R42, RZ, RZ, R43 ;  /* 0x000000ffff2a7224 */ /* 0x000fe400078e002b */
[----:B------:R-:W-:Y:S02]  /*e0940*/  IMAD.MOV.U32 R43, RZ, RZ, R40 ;  /* 0x000000ffff2b7224 */ /* 0x000fe400078e0028 */
[----:B------:R-:W-:Y:S02]  /*e0950*/  IMAD.MOV.U32 R40, RZ, RZ, R38 ;  /* 0x000000ffff287224 */ /* 0x000fe400078e0026 */
[----:B------:R-:W-:Y:S02]  /*e0960*/  IMAD.MOV.U32 R38, RZ, RZ, R31 ;  /* 0x000000ffff267224 */ /* 0x000fe400078e001f */
[----:B------:R-:W3:Y:S01]  /*e0970*/  LDL.LU R31, [R1+0xc0] ;  /* 0x0000c000011f7983 */ /* 0x000ee20000300800 */
[C---:B------:R-:W-:Y:S02]  /*e0980*/  IMAD.X R51, R60.reuse, 0x1, R11, P3 ;  /* 0x000000013c337824 */ /* 0x040fe400018e060b */
[----:B------:R-:W-:-:S02]  /*e0990*/  IMAD.X R47, R60, 0x1, R8, P4 ;  /* 0x000000013c2f7824 */ /* 0x000fc400020e0608 */
[----:B--2---:R-:W-:Y:S01]  /*e09a0*/  IMAD.X R45, R60, 0x1, R12, P2 ;  /* 0x000000013c2d7824 */ /* 0x004fe200010e060c */
[----:B------:R-:W-:-:S04]  /*e09b0*/  IADD3 R44, P2, PT, R49, R14, RZ ;  /* 0x0000000e312c7210 */ /* 0x000fc80007f5e0ff */
[----:B------:R0:W-:Y:S04]  /*e09c0*/  STL [R1+0x3ea4], R45 ;  /* 0x003ea42d01007387 */ /* 0x0001e80000100800 */
[----:B------:R1:W-:Y:S01]  /*e09d0*/  STL.64 [R1+0x3e98], R50 ;  /* 0x003e983201007387 */ /* 0x0003e20000100a00 */
[----:B0-----:R-:W-:-:S03]  /*e09e0*/  IMAD.X R45, R60, 0x1, R16, P2 ;  /* 0x000000013c2d7824 */ /* 0x001fc600010e0610 */
[----:B------:R0:W-:Y:S04]  /*e09f0*/  STL.64 [R1+0x3e90], R46 ;  /* 0x003e902e01007387 */ /* 0x0001e80000100a00 */
[----:B------:R2:W-:Y:S01]  /*e0a00*/  STL.64 [R1+0x3e88], R44 ;  /* 0x003e882c01007387 */ /* 0x0005e20000100a00 */
[C---:B-1----:R-:W-:Y:S02]  /*e0a10*/  IADD3 R50, P3, PT, R49.reuse, R5, RZ ;  /* 0x0000000531327210 */ /* 0x042fe40007f7e0ff */
[----:B0-----:R-:W-:-:S03]  /*e0a20*/  IADD3 R46, P4, PT, R49, R13, RZ ;  /* 0x0000000d312e7210 */ /* 0x001fc60007f9e0ff */
[C---:B------:R-:W-:Y:S01]  /*e0a30*/  IMAD.X R51, R60.reuse, 0x1, R6, P3 ;  /* 0x000000013c337824 */ /* 0x040fe200018e0606 */
        /* <DEDUP_REMOVED lines=8> */
[----:B------:R-:W-:Y:S01]  /*e0ac0*/  IADD3 R46, P4, PT, R48, R10, RZ ;  /* 0x0000000a302e7210 */ /* 0x000fe20007f9e0ff */
[----:B------:R0:W-:Y:S01]  /*e0ad0*/  STL.64 [R1+0x5f18], R2 ;  /* 0x005f180201007387 */ /* 0x0001e20000100a00 */
[----:B------:R-:W-:-:S02]  /*e0ae0*/  IMAD.MOV.U32 R49, RZ, RZ, R42 ;  /* 0x000000ffff317224 */ /* 0x000fc400078e002a */
[----:B------:R-:W-:Y:S02]  /*e0af0*/  IMAD.X R51, R60, 0x1, R4, P3 ;  /* 0x000000013c337824 */ /* 0x000fe400018e0604 */
[----:B------:R-:W-:Y:S01]  /*e0b00*/  IMAD.MOV.U32 R42, RZ, RZ, R43 ;  /* 0x000000ffff2a7224 */ /* 0x000fe200078e002b */
[----:B------:R-:W3:Y:S01]  /*e0b10*/  LDL.LU R60, [R1+0x5f20] ;  /* 0x005f2000013c7983 */ /* 0x000ee20000300800 */
[----:B------:R-:W-:Y:S01]  /*e0b20*/  IMAD.MOV.U32 R43, RZ, RZ, R40 ;  /* 0x000000ffff2b7224 */ /* 0x000fe200078e0028 */
[----:B0-----:R-:W-:Y:S01]  /*e0b30*/  IADD3 R2, P2, PT, R48, R9, RZ ;  /* 0x0000000930027210 */ /* 0x001fe20007f5e0ff */
[----:B------:R-:W-:Y:S01]  /*e0b40*/  IMAD.MOV.U32 R40, RZ, RZ, R38 ;  /* 0x000000ffff287224 */ /* 0x000fe200078e0026 */
[----:B------:R0:W-:Y:S01]  /*e0b50*/  STL.64 [R1+0x3e68], R50 ;  /* 0x003e683201007387 */ /* 0x0001e20000100a00 */
[----:B------:R-:W-:-:S03]  /*e0b60*/  IMAD.MOV.U32 R38, RZ, RZ, R36 ;  /* 0x000000ffff267224 */ /* 0x000fc600078e0024 */
[----:B------:R-:W3:Y:S04]  /*e0b70*/  LDL.LU R36, [R1+0x350] ;  /* 0x0003500001247983 */ /* 0x000ee80000300800 */
[----:B------:R-:W-:Y:S01]  /*e0b80*/  STL [R1+0x5f14], R49 ;  /* 0x005f143101007387 */ /* 0x000fe20000100800 */
[----:B0-----:R-:W-:Y:S01]  /*e0b90*/  IADD3 R50, P3, PT, R48, R7, RZ ;  /* 0x0000000730327210 */ /* 0x001fe20007f7e0ff */
[C---:B--2---:R-:W-:Y:S02]  /*e0ba0*/  IMAD.X R47, R45.reuse, 0x1, R12, P4 ;  /* 0x000000012d2f7824 */ /* 0x044fe400020e060c */
[----:B------:R-:W-:-:S03]  /*e0bb0*/  IMAD.X R3, R45, 0x1, R11, P2 ;  /* 0x000000012d037824 */ /* 0x000fc600010e060b */
[----:B------:R0:W-:Y:S04]  /*e0bc0*/  STL.64 [R1+0x3e60], R46 ;  /* 0x003e602e01007387 */ /* 0x0001e80000100a00 */
[----:B------:R1:W-:Y:S01]  /*e0bd0*/  STL.64 [R1+0x3e58], R2 ;  /* 0x003e580201007387 */ /* 0x0003e20000100a00 */
[----:B------:R-:W-:Y:S01]  /*e0be0*/  IMAD.X R51, R45, 0x1, R8, P3 ;  /* 0x000000012d337824 */ /* 0x000fe200018e0608 */
[C---:B0-----:R-:W-:Y:S02]  /*e0bf0*/  IADD3 R46, P4, PT, R48.reuse, R14, RZ ;  /* 0x0000000e302e7210 */ /* 0x041fe40007f9e0ff */
[----:B-1----:R-:W-:-:S03]  /*e0c00*/  IADD3 R2, P2, PT, R48, R5, RZ ;  /* 0x0000000530027210 */ /* 0x002fc60007f5e0ff */
[C---:B------:R-:W-:Y:S01]  /*e0c10*/  IMAD.X R47, R45.reuse, 0x1, R16, P4 ;  /* 0x000000012d2f7824 */ /* 0x040fe200020e0610 */
[----:B------:R-:W-:Y:S01]  /*e0c20*/  STL.64 [R1+0x3e50], R50 ;  /* 0x003e503201007387 */ /* 0x000fe20000100a00 */
[----:B------:R-:W-:-:S03]  /*e0c30*/  IMAD.X R3, R45, 0x1, R6, P2 ;  /* 0x000000012d037824 */ /* 0x000fc600010e0606 */
[----:B------:R-:W-:Y:S04]  /*e0c40*/  STL.64 [R1+0x3e48], R46 ;  /* 0x003e482e01007387 */ /* 0x000fe80000100a00 */
[----:B------:R0:W-:Y:S04]  /*e0c50*/  STL.64 [R1+0x3e40], R2 ;  /* 0x003e400201007387 */ /* 0x0001e80000100a00 */
[----:B0-----:R-:W2:Y:S01]  /*e0c60*/  LDL.LU.64 R2, [R1+0x5f18] ;  /* 0x005f180001027983 */ /* 0x001ea20000300a00 */
[C---:B------:R-:W-:Y:S02]  /*e0c70*/  IADD3 R50, P3, PT, R48.reuse, R13, RZ ;  /* 0x0000000d30327210 */ /* 0x040fe40007f7e0ff */
[----:B------:R-:W-:-:S03]  /*e0c80*/  IADD3 R46, P4, PT, R48, R0, RZ ;  /* 0x00000000302e7210 */ /* 0x000fc60007f9e0ff */
[----:B------:R-:W-:-:S05]  /*e0c90*/  IMAD.X R51, R45, 0x1, R15, P3 ;  /* 0x000000012d337824 */ /* 0x000fca00018e060f */
[----:B------:R-:W-:Y:S01]  /*e0ca0*/  STL.64 [R1+0x3e38], R50 ;  /* 0x003e383201007387 */ /* 0x000fe20000100a00 */
[----:B--2---:R-:W-:Y:S01]  /*e0cb0*/  IADD3 R48, P2, PT, R48, R3, RZ ;  /* 0x0000000330307210 */ /* 0x004fe20007f5e0ff */
[----:B------:R-:W-:-:S04]  /*e0cc0*/  IMAD.X R47, R45, 0x1, R2, P4 ;  /* 0x000000012d2f7824 */ /* 0x000fc800020e0602 */
[----:B------:R-:W-:Y:S01]  /*e0cd0*/  IMAD.X R49, R45, 0x1, R4, P2 ;  /* 0x000000012d317824 */ /* 0x000fe200010e0604 */
[----:B------:R-:W-:Y:S04]  /*e0ce0*/  STL.64 [R1+0x3e30], R46 ;  /* 0x003e302e01007387 */ /* 0x000fe80000100a00 */
[----:B------:R0:W-:Y:S04]  /*e0cf0*/  STL.64 [R1+0x3e28], R48 ;  /* 0x003e283001007387 */ /* 0x0001e80000100a00 */
[----:B0-----:R-:W2:Y:S01]  /*e0d00*/  LDL.LU R49, [R1+0x5f14] ;  /* 0x005f140001317983 */ /* 0x001ea20000300800 */
[----:B------:R-:W-:-:S02]  /*e0d10*/  IMAD.MOV.U32 R48, RZ, RZ, R42 ;  /* 0x000000ffff307224 */ /* 0x000fc400078e002a */
[----:B------:R-:W-:Y:S02]  /*e0d20*/  IMAD.MOV.U32 R42, RZ, RZ, R43 ;  /* 0x000000ffff2a7224 */ /* 0x000fe400078e002b */
[----:B------:R-:W-:Y:S02]  /*e0d30*/  IMAD.MOV.U32 R43, RZ, RZ, R40 ;  /* 0x000000ffff2b7224 */ /* 0x000fe400078e0028 */
[----:B------:R-:W-:Y:S02]  /*e0d40*/  IMAD.MOV.U32 R40, RZ, RZ, R38 ;  /* 0x000000ffff287224 */ /* 0x000fe400078e0026 */
[----:B------:R-:W-:Y:S01]  /*e0d50*/  IMAD.MOV.U32 R38, RZ, RZ, R39 ;  /* 0x000000ffff267224 */ /* 0x000fe200078e0027 */
[C---:B------:R-:W-:Y:S01]  /*e0d60*/  IADD3 R50, P3, PT, R44.reuse, R10, RZ ;  /* 0x0000000a2c327210 */ /* 0x040fe20007f7e0ff */
[----:B------:R-:W-:Y:S01]  /*e0d70*/  IMAD.MOV.U32 R39, RZ, RZ, R37 ;  /* 0x000000ffff277224 */ /* 0x000fe200078e0025 */
[----:B------:R-:W-:Y:S01]  /*e0d80*/  IADD3 R46, P4, PT, R44, R9, RZ ;  /* 0x000000092c2e7210 */ /* 0x000fe20007f9e0ff */
[----:B------:R-:W-:-:S02]  /*e0d90*/  IMAD.MOV.U32 R37, RZ, RZ, R19 ;  /* 0x000000ffff257224 */ /* 0x000fc400078e0013 */
[----:B------:R-:W3:Y:S01]  /*e0da0*/  LDL.LU R19, [R1+0x5f10] ;  /* 0x005f100001137983 */ /* 0x000ee20000300800 */
[C---:B------:R-:W-:Y:S02]  /*e0db0*/  IMAD.X R51, R21.reuse, 0x1, R12, P3 ;  /* 0x0000000115337824 */ /* 0x040fe400018e060c */
        /* <DEDUP_REMOVED lines=8> */
[----:B------:R-:W-:Y:S01]  /*e0e40*/  IMAD.MOV.U32 R25, RZ, RZ, R54 ;  /* 0x000000ffff197224 */ /* 0x000fe200078e0036 */
[----:B--2---:R0:W-:Y:S04]  /*e0e50*/  STL.64 [R1+0x5f08], R48 ;  /* 0x005f083001007387 */ /* 0x0041e80000100a00 */
[----:B------:R1:W-:Y:S01]  /*e0e60*/  STL.64 [R1+0x3e20], R50 ;  /* 0x003e203201007387 */ /* 0x0003e20000100a00 */
[----:B0-----:R-:W-:-:S03]  /*e0e70*/  IADD3 R48, P2, PT, R44, R7, RZ ;  /* 0x000000072c307210 */ /* 0x001fc60007f5e0ff */
[----:B------:R0:W-:Y:S02]  /*e0e80*/  STL.64 [R1+0x3e18], R46 ;  /* 0x003e182e01007387 */ /* 0x0001e40000100a00 */
[C---:B------:R-:W-:Y:S01]  /*e0e90*/  IMAD.X R49, R21.reuse, 0x1, R8, P2 ;  /* 0x0000000115317824 */ /* 0x040fe200010e0608 */
[C---:B-1----:R-:W-:Y:S01]  /*e0ea0*/  IADD3 R50, P3, PT, R44.reuse, R14, RZ ;  /* 0x0000000e2c327210 */ /* 0x042fe20007f7e0ff */
[----:B------:R-:W-:Y:S04]  /*e0eb0*/  STL.64 [R1+0x5f00], R4 ;  /* 0x005f000401007387 */ /* 0x000fe80000100a00 */
[----:B------:R1:W-:Y:S01]  /*e0ec0*/  STL.64 [R1+0x3e10], R48 ;  /* 0x003e103001007387 */ /* 0x0003e20000100a00 */
[----:B0-----:R-:W-:Y:S01]  /*e0ed0*/  IADD3 R46, P4, PT, R44, R5, RZ ;  /* 0x000000052c2e7210 */ /* 0x001fe20007f9e0ff */
[----:B------:R-:W-:-:S02]  /*e0ee0*/  IMAD.X R51, R21, 0x1, R16, P3 ;  /* 0x0000000115337824 */ /* 0x000fc400018e0610 */
[----:B------:R-:W2:Y:S02]  /*e0ef0*/  LDL.LU R54, [R1+0xe0] ;  /* 0x0000e00001367983 */ /* 0x000ea40000300800 */
[C---:B------:R-:W-:Y:S01]  /*e0f00*/  IMAD.X R47, R21.reuse, 0x1, R6, P4 ;  /* 0x00000001152f7824 */ /* 0x040fe200020e0606 */
[C---:B-1----:R-:W-:Y:S01]  /*e0f10*/  IADD3 R48, P2, PT, R44.reuse, R13, RZ ;  /* 0x0000000d2c307210 */ /* 0x042fe20007f5e0ff */
[----:B------:R-:W-:Y:S04]  /*e0f20*/  STL.64 [R1+0x3e08], R50 ;  /* 0x003e083201007387 */ /* 0x000fe80000100a00 */
[----:B------:R-:W-:Y:S01]  /*e0f30*/  IMAD.X R49, R21, 0x1, R15, P2 ;  /* 0x0000000115317824 */ /* 0x000fe200010e060f */
[----:B------:R-:W-:Y:S04]  /*e0f40*/  STL.64 [R1+0x3e00], R46 ;  /* 0x003e002e01007387 */ /* 0x000fe80000100a00 */
[----:B------:R0:W-:Y:S04]  /*e0f50*/  STL.64 [R1+0x3df8], R48 ;  /* 0x003df83001007387 */ /* 0x0001e80000100a00 */
[----:B0-----:R-:W2:Y:S01]  /*e0f60*/  LDL.LU.64 R48, [R1+0x5f08] ;  /* 0x005f080001307983 */ /* 0x001ea20000300a00 */
[----:B------:R-:W-:-:S02]  /*e0f70*/  IADD3 R50, P3, PT, R44, R0, RZ ;  /* 0x000000002c327210 */ /* 0x000fc40007f7e0ff */
[----:B--2---:R-:W-:-:S05]  /*e0f80*/  IADD3 R4, P2, PT, R49, R10, RZ ;  /* 0x0000000a31047210 */ /* 0x004fca0007f5e0ff */
[----:B------:R0:W-:Y:S04]  /*e0f90*/  STL [R1+0x3de0], R4 ;  /* 0x003de00401007387 */ /* 0x0001e80000100800 */
[----:B0-----:R-:W2:Y:S01]  /*e0fa0*/  LDL.LU.64 R4, [R1+0x5f00] ;  /* 0x005f000001047983 */ /* 0x001ea20000300a00 */
[----:B------:R-:W-:Y:S01]  /*e0fb0*/  IMAD.X R51, R21, 0x1, R2, P3 ;  /* 0x0000000115337824 */ /* 0x000fe200018e0602 */
[----:B------:R-:W-:-:S04]  /*e0fc0*/  IADD3 R46, P4, PT, R44, R3, RZ ;  /* 0x000000032c2e7210 */ /* 0x000fc80007f9e0ff */
[----:B------:R-:W-:Y:S04]  /*e0fd0*/  STL.64 [R1+0x3df0], R50 ;  /* 0x003df03201007387 */ /* 0x000fe80000100a00 */
[----:B------:R0:W-:Y:S01]  /*e0fe0*/  STL.64 [R1+0x5ef0], R2 ;  /* 0x005ef00201007387 */ /* 0x0001e20000100a00 */
[----:B--2---:R-:W-:-:S03]  /*e0ff0*/  IMAD.X R47, R21, 0x1, R4, P4 ;  /* 0x00000001152f7824 */ /* 0x004fc600020e0604 */
[----:B------:R-:W2:Y:S01]  /*e1000*/  LDL.LU R21, [R1+0x5efc] ;  /* 0x005efc0001157983 */ /* 0x000ea20000300800 */
[----:B------:R-:W-:Y:S02]  /*e1010*/  IMAD.MOV.U32 R44, RZ, RZ, R43 ;  /* 0x000000ffff2c7224 */ /* 0x000fe400078e002b */
[----:B------:R-:W-:Y:S02]  /*e1020*/  IMAD.MOV.U32 R43, RZ, RZ, R40 ;  /* 0x000000ffff2b7224 */ /* 0x000fe400078e0028 */
[----:B------:R-:W-:Y:S02]  /*e1030*/  IMAD.MOV.U32 R40, RZ, RZ, R38 ;  /* 0x000000ffff287224 */ /* 0x000fe400078e0026 */
[----:B------:R-:W-:Y:S02]  /*e1040*/  IMAD.MOV.U32 R38, RZ, RZ, R39 ;  /* 0x000000ffff267224 */ /* 0x000fe400078e0027 */
[----:B------:R-:W-:Y:S01]  /*e1050*/  IMAD.MOV.U32 R39, RZ, RZ, R35 ;  /* 0x000000ffff277224 */ /* 0x000fe200078e0023 */
[----:B------:R1:W-:Y:S01]  /*e1060*/  STL.64 [R1+0x3de8], R46 ;  /* 0x003de82e01007387 */ /* 0x0003e20000100a00 */
[----:B----4-:R-:W-:-:S02]  /*e1070*/  IMAD.MOV.U32 R35, RZ, RZ, R34 ;  /* 0x000000ffff237224 */ /* 0x010fc400078e0022 */
[----:B--2---:R-:W-:Y:S02]  /*e1080*/  IMAD.MOV.U32 R34, RZ, RZ, R21 ;  /* 0x000000ffff227224 */ /* 0x004fe400078e0015 */
[----:B------:R-:W2:Y:S04]  /*e1090*/  LDL.LU R21, [R1+0x5ef8] ;  /* 0x005ef80001157983 */ /* 0x000ea80000300800 */
[----:B0-----:R0:W4:Y:S01]  /*e10a0*/  LDL.64 R2, [R1+0x3de0] ;  /* 0x003de00001027983 */ /* 0x0011220000100a00 */
[C---:B------:R-:W-:Y:S02]  /*e10b0*/  IADD3 R50, P3, PT, R49.reuse, R9, RZ ;  /* 0x0000000931327210 */ /* 0x040fe40007f7e0ff */
[----:B-1----:R-:W-:-:S03]  /*e10c0*/  IADD3 R46, P4, PT, R49, R7, RZ ;  /* 0x00000007312e7210 */ /* 0x002fc60007f9e0ff */
[C---:B------:R-:W-:Y:S02]  /*e10d0*/  IMAD.X R51, R17.reuse, 0x1, R11, P3 ;  /* 0x0000000111337824 */ /* 0x040fe400018e060b */
[C---:B------:R-:W-:Y:S02]  /*e10e0*/  IMAD.X R47, R17.reuse, 0x1, R8, P4 ;  /* 0x00000001112f7824 */ /* 0x040fe400020e0608 */
[----:B----4-:R-:W-:Y:S01]  /*e10f0*/  IMAD.X R3, R17, 0x1, R12, P2 ;  /* 0x0000000111037824 */ /* 0x010fe200010e060c */
[----:B------:R-:W-:-:S04]  /*e1100*/  IADD3 R2, P2, PT, R49, R14, RZ ;  /* 0x0000000e31027210 */ /* 0x000fc80007f5e0ff */
[----:B------:R1:W-:Y:S04]  /*e1110*/  STL [R1+0x3de4], R3 ;  /* 0x003de40301007387 */ /* 0x0003e80000100800 */
[----:B------:R-:W-:Y:S01]  /*e1120*/  STL.64 [R1+0x3dd8], R50 ;  /* 0x003dd83201007387 */ /* 0x000fe20000100a00 */
[----:B-1----:R-:W-:-:S03]  /*e1130*/  IMAD.X R3, R17, 0x1, R16, P2 ;  /* 0x0000000111037824 */ /* 0x002fc600010e0610 */
[----:B------:R-:W-:Y:S04]  /*e1140*/  STL.64 [R1+0x5ee8], R4 ;  /* 0x005ee80401007387 */ /* 0x000fe80000100a00 */
[----:B------:R-:W-:Y:S04]  /*e1150*/  STL.64 [R1+0x3dd0], R46 ;  /* 0x003dd02e01007387 */ /* 0x000fe80000100a00 */
[----:B------:R1:W-:Y:S04]  /*e1160*/  STL.64 [R1+0x3dc8], R2 ;  /* 0x003dc80201007387 */ /* 0x0003e80000100a00 */
[----:B-1----:R-:W4:Y:S01]  /*e1170*/  LDL.LU.64 R2, [R1+0x5ef0] ;  /* 0x005ef00001027983 */ /* 0x002f220000300a00 */
[----:B------:R-:W-:-:S02]  /*e1180*/  IADD3 R50, P3, PT, R49, R5, RZ ;  /* 0x0000000531327210 */ /* 0x000fc40007f7e0ff */
[C---:B------:R-:W-:Y:S02]  /*e1190*/  IADD3 R46, P4, PT, R49.reuse, R13, RZ ;  /* 0x0000000d312e7210 */ /* 0x040fe40007f9e0ff */
[----:B------:R-:W-:Y:S01]  /*e11a0*/  IADD3 R4, P2, PT, R49, R0, RZ ;  /* 0x0000000031047210 */ /* 0x000fe20007f5e0ff */
[C---:B------:R-:W-:Y:S02]  /*e11b0*/  IMAD.X R51, R17.reuse, 0x1, R6, P3 ;  /* 0x0000000111337824 */ /* 0x040fe400018e0606 */
[----:B------:R-:W-:-:S03]  /*e11c0*/  IMAD.X R47, R17, 0x1, R15, P4 ;  /* 0x00000001112f7824 */ /* 0x000fc600020e060f */
[----:B------:R-:W-:Y:S04]  /*e11d0*/  STL.64 [R1+0x3dc0], R50 ;  /* 0x003dc03201007387 */ /* 0x000fe80000100a00 */
[----:B------:R-:W-:Y:S01]  /*e11e0*/  STL.64 [R1+0x3db8], R46 ;  /* 0x003db82e01007387 */ /* 0x000fe20000100a00 */
[----:B----4-:R-:W-:-:S05]  /*e11f0*/  IMAD.X R5, R17, 0x1, R2, P2 ;  /* 0x0000000111057824 */ /* 0x010fca00010e0602 */
[----:B------:R1:W-:Y:S04]  /*e1200*/  STL.64 [R1+0x3db0], R4 ;  /* 0x003db00401007387 */ /* 0x0003e80000100a00 */
[----:B-1----:R-:W4:Y:S01]  /*e1210*/  LDL.LU.64 R4, [R1+0x5ee8] ;  /* 0x005ee80001047983 */ /* 0x002f220000300a00 */
[----:B------:R-:W-:Y:S01]  /*e1220*/  IADD3 R50, P3, PT, R49, R3, RZ ;  /* 0x0000000331327210 */ /* 0x000fe20007f7e0ff */
[----:B------:R-:W-:Y:S01]  /*e1230*/  IMAD.MOV.U32 R49, RZ, RZ, R44 ;  /* 0x000000ffff317224 */ /* 0x000fe200078e002c */
[----:B------:R-:W-:Y:S01]  /*e1240*/  IADD3 R46, P4, PT, R48, R10, RZ ;  /* 0x0000000a302e7210 */ /* 0x000fe20007f9e0ff */
[----:B------:R1:W-:Y:S01]  /*e1250*/  STL.64 [R1+0x5ed8], R2 ;  /* 0x005ed80201007387 */ /* 0x0003e20000100a00 */
[----:B------:R-:W-:Y:S02]  /*e1260*/  IMAD.MOV.U32 R44, RZ, RZ, R43 ;  /* 0x000000ffff2c7224 */ /* 0x000fe400078e002b */
[----:B------:R-:W-:-:S02]  /*e1270*/  IMAD.MOV.U32 R43, RZ, RZ, R40 ;  /* 0x000000ffff2b7224 */ /* 0x000fc400078e0028 */
[----:B------:R-:W-:Y:S02]  /*e1280*/  IMAD.MOV.U32 R40, RZ, RZ, R38 ;  /* 0x000000ffff287224 */ /* 0x000fe400078e0026 */
[----:B------:R-:W-:Y:S01]  /*e1290*/  IMAD.MOV.U32 R38, RZ, RZ, R39 ;  /* 0x000000ffff267224 */ /* 0x000fe200078e0027 */
[----:B-1----:R-:W-:Y:S01]  /*e12a0*/  IADD3 R2, P2, PT, R48, R9, RZ ;  /* 0x0000000930027210 */ /* 0x002fe20007f5e0ff */
[C---:B------:R-:W-:Y:S02]  /*e12b0*/  IMAD.X R47, R45.reuse, 0x1, R12, P4 ;  /* 0x000000012d2f7824 */ /* 0x040fe400020e060c */
[----:B------:R-:W-:Y:S02]  /*e12c0*/  IMAD.MOV.U32 R39, RZ, RZ, R27 ;  /* 0x000000ffff277224 */ /* 0x000fe400078e001b */
[----:B------:R-:W-:Y:S02]  /*e12d0*/  IMAD.X R3, R45, 0x1, R11, P2 ;  /* 0x000000012d037824 */ /* 0x000fe400010e060b */
[----:B--2---:R-:W-:-:S02]  /*e12e0*/  IMAD.MOV.U32 R27, RZ, RZ, R21 ;  /* 0x000000ffff1b7224 */ /* 0x004fc400078e0015 */
[----:B----4-:R-:W-:Y:S02]  /*e12f0*/  IMAD.X R51, R17, 0x1, R4, P3 ;  /* 0x0000000111337824 */ /* 0x010fe400018e0604 */
[----:B------:R-:W2:Y:S04]  /*e1300*/  LDL.LU R17, [R1+0x5ee4] ;  /* 0x005ee40001117983 */ /* 0x000ea80000300800 */
[----:B------:R1:W-:Y:S04]  /*e1310*/  STL.64 [R1+0x3da8], R50 ;  /* 0x003da83201007387 */ /* 0x0003e80000100a00 */
[----:B------:R-:W4:Y:S04]  /*e1320*/  LDL.LU R21, [R1+0x5ee0] ;  /* 0x005ee00001157983 */ /* 0x000f280000300800 */
[----:B------:R-:W-:Y:S01]  /*e1330*/  STL [R1+0x5ed0], R49 ;  /* 0x005ed03101007387 */ /* 0x000fe20000100800 */
[----:B-1----:R-:W-:-:S03]  /*e1340*/  IADD3 R50, P3, PT, R48, R7, RZ ;  /* 0x0000000730327210 */ /* 0x002fc60007f7e0ff */
[----:B------:R1:W-:Y:S04]  /*e1350*/  STL.64 [R1+0x3da0], R46 ;  /* 0x003da02e01007387 */ /* 0x0003e80000100a00 */
[----:B------:R0:W-:Y:S01]  /*e1360*/  STL.64 [R1+0x3d98], R2 ;  /* 0x003d980201007387 */ /* 0x0001e20000100a00 */
        /* <DEDUP_REMOVED lines=8> */
[----:B0-----:R-:W2:Y:S01]  /*e13f0*/  LDL.LU.64 R2, [R1+0x5ed8] ;  /* 0x005ed80001027983 */ /* 0x001ea20000300a00 */
[C---:B------:R-:W-:Y:S01]  /*e1400*/  IADD3 R50, P3, PT, R48.reuse, R13, RZ ;  /* 0x0000000d30327210 */ /* 0x040fe20007f7e0ff */
[----:B------:R-:W-:Y:S01]  /*e1410*/  IMAD.MOV.U32 R49, RZ, RZ, R45 ;  /* 0x000000ffff317224 */ /* 0x000fe200078e002d */
[----:B------:R-:W-:Y:S01]  /*e1420*/  IADD3 R46, P4, PT, R48, R0, RZ ;  /* 0x00000000302e7210 */ /* 0x000fe20007f9e0ff */
[----:B------:R-:W-:-:S02]  /*e1430*/  IMAD.MOV.U32 R45, RZ, RZ, R43 ;  /* 0x000000ffff2d7224 */ /* 0x000fc400078e002b */
[----:B------:R-:W-:Y:S02]  /*e1440*/  IMAD.MOV.U32 R43, RZ, RZ, R40 ;  /* 0x000000ffff2b7224 */ /* 0x000fe400078e0028 */
[----:B------:R-:W-:Y:S02]  /*e1450*/  IMAD.MOV.U32 R40, RZ, RZ, R38 ;  /* 0x000000ffff287224 */ /* 0x000fe400078e0026 */
[----:B------:R-:W-:Y:S02]  /*e1460*/  IMAD.X R51, R49, 0x1, R15, P3 ;  /* 0x0000000131337824 */ /* 0x000fe400018e060f */
[----:B------:R-:W-:Y:S02]  /*e1470*/  IMAD.MOV.U32 R38, RZ, RZ, R39 ;  /* 0x000000ffff267224 */ /* 0x000fe400078e0027 */
[----:B---3--:R-:W-:Y:S02]  /*e1480*/  IMAD.MOV.U32 R39, RZ, RZ, R36 ;  /* 0x000000ffff277224 */ /* 0x008fe400078e0024 */
[----:B------:R-:W-:-:S02]  /*e1490*/  IMAD.MOV.U32 R36, RZ, RZ, R32 ;  /* 0x000000ffff247224 */ /* 0x000fc400078e0020 */
[----:B------:R-:W3:Y:S04]  /*e14a0*/  LDL.LU R32, [R1+0x98] ;  /* 0x0000980001207983 */ /* 0x000ee80000300800 */
[----:B------:R-:W-:Y:S01]  /*e14b0*/  STL.64 [R1+0x3d78], R50 ;  /* 0x003d783201007387 */ /* 0x000fe20000100a00 */
[----:B--2---:R-:W-:Y:S01]  /*e14c0*/  IADD3 R48, P2, PT, R48, R3, RZ ;  /* 0x0000000330307210 */ /* 0x004fe20007f5e0ff */
[----:B------:R-:W-:-:S04]  /*e14d0*/  IMAD.X R47, R49, 0x1, R2, P4 ;  /* 0x00000001312f7824 */ /* 0x000fc800020e0602 */
[----:B------:R-:W-:Y:S01]  /*e14e0*/  IMAD.X R49, R49, 0x1, R4, P2 ;  /* 0x0000000131317824 */ /* 0x000fe200010e0604 */
[----:B------:R-:W-:Y:S04]  /*e14f0*/  STL.64 [R1+0x3d70], R46 ;  /* 0x003d702e01007387 */ /* 0x000fe80000100a00 */
[----:B------:R0:W-:Y:S04]  /*e1500*/  STL.64 [R1+0x3d68], R48 ;  /* 0x003d683001007387 */ /* 0x0001e80000100a00 */
[----:B0-----:R-:W2:Y:S01]  /*e1510*/  LDL.LU R49, [R1+0x5ed0] ;  /* 0x005ed00001317983 */ /* 0x001ea20000300800 */
[----:B------:R-:W-:Y:S01]  /*e1520*/  IMAD.MOV.U32 R48, RZ, RZ, R45 ;  /* 0x000000ffff307224 */ /* 0x000fe200078e002d */
[----:B------:R-:W-:-:S02]  /*e1530*/  IADD3 R50, P3, PT, R42, R10, RZ ;  /* 0x0000000a2a327210 */ /* 0x000fc40007f7e0ff */
[----:B------:R-:W-:Y:S01]  /*e1540*/  IADD3 R46, P4, PT, R42, R9, RZ ;  /* 0x000000092a2e7210 */ /* 0x000fe20007f9e0ff */
[----:B------:R-:W-:Y:S02]  /*e1550*/  IMAD.MOV.U32 R45, RZ, RZ, R43 ;  /* 0x000000ffff2d7224 */ /* 0x000fe400078e002b */
[C---:B------:R-:W-:Y:S02]  /*e1560*/  IMAD.X R51, R59.reuse, 0x1, R12, P3 ;  /* 0x000000013b337824 */ /* 0x040fe400018e060c */
[----:B------:R-:W-:Y:S02]  /*e1570*/  IMAD.X R47, R59, 0x1, R11, P4 ;  /* 0x000000013b2f7824 */ /* 0x000fe400020e060b */
[----:B------:R-:W-:Y:S02]  /*e1580*/  IMAD.MOV.U32 R43, RZ, RZ, R40 ;  /* 0x000000ffff2b7224 */ /* 0x000fe400078e0028 */
[----:B------:R-:W-:Y:S02]  /*e1590*/  IMAD.MOV.U32 R40, RZ, RZ, R38 ;  /* 0x000000ffff287224 */ /* 0x000fe400078e0026 */
[----:B------:R-:W-:-:S02]  /*e15a0*/  IMAD.MOV.U32 R38, RZ, RZ, R39 ;  /* 0x000000ffff267224 */ /* 0x000fc400078e0027 */
        /* <DEDUP_REMOVED lines=8> */
[----:B------:R-:W2:Y:S04]  /*e1630*/  LDL.LU R60, [R1+0x294] ;  /* 0x00029400013c7983 */ /* 0x000ea80000300800 */
[----:B------:R1:W-:Y:S01]  /*e1640*/  STL.64 [R1+0x3d50], R48 ;  /* 0x003d503001007387 */ /* 0x0003e20000100a00 */
[----:B0-----:R-:W-:Y:S01]  /*e1650*/  IADD3 R46, P4, PT, R42, R5, RZ ;  /* 0x000000052a2e7210 */ /* 0x001fe20007f9e0ff */
[----:B------:R-:W-:-:S04]  /*e1660*/  IMAD.X R51, R59, 0x1, R16, P3 ;  /* 0x000000013b337824 */ /* 0x000fc800018e0610 */
[C---:B------:R-:W-:Y:S01]  /*e1670*/  IMAD.X R47, R59.reuse, 0x1, R6, P4 ;  /* 0x000000013b2f7824 */ /* 0x040fe200020e0606 */
[C---:B-1----:R-:W-:Y:S01]  /*e1680*/  IADD3 R48, P2, PT, R42.reuse, R13, RZ ;  /* 0x0000000d2a307210 */ /* 0x042fe20007f5e0ff */
[----:B------:R-:W-:Y:S04]  /*e1690*/  STL.64 [R1+0x3d48], R50 ;  /* 0x003d483201007387 */ /* 0x000fe80000100a00 */
[----:B------:R-:W-:Y:S01]  /*e16a0*/  IMAD.X R49, R59, 0x1, R15, P2 ;  /* 0x000000013b317824 */ /* 0x000fe200010e060f */
[----:B------:R-:W-:Y:S04]  /*e16b0*/  STL.64 [R1+0x5eb8], R16 ;  /* 0x005eb81001007387 */ /* 0x000fe80000100a00 */
[----:B------:R-:W-:Y:S04]  /*e16c0*/  STL.64 [R1+0x3d40], R46 ;  /* 0x003d402e01007387 */ /* 0x000fe80000100a00 */
[----:B------:R0:W-:Y:S04]  /*e16d0*/  STL.64 [R1+0x3d38], R48 ;  /* 0x003d383001007387 */ /* 0x0001e80000100a00 */
[----:B0-----:R-:W2:Y:S01]  /*e16e0*/  LDL.LU.64 R48, [R1+0x5ec8] ;  /* 0x005ec80001307983 */ /* 0x001ea20000300a00 */
[----:B------:R-:W-:-:S02]  /*e16f0*/  IADD3 R50, P3, PT, R42, R0, RZ ;  /* 0x000000002a327210 */ /* 0x000fc40007f7e0ff */
[----:B------:R-:W-:Y:S01]  /*e1700*/  IADD3 R46, P4, PT, R42, R3, RZ ;  /* 0x000000032a2e7210 */ /* 0x000fe20007f9e0ff */
[----:B------:R-:W-:Y:S02]  /*e1710*/  IMAD.MOV.U32 R42, RZ, RZ, R43 ;  /* 0x000000ffff2a7224 */ /* 0x000fe400078e002b */
[C---:B------:R-:W-:Y:S02]  /*e1720*/  IMAD.X R51, R59.reuse, 0x1, R2, P3 ;  /* 0x000000013b337824 */ /* 0x040fe400018e0602 */
[----:B------:R-:W-:Y:S02]  /*e1730*/  IMAD.X R47, R59, 0x1, R4, P4 ;  /* 0x000000013b2f7824 */ /* 0x000fe400020e0604 */
[----:B------:R-:W-:Y:S01]  /*e1740*/  IMAD.MOV.U32 R43, RZ, RZ, R40 ;  /* 0x000000ffff2b7224 */ /* 0x000fe200078e0028 */
[----:B------:R-:W-:Y:S01]  /*e1750*/  STL.64 [R1+0x3d30], R50 ;  /* 0x003d303201007387 */ /* 0x000fe20000100a00 */
[----:B------:R-:W-:Y:S02]  /*e1760*/  IMAD.MOV.U32 R40, RZ, RZ, R38 ;  /* 0x000000ffff287224 */ /* 0x000fe400078e0026 */
[----:B------:R-:W-:Y:S01]  /*e1770*/  IMAD.MOV.U32 R38, RZ, RZ, R39 ;  /* 0x000000ffff267224 */ /* 0x000fe200078e0027 */
[----:B------:R-:W-:Y:S01]  /*e1780*/  STL.64 [R1+0x5eb0], R2 ;  /* 0x005eb00201007387 */ /* 0x000fe20000100a00 */
[----:B------:R-:W-:-:S02]  /*e1790*/  IMAD.MOV.U32 R39, RZ, RZ, R36 ;  /* 0x000000ffff277224 */ /* 0x000fc400078e0024 */
[----:B------:R-:W-:Y:S01]  /*e17a0*/  IMAD.MOV.U32 R36, RZ, RZ, R37 ;  /* 0x000000ffff247224 */ /* 0x000fe200078e0025 */
[----:B------:R-:W3:Y:S01]  /*e17b0*/  LDL.LU R59, [R1+0x5ec4] ;  /* 0x005ec400013b7983 */ /* 0x000ee20000300800 */
[----:B------:R-:W-:-:S03]  /*e17c0*/  IMAD.MOV.U32 R37, RZ, RZ, R19 ;  /* 0x000000ffff257224 */ /* 0x000fc600078e0013 */
[----:B------:R-:W-:Y:S04]  /*e17d0*/  STL.64 [R1+0x3d28], R46 ;  /* 0x003d282e01007387 */ /* 0x000fe80000100a00 */
[----:B------:R-:W3:Y:S01]  /*e17e0*/  LDL.LU R19, [R1+0x5ec0] ;  /* 0x005ec00001137983 */ /* 0x000ee20000300800 */
[----:B--2---:R-:W-:-:S05]  /*e17f0*/  IADD3 R16, P2, PT, R49, R10, RZ ;  /* 0x0000000a31107210 */ /* 0x004fca0007f5e0ff */
[----:B------:R-:W-:-:S05]  /*e1800*/  IMAD.X R17, R44, 0x1, R12, P2 ;  /* 0x000000012c117824 */ /* 0x000fca00010e060c */
[----:B------:R0:W-:Y:S04]  /*e1810*/  STL.64 [R1+0x3d20], R16 ;  /* 0x003d201001007387 */ /* 0x0001e80000100a00 */
[----:B0-----:R-:W2:Y:S01]  /*e1820*/  LDL.LU.64 R16, [R1+0x5eb8] ;  /* 0x005eb80001107983 */ /* 0x001ea20000300a00 */
[C---:B------:R-:W-:Y:S02]  /*e1830*/  IADD3 R50, P3, PT, R49.reuse, R9, RZ ;  /* 0x0000000931327210 */ /* 0x040fe40007f7e0ff */
[C---:B------:R-:W-:Y:S02]  /*e1840*/  IADD3 R46, P4, PT, R49.reuse, R7, RZ ;  /* 0x00000007312e7210 */ /* 0x040fe40007f9e0ff */
[----:B------:R-:W-:Y:S01]  /*e1850*/  IADD3 R2, P2, PT, R49, R14, RZ ;  /* 0x0000000e31027210 */ /* 0x000fe20007f5e0ff */
[----:B------:R-:W-:-:S02]  /*e1860*/  IMAD.X R51, R44, 0x1, R11, P3 ;  /* 0x000000012c337824 */ /* 0x000fc400018e060b */
[----:B------:R-:W-:-:S03]  /*e1870*/  IMAD.X R47, R44, 0x1, R8, P4 ;  /* 0x000000012c2f7824 */ /* 0x000fc600020e0608 */
[----:B------:R-:W-:Y:S04]  /*e1880*/  STL.64 [R1+0x3d18], R50 ;  /* 0x003d183201007387 */ /* 0x000fe80000100a00 */
[----:B------:R-:W-:Y:S04]  /*e1890*/  STL.64 [R1+0x5ea8], R4 ;  /* 0x005ea80401007387 */ /* 0x000fe80000100a00 */
[----:B------:R-:W-:Y:S01]  /*e18a0*/  STL.64 [R1+0x3d10], R46 ;  /* 0x003d102e01007387 */ /* 0x000fe20000100a00 */
[----:B--2---:R-:W-:-:S05]  /*e18b0*/  IMAD.X R3, R44, 0x1, R16, P2 ;  /* 0x000000012c037824 */ /* 0x004fca00010e0610 */
        /* <DEDUP_REMOVED lines=41> */
[----:B------:R-:W-:-:S05]  /*e1b50*/  IADD3 R50, P3, PT, R48, R13, RZ ;  /* 0x0000000d30327210 */ /* 0x000fca0007f7e0ff */
[----:B------:R-:W-:-:S05]  /*e1b60*/  IMAD.X R51, R45, 0x1, R15, P3 ;  /* 0x000000012d337824 */ /* 0x000fca00018e060f */
[----:B------:R0:W-:Y:S04]  /*e1b70*/  STL.64 [R1+0x3cb8], R50 ;  /* 0x003cb83201007387 */ /* 0x0001e80000100a00 */
[----:B0-----:R-:W3:Y:S01]  /*e1b80*/  LDL.LU R51, [R1+0x5e98] ;  /* 0x005e980001337983 */ /* 0x001ee20000300800 */
[----:B------:R-:W-:Y:S02]  /*e1b90*/  IADD3 R46, P4, PT, R48, R0, RZ ;  /* 0x00000000302e7210 */ /* 0x000fe40007f9e0ff */
[----:B------:R-:W-:Y:S02]  /*e1ba0*/  IADD3 R50, P3, PT, R42, R10, RZ ;  /* 0x0000000a2a327210 */ /* 0x000fe40007f7e0ff */
[----:B--2---:R-:W-:Y:S01]  /*e1bb0*/  IADD3 R48, P2, PT, R48, R3, RZ ;  /* 0x0000000330307210 */ /* 0x004fe20007f5e0ff */
[----:B------:R-:W-:-:S04]  /*e1bc0*/  IMAD.X R47, R45, 0x1, R2, P4 ;  /* 0x000000012d2f7824 */ /* 0x000fc800020e0602 */
[----:B------:R-:W-:Y:S01]  /*e1bd0*/  IMAD.X R49, R45, 0x1, R4, P2 ;  /* 0x000000012d317824 */ /* 0x000fe200010e0604 */
[----:B------:R-:W-:Y:S04]  /*e1be0*/  STL.64 [R1+0x3cb0], R46 ;  /* 0x003cb02e01007387 */ /* 0x000fe80000100a00 */
[----:B------:R-:W-:Y:S04]  /*e1bf0*/  STL [R1+0x3ca0], R50 ;  /* 0x003ca03201007387 */ /* 0x000fe80000100800 */
[----:B------:R0:W-:Y:S01]  /*e1c00*/  STL.64 [R1+0x3ca8], R48 ;  /* 0x003ca83001007387 */ /* 0x0001e20000100a00 */
[----:B------:R-:W-:-:S02]  /*e1c10*/  IMAD.MOV.U32 R45, RZ, RZ, R38 ;  /* 0x000000ffff2d7224 */ /* 0x000fc400078e0026 */
[----:B------:R-:W-:Y:S02]  /*e1c20*/  IMAD.MOV.U32 R38, RZ, RZ, R36 ;  /* 0x000000ffff267224 */ /* 0x000fe400078e0024 */
[----:B------:R-:W-:Y:S02]  /*e1c30*/  IMAD.MOV.U32 R36, RZ, RZ, R35 ;  /* 0x000000ffff247224 */ /* 0x000fe400078e0023 */
[----:B0-----:R-:W-:Y:S02]  /*e1c40*/  IMAD.MOV.U32 R48, RZ, RZ, R40 ;  /* 0x000000ffff307224 */ /* 0x001fe400078e0028 */
[----:B------:R-:W-:Y:S02]  /*e1c50*/  IMAD.MOV.U32 R40, RZ, RZ, R39 ;  /* 0x000000ffff287224 */ /* 0x000fe400078e0027 */
[----:B------:R-:W-:Y:S02]  /*e1c60*/  IMAD.MOV.U32 R39, RZ, RZ, R37 ;  /* 0x000000ffff277224 */ /* 0x000fe400078e0025 */
[----:B------:R-:W-:-:S02]  /*e1c70*/  IMAD.MOV.U32 R37, RZ, RZ, R34 ;  /* 0x000000ffff257224 */ /* 0x000fc400078e0022 */
[----:B------:R-:W-:Y:S02]  /*e1c80*/  IMAD.MOV.U32 R34, RZ, RZ, R33 ;  /* 0x000000ffff227224 */ /* 0x000fe400078e0021 */
[----:B------:R-:W-:Y:S02]  /*e1c90*/  IMAD.MOV.U32 R33, RZ, RZ, R26 ;  /* 0x000000ffff217224 */ /* 0x000fe400078e001a */
[----:B------:R-:W-:Y:S01]  /*e1ca0*/  IMAD.MOV.U32 R35, RZ, RZ, R27 ;  /* 0x000000ffff237224 */ /* 0x000fe200078e001b */
[----:B------:R-:W2:Y:S01]  /*e1cb0*/  LDL.LU R26, [R1+0xb8] ;  /* 0x0000b800011a7983 */ /* 0x000ea20000300800 */
[----:B------:R-:W-:-:S03]  /*e1cc0*/  IADD3 R46, P4, PT, R42, R9, RZ ;  /* 0x000000092a2e7210 */ /* 0x000fc60007f9e0ff */
[----:B------:R-:W2:Y:S04]  /*e1cd0*/  LDL.LU R27, [R1+0xc4] ;  /* 0x0000c400011b7983 */ /* 0x000ea80000300800 */
[----:B------:R0:W-:Y:S01]  /*e1ce0*/  STL [R1+0x5e84], R48 ;  /* 0x005e843001007387 */ /* 0x0001e20000100800 */
[----:B---3--:R-:W-:Y:S02]  /*e1cf0*/  IMAD.MOV.U32 R49, RZ, RZ, R51 ;  /* 0x000000ffff317224 */ /* 0x008fe400078e0033 */
[C---:B------:R-:W-:Y:S02]  /*e1d00*/  IMAD.X R49, R52.reuse, 0x1, R12, P3 ;  /* 0x0000000134317824 */ /* 0x040fe400018e060c */
[----:B------:R-:W-:Y:S02]  /*e1d10*/  IMAD.X R47, R52, 0x1, R11, P4 ;  /* 0x00000001342f7824 */ /* 0x000fe400020e060b */
[----:B0-----:R-:W-:Y:S01]  /*e1d20*/  IMAD.MOV.U32 R48, RZ, RZ, R50 ;  /* 0x000000ffff307224 */ /* 0x001fe200078e0032 */
[----:B------:R-:W-:Y:S01]  /*e1d30*/  IADD3 R50, P2, PT, R42, R7, RZ ;  /* 0x000000072a327210 */ /* 0x000fe20007f5e0ff */
[----:B------:R0:W-:Y:S04]  /*e1d40*/  STL [R1+0x3ca4], R49 ;  /* 0x003ca43101007387 */ /* 0x0001e80000100800 */
[----:B------:R-:W-:Y:S01]  /*e1d50*/  IMAD.X R51, R52, 0x1, R8, P2 ;  /* 0x0000000134337824 */ /* 0x000fe200010e0608 */
[----:B------:R-:W-:Y:S01]  /*e1d60*/  IADD3 R48, P3, PT, R42, R14, RZ ;  /* 0x0000000e2a307210 */ /* 0x000fe20007f7e0ff */
[----:B------:R1:W-:Y:S04]  /*e1d70*/  STL.64 [R1+0x3c98], R46 ;  /* 0x003c982e01007387 */ /* 0x0003e80000100a00 */
[----:B------:R3:W-:Y:S01]  /*e1d80*/  STL.64 [R1+0x3c90], R50 ;  /* 0x003c903201007387 */ /* 0x0007e20000100a00 */
[----:B0-----:R-:W-:Y:S01]  /*e1d90*/  IMAD.X R49, R52, 0x1, R16, P3 ;  /* 0x0000000134317824 */ /* 0x001fe200018e0610 */
[----:B-1----:R-:W-:-:S02]  /*e1da0*/  IADD3 R46, P4, PT, R42, R5, RZ ;  /* 0x000000052a2e7210 */ /* 0x002fc40007f9e0ff */
[----:B---3--:R-:W-:-:S03]  /*e1db0*/  IADD3 R50, P2, PT, R42, R13, RZ ;  /* 0x0000000d2a327210 */ /* 0x008fc60007f5e0ff */
[C---:B------:R-:W-:Y:S01]  /*e1dc0*/  IMAD.X R47, R52.reuse, 0x1, R6, P4 ;  /* 0x00000001342f7824 */ /* 0x040fe200020e0606 */
[----:B------:R-:W-:Y:S01]  /*e1dd0*/  STL.64 [R1+0x3c88], R48 ;  /* 0x003c883001007387 */ /* 0x000fe20000100a00 */
[----:B------:R-:W-:-:S03]  /*e1de0*/  IMAD.X R51, R52, 0x1, R15, P2 ;  /* 0x0000000134337824 */ /* 0x000fc600010e060f */
[----:B------:R-:W-:Y:S04]  /*e1df0*/  STL.64 [R1+0x3c80], R46 ;  /* 0x003c802e01007387 */ /* 0x000fe80000100a00 */
[----:B------:R0:W-:Y:S04]  /*e1e00*/  STL.64 [R1+0x3c78], R50 ;  /* 0x003c783201007387 */ /* 0x0001e80000100a00 */
[----:B0-----:R-:W3:Y:S01]  /*e1e10*/  LDL.LU R51, [R1+0x5e94] ;  /* 0x005e940001337983 */ /* 0x001ee20000300800 */
[C---:B------:R-:W-:Y:S02]  /*e1e20*/  IADD3 R48, P3, PT, R42.reuse, R0, RZ ;  /* 0x000000002a307210 */ /* 0x040fe40007f7e0ff */
[----:B------:R-:W-:-:S02]  /*e1e30*/  IADD3 R46, P4, PT, R42, R3, RZ ;  /* 0x000000032a2e7210 */ /* 0x000fc40007f9e0ff */
[----:B------:R-:W-:Y:S01]  /*e1e40*/  IADD3 R50, P2, PT, R43, R10, RZ ;  /* 0x0000000a2b327210 */ /* 0x000fe20007f5e0ff */
[C---:B------:R-:W-:Y:S02]  /*e1e50*/  IMAD.X R49, R52.reuse, 0x1, R2, P3 ;  /* 0x0000000134317824 */ /* 0x040fe400018e0602 */
[----:B------:R-:W-:-:S03]  /*e1e60*/  IMAD.X R47, R52, 0x1, R4, P4 ;  /* 0x00000001342f7824 */ /* 0x000fc600020e0604 */
[----:B------:R0:W-:Y:S04]  /*e1e70*/  STL.64 [R1+0x3c70], R48 ;  /* 0x003c703001007387 */ /* 0x0001e80000100a00 */
[----:B------:R-:W-:Y:S04]  /*e1e80*/  STL [R1+0x3c60], R50 ;  /* 0x003c603201007387 */ /* 0x000fe80000100800 */
[----:B------:R1:W-:Y:S04]  /*e1e90*/  STL.64 [R1+0x5e88], R2 ;  /* 0x005e880201007387 */ /* 0x0003e80000100a00 */
[----:B------:R-:W2:Y:S01]  /*e1ea0*/  LDL.LU R52, [R1+0x5e90] ;  /* 0x005e900001347983 */ /* 0x000ea20000300800 */
[----:B0-----:R-:W-:-:S03]  /*e1eb0*/  IADD3 R48, P3, PT, R43, R9, RZ ;  /* 0x000000092b307210 */ /* 0x001fc60007f7e0ff */
[----:B------:R0:W-:Y:S01]  /*e1ec0*/  STL.64 [R1+0x3c68], R46 ;  /* 0x003c682e01007387 */ /* 0x0001e20000100a00 */
[----:B------:R-:W-:Y:S02]  /*e1ed0*/  IMAD.MOV.U32 R42, RZ, RZ, R38 ;  /* 0x000000ffff2a7224 */ /* 0x000fe400078e0026 */
[----:B-1----:R-:W-:Y:S01]  /*e1ee0*/  IMAD.MOV.U32 R2, RZ, RZ, R50 ;  /* 0x000000ffff027224 */ /* 0x002fe200078e0032 */
[----:B------:R-:W-:Y:S01]  /*e1ef0*/  IADD3 R50, P4, PT, R43, R7, RZ ;  /* 0x000000072b327210 */ /* 0x000fe20007f9e0ff */
[----:B------:R-:W-:Y:S02]  /*e1f00*/  IMAD.MOV.U32 R38, RZ, RZ, R36 ;  /* 0x000000ffff267224 */ /* 0x000fe400078e0024 */
[----:B------:R-:W-:Y:S02]  /*e1f10*/  IMAD.MOV.U32 R36, RZ, RZ, R35 ;  /* 0x000000ffff247224 */ /* 0x000fe400078e0023 */
[----:B0-----:R-:W-:Y:S02]  /*e1f20*/  IMAD.MOV.U32 R46, RZ, RZ, R40 ;  /* 0x000000ffff2e7224 */ /* 0x001fe400078e0028 */
[----:B------:R-:W-:-:S02]  /*e1f30*/  IMAD.MOV.U32 R40, RZ, RZ, R39 ;  /* 0x000000ffff287224 */ /* 0x000fc400078e0027 */
[----:B------:R-:W-:Y:S02]  /*e1f40*/  IMAD.MOV.U32 R39, RZ, RZ, R37 ;  /* 0x000000ffff277224 */ /* 0x000fe400078e0025 */
[----:B------:R-:W-:Y:S02]  /*e1f50*/  IMAD.MOV.U32 R37, RZ, RZ, R33 ;  /* 0x000000ffff257224 */ /* 0x000fe400078e0021 */
[----:B------:R-:W-:Y:S02]  /*e1f60*/  IMAD.MOV.U32 R33, RZ, RZ, R22 ;  /* 0x000000ffff217224 */ /* 0x000fe400078e0016 */
[----:B------:R-:W-:Y:S01]  /*e1f70*/  IMAD.MOV.U32 R35, RZ, RZ, R32 ;  /* 0x000000ffff237224 */ /* 0x000fe200078e0020 */
[----:B------:R-:W2:Y:S01]  /*e1f80*/  LDL.LU R22, [R1+0x29c] ;  /* 0x00029c0001167983 */ /* 0x000ea20000300800 */
[----:B------:R-:W-:-:S03]  /*e1f90*/  IMAD.X R49, R44, 0x1, R11, P3 ;  /* 0x000000012c317824 */ /* 0x000fc600018e060b */
[----:B------:R-:W2:Y:S01]  /*e1fa0*/  LDL.LU R32, [R1+0x328] ;  /* 0x0003280001207983 */ /* 0x000ea20000300800 */
[----:B------:R-:W-:Y:S02]  /*e1fb0*/  IMAD.MOV.U32 R47, RZ, RZ, R42 ;  /* 0x000000ffff2f7224 */ /* 0x000fe400078e002a */
[----:B---3--:R-:W-:Y:S02]  /*e1fc0*/  IMAD.MOV.U32 R3, RZ, RZ, R51 ;  /* 0x000000ffff037224 */ /* 0x008fe400078e0033 */
[C---:B------:R-:W-:Y:S01]  /*e1fd0*/  IMAD.X R3, R44.reuse, 0x1, R12, P2 ;  /* 0x000000012c037824 */ /* 0x040fe200010e060c */
[----:B------:R-:W-:Y:S01]  /*e1fe0*/  IADD3 R2, P2, PT, R43, R14, RZ ;  /* 0x0000000e2b027210 */ /* 0x000fe20007f5e0ff */
[----:B------:R-:W-:-:S03]  /*e1ff0*/  IMAD.X R51, R44, 0x1, R8, P4 ;  /* 0x000000012c337824 */ /* 0x000fc600020e0608 */
[----:B------:R0:W-:Y:S04]  /*e2000*/  STL [R1+0x3c64], R3 ;  /* 0x003c640301007387 */ /* 0x0001e80000100800 */
[----:B------:R1:W-:Y:S01]  /*e2010*/  STL.64 [R1+0x3c58], R48 ;  /* 0x003c583001007387 */ /* 0x0003e20000100a00 */
[----:B0-----:R-:W-:-:S03]  /*e2020*/  IMAD.X R3, R44, 0x1, R16, P2 ;  /* 0x000000012c037824 */ /* 0x001fc600010e0610 */
[----:B------:R-:W-:Y:S04]  /*e2030*/  STL.64 [R1+0x3c50], R50 ;  /* 0x003c503201007387 */ /* 0x000fe80000100a00 */
[----:B------:R0:W-:Y:S01]  /*e2040*/  STL.64 [R1+0x3c48], R2 ;  /* 0x003c480201007387 */ /* 0x0001e20000100a00 */
[----:B-1----:R-:W-:-:S03]  /*e2050*/  IADD3 R48, P3, PT, R43, R5, RZ ;  /* 0x000000052b307210 */ /* 0x002fc60007f7e0ff */
[----:B0-----:R-:W3:Y:S02]  /*e2060*/  LDL.LU.64 R2, [R1+0x5e88] ;  /* 0x005e880001027983 */ /* 0x001ee40000300a00 */
[----:B------:R-:W-:Y:S02]  /*e2070*/  IMAD.X R49, R44, 0x1, R6, P3 ;  /* 0x000000012c317824 */ /* 0x000fe400018e0606 */
[----:B------:R-:W-:Y:S04]  /*e2080*/  STL.64 [R1+0x5e70], R46 ;  /* 0x005e702e01007387 */ /* 0x000fe80000100a00 */
[----:B------:R0:W-:Y:S04]  /*e2090*/  STL.64 [R1+0x3c40], R48 ;  /* 0x003c403001007387 */ /* 0x0001e80000100a00 */
[----:B0-----:R-:W2:Y:S01]  /*e20a0*/  LDL.LU R48, [R1+0x5e84] ;  /* 0x005e840001307983 */ /* 0x001ea20000300800 */
[----:B------:R-:W-:-:S02]  /*e20b0*/  IADD3 R50, P4, PT, R43, R13, RZ ;  /* 0x0000000d2b327210 */ /* 0x000fc40007f9e0ff */
[----:B------:R-:W-:-:S03]  /*e20c0*/  IADD3 R46, P2, PT, R43, R0, RZ ;  /* 0x000000002b2e7210 */ /* 0x000fc60007f5e0ff */
[----:B------:R-:W-:-:S05]  /*e20d0*/  IMAD.X R51, R44, 0x1, R15, P4 ;  /* 0x000000012c337824 */ /* 0x000fca00020e060f */
[----:B------:R-:W-:Y:S01]  /*e20e0*/  STL.64 [R1+0x3c38], R50 ;  /* 0x003c383201007387 */ /* 0x000fe20000100a00 */
[----:B---3--:R-:W-:Y:S01]  /*e20f0*/  IADD3 R42, P3, PT, R43, R3, RZ ;  /* 0x000000032b2a7210 */ /* 0x008fe20007f7e0ff */
[----:B------:R-:W-:-:S04]  /*e2100*/  IMAD.X R47, R44, 0x1, R2, P2 ;  /* 0x000000012c2f7824 */ /* 0x000fc800010e0602 */
[----:B------:R-:W-:Y:S01]  /*e2110*/  IMAD.X R43, R44, 0x1, R4, P3 ;  /* 0x000000012c2b7824 */ /* 0x000fe200018e0604 */
[----:B------:R-:W-:Y:S04]  /*e2120*/  STL.64 [R1+0x3c30], R46 ;  /* 0x003c302e01007387 */ /* 0x000fe80000100a00 */
[----:B------:R0:W-:Y:S02]  /*e2130*/  STL.64 [R1+0x3c28], R42 ;  /* 0x003c282a01007387 */ /* 0x0001e40000100a00 */
[----:B0-----:R-:W-:Y:S02]  /*e2140*/  IMAD.MOV.U32 R42, RZ, RZ, R38 ;  /* 0x000000ffff2a7224 */ /* 0x001fe400078e0026 */
[----:B------:R-:W-:Y:S01]  /*e2150*/  IMAD.MOV.U32 R38, RZ, RZ, R36 ;  /* 0x000000ffff267224 */ /* 0x000fe200078e0024 */
[----:B--2---:R-:W-:Y:S01]  /*e2160*/  IADD3 R50, P4, PT, R48, R10, RZ ;  /* 0x0000000a30327210 */ /* 0x004fe20007f9e0ff */
[----:B------:R-:W-:-:S02]  /*e2170*/  IMAD.MOV.U32 R36, RZ, RZ, R35 ;  /* 0x000000ffff247224 */ /* 0x000fc400078e0023 */
[----:B------:R-:W-:Y:S01]  /*e2180*/  IMAD.MOV.U32 R35, RZ, RZ, R32 ;  /* 0x000000ffff237224 */ /* 0x000fe200078e0020 */
[C---:B------:R-:W-:Y:S01]  /*e2190*/  IADD3 R46, P2, PT, R48.reuse, R9, RZ ;  /* 0x00000009302e7210 */ /* 0x040fe20007f5e0ff */
[----:B------:R-:W-:Y:S02]  /*e21a0*/  IMAD.MOV.U32 R32, RZ, RZ, R56 ;  /* 0x000000ffff207224 */ /* 0x000fe400078e0038 */
[----:B------:R-:W-:Y:S02]  /*e21b0*/  IMAD.MOV.U32 R43, RZ, RZ, R40 ;  /* 0x000000ffff2b7224 */ /* 0x000fe400078e0028 */
[----:B------:R-:W-:Y:S01]  /*e21c0*/  IMAD.MOV.U32 R56, RZ, RZ, R54 ;  /* 0x000000ffff387224 */ /* 0x000fe200078e0036 */
[----:B------:R-:W-:Y:S01]  /*e21d0*/  IADD3 R54, P3, PT, R48, R7, RZ ;  /* 0x0000000730367210 */ /* 0x000fe20007f7e0ff */
[----:B------:R-:W-:Y:S02]  /*e21e0*/  IMAD.MOV.U32 R40, RZ, RZ, R39 ;  /* 0x000000ffff287224 */ /* 0x000fe400078e0027 */
[----:B------:R-:W-:-:S02]  /*e21f0*/  IMAD.MOV.U32 R39, RZ, RZ, R37 ;  /* 0x000000ffff277224 */ /* 0x000fc400078e0025 */
[----:B------:R-:W-:Y:S02]  /*e2200*/  IMAD.MOV.U32 R37, RZ, RZ, R33 ;  /* 0x000000ffff257224 */ /* 0x000fe400078e0021 */
[C---:B------:R-:W-:Y:S02]  /*e2210*/  IMAD.X R51, R45.reuse, 0x1, R12, P4 ;  /* 0x000000012d337824 */ /* 0x040fe400020e060c */
[----:B------:R-:W-:Y:S02]  /*e2220*/  IMAD.MOV.U32 R33, RZ, RZ, R25 ;  /* 0x000000ffff217224 */ /* 0x000fe400078e0019 */
[----:B------:R-:W-:Y:S02]  /*e2230*/  IMAD.MOV.U32 R25, RZ, RZ, R55 ;  /* 0x000000ffff197224 */ /* 0x000fe400078e0037 */
[C---:B------:R-:W-:Y:S02]  /*e2240*/  IMAD.X R47, R45.reuse, 0x1, R11, P2 ;  /* 0x000000012d2f7824 */ /* 0x040fe400010e060b */
[----:B------:R-:W-:Y:S01]  /*e2250*/  IMAD.X R55, R45, 0x1, R8, P3 ;  /* 0x000000012d377824 */ /* 0x000fe200018e0608 */
[----:B------:R0:W-:Y:S04]  /*e2260*/  STL.64 [R1+0x3c20], R50 ;  /* 0x003c203201007387 */ /* 0x0001e80000100a00 */
[----:B0-----:R-:W2:Y:S04]  /*e2270*/  LDL.LU R51, [R1+0x5e80] ;  /* 0x005e800001337983 */ /* 0x001ea80000300800 */
[----:B------:R-:W-:Y:S04]  /*e2280*/  STL.64 [R1+0x3c18], R46 ;  /* 0x003c182e01007387 */ /* 0x000fe80000100a00 */
[----:B------:R0:W-:Y:S04]  /*e2290*/  STL.64 [R1+0x3c10], R54 ;  /* 0x003c103601007387 */ /* 0x0001e80000100a00 */
[----:B0-----:R-:W3:Y:S01]  /*e22a0*/  LDL.LU.64 R54, [R1+0x5e78] ;  /* 0x005e780001367983 */ /* 0x001ee20000300a00 */
[----:B------:R-:W-:Y:S01]  /*e22b0*/  IMAD.MOV.U32 R44, RZ, RZ, R40 ;  /* 0x000000ffff2c7224 */ /* 0x000fe200078e0028 */
[----:B------:R-:W-:Y:S01]  /*e22c0*/  IADD3 R50, P4, PT, R48, R14, RZ ;  /* 0x0000000e30327210 */ /* 0x000fe20007f9e0ff */
[----:B------:R-:W-:-:S02]  /*e22d0*/  IMAD.MOV.U32 R40, RZ, RZ, R38 ;  /* 0x000000ffff287224 */ /* 0x000fc400078e0026 */
[----:B------:R-:W-:Y:S02]  /*e22e0*/  IMAD.MOV.U32 R38, RZ, RZ, R39 ;  /* 0x000000ffff267224 */ /* 0x000fe400078e0027 */
[----:B------:R-:W-:Y:S02]  /*e22f0*/  IMAD.MOV.U32 R39, RZ, RZ, R36 ;  /* 0x000000ffff277224 */ /* 0x000fe400078e0024 */
[----:B------:R-:W-:Y:S01]  /*e2300*/  IMAD.MOV.U32 R36, RZ, RZ, R37 ;  /* 0x000000ffff247224 */ /* 0x000fe200078e0025 */
[----:B------:R-:W-:Y:S01]  /*e2310*/  IADD3 R46, P2, PT, R48, R5, RZ ;  /* 0x00000005302e7210 */ /* 0x000fe20007f5e0ff */
[----:B------:R-:W-:Y:S01]  /*e2320*/  IMAD.MOV.U32 R37, RZ, RZ, R35 ;  /* 0x000000ffff257224 */ /* 0x000fe200078e0023 */
[----:B------:R-:W-:Y:S03]  /*e2330*/  STL [R1+0x3c08], R50 ;  /* 0x003c083201007387 */ /* 0x000fe60000100800 */
[----:B------:R-:W-:-:S02]  /*e2340*/  IMAD.X R47, R45, 0x1, R6, P2 ;  /* 0x000000012d2f7824 */ /* 0x000fc400010e0606 */
[----:B---3--:R-:W-:Y:S02]  /*e2350*/  IMAD.MOV.U32 R35, RZ, RZ, R54 ;  /* 0x000000ffff237224 */ /* 0x008fe400078e0036 */
[----:B------:R-:W3:Y:S04]  /*e2360*/  LDL.LU R54, [R1+0x150] ;  /* 0x0001500001367983 */ /* 0x000ee80000300800 */
[----:B------:R2:W-:Y:S02]  /*e2370*/  STL.64 [R1+0x5e68], R42 ;  /* 0x005e682a01007387 */ /* 0x0005e40000100a00 */
[----:B--2---:R-:W-:Y:S02]  /*e2380*/  IMAD.MOV.U32 R43, RZ, RZ, R51 ;  /* 0x000000ffff2b7224 */ /* 0x004fe400078e0033 */
[----:B------:R-:W-:-:S05]  /*e2390*/  IMAD.X R43, R45, 0x1, R16, P4 ;  /* 0x000000012d2b7824 */ /* 0x000fca00020e0610 */
[----:B------:R-:W-:Y:S04]  /*e23a0*/  STL [R1+0x3c0c], R43 ;  /* 0x003c0c2b01007387 */ /* 0x000fe80000100800 */
[----:B------:R0:W-:Y:S04]  /*e23b0*/  STL.64 [R1+0x3c00], R46 ;  /* 0x003c002e01007387 */ /* 0x0001e80000100a00 */
[----:B0-----:R-:W2:Y:S01]  /*e23c0*/  LDL.LU.64 R46, [R1+0x5e70] ;  /* 0x005e7000012e7983 */ /* 0x001ea20000300a00 */
[----:B------:R-:W-:Y:S01]  /*e23d0*/  IMAD.MOV.U32 R42, RZ, RZ, R50 ;  /* 0x000000ffff2a7224 */ /* 0x000fe200078e0032 */
[C---:B------:R-:W-:Y:S01]  /*e23e0*/  IADD3 R50, P3, PT, R48.reuse, R13, RZ ;  /* 0x0000000d30327210 */ /* 0x040fe20007f7e0ff */
[----:B------:R-:W-:Y:S01]  /*e23f0*/  IMAD.MOV.U32 R49, RZ, RZ, R45 ;  /* 0x000000ffff317224 */ /* 0x000fe200078e002d */
[C---:B------:R-:W-:Y:S01]  /*e2400*/  IADD3 R42, P4, PT, R48.reuse, R0, RZ ;  /* 0x00000000302a7210 */ /* 0x040fe20007f9e0ff */
[----:B------:R-:W-:Y:S01]  /*e2410*/  IMAD.MOV.U32 R45, RZ, RZ, R44 ;  /* 0x000000ffff2d7224 */ /* 0x000fe200078e002c */
[----:B------:R-:W-:Y:S01]  /*e2420*/  IADD3 R48, P2, PT, R48, R3, RZ ;  /* 0x0000000330307210 */ /* 0x000fe20007f5e0ff */
[----:B------:R-:W-:-:S02]  /*e2430*/  IMAD.MOV.U32 R44, RZ, RZ, R40 ;  /* 0x000000ffff2c7224 */ /* 0x000fc400078e0028 */
[----:B------:R-:W-:Y:S02]  /*e2440*/  IMAD.MOV.U32 R40, RZ, RZ, R38 ;  /* 0x000000ffff287224 */ /* 0x000fe400078e0026 */
[----:B------:R-:W-:Y:S02]  /*e2450*/  IMAD.MOV.U32 R38, RZ, RZ, R39 ;  /* 0x000000ffff267224 */ /* 0x000fe400078e0027 */
[----:B------:R-:W-:Y:S02]  /*e2460*/  IMAD.MOV.U32 R39, RZ, RZ, R36 ;  /* 0x000000ffff277224 */ /* 0x000fe400078e0024 */
[C---:B------:R-:W-:Y:S02]  /*e2470*/  IMAD.X R51, R49.reuse, 0x1, R15, P3 ;  /* 0x0000000131337824 */ /* 0x040fe400018e060f */
[----:B------:R-:W-:Y:S02]  /*e2480*/  IMAD.MOV.U32 R36, RZ, RZ, R37 ;  /* 0x000000ffff247224 */ /* 0x000fe400078e0025 */
[----:B------:R-:W-:-:S02]  /*e2490*/  IMAD.X R43, R49, 0x1, R2, P4 ;  /* 0x00000001312b7824 */ /* 0x000fc400020e0602 */
[----:B------:R-:W-:Y:S02]  /*e24a0*/  IMAD.MOV.U32 R37, RZ, RZ, R35 ;  /* 0x000000ffff257224 */ /* 0x000fe400078e0023 */
[----:B------:R-:W-:Y:S02]  /*e24b0*/  IMAD.X R49, R49, 0x1, R4, P2 ;  /* 0x0000000131317824 */ /* 0x000fe400010e0604 */
[----:B------:R-:W-:Y:S02]  /*e24c0*/  IMAD.MOV.U32 R35, RZ, RZ, R29 ;  /* 0x000000ffff237224 */ /* 0x000fe400078e001d */
[----:B------:R-:W3:Y:S04]  /*e24d0*/  LDL.LU R29, [R1+0xd4] ;  /* 0x0000d400011d7983 */ /* 0x000ee80000300800 */
[----:B------:R-:W-:Y:S04]  /*e24e0*/  STL.64 [R1+0x3bf8], R50 ;  /* 0x003bf83201007387 */ /* 0x000fe80000100a00 */
        /* <DEDUP_REMOVED lines=10> */
[----:B------:R-:W3:Y:S04]  /*e2590*/  LDL.LU R30, [R1+0xe4] ;  /* 0x0000e400011e7983 */ /* 0x000ee80000300800 */
[----:B------:R0:W-:Y:S01]  /*e25a0*/  STL [R1+0x5e5c], R48 ;  /* 0x005e5c3001007387 */ /* 0x0001e20000100800 */
[C---:B--2---:R-:W-:Y:S02]  /*e25b0*/  IADD3 R50, P3, PT, R46.reuse, R10, RZ ;  /* 0x0000000a2e327210 */ /* 0x044fe40007f7e0ff */
[C---:B------:R-:W-:Y:S02]  /*e25c0*/  IADD3 R42, P4, PT, R46.reuse, R9, RZ ;  /* 0x000000092e2a7210 */ /* 0x040fe40007f9e0ff */
[----:B0-----:R-:W-:Y:S01]  /*e25d0*/  IADD3 R48, P2, PT, R46, R7, RZ ;  /* 0x000000072e307210 */ /* 0x001fe20007f5e0ff */
[----:B------:R-:W-:-:S02]  /*e25e0*/  IMAD.X R51, R47, 0x1, R12, P3 ;  /* 0x000000012f337824 */ /* 0x000fc400018e060c */
[C---:B------:R-:W-:Y:S02]  /*e25f0*/  IMAD.X R43, R47.reuse, 0x1, R11, P4 ;  /* 0x000000012f2b7824 */ /* 0x040fe400020e060b */
[----:B------:R-:W-:Y:S01]  /*e2600*/  IMAD.X R49, R47, 0x1, R8, P2 ;  /* 0x000000012f317824 */ /* 0x000fe200010e0608 */
[----:B------:R0:W-:Y:S04]  /*e2610*/  STL.64 [R1+0x3be0], R50 ;  /* 0x003be03201007387 */ /* 0x0001e80000100a00 */
[----:B------:R1:W-:Y:S04]  /*e2620*/  STL.64 [R1+0x3bd8], R42 ;  /* 0x003bd82a01007387 */ /* 0x0003e80000100a00 */
[----:B------:R2:W-:Y:S01]  /*e2630*/  STL.64 [R1+0x3bd0], R48 ;  /* 0x003bd03001007387 */ /* 0x0005e20000100a00 */
[----:B0-----:R-:W-:-:S02]  /*e2640*/  IADD3 R50, P3, PT, R46, R14, RZ ;  /* 0x0000000e2e327210 */ /* 0x001fc40007f7e0ff */
[----:B-1----:R-:W-:Y:S01]  /*e2650*/  IADD3 R42, P4, PT, R46, R5, RZ ;  /* 0x000000052e2a7210 */ /* 0x002fe20007f9e0ff */
[----:B--2---:R-:W-:-:S04]  /*e2660*/  IMAD.MOV.U32 R49, RZ, RZ, R47 ;  /* 0x000000ffff317224 */ /* 0x004fc800078e002f */
[C---:B------:R-:W-:Y:S02]  /*e2670*/  IMAD.X R51, R49.reuse, 0x1, R16, P3 ;  /* 0x0000000131337824 */ /* 0x040fe400018e0610 */
[----:B------:R-:W-:-:S03]  /*e2680*/  IMAD.X R43, R49, 0x1, R6, P4 ;  /* 0x00000001312b7824 */ /* 0x000fc600020e0606 */
[----:B------:R-:W-:Y:S04]  /*e2690*/  STL.64 [R1+0x3bc8], R50 ;  /* 0x003bc83201007387 */ /* 0x000fe80000100a00 */
[----:B------:R0:W-:Y:S04]  /*e26a0*/  STL.64 [R1+0x3bc0], R42 ;  /* 0x003bc02a01007387 */ /* 0x0001e80000100a00 */
[----:B0-----:R-:W2:Y:S01]  /*e26b0*/  LDL.LU.64 R42, [R1+0x5e68] ;  /* 0x005e6800012a7983 */ /* 0x001ea20000300a00 */
[C---:B------:R-:W-:Y:S01]  /*e26c0*/  IADD3 R48, P2, PT, R46.reuse, R13, RZ ;  /* 0x0000000d2e307210 */ /* 0x040fe20007f5e0ff */
[----:B------:R-:W-:Y:S01]  /*e26d0*/  IMAD.MOV.U32 R47, RZ, RZ, R49 ;  /* 0x000000ffff2f7224 */ /* 0x000fe200078e0031 */
[----:B------:R-:W-:-:S02]  /*e26e0*/  IADD3 R50, P3, PT, R46, R0, RZ ;  /* 0x000000002e327210 */ /* 0x000fc40007f7e0ff */
[----:B------:R-:W-:Y:S01]  /*e26f0*/  IADD3 R46, P4, PT, R46, R3, RZ ;  /* 0x000000032e2e7210 */ /* 0x000fe20007f9e0ff */
[C---:B------:R-:W-:Y:S02]  /*e2700*/  IMAD.X R49, R47.reuse, 0x1, R15, P2 ;  /* 0x000000012f317824 */ /* 0x040fe400010e060f */
[C---:B------:R-:W-:Y:S02]  /*e2710*/  IMAD.X R51, R47.reuse, 0x1, R2, P3 ;  /* 0x000000012f337824 */ /* 0x040fe400018e0602 */
[----:B------:R-:W-:Y:S01]  /*e2720*/  IMAD.X R47, R47, 0x1, R4, P4 ;  /* 0x000000012f2f7824 */ /* 0x000fe200020e0604 */
[----:B------:R2:W-:Y:S04]  /*e2730*/  STL.64 [R1+0x3bb8], R48 ;  /* 0x003bb83001007387 */ /* 0x0005e80000100a00 */
[----:B------:R0:W-:Y:S04]  /*e2740*/  STL.64 [R1+0x3bb0], R50 ;  /* 0x003bb03201007387 */ /* 0x0001e80000100a00 */
[----:B------:R1:W-:Y:S01]  /*e2750*/  STL.64 [R1+0x3ba8], R46 ;  /* 0x003ba82e01007387 */ /* 0x0003e20000100a00 */
[----:B--2---:R-:W-:-:S02]  /*e2760*/  IADD3 R48, P2, PT, R43, R10, RZ ;  /* 0x0000000a2b307210 */ /* 0x004fc40007f5e0ff */
[C---:B0-----:R-:W-:Y:S02]  /*e2770*/  IADD3 R50, P3, PT, R43.reuse, R9, RZ ;  /* 0x000000092b327210 */ /* 0x041fe40007f7e0ff */
[C---:B-1----:R-:W-:Y:S01]  /*e2780*/  IADD3 R46, P4, PT, R43.reuse, R7, RZ ;  /* 0x000000072b2e7210 */ /* 0x042fe20007f9e0ff */
[C---:B------:R-:W-:Y:S02]  /*e2790*/  IMAD.X R49, R42.reuse, 0x1, R12, P2 ;  /* 0x000000012a317824 */ /* 0x040fe400010e060c */
[C---:B------:R-:W-:Y:S02]  /*e27a0*/  IMAD.X R51, R42.reuse, 0x1, R11, P3 ;  /* 0x000000012a337824 */ /* 0x040fe400018e060b */
[----:B------:R-:W-:Y:S01]  /*e27b0*/  IMAD.X R47, R42, 0x1, R8, P4 ;  /* 0x000000012a2f7824 */ /* 0x000fe200020e0608 */
[----:B------:R0:W-:Y:S04]  /*e27c0*/  STL.64 [R1+0x3ba0], R48 ;  /* 0x003ba03001007387 */ /* 0x0001e80000100a00 */
[----:B------:R-:W-:Y:S04]  /*e27d0*/  STL.64 [R1+0x3b98], R50 ;  /* 0x003b983201007387 */ /* 0x000fe80000100a00 */
[----:B------:R1:W-:Y:S01]  /*e27e0*/  STL.64 [R1+0x3b90], R46 ;  /* 0x003b902e01007387 */ /* 0x0003e20000100a00 */
[----:B0-----:R-:W-:-:S03]  /*e27f0*/  IADD3 R48, P2, PT, R43, R14, RZ ;  /* 0x0000000e2b307210 */ /* 0x001fc60007f5e0ff */
[----:B-1----:R-:W2:Y:S01]  /*e2800*/  LDL.LU R47, [R1+0x5e60] ;  /* 0x005e6000012f7983 */ /* 0x002ea20000300800 */
[C---:B------:R-:W-:Y:S01]  /*e2810*/  IADD3 R50, P3, PT, R43.reuse, R5, RZ ;  /* 0x000000052b327210 */ /* 0x040fe20007f7e0ff */
[----:B------:R-:W-:Y:S01]  /*e2820*/  IMAD.X R49, R42, 0x1, R16, P2 ;  /* 0x000000012a317824 */ /* 0x000fe200010e0610 */
[----:B------:R-:W-:-:S03]  /*e2830*/  IADD3 R46, P4, PT, R43, R13, RZ ;  /* 0x0000000d2b2e7210 */ /* 0x000fc60007f9e0ff */
[----:B------:R-:W-:Y:S01]  /*e2840*/  IMAD.X R51, R42, 0x1, R6, P3 ;  /* 0x000000012a337824 */ /* 0x000fe200018e0606 */
[----:B------:R0:W-:Y:S04]  /*e2850*/  STL.64 [R1+0x3b88], R48 ;  /* 0x003b883001007387 */ /* 0x0001e80000100a00 */
[----:B0-----:R-:W3:Y:S04]  /*e2860*/  LDL.LU R48, [R1+0x5e5c] ;  /* 0x005e5c0001307983 */ /* 0x001ee80000300800 */
[----:B------:R-:W-:Y:S04]  /*e2870*/  STL [R1+0x3b78], R46 ;  /* 0x003b782e01007387 */ /* 0x000fe80000100800 */
[----:B------:R-:W-:Y:S04]  /*e2880*/  STL.64 [R1+0x5e48], R16 ;  /* 0x005e481001007387 */ /* 0x000fe80000100a00 */
[----:B------:R0:W-:Y:S04]  /*e2890*/  STL.64 [R1+0x3b80], R50 ;  /* 0x003b803201007387 */ /* 0x0001e80000100a00 */
[----:B0-----:R-:W4:Y:S01]  /*e28a0*/  LDL.LU R51, [R1+0x5e58] ;  /* 0x005e580001337983 */ /* 0x001f220000300800 */
[----:B------:R-:W-:Y:S01]  /*e28b0*/  IMAD.MOV.U32 R16, RZ, RZ, R46 ;  /* 0x000000ffff107224 */ /* 0x000fe200078e002e */
[----:B------:R-:W-:-:S02]  /*e28c0*/  IADD3 R46, P2, PT, R43, R0, RZ ;  /* 0x000000002b2e7210 */ /* 0x000fc40007f5e0ff */
[----:B------:R-:W-:Y:S01]  /*e28d0*/  IADD3 R50, P3, PT, R43, R3, RZ ;  /* 0x000000032b327210 */ /* 0x000fe20007f7e0ff */
[----:B------:R-:W-:Y:S02]  /*e28e0*/  IMAD.MOV.U32 R43, RZ, RZ, R38 ;  /* 0x000000ffff2b7224 */ /* 0x000fe400078e0026 */
[----:B------:R-:W-:Y:S02]  /*e28f0*/  IMAD.MOV.U32 R38, RZ, RZ, R19 ;  /* 0x000000ffff267224 */ /* 0x000fe400078e0013 */
[----:B--2---:R-:W-:Y:S02]  /*e2900*/  IMAD.MOV.U32 R17, RZ, RZ, R47 ;  /* 0x000000ffff117224 */ /* 0x004fe400078e002f */
[C---:B------:R-:W-:Y:S02]  /*e2910*/  IMAD.X R17, R42.reuse, 0x1, R15, P4 ;  /* 0x000000012a117824 */ /* 0x040fe400020e060f */
[----:B------:R-:W-:-:S03]  /*e2920*/  IMAD.X R47, R42, 0x1, R2, P2 ;  /* 0x000000012a2f7824 */ /* 0x000fc600010e0602 */
[----:B------:R-:W-:Y:S04]  /*e2930*/  STL [R1+0x3b7c], R17 ;  /* 0x003b7c1101007387 */ /* 0x000fe80000100800 */
[----:B------:R-:W-:Y:S04]  /*e2940*/  STL [R1+0x3b68], R50 ;  /* 0x003b683201007387 */ /* 0x000fe80000100800 */
[----:B------:R-:W-:Y:S04]  /*e2950*/  STL.64 [R1+0x5e38], R2 ;  /* 0x005e380201007387 */ /* 0x000fe80000100a00 */
[----:B------:R0:W-:Y:S01]  /*e2960*/  STL.64 [R1+0x3b70], R46 ;  /* 0x003b702e01007387 */ /* 0x0001e20000100a00 */
[----:B---3--:R-:W-:-:S03]  /*e2970*/  IADD3 R16, P4, PT, R48, R10, RZ ;  /* 0x0000000a30107210 */ /* 0x008fc60007f9e0ff */
[----:B------:R-:W2:Y:S01]  /*e2980*/  LDL.LU R19, [R1+0x5e54] ;  /* 0x005e540001137983 */ /* 0x000ea20000300800 */
[----:B0-----:R-:W-:Y:S02]  /*e2990*/  IMAD.MOV.U32 R47, RZ, RZ, R40 ;  /* 0x000000ffff2f7224 */ /* 0x001fe400078e0028 */
[----:B------:R-:W-:Y:S02]  /*e29a0*/  IMAD.MOV.U32 R40, RZ, RZ, R35 ;  /* 0x000000ffff287224 */ /* 0x000fe400078e0023 */
[----:B------:R-:W-:Y:S02]  /*e29b0*/  IMAD.MOV.U32 R35, RZ, RZ, R34 ;  /* 0x000000ffff237224 */ /* 0x000fe400078e0022 */
[----:B------:R-:W-:Y:S02]  /*e29c0*/  IMAD.MOV.U32 R34, RZ, RZ, R26 ;  /* 0x000000ffff227224 */ /* 0x000fe400078e001a */
[----:B------:R-:W-:Y:S02]  /*e29d0*/  IMAD.MOV.U32 R26, RZ, RZ, R59 ;  /* 0x000000ffff1a7224 */ /* 0x000fe400078e003b */
[----:B------:R-:W3:Y:S01]  /*e29e0*/  LDL.LU R59, [R1+0x5e50] ;  /* 0x005e5000013b7983 */ /* 0x000ee20000300800 */
[----:B------:R-:W-:Y:S01]  /*e29f0*/  IMAD.MOV.U32 R46, RZ, RZ, R50 ;  /* 0x000000ffff2e7224 */ /* 0x000fe200078e0032 */
[----:B------:R-:W-:-:S02]  /*e2a00*/  IADD3 R50, P2, PT, R48, R9, RZ ;  /* 0x0000000930327210 */ /* 0x000fc40007f5e0ff */
[----:B------:R4:W-:Y:S01]  /*e2a10*/  STL [R1+0x5e30], R47 ;  /* 0x005e302f01007387 */ /* 0x0009e20000100800 */
[C---:B------:R-:W-:Y:S02]  /*e2a20*/  IMAD.X R17, R45.reuse, 0x1, R12, P4 ;  /* 0x000000012d117824 */ /* 0x040fe400020e060c */
[----:B----4-:R-:W-:Y:S02]  /*e2a30*/  IMAD.MOV.U32 R47, RZ, RZ, R51 ;  /* 0x000000ffff2f7224 */ /* 0x010fe400078e0033 */
[----:B------:R-:W-:Y:S02]  /*e2a40*/  IMAD.X R47, R42, 0x1, R4, P3 ;  /* 0x000000012a2f7824 */ /* 0x000fe400018e0604 */
[----:B------:R-:W-:-:S03]  /*e2a50*/  IMAD.X R51, R45, 0x1, R11, P2 ;  /* 0x000000012d337824 */ /* 0x000fc600010e060b */
[----:B------:R-:W-:Y:S04]  /*e2a60*/  STL [R1+0x3b6c], R47 ;  /* 0x003b6c2f01007387 */ /* 0x000fe80000100800 */
[----:B------:R0:W-:Y:S04]  /*e2a70*/  STL.64 [R1+0x3b60], R16 ;  /* 0x003b601001007387 */ /* 0x0001e80000100a00 */
[----:B0-----:R-:W4:Y:S04]  /*e2a80*/  LDL.LU.64 R16, [R1+0x5e48] ;  /* 0x005e480001107983 */ /* 0x001f280000300a00 */
[----:B------:R0:W-:Y:S04]  /*e2a90*/  STL.64 [R1+0x3b58], R50 ;  /* 0x003b583201007387 */ /* 0x0001e80000100a00 */
[----:B0-----:R-:W2:Y:S01]  /*e2aa0*/  LDL.LU R51, [R1+0x5e40] ;  /* 0x005e400001337983 */ /* 0x001ea20000300800 */
[----:B------:R-:W-:Y:S01]  /*e2ab0*/  IADD3 R2, P3, PT, R48, R7, RZ ;  /* 0x0000000730027210 */ /* 0x000fe20007f7e0ff */
[----:B------:R-:W-:-:S02]  /*e2ac0*/  IMAD.MOV.U32 R50, RZ, RZ, R43 ;  /* 0x000000ffff327224 */ /* 0x000fc400078e002b */
[----:B------:R-:W-:Y:S02]  /*e2ad0*/  IMAD.MOV.U32 R42, RZ, RZ, R40 ;  /* 0x000000ffff2a7224 */ /* 0x000fe400078e0028 */
[----:B------:R-:W-:Y:S01]  /*e2ae0*/  STL [R1+0x3b50], R2 ;  /* 0x003b500201007387 */ /* 0x000fe20000100800 */
[----:B------:R-:W-:Y:S02]  /*e2af0*/  IMAD.MOV.U32 R43, RZ, RZ, R38 ;  /* 0x000000ffff2b7224 */ /* 0x000fe400078e0026 */
[----:B------:R-:W-:Y:S02]  /*e2b00*/  IMAD.MOV.U32 R40, RZ, RZ, R26 ;  /* 0x000000ffff287224 */ /* 0x000fe400078e001a */
[----:B------:R-:W-:Y:S01]  /*e2b10*/  IMAD.MOV.U32 R38, RZ, RZ, R24 ;  /* 0x000000ffff267224 */ /* 0x000fe200078e0018 */
[----:B------:R-:W3:Y:S01]  /*e2b20*/  LDL.LU R26, [R1+0x2f4] ;  /* 0x0002f400011a7983 */ /* 0x000ee20000300800 */
[----:B------:R-:W-:-:S03]  /*e2b30*/  IADD3 R46, P4, PT, R48, R14, RZ ;  /* 0x0000000e302e7210 */ /* 0x000fc60007f9e0ff */
[----:B------:R-:W3:Y:S02]  /*e2b40*/  LDL.LU R24, [R1+0xec] ;  /* 0x0000ec0001187983 */ /* 0x000ee40000300800 */
[C---:B----4-:R-:W-:Y:S02]  /*e2b50*/  IMAD.X R47, R45.reuse, 0x1, R16, P4 ;  /* 0x000000012d2f7824 */ /* 0x050fe400020e0610 */
[----:B--2---:R0:W-:Y:S02]  /*e2b60*/  STL.64 [R1+0x5e28], R50 ;  /* 0x005e283201007387 */ /* 0x0041e40000100a00 */
[----:B0-----:R-:W-:Y:S01]  /*e2b70*/  IMAD.MOV.U32 R50, RZ, RZ, R2 ;  /* 0x000000ffff327224 */ /* 0x001fe200078e0002 */
[----:B------:R-:W-:Y:S01]  /*e2b80*/  IADD3 R2, P2, PT, R48, R5, RZ ;  /* 0x0000000530027210 */ /* 0x000fe20007f5e0ff */
[----:B------:R-:W-:Y:S02]  /*e2b90*/  IMAD.MOV.U32 R51, RZ, RZ, R3 ;  /* 0x000000ffff337224 */ /* 0x000fe400078e0003 */
[----:B------:R-:W-:-:S02]  /*e2ba0*/  IMAD.X R51, R45, 0x1, R8, P3 ;  /* 0x000000012d337824 */ /* 0x000fc400018e0608 */
[----:B------:R-:W-:-:S03]  /*e2bb0*/  IMAD.X R3, R45, 0x1, R6, P2 ;  /* 0x000000012d037824 */ /* 0x000fc600010e0606 */
[----:B------:R-:W-:Y:S04]  /*e2bc0*/  STL [R1+0x3b54], R51 ;  /* 0x003b543301007387 */ /* 0x000fe80000100800 */
[----:B------:R-:W-:Y:S04]  /*e2bd0*/  STL.64 [R1+0x3b48], R46 ;  /* 0x003b482e01007387 */ /* 0x000fe80000100a00 */
[----:B------:R0:W-:Y:S04]  /*e2be0*/  STL.64 [R1+0x3b40], R2 ;  /* 0x003b400201007387 */ /* 0x0001e80000100a00 */
[----:B0-----:R-:W2:Y:S01]  /*e2bf0*/  LDL.LU.64 R2, [R1+0x5e38] ;  /* 0x005e380001027983 */ /* 0x001ea20000300a00 */
[----:B------:R-:W-:-:S02]  /*e2c00*/  IADD3 R50, P3, PT, R48, R13, RZ ;  /* 0x0000000d30327210 */ /* 0x000fc40007f7e0ff */
[----:B------:R-:W-:-:S03]  /*e2c10*/  IADD3 R46, P4, PT, R48, R0, RZ ;  /* 0x00000000302e7210 */ /* 0x000fc60007f9e0ff */
[----:B------:R-:W-:-:S05]  /*e2c20*/  IMAD.X R51, R45, 0x1, R15, P3 ;  /* 0x000000012d337824 */ /* 0x000fca00018e060f */
[----:B------:R0:W-:Y:S02]  /*e2c30*/  STL.64 [R1+0x3b38], R50 ;  /* 0x003b383201007387 */ /* 0x0001e40000100a00 */
[----:B0-----:R-:W-:-:S05]  /*e2c40*/  IADD3 R50, P3, PT, R44, R10, RZ ;  /* 0x0000000a2c327210 */ /* 0x001fca0007f7e0ff */
[----:B------:R-:W-:Y:S01]  /*e2c50*/  IMAD.X R51, R55, 0x1, R12, P3 ;  /* 0x0000000137337824 */ /* 0x000fe200018e060c */
[----:B--2---:R-:W-:Y:S01]  /*e2c60*/  IADD3 R48, P2, PT, R48, R3, RZ ;  /* 0x0000000330307210 */ /* 0x004fe20007f5e0ff */
[----:B------:R-:W-:-:S04]  /*e2c70*/  IMAD.X R47, R45, 0x1, R2, P4 ;  /* 0x000000012d2f7824 */ /* 0x000fc800020e0602 */
[----:B------:R-:W-:Y:S01]  /*e2c80*/  IMAD.X R49, R45, 0x1, R4, P2 ;  /* 0x000000012d317824 */ /* 0x000fe200010e0604 */
[----:B------:R0:W-:Y:S04]  /*e2c90*/  STL.64 [R1+0x3b30], R46 ;  /* 0x003b302e01007387 */ /* 0x0001e80000100a00 */
        /* <DEDUP_REMOVED lines=14> */
[----:B--2---:R-:W-:Y:S01]  /*e2d80*/  IADD3 R50, P3, PT, R44, R0, RZ ;  /* 0x000000002c327210 */ /* 0x004fe20007f7e0ff */
[----:B------:R-:W-:-:S03]  /*e2d90*/  IMAD.X R49, R55, 0x1, R15, P2 ;  /* 0x0000000137317824 */ /* 0x000fc600010e060f */
[----:B------:R0:W-:Y:S01]  /*e2da0*/  STL.64 [R1+0x3b00], R46 ;  /* 0x003b002e01007387 */ /* 0x0001e20000100a00 */
[----:B------:R-:W-:-:S03]  /*e2db0*/  IMAD.X R51, R55, 0x1, R2, P3 ;  /* 0x0000000137337824 */ /* 0x000fc600018e0602 */
[----:B0-----:R-:W2:Y:S04]  /*e2dc0*/  LDL.LU R47, [R1+0x5e30] ;  /* 0x005e3000012f7983 */ /* 0x001ea80000300800 */
[----:B------:R-:W-:Y:S04]  /*e2dd0*/  STL.64 [R1+0x3af8], R48 ;  /* 0x003af83001007387 */ /* 0x000fe80000100a00 */
[----:B------:R0:W-:Y:S04]  /*e2de0*/  STL.64 [R1+0x3af0], R50 ;  /* 0x003af03201007387 */ /* 0x0001e80000100a00 */
[----:B0-----:R-:W4:Y:S01]  /*e2df0*/  LDL.LU.64 R50, [R1+0x5e28] ;  /* 0x005e280001327983 */ /* 0x001f220000300a00 */
[----:B------:R-:W-:Y:S01]  /*e2e00*/  IADD3 R44, P4, PT, R44, R3, RZ ;  /* 0x000000032c2c7210 */ /* 0x000fe20007f9e0ff */
[----:B------:R-:W-:-:S02]  /*e2e10*/  IMAD.MOV.U32 R46, RZ, RZ, R42 ;  /* 0x000000ffff2e7224 */ /* 0x000fc400078e002a */
[----:B------:R0:W-:Y:S01]  /*e2e20*/  STL.64 [R1+0x5e18], R2 ;  /* 0x005e180201007387 */ /* 0x0001e20000100a00 */
[----:B------:R-:W-:Y:S02]  /*e2e30*/  IMAD.MOV.U32 R42, RZ, RZ, R43 ;  /* 0x000000ffff2a7224 */ /* 0x000fe400078e002b */
[----:B------:R-:W-:Y:S02]  /*e2e40*/  IMAD.X R45, R55, 0x1, R4, P4 ;  /* 0x00000001372d7824 */ /* 0x000fe400020e0604 */
[----:B------:R-:W-:Y:S01]  /*e2e50*/  IMAD.MOV.U32 R43, RZ, RZ, R40 ;  /* 0x000000ffff2b7224 */ /* 0x000fe200078e0028 */
[----:B------:R-:W3:Y:S01]  /*e2e60*/  LDL.LU R55, [R1+0x5e20] ;  /* 0x005e200001377983 */ /* 0x000ee20000300800 */
[----:B------:R-:W-:Y:S02]  /*e2e70*/  IMAD.MOV.U32 R40, RZ, RZ, R38 ;  /* 0x000000ffff287224 */ /* 0x000fe400078e0026 */
[----:B------:R-:W-:Y:S01]  /*e2e80*/  IMAD.MOV.U32 R38, RZ, RZ, R39 ;  /* 0x000000ffff267224 */ /* 0x000fe200078e0027 */
[----:B------:R1:W-:Y:S01]  /*e2e90*/  STL.64 [R1+0x3ae8], R44 ;  /* 0x003ae82c01007387 */ /* 0x0003e20000100a00 */
[----:B------:R-:W-:-:S02]  /*e2ea0*/  IMAD.MOV.U32 R39, RZ, RZ, R36 ;  /* 0x000000ffff277224 */ /* 0x000fc400078e0024 */
[----:B------:R-:W-:Y:S02]  /*e2eb0*/  IMAD.MOV.U32 R36, RZ, RZ, R37 ;  /* 0x000000ffff247224 */ /* 0x000fe400078e0025 */
[----:B------:R-:W3:Y:S04]  /*e2ec0*/  LDL.LU R37, [R1+0x320] ;  /* 0x0003200001257983 */ /* 0x000ee80000300800 */
[----:B------:R-:W-:Y:S01]  /*e2ed0*/  STL [R1+0x5e0c], R46 ;  /* 0x005e0c2e01007387 */ /* 0x000fe20000100800 */
[C---:B--2---:R-:W-:Y:S02]  /*e2ee0*/  IADD3 R48, P2, PT, R47.reuse, R10, RZ ;  /* 0x0000000a2f307210 */ /* 0x044fe40007f5e0ff */
[C---:B0-----:R-:W-:Y:S02]  /*e2ef0*/  IADD3 R2, P3, PT, R47.reuse, R9, RZ ;  /* 0x000000092f027210 */ /* 0x041fe40007f7e0ff */
[----:B-1----:R-:W-:Y:S01]  /*e2f00*/  IADD3 R44, P4, PT, R47, R7, RZ ;  /* 0x000000072f2c7210 */ /* 0x002fe20007f9e0ff */
[----:B----4-:R-:W-:-:S02]  /*e2f10*/  IMAD.X R49, R50, 0x1, R12, P2 ;  /* 0x0000000132317824 */ /* 0x010fc400010e060c */
        /* <DEDUP_REMOVED lines=22> */
[----:B------:R-:W-:Y:S01]  /*e3080*/  STL.64 [R1+0x5e10], R2 ;  /* 0x005e100201007387 */ /* 0x000fe20000100a00 */
[----:B------:R-:W-:-:S03]  /*e3090*/  IMAD.MOV.U32 R50, RZ, RZ, R42 ;  /* 0x000000ffff327224 */ /* 0x000fc600078e002a */
[----:B------:R1:W-:Y:S01]  /*e30a0*/  STL.64 [R1+0x3aa8], R46 ;  /* 0x003aa82e01007387 */ /* 0x0003e20000100a00 */
[----:B0-----:R-:W-:-:S03]  /*e30b0*/  IADD3 R48, P2, PT, R21, R9, RZ ;  /* 0x0000000915307210 */ /* 0x001fc60007f5e0ff */
[----:B------:R-:W-:Y:S01]  /*e30c0*/  STL [R1+0x5de8], R50 ;  /* 0x005de83201007387 */ /* 0x000fe20000100800 */
[----:B-1----:R-:W-:Y:S01]  /*e30d0*/  IADD3 R46, P3, PT, R21, R7, RZ ;  /* 0x00000007152e7210 */ /* 0x002fe20007f7e0ff */
[C---:B------:R-:W-:Y:S02]  /*e30e0*/  IMAD.X R49, R17.reuse, 0x1, R11, P2 ;  /* 0x0000000111317824 */ /* 0x040fe400010e060b */
[----:B------:R0:W-:Y:S02]  /*e30f0*/  STL.64 [R1+0x3aa0], R44 ;  /* 0x003aa02c01007387 */ /* 0x0001e40000100a00 */
[----:B------:R-:W-:Y:S01]  /*e3100*/  IMAD.X R47, R17, 0x1, R8, P3 ;  /* 0x00000001112f7824 */ /* 0x000fe200018e0608 */
[C---:B------:R-:W-:Y:S01]  /*e3110*/  IADD3 R42, P4, PT, R21.reuse, R14, RZ ;  /* 0x0000000e152a7210 */ /* 0x040fe20007f9e0ff */
[----:B------:R-:W-:Y:S01]  /*e3120*/  STL.64 [R1+0x3a98], R48 ;  /* 0x003a983001007387 */ /* 0x000fe20000100a00 */
[----:B------:R-:W-:-:S03]  /*e3130*/  IADD3 R2, P2, PT, R21, R5, RZ ;  /* 0x0000000515027210 */ /* 0x000fc60007f5e0ff */
[----:B------:R1:W-:Y:S01]  /*e3140*/  STL.64 [R1+0x3a90], R46 ;  /* 0x003a902e01007387 */ /* 0x0003e20000100a00 */
[----:B0-----:R-:W-:Y:S02]  /*e3150*/  IMAD.MOV.U32 R44, RZ, RZ, R43 ;  /* 0x000000ffff2c7224 */ /* 0x001fe400078e002b */
[C---:B------:R-:W-:Y:S02]  /*e3160*/  IMAD.X R43, R17.reuse, 0x1, R16, P4 ;  /* 0x00000001112b7824 */ /* 0x040fe400020e0610 */
[----:B------:R-:W-:Y:S01]  /*e3170*/  IMAD.X R3, R17, 0x1, R6, P2 ;  /* 0x0000000111037824 */ /* 0x000fe200010e0606 */
[----:B-1----:R-:W-:Y:S02]  /*e3180*/  IADD3 R46, P3, PT, R21, R13, RZ ;  /* 0x0000000d152e7210 */ /* 0x002fe40007f7e0ff */
[----:B------:R-:W-:Y:S03]  /*e3190*/  STL.64 [R1+0x3a88], R42 ;  /* 0x003a882a01007387 */ /* 0x000fe60000100a00 */
[----:B------:R-:W-:Y:S01]  /*e31a0*/  IMAD.X R47, R17, 0x1, R15, P3 ;  /* 0x00000001112f7824 */ /* 0x000fe200018e060f */
[----:B------:R0:W-:Y:S04]  /*e31b0*/  STL.64 [R1+0x3a80], R2 ;  /* 0x003a800201007387 */ /* 0x0001e80000100a00 */
[----:B0-----:R-:W2:Y:S04]  /*e31c0*/  LDL.LU.64 R2, [R1+0x5e10] ;  /* 0x005e100001027983 */ /* 0x001ea80000300a00 */
[----:B------:R0:W-:Y:S04]  /*e31d0*/  STL.64 [R1+0x3a78], R46 ;  /* 0x003a782e01007387 */ /* 0x0001e80000100a00 */
[----:B0-----:R-:W4:Y:S01]  /*e31e0*/  LDL.LU R46, [R1+0x5e0c] ;  /* 0x005e0c00012e7983 */ /* 0x001f220000300800 */
[----:B------:R-:W-:-:S02]  /*e31f0*/  IMAD.MOV.U32 R43, RZ, RZ, R40 ;  /* 0x000000ffff2b7224 */ /* 0x000fc400078e0028 */
[----:B------:R-:W-:Y:S02]  /*e3200*/  IMAD.MOV.U32 R40, RZ, RZ, R38 ;  /* 0x000000ffff287224 */ /* 0x000fe400078e0026 */
[----:B------:R-:W-:Y:S01]  /*e3210*/  IMAD.MOV.U32 R38, RZ, RZ, R39 ;  /* 0x000000ffff267224 */ /* 0x000fe200078e0027 */
[----:B------:R-:W-:Y:S01]  /*e3220*/  IADD3 R48, P4, PT, R21, R0, RZ ;  /* 0x0000000015307210 */ /* 0x000fe20007f9e0ff */
[----:B------:R-:W-:Y:S02]  /*e3230*/  IMAD.MOV.U32 R39, RZ, RZ, R36 ;  /* 0x000000ffff277224 */ /* 0x000fe400078e0024 */
[----:B---3--:R-:W-:Y:S02]  /*e3240*/  IMAD.MOV.U32 R36, RZ, RZ, R37 ;  /* 0x000000ffff247224 */ /* 0x008fe400078e0025 */
[----:B------:R-:W-:Y:S02]  /*e3250*/  IMAD.MOV.U32 R37, RZ, RZ, R35 ;  /* 0x000000ffff257224 */ /* 0x000fe400078e0023 */
[----:B------:R-:W-:-:S02]  /*e3260*/  IMAD.MOV.U32 R35, RZ, RZ, R34 ;  /* 0x000000ffff237224 */ /* 0x000fc400078e0022 */
[----:B------:R-:W-:Y:S01]  /*e3270*/  IMAD.MOV.U32 R34, RZ, RZ, R20 ;  /* 0x000000ffff227224 */ /* 0x000fe200078e0014 */
[----:B--2---:R-:W-:Y:S01]  /*e3280*/  IADD3 R20, P2, PT, R21, R3, RZ ;  /* 0x0000000315147210 */ /* 0x004fe20007f5e0ff */
[----:B------:R-:W-:-:S04]  /*e3290*/  IMAD.X R49, R17, 0x1, R2, P4 ;  /* 0x0000000111317824 */ /* 0x000fc800020e0602 */
[----:B------:R-:W-:Y:S01]  /*e32a0*/  IMAD.X R21, R17, 0x1, R4, P2 ;  /* 0x0000000111157824 */ /* 0x000fe200010e0604 */
[----:B------:R-:W-:Y:S01]  /*e32b0*/  STL.64 [R1+0x3a70], R48 ;  /* 0x003a703001007387 */ /* 0x000fe20000100a00 */
[----:B----4-:R-:W-:-:S05]  /*e32c0*/  IADD3 R50, P3, PT, R46, R10, RZ ;  /* 0x0000000a2e327210 */ /* 0x010fca0007f7e0ff */
[----:B------:R-:W-:Y:S04]  /*e32d0*/  STL [R1+0x3a60], R50 ;  /* 0x003a603201007387 */ /* 0x000fe80000100800 */
[----:B------:R-:W-:Y:S04]  /*e32e0*/  STL.64 [R1+0x5df0], R2 ;  /* 0x005df00201007387 */ /* 0x000fe80000100a00 */
[----:B------:R-:W2:Y:S04]  /*e32f0*/  LDL.LU R17, [R1+0x5e08] ;  /* 0x005e080001117983 */ /* 0x000ea80000300800 */
[----:B------:R0:W-:Y:S04]  /*e3300*/  STL.64 [R1+0x3a68], R20 ;  /* 0x003a681401007387 */ /* 0x0001e80000100a00 */
[----:B0-----:R-:W3:Y:S01]  /*e3310*/  LDL.LU.64 R20, [R1+0x5e00] ;  /* 0x005e000001147983 */ /* 0x001ee20000300a00 */
[----:B------:R-:W-:-:S02]  /*e3320*/  IMAD.MOV.U32 R45, RZ, RZ, R44 ;  /* 0x000000ffff2d7224 */ /* 0x000fc400078e002c */
[----:B------:R-:W-:Y:S02]  /*e3330*/  IMAD.MOV.U32 R44, RZ, RZ, R40 ;  /* 0x000000ffff2c7224 */ /* 0x000fe400078e0028 */
[----:B------:R-:W-:Y:S01]  /*e3340*/  IMAD.MOV.U32 R42, RZ, RZ, R38 ;  /* 0x000000ffff2a7224 */ /* 0x000fe200078e0026 */
[C---:B------:R-:W-:Y:S01]  /*e3350*/  IADD3 R48, P4, PT, R46.reuse, R9, RZ ;  /* 0x000000092e307210 */ /* 0x040fe20007f9e0ff */
[----:B------:R-:W-:Y:S02]  /*e3360*/  IMAD.MOV.U32 R40, RZ, RZ, R39 ;  /* 0x000000ffff287224 */ /* 0x000fe400078e0027 */
[----:B------:R-:W-:Y:S02]  /*e3370*/  IMAD.MOV.U32 R38, RZ, RZ, R36 ;  /* 0x000000ffff267224 */ /* 0x000fe400078e0024 */
[----:B------:R-:W-:Y:S01]  /*e3380*/  IMAD.MOV.U32 R2, RZ, RZ, R50 ;  /* 0x000000ffff027224 */ /* 0x000fe200078e0032 */
[----:B------:R-:W-:Y:S01]  /*e3390*/  IADD3 R50, P2, PT, R46, R7, RZ ;  /* 0x000000072e327210 */ /* 0x000fe20007f5e0ff */
        /* <DEDUP_REMOVED lines=11> */
[----:B---3--:R-:W-:Y:S01]  /*e3450*/  IMAD.X R3, R20, 0x1, R12, P3 ;  /* 0x0000000114037824 */ /* 0x008fe200018e060c */
[----:B------:R-:W-:Y:S01]  /*e3460*/  IADD3 R2, P3, PT, R46, R14, RZ ;  /* 0x0000000e2e027210 */ /* 0x000fe20007f7e0ff */
[----:B------:R-:W-:-:S02]  /*e3470*/  IMAD.MOV.U32 R35, RZ, RZ, R21 ;  /* 0x000000ffff237224 */ /* 0x000fc400078e0015 */
[C---:B------:R-:W-:Y:S01]  /*e3480*/  IMAD.X R49, R20.reuse, 0x1, R11, P4 ;  /* 0x0000000114317824 */ /* 0x040fe200020e060b */
[----:B------:R-:W3:Y:S01]  /*e3490*/  LDL.LU R21, [R1+0x134] ;  /* 0x0001340001157983 */ /* 0x000ee20000300800 */
[----:B------:R-:W-:Y:S02]  /*e34a0*/  IMAD.X R51, R20, 0x1, R8, P2 ;  /* 0x0000000114337824 */ /* 0x000fe400010e0608 */
[----:B------:R-:W-:Y:S01]  /*e34b0*/  IMAD.MOV.U32 R37, RZ, RZ, R35 ;  /* 0x000000ffff257224 */ /* 0x000fe200078e0023 */
[----:B------:R-:W4:Y:S01]  /*e34c0*/  LDL.LU R55, [R1+0x5df8] ;  /* 0x005df80001377983 */ /* 0x000f220000300800 */
[----:B------:R-:W-:-:S03]  /*e34d0*/  IMAD.MOV.U32 R35, RZ, RZ, R34 ;  /* 0x000000ffff237224 */ /* 0x000fc600078e0022 */
[----:B------:R0:W-:Y:S01]  /*e34e0*/  STL [R1+0x3a64], R3 ;  /* 0x003a640301007387 */ /* 0x0001e20000100800 */
[----:B------:R-:W-:Y:S02]  /*e34f0*/  IMAD.MOV.U32 R34, RZ, RZ, R26 ;  /* 0x000000ffff227224 */ /* 0x000fe400078e001a */
[----:B------:R-:W-:Y:S01]  /*e3500*/  IMAD.MOV.U32 R26, RZ, RZ, R24 ;  /* 0x000000ffff1a7224 */ /* 0x000fe200078e0018 */
[----:B------:R-:W-:Y:S01]  /*e3510*/  STL.64 [R1+0x3a58], R48 ;  /* 0x003a583001007387 */ /* 0x000fe20000100a00 */
[----:B------:R-:W-:-:S03]  /*e3520*/  IMAD.MOV.U32 R24, RZ, RZ, R22 ;  /* 0x000000ffff187224 */ /* 0x000fc600078e0016 */
[----:B------:R-:W-:Y:S01]  /*e3530*/  STL.64 [R1+0x5de0], R4 ;  /* 0x005de00401007387 */ /* 0x000fe20000100a00 */
[----:B0-----:R-:W-:-:S03]  /*e3540*/  IMAD.X R3, R20, 0x1, R16, P3 ;  /* 0x0000000114037824 */ /* 0x001fc600018e0610 */
[----:B------:R-:W-:Y:S04]  /*e3550*/  STL.64 [R1+0x3a50], R50 ;  /* 0x003a503201007387 */ /* 0x000fe80000100a00 */
[----:B------:R-:W3:Y:S04]  /*e3560*/  LDL.LU R22, [R1+0x11c] ;  /* 0x00011c0001167983 */ /* 0x000ee80000300800 */
[----:B------:R0:W-:Y:S04]  /*e3570*/  STL.64 [R1+0x3a48], R2 ;  /* 0x003a480201007387 */ /* 0x0001e80000100a00 */
[----:B0-----:R-:W3:Y:S01]  /*e3580*/  LDL.LU.64 R2, [R1+0x5df0] ;  /* 0x005df00001027983 */ /* 0x001ee20000300a00 */
[----:B------:R-:W-:-:S02]  /*e3590*/  IADD3 R48, P4, PT, R46, R5, RZ ;  /* 0x000000052e307210 */ /* 0x000fc40007f9e0ff */
[C---:B------:R-:W-:Y:S02]  /*e35a0*/  IADD3 R50, P2, PT, R46.reuse, R13, RZ ;  /* 0x0000000d2e327210 */ /* 0x040fe40007f5e0ff */
[----:B------:R-:W-:Y:S01]  /*e35b0*/  IADD3 R4, P3, PT, R46, R0, RZ ;  /* 0x000000002e047210 */ /* 0x000fe20007f7e0ff */
[C---:B------:R-:W-:Y:S02]  /*e35c0*/  IMAD.X R49, R20.reuse, 0x1, R6, P4 ;  /* 0x0000000114317824 */ /* 0x040fe400020e0606 */
[C---:B------:R-:W-:Y:S01]  /*e35d0*/  IMAD.X R51, R20.reuse, 0x1, R15, P2 ;  /* 0x0000000114337824 */ /* 0x040fe200010e060f */
[----:B--2---:R-:W-:Y:S04]  /*e35e0*/  STL.64 [R1+0x5dd0], R16 ;  /* 0x005dd01001007387 */ /* 0x004fe80000100a00 */
[----:B------:R-:W-:Y:S04]  /*e35f0*/  STL.64 [R1+0x3a40], R48 ;  /* 0x003a403001007387 */ /* 0x000fe80000100a00 */
[----:B------:R0:W-:Y:S04]  /*e3600*/  STL.64 [R1+0x3a38], R50 ;  /* 0x003a383201007387 */ /* 0x0001e80000100a00 */
[----:B0-----:R-:W2:Y:S01]  /*e3610*/  LDL.LU R50, [R1+0x5de8] ;  /* 0x005de80001327983 */ /* 0x001ea20000300800 */
[----:B---3--:R-:W-:-:S05]  /*e3620*/  IMAD.X R5, R20, 0x1, R2, P3 ;  /* 0x0000000114057824 */ /* 0x008fca00018e0602 */
[----:B------:R0:W-:Y:S04]  /*e3630*/  STL.64 [R1+0x3a30], R4 ;  /* 0x003a300401007387 */ /* 0x0001e80000100a00 */
[----:B0-----:R-:W3:Y:S01]  /*e3640*/  LDL.LU.64 R4, [R1+0x5de0] ;  /* 0x005de00001047983 */ /* 0x001ee20000300a00 */
[----:B------:R-:W-:-:S03]  /*e3650*/  IADD3 R48, P4, PT, R46, R3, RZ ;  /* 0x000000032e307210 */ /* 0x000fc60007f9e0ff */
[----:B------:R-:W-:Y:S01]  /*e3660*/  STL.64 [R1+0x5dc8], R2 ;  /* 0x005dc80201007387 */ /* 0x000fe20000100a00 */
[----:B--2---:R-:W-:-:S05]  /*e3670*/  IADD3 R16, P2, PT, R50, R10, RZ ;  /* 0x0000000a32107210 */ /* 0x004fca0007f5e0ff */
[----:B------:R-:W-:Y:S02]  /*e3680*/  IMAD.X R17, R45, 0x1, R12, P2 ;  /* 0x000000012d117824 */ /* 0x000fe400010e060c */
[----:B---3--:R-:W-:Y:S02]  /*e3690*/  IMAD.X R49, R20, 0x1, R4, P4 ;  /* 0x0000000114317824 */ /* 0x008fe400020e0604 */
[----:B------:R-:W2:Y:S04]  /*e36a0*/  LDL.LU R20, [R1+0x5dd8] ;  /* 0x005dd80001147983 */ /* 0x000ea80000300800 */
[----:B------:R-:W-:Y:S04]  /*e36b0*/  STL.64 [R1+0x3a28], R48 ;  /* 0x003a283001007387 */ /* 0x000fe80000100a00 */
[----:B------:R-:W-:Y:S04]  /*e36c0*/  STL [R1+0x5dbc], R47 ;  /* 0x005dbc2f01007387 */ /* 0x000fe80000100800 */
[----:B------:R0:W-:Y:S04]  /*e36d0*/  STL.64 [R1+0x3a20], R16 ;  /* 0x003a201001007387 */ /* 0x0001e80000100a00 */
[----:B0-----:R-:W3:Y:S01]  /*e36e0*/  LDL.LU.64 R16, [R1+0x5dd0] ;  /* 0x005dd00001107983 */ /* 0x001ee20000300a00 */
[----:B------:R-:W-:-:S05]  /*e36f0*/  IADD3 R2, P3, PT, R50, R9, RZ ;  /* 0x0000000932027210 */ /* 0x000fca0007f7e0ff */
[C---:B------:R-:W-:Y:S01]  /*e3700*/  IMAD.X R3, R45.reuse, 0x1, R11, P3 ;  /* 0x000000012d037824 */ /* 0x040fe200018e060b */
[C---:B------:R-:W-:Y:S02]  /*e3710*/  IADD3 R48, P4, PT, R50.reuse, R7, RZ ;  /* 0x0000000732307210 */ /* 0x040fe40007f9e0ff */
[C---:B------:R-:W-:Y:S02]  /*e3720*/  IADD3 R46, P2, PT, R50.reuse, R14, RZ ;  /* 0x0000000e322e7210 */ /* 0x040fe40007f5e0ff */
[----:B------:R0:W-:Y:S01]  /*e3730*/  STL.64 [R1+0x3a18], R2 ;  /* 0x003a180201007387 */ /* 0x0001e20000100a00 */
[----:B------:R-:W-:Y:S01]  /*e3740*/  IMAD.X R49, R45, 0x1, R8, P4 ;  /* 0x000000012d317824 */ /* 0x000fe200020e0608 */
[----:B0-----:R-:W-:-:S04]  /*e3750*/  IADD3 R2, P3, PT, R50, R5, RZ ;  /* 0x0000000532027210 */ /* 0x001fc80007f7e0ff */
[----:B------:R0:W-:Y:S01]  /*e3760*/  STL.64 [R1+0x3a10], R48 ;  /* 0x003a103001007387 */ /* 0x0001e20000100a00 */
[----:B------:R-:W-:Y:S01]  /*e3770*/  IMAD.X R3, R45, 0x1, R6, P3 ;  /* 0x000000012d037824 */ /* 0x000fe200018e0606 */
[----:B0-----:R-:W-:-:S05]  /*e3780*/  IADD3 R48, P4, PT, R50, R13, RZ ;  /* 0x0000000d32307210 */ /* 0x001fca0007f9e0ff */
[C---:B------:R-:W-:Y:S02]  /*e3790*/  IMAD.X R49, R45.reuse, 0x1, R15, P4 ;  /* 0x000000012d317824 */ /* 0x040fe400020e060f */
[----:B---3--:R-:W-:-:S05]  /*e37a0*/  IMAD.X R47, R45, 0x1, R16, P2 ;  /* 0x000000012d2f7824 */ /* 0x008fca00010e0610 */
[----:B------:R-:W-:Y:S04]  /*e37b0*/  STL.64 [R1+0x3a08], R46 ;  /* 0x003a082e01007387 */ /* 0x000fe80000100a00 */
[----:B------:R0:W-:Y:S04]  /*e37c0*/  STL.64 [R1+0x3a00], R2 ;  /* 0x003a000201007387 */ /* 0x0001e80000100a00 */
[----:B0-----:R-:W3:Y:S04]  /*e37d0*/  LDL.LU.64 R2, [R1+0x5dc8] ;  /* 0x005dc80001027983 */ /* 0x001ee80000300a00 */
[----:B------:R0:W-:Y:S04]  /*e37e0*/  STL.64 [R1+0x39f8], R48 ;  /* 0x0039f83001007387 */ /* 0x0001e80000100a00 */
[----:B0-----:R-:W2:Y:S01]  /*e37f0*/  LDL.LU R49, [R1+0x5dc0] ;  /* 0x005dc00001317983 */ /* 0x001ea20000300800 */
[----:B------:R-:W-:-:S02]  /*e3800*/  IADD3 R46, P2, PT, R50, R0, RZ ;  /* 0x00000000322e7210 */ /* 0x000fc40007f5e0ff */
[----:B------:R-:W-:Y:S02]  /*e3810*/  IADD3 R48, P4, PT, R43, R10, RZ ;  /* 0x0000000a2b307210 */ /* 0x000fe40007f9e0ff */
[----:B---3--:R-:W-:Y:S01]  /*e3820*/  IADD3 R50, P3, PT, R50, R3, RZ ;  /* 0x0000000332327210 */ /* 0x008fe20007f7e0ff */
[----:B------:R-:W-:-:S04]  /*e3830*/  IMAD.X R47, R45, 0x1, R2, P2 ;  /* 0x000000012d2f7824 */ /* 0x000fc800010e0602 */
[----:B------:R-:W-:Y:S01]  /*e3840*/  IMAD.X R51, R45, 0x1, R4, P3 ;  /* 0x000000012d337824 */ /* 0x000fe200018e0604 */
[----:B------:R0:W-:Y:S04]  /*e3850*/  STL.64 [R1+0x39f0], R46 ;  /* 0x0039f02e01007387 */ /* 0x0001e80000100a00 */
[----:B------:R-:W-:Y:S04]  /*e3860*/  STL [R1+0x39e0], R48 ;  /* 0x0039e03001007387 */ /* 0x000fe80000100800 */
[----:B------:R1:W-:Y:S01]  /*e3870*/  STL.64 [R1+0x39e8], R50 ;  /* 0x0039e83201007387 */ /* 0x0003e20000100a00 */
[----:B0-----:R-:W-:Y:S01]  /*e3880*/  IADD3 R46, P2, PT, R43, R9, RZ ;  /* 0x000000092b2e7210 */ /* 0x001fe20007f5e0ff */
[----:B-1----:R-:W-:-:S02]  /*e3890*/  IMAD.MOV.U32 R50, RZ, RZ, R42 ;  /* 0x000000ffff327224 */ /* 0x002fc400078e002a */
        /* <DEDUP_REMOVED lines=8> */
[----:B--2---:R-:W-:Y:S02]  /*e3920*/  IMAD.MOV.U32 R51, RZ, RZ, R49 ;  /* 0x000000ffff337224 */ /* 0x004fe400078e0031 */
[----:B------:R-:W-:Y:S02]  /*e3930*/  IMAD.MOV.U32 R32, RZ, RZ, R31 ;  /* 0x000000ffff207224 */ /* 0x000fe400078e001f */
[----:B------:R-:W-:Y:S02]  /*e3940*/  IMAD.X R51, R44, 0x1, R12, P4 ;  /* 0x000000012c337824 */ /* 0x000fe400020e060c */
[----:B------:R-:W-:-:S02]  /*e3950*/  IMAD.MOV.U32 R31, RZ, RZ, R29 ;  /* 0x000000ffff1f7224 */ /* 0x000fc400078e001d */
[----:B------:R-:W-:Y:S01]  /*e3960*/  IMAD.X R47, R44, 0x1, R11, P2 ;  /* 0x000000012c2f7824 */ /* 0x000fe200010e060b */
[----:B------:R-:W2:Y:S04]  /*e3970*/  LDL.LU R29, [R1+0x104] ;  /* 0x00010400011d7983 */ /* 0x000ea80000300800 */
[----:B------:R0:W-:Y:S04]  /*e3980*/  STL [R1+0x5da8], R50 ;  /* 0x005da83201007387 */ /* 0x0001e80000100800 */
[----:B------:R-:W-:Y:S04]  /*e3990*/  STL [R1+0x39e4], R51 ;  /* 0x0039e43301007387 */ /* 0x000fe80000100800 */
[----:B------:R1:W-:Y:S01]  /*e39a0*/  STL.64 [R1+0x39d8], R46 ;  /* 0x0039d82e01007387 */ /* 0x0003e20000100a00 */
[----:B0-----:R-:W-:Y:S01]  /*e39b0*/  IMAD.MOV.U32 R50, RZ, RZ, R48 ;  /* 0x000000ffff327224 */ /* 0x001fe200078e0030 */
[----:B------:R-:W-:-:S02]  /*e39c0*/  IADD3 R48, P3, PT, R43, R7, RZ ;  /* 0x000000072b307210 */ /* 0x000fc40007f7e0ff */
[----:B------:R-:W-:-:S03]  /*e39d0*/  IADD3 R50, P4, PT, R43, R14, RZ ;  /* 0x0000000e2b327210 */ /* 0x000fc60007f9e0ff */
[C---:B------:R-:W-:Y:S01]  /*e39e0*/  IMAD.X R49, R44.reuse, 0x1, R8, P3 ;  /* 0x000000012c317824 */ /* 0x040fe200018e0608 */
[----:B-1----:R-:W-:Y:S01]  /*e39f0*/  IADD3 R46, P2, PT, R43, R5, RZ ;  /* 0x000000052b2e7210 */ /* 0x002fe20007f5e0ff */
[----:B------:R-:W-:-:S03]  /*e3a00*/  IMAD.X R51, R44, 0x1, R16, P4 ;  /* 0x000000012c337824 */ /* 0x000fc600020e0610 */
[----:B------:R-:W-:Y:S01]  /*e3a10*/  STL.64 [R1+0x39d0], R48 ;  /* 0x0039d03001007387 */ /* 0x000fe20000100a00 */
[----:B------:R-:W-:-:S03]  /*e3a20*/  IMAD.X R47, R44, 0x1, R6, P2 ;  /* 0x000000012c2f7824 */ /* 0x000fc600010e0606 */
[----:B------:R-:W-:Y:S04]  /*e3a30*/  STL.64 [R1+0x39c8], R50 ;  /* 0x0039c83201007387 */ /* 0x000fe80000100a00 */
[----:B------:R0:W-:Y:S04]  /*e3a40*/  STL.64 [R1+0x39c0], R46 ;  /* 0x0039c02e01007387 */ /* 0x0001e80000100a00 */
[----:B0-----:R-:W3:Y:S01]  /*e3a50*/  LDL.LU R47, [R1+0x5dbc] ;  /* 0x005dbc00012f7983 */ /* 0x001ee20000300800 */
[C---:B------:R-:W-:Y:S02]  /*e3a60*/  IADD3 R48, P3, PT, R43.reuse, R13, RZ ;  /* 0x0000000d2b307210 */ /* 0x040fe40007f7e0ff */
[----:B------:R-:W-:-:S03]  /*e3a70*/  IADD3 R50, P4, PT, R43, R0, RZ ;  /* 0x000000002b327210 */ /* 0x000fc60007f9e0ff */
[C---:B------:R-:W-:Y:S02]  /*e3a80*/  IMAD.X R49, R44.reuse, 0x1, R15, P3 ;  /* 0x000000012c317824 */ /* 0x040fe400018e060f */
[----:B------:R-:W-:Y:S01]  /*e3a90*/  IMAD.MOV.U32 R45, RZ, RZ, R42 ;  /* 0x000000ffff2d7224 */ /* 0x000fe200078e002a */
[----:B------:R-:W-:Y:S01]  /*e3aa0*/  IADD3 R42, P2, PT, R43, R3, RZ ;  /* 0x000000032b2a7210 */ /* 0x000fe20007f5e0ff */
[----:B------:R-:W-:Y:S01]  /*e3ab0*/  IMAD.X R51, R44, 0x1, R2, P4 ;  /* 0x000000012c337824 */ /* 0x000fe200020e0602 */
[----:B------:R-:W-:Y:S01]  /*e3ac0*/  STL.64 [R1+0x39b8], R48 ;  /* 0x0039b83001007387 */ /* 0x000fe20000100a00 */
[----:B------:R-:W-:Y:S02]  /*e3ad0*/  IMAD.MOV.U32 R46, RZ, RZ, R40 ;  /* 0x000000ffff2e7224 */ /* 0x000fe400078e0028 */
[----:B------:R-:W-:Y:S02]  /*e3ae0*/  IMAD.MOV.U32 R40, RZ, RZ, R38 ;  /* 0x000000ffff287224 */ /* 0x000fe400078e0026 */
[----:B------:R-:W-:-:S02]  /*e3af0*/  IMAD.MOV.U32 R38, RZ, RZ, R39 ;  /* 0x000000ffff267224 */ /* 0x000fc400078e0027 */
[----:B------:R-:W-:Y:S01]  /*e3b00*/  IMAD.MOV.U32 R39, RZ, RZ, R37 ;  /* 0x000000ffff277224 */ /* 0x000fe200078e0025 */
[----:B------:R-:W-:Y:S01]  /*e3b10*/  STL.64 [R1+0x39b0], R50 ;  /* 0x0039b03201007387 */ /* 0x000fe20000100a00 */
[----:B------:R-:W-:Y:S02]  /*e3b20*/  IMAD.X R43, R44, 0x1, R4, P2 ;  /* 0x000000012c2b7824 */ /* 0x000fe400010e0604 */
[----:B------:R-:W-:Y:S02]  /*e3b30*/  IMAD.MOV.U32 R37, RZ, RZ, R34 ;  /* 0x000000ffff257224 */ /* 0x000fe400078e0022 */
[----:B------:R-:W-:Y:S02]  /*e3b40*/  IMAD.MOV.U32 R34, RZ, RZ, R33 ;  /* 0x000000ffff227224 */ /* 0x000fe400078e0021 */
[----:B------:R-:W-:Y:S02]  /*e3b50*/  IMAD.MOV.U32 R33, RZ, RZ, R32 ;  /* 0x000000ffff217224 */ /* 0x000fe400078e0020 */
[----:B------:R-:W-:Y:S01]  /*e3b60*/  IMAD.MOV.U32 R32, RZ, RZ, R31 ;  /* 0x000000ffff207224 */ /* 0x000fe200078e001f */
[----:B------:R0:W-:Y:S01]  /*e3b70*/  STL.64 [R1+0x39a8], R42 ;  /* 0x0039a82a01007387 */ /* 0x0001e20000100a00 */
[----:B------:R-:W-:-:S03]  /*e3b80*/  IMAD.MOV.U32 R31, RZ, RZ, R18 ;  /* 0x000000ffff1f7224 */ /* 0x000fc600078e0012 */
[----:B------:R-:W-:Y:S01]  /*e3b90*/  STL [R1+0x5d98], R46 ;  /* 0x005d982e01007387 */ /* 0x000fe20000100800 */
[----:B0-----:R-:W-:Y:S01]  /*e3ba0*/  IMAD.MOV.U32 R43, RZ, RZ, R19 ;  /* 0x000000ffff2b7224 */ /* 0x001fe200078e0013 */
[C---:B---3--:R-:W-:Y:S02]  /*e3bb0*/  IADD3 R48, P3, PT, R47.reuse, R10, RZ ;  /* 0x0000000a2f307210 */ /* 0x048fe40007f7e0ff */
[----:B------:R-:W-:-:S03]  /*e3bc0*/  IADD3 R50, P4, PT, R47, R9, RZ ;  /* 0x000000092f327210 */ /* 0x000fc60007f9e0ff */
[C---:B------:R-:W-:Y:S01]  /*e3bd0*/  IMAD.X R49, R52.reuse, 0x1, R12, P3 ;  /* 0x0000000134317824 */ /* 0x040fe200018e060c */
[----:B------:R-:W-:Y:S01]  /*e3be0*/  IADD3 R18, P2, PT, R47, R7, RZ ;  /* 0x000000072f127210 */ /* 0x000fe20007f5e0ff */
[----:B------:R-:W-:-:S03]  /*e3bf0*/  IMAD.X R51, R52, 0x1, R11, P4 ;  /* 0x0000000134337824 */ /* 0x000fc600020e060b */
[----:B------:R0:W-:Y:S01]  /*e3c00*/  STL.64 [R1+0x39a0], R48 ;  /* 0x0039a03001007387 */ /* 0x0001e20000100a00 */
[----:B------:R-:W-:Y:S01]  /*e3c10*/  IMAD.X R19, R52, 0x1, R8, P2 ;  /* 0x0000000134137824 */ /* 0x000fe200010e0608 */
[C---:B0-----:R-:W-:Y:S02]  /*e3c20*/  IADD3 R48, P3, PT, R47.reuse, R14, RZ ;  /* 0x0000000e2f307210 */ /* 0x041fe40007f7e0ff */
[----:B------:R-:W3:Y:S04]  /*e3c30*/  LDL.LU R49, [R1+0x5db8] ;  /* 0x005db80001317983 */ /* 0x000ee80000300800 */
[----:B------:R-:W-:Y:S04]  /*e3c40*/  STL.64 [R1+0x3998], R50 ;  /* 0x0039983201007387 */ /* 0x000fe80000100a00 */
[----:B------:R-:W-:Y:S04]  /*e3c50*/  STL [R1+0x3988], R48 ;  /* 0x0039883001007387 */ /* 0x000fe80000100800 */
[----:B------:R-:W-:Y:S04]  /*e3c60*/  STL.64 [R1+0x5da0], R4 ;  /* 0x005da00401007387 */ /* 0x000fe80000100a00 */
[----:B------:R0:W-:Y:S04]  /*e3c70*/  STL.64 [R1+0x3990], R18 ;  /* 0x0039901201007387 */ /* 0x0001e80000100a00 */
[----:B0-----:R-:W2:Y:S01]  /*e3c80*/  LDL.LU.64 R18, [R1+0x5db0] ;  /* 0x005db00001127983 */ /* 0x001ea20000300a00 */
[----:B------:R-:W-:Y:S01]  /*e3c90*/  IADD3 R50, P4, PT, R47, R5, RZ ;  /* 0x000000052f327210 */ /* 0x000fe20007f9e0ff */
[----:B------:R-:W-:-:S02]  /*e3ca0*/  IMAD.MOV.U32 R42, RZ, RZ, R43 ;  /* 0x000000ffff2a7224 */ /* 0x000fc400078e002b */
[----:B------:R-:W-:Y:S01]  /*e3cb0*/  IMAD.MOV.U32 R4, RZ, RZ, R48 ;  /* 0x000000ffff047224 */ /* 0x000fe200078e0030 */
[----:B------:R-:W-:Y:S01]  /*e3cc0*/  IADD3 R48, P2, PT, R47, R13, RZ ;  /* 0x0000000d2f307210 */ /* 0x000fe20007f5e0ff */
[----:B------:R-:W-:Y:S02]  /*e3cd0*/  IMAD.MOV.U32 R44, RZ, RZ, R40 ;  /* 0x000000ffff2c7224 */ /* 0x000fe400078e0028 */
[----:B------:R-:W-:Y:S02]  /*e3ce0*/  IMAD.MOV.U32 R43, RZ, RZ, R38 ;  /* 0x000000ffff2b7224 */ /* 0x000fe400078e0026 */
[----:B------:R-:W-:Y:S02]  /*e3cf0*/  IMAD.MOV.U32 R40, RZ, RZ, R39 ;  /* 0x000000ffff287224 */ /* 0x000fe400078e0027 */
[----:B------:R-:W-:Y:S02]  /*e3d00*/  IMAD.MOV.U32 R38, RZ, RZ, R33 ;  /* 0x000000ffff267224 */ /* 0x000fe400078e0021 */
[----:B------:R-:W-:-:S02]  /*e3d10*/  IMAD.MOV.U32 R33, RZ, RZ, R32 ;  /* 0x000000ffff217224 */ /* 0x000fc400078e0020 */
[----:B------:R-:W-:Y:S02]  /*e3d20*/  IMAD.MOV.U32 R32, RZ, RZ, R31 ;  /* 0x000000ffff207224 */ /* 0x000fe400078e001f */
[C---:B------:R-:W-:Y:S02]  /*e3d30*/  IMAD.X R51, R52.reuse, 0x1, R6, P4 ;  /* 0x0000000134337824 */ /* 0x040fe400020e0606 */
[----:B---3--:R-:W-:Y:S02]  /*e3d40*/  IMAD.MOV.U32 R5, RZ, RZ, R49 ;  /* 0x000000ffff057224 */ /* 0x008fe400078e0031 */
[C---:B------:R-:W-:Y:S01]  /*e3d50*/  IMAD.X R5, R52.reuse, 0x1, R16, P3 ;  /* 0x0000000134057824 */ /* 0x040fe200018e0610 */
[----:B------:R-:W-:Y:S01]  /*e3d60*/  IADD3 R4, P3, PT, R47, R0, RZ ;  /* 0x000000002f047210 */ /* 0x000fe20007f7e0ff */
[----:B------:R-:W-:Y:S02]  /*e3d70*/  IMAD.X R49, R52, 0x1, R15, P2 ;  /* 0x0000000134317824 */ /* 0x000fe400010e060f */
[----:B--2---:R-:W-:-:S02]  /*e3d80*/  IMAD.MOV.U32 R39, RZ, RZ, R18 ;  /* 0x000000ffff277224 */ /* 0x004fc400078e0012 */
[----:B------:R-:W2:Y:S04]  /*e3d90*/  LDL.LU R18, [R1+0x264] ;  /* 0x0002640001127983 */ /* 0x000ea80000300800 */
[----:B------:R-:W3:Y:S04]  /*e3da0*/  LDL.LU R31, [R1+0x2b0] ;  /* 0x0002b000011f7983 */ /* 0x000ee80000300800 */
[----:B------:R0:W-:Y:S04]  /*e3db0*/  STL [R1+0x398c], R5 ;  /* 0x00398c0501007387 */ /* 0x0001e80000100800 */
[----:B------:R1:W-:Y:S01]  /*e3dc0*/  STL.64 [R1+0x3980], R50 ;  /* 0x0039803201007387 */ /* 0x0003e20000100a00 */
[----:B0-----:R-:W-:-:S03]  /*e3dd0*/  IMAD.X R5, R52, 0x1, R2, P3 ;  /* 0x0000000134057824 */ /* 0x001fc600018e0602 */
[----:B-1----:R-:W2:Y:S04]  /*e3de0*/  LDL.LU R50, [R1+0x5da8] ;  /* 0x005da80001327983 */ /* 0x002ea80000300800 */
[----:B------:R-:W-:Y:S04]  /*e3df0*/  STL.64 [R1+0x3978], R48 ;  /* 0x0039783001007387 */ /* 0x000fe80000100a00 */
[----:B------:R0:W-:Y:S04]  /*e3e00*/  STL.64 [R1+0x3970], R4 ;  /* 0x0039700401007387 */ /* 0x0001e80000100a00 */
[----:B0-----:R-:W2:Y:S01]  /*e3e10*/  LDL.LU.64 R4, [R1+0x5da0] ;  /* 0x005da00001047983 */ /* 0x001ea20000300a00 */
[----:B------:R-:W-:-:S03]  /*e3e20*/  IADD3 R46, P4, PT, R47, R3, RZ ;  /* 0x000000032f2e7210 */ /* 0x000fc60007f9e0ff */
[----:B------:R-:W-:Y:S02]  /*e3e30*/  STL.64 [R1+0x5d90], R2 ;  /* 0x005d900201007387 */ /* 0x000fe40000100a00 */
[----:B--2---:R-:W-:Y:S02]  /*e3e40*/  IMAD.X R47, R52, 0x1, R4, P4 ;  /* 0x00000001342f7824 */ /* 0x004fe400020e0604 */
[----:B------:R-:W2:Y:S04]  /*e3e50*/  LDL.LU R52, [R1+0x5d9c] ;  /* 0x005d9c0001347983 */ /* 0x000ea80000300800 */
[----:B------:R0:W-:Y:S04]  /*e3e60*/  STL.64 [R1+0x3968], R46 ;  /* 0x0039682e01007387 */ /* 0x0001e80000100a00 */
[----:B0-----:R-:W2:Y:S01]  /*e3e70*/  LDL.LU R46, [R1+0x5d98] ;  /* 0x005d9800012e7983 */ /* 0x001ea20000300800 */
        /* <DEDUP_REMOVED lines=8> */
[----:B------:R-:W-:Y:S02]  /*e3f00*/  IMAD.MOV.U32 R27, RZ, RZ, R23 ;  /* 0x000000ffff1b7224 */ /* 0x000fe400078e0017 */
[C---:B------:R-:W-:Y:S01]  /*e3f10*/  IMAD.X R49, R45.reuse, 0x1, R12, P2 ;  /* 0x000000012d317824 */ /* 0x040fe200010e060c */
[----:B------:R-:W3:Y:S01]  /*e3f20*/  LDL.LU R23, [R1+0x13c] ;  /* 0x00013c0001177983 */ /* 0x000ee20000300800 */
[----:B------:R-:W-:-:S03]  /*e3f30*/  IMAD.X R3, R45, 0x1, R11, P3 ;  /* 0x000000012d037824 */ /* 0x000fc600018e060b */
[----:B--2---:R0:W-:Y:S04]  /*e3f40*/  STL.64 [R1+0x5d88], R46 ;  /* 0x005d882e01007387 */ /* 0x0041e80000100a00 */
        /* <DEDUP_REMOVED lines=9> */
[----:B------:R-:W-:Y:S04]  /*e3fe0*/  STL.64 [R1+0x3948], R48 ;  /* 0x0039483001007387 */ /* 0x000fe80000100a00 */
[----:B------:R-:W-:Y:S01]  /*e3ff0*/  STL.64 [R1+0x5d80], R16 ;  /* 0x005d801001007387 */ /* 0x000fe20000100a00 */
[----:B0-----:R-:W-:-:S03]  /*e4000*/  IADD3 R46, P4, PT, R50, R13, RZ ;  /* 0x0000000d322e7210 */ /* 0x001fc60007f9e0ff */
[----:B------:R0:W-:Y:S02]  /*e4010*/  STL.64 [R1+0x3940], R2 ;  /* 0x0039400201007387 */ /* 0x0001e40000100a00 */
[----:B------:R-:W-:Y:S02]  /*e4020*/  IMAD.X R47, R45, 0x1, R15, P4 ;  /* 0x000000012d2f7824 */ /* 0x000fe400020e060f */
[----:B0-----:R-:W2:Y:S04]  /*e4030*/  LDL.LU.64 R2, [R1+0x5d90] ;  /* 0x005d900001027983 */ /* 0x001ea80000300a00 */
[----:B------:R0:W-:Y:S04]  /*e4040*/  STL.64 [R1+0x3938], R46 ;  /* 0x0039382e01007387 */ /* 0x0001e80000100a00 */
[----:B0-----:R-:W3:Y:S01]  /*e4050*/  LDL.LU.64 R46, [R1+0x5d88] ;  /* 0x005d8800012e7983 */ /* 0x001ee20000300a00 */
[----:B------:R-:W-:-:S02]  /*e4060*/  IADD3 R48, P2, PT, R50, R0, RZ ;  /* 0x0000000032307210 */ /* 0x000fc40007f5e0ff */
[----:B--2---:R-:W-:-:S03]  /*e4070*/  IADD3 R50, P3, PT, R50, R3, RZ ;  /* 0x0000000332327210 */ /* 0x004fc60007f7e0ff */
[C---:B------:R-:W-:Y:S02]  /*e4080*/  IMAD.X R49, R45.reuse, 0x1, R2, P2 ;  /* 0x000000012d317824 */ /* 0x040fe400010e0602 */
[----:B------:R-:W-:Y:S02]  /*e4090*/  IMAD.X R51, R45, 0x1, R4, P3 ;  /* 0x000000012d337824 */ /* 0x000fe400018e0604 */
[----:B------:R-:W-:Y:S02]  /*e40a0*/  IMAD.MOV.U32 R45, RZ, RZ, R43 ;  /* 0x000000ffff2d7224 */ /* 0x000fe400078e002b */
[----:B------:R-:W-:Y:S02]  /*e40b0*/  IMAD.MOV.U32 R43, RZ, RZ, R40 ;  /* 0x000000ffff2b7224 */ /* 0x000fe400078e0028 */
[----:B------:R-:W-:Y:S02]  /*e40c0*/  IMAD.MOV.U32 R40, RZ, RZ, R38 ;  /* 0x000000ffff287224 */ /* 0x000fe400078e0026 */
[----:B------:R-:W-:Y:S01]  /*e40d0*/  IMAD.MOV.U32 R38, RZ, RZ, R39 ;  /* 0x000000ffff267224 */ /* 0x000fe200078e0027 */
[----:B---3--:R-:W-:Y:S01]  /*e40e0*/  IADD3 R16, P4, PT, R46, R10, RZ ;  /* 0x0000000a2e107210 */ /* 0x008fe20007f9e0ff */
[----:B------:R-:W-:Y:S01]  /*e40f0*/  IMAD.MOV.U32 R39, RZ, RZ, R36 ;  /* 0x000000ffff277224 */ /* 0x000fe200078e0024 */
[----:B------:R-:W-:Y:S01]  /*e4100*/  STL.64 [R1+0x3930], R48 ;  /* 0x0039303001007387 */ /* 0x000fe20000100a00 */
[----:B------:R-:W-:-:S02]  /*e4110*/  IMAD.MOV.U32 R36, RZ, RZ, R57 ;  /* 0x000000ffff247224 */ /* 0x000fc400078e0039 */
[----:B------:R-:W-:Y:S01]  /*e4120*/  IMAD.X R17, R42, 0x1, R12, P4 ;  /* 0x000000012a117824 */ /* 0x000fe200020e060c */
[----:B------:R-:W-:Y:S01]  /*e4130*/  STL.64 [R1+0x3928], R50 ;  /* 0x0039283201007387 */ /* 0x000fe20000100a00 */
[----:B------:R-:W-:Y:S02]  /*e4140*/  IMAD.MOV.U32 R57, RZ, RZ, R20 ;  /* 0x000000ffff397224 */ /* 0x000fe400078e0014 */
[----:B------:R-:W-:Y:S02]  /*e4150*/  IMAD.MOV.U32 R20, RZ, RZ, R21 ;  /* 0x000000ffff147224 */ /* 0x000fe400078e0015 */
[----:B------:R-:W2:Y:S04]  /*e4160*/  LDL.LU R21, [R1+0x19c] ;  /* 0x00019c0001157983 */ /* 0x000ea80000300800 */
[----:B------:R-:W-:Y:S04]  /*e4170*/  STL.64 [R1+0x5d78], R44 ;  /* 0x005d782c01007387 */ /* 0x000fe80000100a00 */
[----:B------:R0:W-:Y:S04]  /*e4180*/  STL.64 [R1+0x3920], R16 ;  /* 0x0039201001007387 */ /* 0x0001e80000100a00 */
[----:B0-----:R-:W3:Y:S01]  /*e4190*/  LDL.LU.64 R16, [R1+0x5d80] ;  /* 0x005d800001107983 */ /* 0x001ee20000300a00 */
[----:B------:R-:W-:-:S02]  /*e41a0*/  IADD3 R48, P2, PT, R46, R9, RZ ;  /* 0x000000092e307210 */ /* 0x000fc40007f5e0ff */
[C---:B------:R-:W-:Y:S02]  /*e41b0*/  IADD3 R50, P3, PT, R46.reuse, R7, RZ ;  /* 0x000000072e327210 */ /* 0x040fe40007f7e0ff */
[----:B------:R-:W-:Y:S01]  /*e41c0*/  IADD3 R44, P4, PT, R46, R14, RZ ;  /* 0x0000000e2e2c7210 */ /* 0x000fe20007f9e0ff */
[C---:B------:R-:W-:Y:S02]  /*e41d0*/  IMAD.X R49, R42.reuse, 0x1, R11, P2 ;  /* 0x000000012a317824 */ /* 0x040fe400010e060b */
[----:B------:R-:W-:-:S03]  /*e41e0*/  IMAD.X R51, R42, 0x1, R8, P3 ;  /* 0x000000012a337824 */ /* 0x000fc600018e0608 */
[----:B------:R0:W-:Y:S04]  /*e41f0*/  STL.64 [R1+0x3918], R48 ;  /* 0x0039183001007387 */ /* 0x0001e80000100a00 */
[----:B------:R1:W-:Y:S01]  /*e4200*/  STL.64 [R1+0x3910], R50 ;  /* 0x0039103201007387 */ /* 0x0003e20000100a00 */
[C---:B0-----:R-:W-:Y:S02]  /*e4210*/  IADD3 R48, P2, PT, R46.reuse, R5, RZ ;  /* 0x000000052e307210 */ /* 0x041fe40007f5e0ff */
[----:B-1----:R-:W-:-:S03]  /*e4220*/  IADD3 R50, P3, PT, R46, R13, RZ ;  /* 0x0000000d2e327210 */ /* 0x002fc60007f7e0ff */
[C---:B------:R-:W-:Y:S02]  /*e4230*/  IMAD.X R49, R42.reuse, 0x1, R6, P2 ;  /* 0x000000012a317824 */ /* 0x040fe400010e0606 */
[C---:B------:R-:W-:Y:S02]  /*e4240*/  IMAD.X R51, R42.reuse, 0x1, R15, P3 ;  /* 0x000000012a337824 */ /* 0x040fe400018e060f */
[----:B---3--:R-:W-:-:S05]  /*e4250*/  IMAD.X R45, R42, 0x1, R16, P4 ;  /* 0x000000012a2d7824 */ /* 0x008fca00020e0610 */
[----:B------:R0:W-:Y:S04]  /*e4260*/  STL.64 [R1+0x3908], R44 ;  /* 0x0039082c01007387 */ /* 0x0001e80000100a00 */
[----:B------:R-:W-:Y:S01]  /*e4270*/  STL.64 [R1+0x3900], R48 ;  /* 0x0039003001007387 */ /* 0x000fe20000100a00 */
[----:B0-----:R-:W-:-:S03]  /*e4280*/  IADD3 R44, P4, PT, R46, R0, RZ ;  /* 0x000000002e2c7210 */ /* 0x001fc60007f9e0ff */
[----:B------:R-:W-:Y:S02]  /*e4290*/  STL.64 [R1+0x38f8], R50 ;  /* 0x0038f83201007387 */ /* 0x000fe40000100a00 */
[----:B------:R-:W-:-:S05]  /*e42a0*/  IMAD.X R45, R42, 0x1, R2, P4 ;  /* 0x000000012a2d7824 */ /* 0x000fca00020e0602 */
[----:B------:R0:W-:Y:S04]  /*e42b0*/  STL.64 [R1+0x38f0], R44 ;  /* 0x0038f02c01007387 */ /* 0x0001e80000100a00 */
[----:B0-----:R-:W3:Y:S01]  /*e42c0*/  LDL.LU.64 R44, [R1+0x5d78] ;  /* 0x005d7800012c7983 */ /* 0x001ee20000300a00 */
[----:B------:R-:W-:Y:S01]  /*e42d0*/  IADD3 R48, P2, PT, R46, R3, RZ ;  /* 0x000000032e307210 */ /* 0x000fe20007f5e0ff */
[----:B------:R-:W-:Y:S01]  /*e42e0*/  IMAD.MOV.U32 R46, RZ, RZ, R43 ;  /* 0x000000ffff2e7224 */ /* 0x000fe200078e002b */
[----:B------:R-:W-:Y:S01]  /*e42f0*/  IADD3 R50, P3, PT, R47, R10, RZ ;  /* 0x0000000a2f327210 */ /* 0x000fe20007f7e0ff */
[----:B------:R0:W-:Y:S01]  /*e4300*/  STL.64 [R1+0x5d70], R2 ;  /* 0x005d700201007387 */ /* 0x0001e20000100a00 */
[----:B------:R-:W-:Y:S02]  /*e4310*/  IMAD.MOV.U32 R43, RZ, RZ, R40 ;  /* 0x000000ffff2b7224 */ /* 0x000fe400078e0028 */
[----:B------:R-:W-:-:S02]  /*e4320*/  IMAD.MOV.U32 R40, RZ, RZ, R38 ;  /* 0x000000ffff287224 */ /* 0x000fc400078e0026 */
[----:B------:R-:W-:Y:S02]  /*e4330*/  IMAD.X R49, R42, 0x1, R4, P2 ;  /* 0x000000012a317824 */ /* 0x000fe400010e0604 */
[----:B------:R-:W-:Y:S02]  /*e4340*/  IMAD.MOV.U32 R38, RZ, RZ, R39 ;  /* 0x000000ffff267224 */ /* 0x000fe400078e0027 */
[----:B------:R-:W-:Y:S01]  /*e4350*/  IMAD.MOV.U32 R39, RZ, RZ, R36 ;  /* 0x000000ffff277224 */ /* 0x000fe200078e0024 */
[----:B0-----:R-:W-:Y:S01]  /*e4360*/  IADD3 R2, P4, PT, R47, R9, RZ ;  /* 0x000000092f027210 */ /* 0x001fe20007f9e0ff */
[----:B------:R-:W-:Y:S02]  /*e4370*/  IMAD.MOV.U32 R36, RZ, RZ, R37 ;  /* 0x000000ffff247224 */ /* 0x000fe400078e0025 */
[----:B------:R-:W-:Y:S01]  /*e4380*/  IMAD.MOV.U32 R37, RZ, RZ, R34 ;  /* 0x000000ffff257224 */ /* 0x000fe200078e0022 */
[----:B------:R0:W-:Y:S01]  /*e4390*/  STL.64 [R1+0x38e8], R48 ;  /* 0x0038e83001007387 */ /* 0x0001e20000100a00 */
[----:B------:R-:W-:-:S02]  /*e43a0*/  IMAD.MOV.U32 R34, RZ, RZ, R56 ;  /* 0x000000ffff227224 */ /* 0x000fc400078e0038 */
[----:B------:R-:W-:Y:S02]  /*e43b0*/  IMAD.MOV.U32 R56, RZ, RZ, R58 ;  /* 0x000000ffff387224 */ /* 0x000fe400078e003a */
[----:B------:R-:W2:Y:S01]  /*e43c0*/  LDL.LU R58, [R1+0x10c] ;  /* 0x00010c00013a7983 */ /* 0x000ea20000300800 */
[----:B------:R-:W-:-:S03]  /*e43d0*/  IMAD.MOV.U32 R42, RZ, RZ, R43 ;  /* 0x000000ffff2a7224 */ /* 0x000fc600078e002b */
[----:B------:R-:W-:Y:S01]  /*e43e0*/  STL [R1+0x5d6c], R46 ;  /* 0x005d6c2e01007387 */ /* 0x000fe20000100800 */
[----:B0-----:R-:W-:Y:S01]  /*e43f0*/  IADD3 R48, P2, PT, R47, R7, RZ ;  /* 0x000000072f307210 */ /* 0x001fe20007f5e0ff */
[----:B------:R-:W-:Y:S02]  /*e4400*/  IMAD.MOV.U32 R43, RZ, RZ, R40 ;  /* 0x000000ffff2b7224 */ /* 0x000fe400078e0028 */
[----:B------:R-:W-:Y:S02]  /*e4410*/  IMAD.MOV.U32 R40, RZ, RZ, R38 ;  /* 0x000000ffff287224 */ /* 0x000fe400078e0026 */
[----:B------:R-:W-:Y:S02]  /*e4420*/  IMAD.MOV.U32 R38, RZ, RZ, R39 ;  /* 0x000000ffff267224 */ /* 0x000fe400078e0027 */
[----:B------:R-:W-:Y:S02]  /*e4430*/  IMAD.MOV.U32 R39, RZ, RZ, R36 ;  /* 0x000000ffff277224 */ /* 0x000fe400078e0024 */
[----:B------:R-:W-:-:S02]  /*e4440*/  IMAD.MOV.U32 R36, RZ, RZ, R37 ;  /* 0x000000ffff247224 */ /* 0x000fc400078e0025 */
[----:B------:R-:W-:Y:S02]  /*e4450*/  IMAD.MOV.U32 R37, RZ, RZ, R33 ;  /* 0x000000ffff257224 */ /* 0x000fe400078e0021 */
[----:B------:R-:W-:Y:S02]  /*e4460*/  IMAD.MOV.U32 R33, RZ, RZ, R32 ;  /* 0x000000ffff217224 */ /* 0x000fe400078e0020 */
[C---:B---3--:R-:W-:Y:S02]  /*e4470*/  IMAD.X R51, R44.reuse, 0x1, R12, P3 ;  /* 0x000000012c337824 */ /* 0x048fe400018e060c */
[----:B------:R-:W-:-:S03]  /*e4480*/  IMAD.X R3, R44, 0x1, R11, P4 ;  /* 0x000000012c037824 */ /* 0x000fc600020e060b */
[----:B------:R0:W-:Y:S01]  /*e4490*/  STL.64 [R1+0x38e0], R50 ;  /* 0x0038e03201007387 */ /* 0x0001e20000100a00 */
[----:B------:R-:W-:-:S03]  /*e44a0*/  IMAD.X R49, R44, 0x1, R8, P2 ;  /* 0x000000012c317824 */ /* 0x000fc600010e0608 */
[----:B------:R1:W-:Y:S01]  /*e44b0*/  STL.64 [R1+0x38d8], R2 ;  /* 0x0038d80201007387 */ /* 0x0003e20000100a00 */
[C---:B0-----:R-:W-:Y:S02]  /*e44c0*/  IADD3 R50, P3, PT, R47.reuse, R14, RZ ;  /* 0x0000000e2f327210 */ /* 0x041fe40007f7e0ff */
[----:B-1----:R-:W-:-:S03]  /*e44d0*/  IADD3 R2, P4, PT, R47, R5, RZ ;  /* 0x000000052f027210 */ /* 0x002fc60007f9e0ff */
[C---:B------:R-:W-:Y:S01]  /*e44e0*/  IMAD.X R51, R44.reuse, 0x1, R16, P3 ;  /* 0x000000012c337824 */ /* 0x040fe200018e0610 */
[----:B------:R-:W-:Y:S01]  /*e44f0*/  STL.64 [R1+0x38d0], R48 ;  /* 0x0038d03001007387 */ /* 0x000fe20000100a00 */
[----:B------:R-:W-:-:S03]  /*e4500*/  IMAD.X R3, R44, 0x1, R6, P4 ;  /* 0x000000012c037824 */ /* 0x000fc600020e0606 */
[----:B------:R-:W3:Y:S04]  /*e4510*/  LDL.LU R32, [R1+0xf4] ;  /* 0x0000f40001207983 */ /* 0x000ee80000300800 */
        /* <DEDUP_REMOVED lines=12> */
[----:B------:R-:W-:Y:S02]  /*e45e0*/  IMAD.X R47, R44, 0x1, R4, P4 ;  /* 0x000000012c2f7824 */ /* 0x000fe400020e0604 */
[----:B------:R-:W-:Y:S02]  /*e45f0*/  IMAD.MOV.U32 R44, RZ, RZ, R40 ;  /* 0x000000ffff2c7224 */ /* 0x000fe400078e0028 */
[----:B------:R-:W-:Y:S01]  /*e4600*/  IMAD.MOV.U32 R40, RZ, RZ, R38 ;  /* 0x000000ffff287224 */ /* 0x000fe200078e0026 */
[----:B------:R0:W-:Y:S01]  /*e4610*/  STL.64 [R1+0x38b0], R50 ;  /* 0x0038b03201007387 */ /* 0x0001e20000100a00 */
[----:B------:R-:W-:Y:S02]  /*e4620*/  IMAD.MOV.U32 R38, RZ, RZ, R39 ;  /* 0x000000ffff267224 */ /* 0x000fe400078e0027 */
[----:B------:R-:W-:Y:S01]  /*e4630*/  IMAD.MOV.U32 R39, RZ, RZ, R36 ;  /* 0x000000ffff277224 */ /* 0x000fe200078e0024 */
[----:B------:R-:W-:Y:S01]  /*e4640*/  IADD3 R42, P4, PT, R45, R7, RZ ;  /* 0x000000072d2a7210 */ /* 0x000fe20007f9e0ff */
[----:B------:R-:W-:-:S02]  /*e4650*/  IMAD.MOV.U32 R36, RZ, RZ, R37 ;  /* 0x000000ffff247224 */ /* 0x000fc400078e0025 */
[----:B------:R-:W-:Y:S02]  /*e4660*/  IMAD.MOV.U32 R37, RZ, RZ, R33 ;  /* 0x000000ffff257224 */ /* 0x000fe400078e0021 */
[----:B---3--:R-:W-:Y:S01]  /*e4670*/  IMAD.MOV.U32 R33, RZ, RZ, R32 ;  /* 0x000000ffff217224 */ /* 0x008fe200078e0020 */
[----:B0-----:R-:W-:Y:S01]  /*e4680*/  IADD3 R50, P3, PT, R45, R9, RZ ;  /* 0x000000092d327210 */ /* 0x001fe20007f7e0ff */
[----:B------:R-:W-:Y:S01]  /*e4690*/  IMAD.MOV.U32 R32, RZ, RZ, R31 ;  /* 0x000000ffff207224 */ /* 0x000fe200078e001f */
[----:B------:R0:W-:Y:S01]  /*e46a0*/  STL.64 [R1+0x38a8], R46 ;  /* 0x0038a82e01007387 */ /* 0x0001e20000100a00 */
[----:B------:R-:W-:Y:S02]  /*e46b0*/  IMAD.MOV.U32 R31, RZ, RZ, R30 ;  /* 0x000000ffff1f7224 */ /* 0x000fe400078e001e */
[----:B------:R-:W-:Y:S02]  /*e46c0*/  IMAD.MOV.U32 R30, RZ, RZ, R29 ;  /* 0x000000ffff1e7224 */ /* 0x000fe400078e001d */
[----:B------:R-:W-:-:S02]  /*e46d0*/  IMAD.X R51, R59, 0x1, R11, P3 ;  /* 0x000000013b337824 */ /* 0x000fc400018e060b */
[----:B------:R-:W-:Y:S02]  /*e46e0*/  IMAD.MOV.U32 R29, RZ, RZ, R28 ;  /* 0x000000ffff1d7224 */ /* 0x000fe400078e001c */
[----:B----4-:R-:W-:Y:S02]  /*e46f0*/  IMAD.MOV.U32 R28, RZ, RZ, R55 ;  /* 0x000000ffff1c7224 */ /* 0x010fe400078e0037 */
[----:B0-----:R-:W-:Y:S01]  /*e4700*/  IMAD.MOV.U32 R47, RZ, RZ, R43 ;  /* 0x000000ffff2f7224 */ /* 0x001fe200078e002b */
[----:B------:R-:W2:Y:S01]  /*e4710*/  LDL.LU R46, [R1+0x5d6c] ;  /* 0x005d6c00012e7983 */ /* 0x000ea20000300800 */
[----:B------:R-:W-:-:S03]  /*e4720*/  IMAD.X R43, R59, 0x1, R8, P4 ;  /* 0x000000013b2b7824 */ /* 0x000fc600020e0608 */
        /* <DEDUP_REMOVED lines=12> */
[----:B------:R0:W-:Y:S04]  /*e47f0*/  STL.64 [R1+0x3878], R42 ;  /* 0x0038782a01007387 */ /* 0x0001e80000100a00 */
[----:B0-----:R-:W4:Y:S01]  /*e4800*/  LDL.LU R42, [R1+0x5d64] ;  /* 0x005d6400012a7983 */ /* 0x001f220000300800 */
[----:B------:R-:W-:Y:S01]  /*e4810*/  IADD3 R48, P2, PT, R45, R0, RZ ;  /* 0x000000002d307210 */ /* 0x000fe20007f5e0ff */
[----:B------:R-:W-:-:S04]  /*e4820*/  IMAD.MOV.U32 R43, RZ, RZ, R40 ;  /* 0x000000ffff2b7224 */ /* 0x000fc800078e0028 */
[----:B------:R-:W-:Y:S01]  /*e4830*/  IMAD.X R49, R59, 0x1, R2, P2 ;  /* 0x000000013b317824 */ /* 0x000fe200010e0602 */
[----:B------:R-:W-:-:S04]  /*e4840*/  IADD3 R50, P3, PT, R45, R3, RZ ;  /* 0x000000032d327210 */ /* 0x000fc80007f7e0ff */
[----:B------:R0:W-:Y:S01]  /*e4850*/  STL.64 [R1+0x3870], R48 ;  /* 0x0038703001007387 */ /* 0x0001e20000100a00 */
[----:B------:R-:W-:Y:S01]  /*e4860*/  IMAD.X R51, R59, 0x1, R4, P3 ;  /* 0x000000013b337824 */ /* 0x000fe200018e0604 */
[----:B--2---:R-:W-:-:S05]  /*e4870*/  IADD3 R40, P4, PT, R46, R10, RZ ;  /* 0x0000000a2e287210 */ /* 0x004fca0007f9e0ff */
[----:B------:R-:W-:Y:S04]  /*e4880*/  STL [R1+0x3860], R40 ;  /* 0x0038602801007387 */ /* 0x000fe80000100800 */
[----:B------:R1:W-:Y:S01]  /*e4890*/  STL.64 [R1+0x5d58], R2 ;  /* 0x005d580201007387 */ /* 0x0003e20000100a00 */
[----:B0-----:R-:W-:-:S03]  /*e48a0*/  IADD3 R48, P2, PT, R46, R9, RZ ;  /* 0x000000092e307210 */ /* 0x001fc60007f5e0ff */
[----:B------:R-:W2:Y:S01]  /*e48b0*/  LDL.LU R59, [R1+0x5d60] ;  /* 0x005d6000013b7983 */ /* 0x000ea20000300800 */
[----:B-1----:R-:W-:Y:S02]  /*e48c0*/  IMAD.MOV.U32 R3, RZ, RZ, R41 ;  /* 0x000000ffff037224 */ /* 0x002fe400078e0029 */
[----:B------:R-:W-:Y:S02]  /*e48d0*/  IMAD.MOV.U32 R41, RZ, RZ, R38 ;  /* 0x000000ffff297224 */ /* 0x000fe400078e0026 */
[----:B------:R-:W-:Y:S02]  /*e48e0*/  IMAD.MOV.U32 R38, RZ, RZ, R39 ;  /* 0x000000ffff267224 */ /* 0x000fe400078e0027 */
[----:B------:R-:W-:Y:S02]  /*e48f0*/  IMAD.MOV.U32 R39, RZ, RZ, R36 ;  /* 0x000000ffff277224 */ /* 0x000fe400078e0024 */
[----:B------:R-:W-:Y:S01]  /*e4900*/  IMAD.MOV.U32 R36, RZ, RZ, R37 ;  /* 0x000000ffff247224 */ /* 0x000fe200078e0025 */
[----:B------:R0:W-:Y:S01]  /*e4910*/  STL.64 [R1+0x3868], R50 ;  /* 0x0038683201007387 */ /* 0x0001e20000100a00 */
[----:B------:R-:W-:-:S02]  /*e4920*/  IMAD.MOV.U32 R37, RZ, RZ, R29 ;  /* 0x000000ffff257224 */ /* 0x000fc400078e001d */
[----:B------:R-:W-:Y:S02]  /*e4930*/  IMAD.MOV.U32 R29, RZ, RZ, R28 ;  /* 0x000000ffff1d7224 */ /* 0x000fe400078e001c */
[----:B------:R-:W-:Y:S02]  /*e4940*/  IMAD.MOV.U32 R2, RZ, RZ, R40 ;  /* 0x000000ffff027224 */ /* 0x000fe400078e0028 */
[----:B------:R-:W-:Y:S02]  /*e4950*/  IMAD.MOV.U32 R28, RZ, RZ, R27 ;  /* 0x000000ffff1c7224 */ /* 0x000fe400078e001b */
[----:B------:R-:W-:Y:S01]  /*e4960*/  IMAD.MOV.U32 R27, RZ, RZ, R57 ;  /* 0x000000ffff1b7224 */ /* 0x000fe200078e0039 */
[----:B0-----:R-:W-:Y:S01]  /*e4970*/  IADD3 R50, P3, PT, R46, R7, RZ ;  /* 0x000000072e327210 */ /* 0x001fe20007f7e0ff */
[----:B------:R-:W-:Y:S02]  /*e4980*/  IMAD.MOV.U32 R57, RZ, RZ, R60 ;  /* 0x000000ffff397224 */ /* 0x000fe400078e003c */
[----:B------:R-:W-:-:S02]  /*e4990*/  IMAD.MOV.U32 R60, RZ, RZ, R61 ;  /* 0x000000ffff3c7224 */ /* 0x000fc400078e003d */
[----:B------:R-:W2:Y:S01]  /*e49a0*/  LDL.LU R61, [R1+0xe8] ;  /* 0x0000e800013d7983 */ /* 0x000ea20000300800 */
[----:B----4-:R-:W-:Y:S01]  /*e49b0*/  IMAD.X R3, R42, 0x1, R12, P4 ;  /* 0x000000012a037824 */ /* 0x010fe200020e060c */
[----:B------:R-:W-:Y:S01]  /*e49c0*/  IADD3 R2, P4, PT, R46, R14, RZ ;  /* 0x0000000e2e027210 */ /* 0x000fe20007f9e0ff */
[C---:B------:R-:W-:Y:S02]  /*e49d0*/  IMAD.X R49, R42.reuse, 0x1, R11, P2 ;  /* 0x000000012a317824 */ /* 0x040fe400010e060b */
[C---:B------:R-:W-:Y:S01]  /*e49e0*/  IMAD.X R51, R42.reuse, 0x1, R8, P3 ;  /* 0x000000012a337824 */ /* 0x040fe200018e0608 */
[----:B------:R0:W-:Y:S04]  /*e49f0*/  STL [R1+0x3864], R3 ;  /* 0x0038640301007387 */ /* 0x0001e80000100800 */
[----:B------:R-:W-:Y:S01]  /*e4a00*/  STL.64 [R1+0x3858], R48 ;  /* 0x0038583001007387 */ /* 0x000fe20000100a00 */
[----:B0-----:R-:W-:-:S03]  /*e4a10*/  IMAD.X R3, R42, 0x1, R16, P4 ;  /* 0x000000012a037824 */ /* 0x001fc600020e0610 */
[----:B------:R-:W-:Y:S04]  /*e4a20*/  STL.64 [R1+0x3850], R50 ;  /* 0x0038503201007387 */ /* 0x000fe80000100a00 */
[----:B------:R0:W-:Y:S04]  /*e4a30*/  STL.64 [R1+0x3848], R2 ;  /* 0x0038480201007387 */ /* 0x0001e80000100a00 */
[----:B0-----:R-:W4:Y:S01]  /*e4a40*/  LDL.LU.64 R2, [R1+0x5d58] ;  /* 0x005d580001027983 */ /* 0x001f220000300a00 */
[----:B------:R-:W-:Y:S01]  /*e4a50*/  IADD3 R48, P2, PT, R46, R5, RZ ;  /* 0x000000052e307210 */ /* 0x000fe20007f5e0ff */
        /* <DEDUP_REMOVED lines=8> */
[----:B------:R-:W-:-:S02]  /*e4ae0*/  IMAD.X R49, R42, 0x1, R6, P2 ;  /* 0x000000012a317824 */ /* 0x000fc400010e0606 */
[----:B------:R-:W-:Y:S02]  /*e4af0*/  IMAD.MOV.U32 R38, RZ, RZ, R36 ;  /* 0x000000ffff267224 */ /* 0x000fe400078e0024 */
[----:B------:R-:W-:Y:S02]  /*e4b00*/  IMAD.MOV.U32 R36, RZ, RZ, R29 ;  /* 0x000000ffff247224 */ /* 0x000fe400078e001d */
[----:B------:R-:W-:Y:S01]  /*e4b10*/  IMAD.MOV.U32 R29, RZ, RZ, R27 ;  /* 0x000000ffff1d7224 */ /* 0x000fe200078e001b */
[----:B------:R-:W-:Y:S01]  /*e4b20*/  STL.64 [R1+0x3840], R48 ;  /* 0x0038403001007387 */ /* 0x000fe20000100a00 */
[----:B------:R-:W-:Y:S02]  /*e4b30*/  IMAD.MOV.U32 R27, RZ, RZ, R57 ;  /* 0x000000ffff1b7224 */ /* 0x000fe400078e0039 */
[----:B------:R-:W-:-:S05]  /*e4b40*/  IMAD.X R51, R42, 0x1, R15, P3 ;  /* 0x000000012a337824 */ /* 0x000fca00018e060f */
[----:B------:R0:W-:Y:S02]  /*e4b50*/  STL.64 [R1+0x3838], R50 ;  /* 0x0038383201007387 */ /* 0x0001e40000100a00 */
[----:B0-----:R-:W-:-:S05]  /*e4b60*/  IADD3 R50, P3, PT, R47, R10, RZ ;  /* 0x0000000a2f327210 */ /* 0x001fca0007f7e0ff */
[----:B------:R-:W-:Y:S02]  /*e4b70*/  IMAD.X R51, R44, 0x1, R12, P3 ;  /* 0x000000012c337824 */ /* 0x000fe400018e060c */
[----:B--2---:R-:W-:Y:S01]  /*e4b80*/  IMAD.MOV.U32 R57, RZ, RZ, R61 ;  /* 0x000000ffff397224 */ /* 0x004fe200078e003d */
[----:B----4-:R-:W-:Y:S01]  /*e4b90*/  IADD3 R48, P2, PT, R46, R3, RZ ;  /* 0x000000032e307210 */ /* 0x010fe20007f5e0ff */
[----:B------:R-:W-:-:S04]  /*e4ba0*/  IMAD.X R61, R42, 0x1, R2, P4 ;  /* 0x000000012a3d7824 */ /* 0x000fc800020e0602 */
[----:B------:R-:W-:Y:S01]  /*e4bb0*/  IMAD.X R49, R42, 0x1, R4, P2 ;  /* 0x000000012a317824 */ /* 0x000fe200010e0604 */
[----:B------:R0:W-:Y:S04]  /*e4bc0*/  STL.64 [R1+0x3830], R60 ;  /* 0x0038303c01007387 */ /* 0x0001e80000100a00 */
[----:B0-----:R-:W2:Y:S04]  /*e4bd0*/  LDL.LU.64 R60, [R1+0x5d50] ;  /* 0x005d5000013c7983 */ /* 0x001ea80000300a00 */
[----:B------:R0:W-:Y:S04]  /*e4be0*/  STL.64 [R1+0x5d40], R2 ;  /* 0x005d400201007387 */ /* 0x0001e80000100a00 */
[----:B------:R1:W-:Y:S01]  /*e4bf0*/  STL.64 [R1+0x3828], R48 ;  /* 0x0038283001007387 */ /* 0x0003e20000100a00 */
[----:B0-----:R-:W-:-:S02]  /*e4c00*/  IADD3 R2, P4, PT, R47, R9, RZ ;  /* 0x000000092f027210 */ /* 0x001fc40007f9e0ff */
[----:B-1----:R-:W-:-:S03]  /*e4c10*/  IADD3 R48, P2, PT, R47, R7, RZ ;  /* 0x000000072f307210 */ /* 0x002fc60007f5e0ff */
[C---:B------:R-:W-:Y:S01]  /*e4c20*/  IMAD.X R3, R44.reuse, 0x1, R11, P4 ;  /* 0x000000012c037824 */ /* 0x040fe200020e060b */
[----:B------:R-:W-:Y:S01]  /*e4c30*/  STL.64 [R1+0x3820], R50 ;  /* 0x0038203201007387 */ /* 0x000fe20000100a00 */
[----:B------:R-:W-:-:S03]  /*e4c40*/  IMAD.X R49, R44, 0x1, R8, P2 ;  /* 0x000000012c317824 */ /* 0x000fc600010e0608 */
[----:B------:R-:W-:Y:S04]  /*e4c50*/  STL.64 [R1+0x3818], R2 ;  /* 0x0038180201007387 */ /* 0x000fe80000100a00 */
[----:B------:R0:W-:Y:S04]  /*e4c60*/  STL.64 [R1+0x3810], R48 ;  /* 0x0038103001007387 */ /* 0x0001e80000100a00 */
[----:B0-----:R-:W4:Y:S01]  /*e4c70*/  LDL.LU R49, [R1+0x5d48] ;  /* 0x005d480001317983 */ /* 0x001f220000300800 */
[C---:B------:R-:W-:Y:S02]  /*e4c80*/  IADD3 R50, P3, PT, R47.reuse, R14, RZ ;  /* 0x0000000e2f327210 */ /* 0x040fe40007f7e0ff */
[----:B------:R-:W-:-:S03]  /*e4c90*/  IADD3 R2, P4, PT, R47, R5, RZ ;  /* 0x000000052f027210 */ /* 0x000fc60007f9e0ff */
[C---:B------:R-:W-:Y:S02]  /*e4ca0*/  IMAD.X R51, R44.reuse, 0x1, R16, P3 ;  /* 0x000000012c337824 */ /* 0x040fe400018e0610 */
[----:B------:R-:W-:Y:S01]  /*e4cb0*/  IMAD.X R3, R44, 0x1, R6, P4 ;  /* 0x000000012c037824 */ /* 0x000fe200020e0606 */
[----:B--2---:R-:W-:-:S05]  /*e4cc0*/  SHF.R.S32.HI R42, RZ, 0x1f, R60 ;  /* 0x0000001fff2a7819 */ /* 0x004fca000001143c */
        /* <DEDUP_REMOVED lines=11> */
[----:B----4-:R-:W-:Y:S04]  /*e4d80*/  STL.64 [R1+0x5d38], R48 ;  /* 0x005d383001007387 */ /* 0x010fe80000100a00 */
[----:B------:R-:W-:Y:S04]  /*e4d90*/  STL.64 [R1+0x3808], R50 ;  /* 0x0038083201007387 */ /* 0x000fe80000100a00 */
[----:B------:R0:W-:Y:S04]  /*e4da0*/  STL.64 [R1+0x3800], R2 ;  /* 0x0038000201007387 */ /* 0x0001e80000100a00 */
[----:B0-----:R-:W4:Y:S01]  /*e4db0*/  LDL.LU.64 R2, [R1+0x5d40] ;  /* 0x005d400001027983 */ /* 0x001f220000300a00 */
[----:B------:R-:W-:-:S02]  /*e4dc0*/  IADD3 R48, P2, PT, R47, R13, RZ ;  /* 0x0000000d2f307210 */ /* 0x000fc40007f5e0ff */
[----:B------:R-:W-:-:S03]  /*e4dd0*/  IADD3 R50, P3, PT, R47, R0, RZ ;  /* 0x000000002f327210 */ /* 0x000fc60007f7e0ff */
[----:B------:R-:W-:-:S05]  /*e4de0*/  IMAD.X R49, R44, 0x1, R15, P2 ;  /* 0x000000012c317824 */ /* 0x000fca00010e060f */
[----:B------:R0:W-:Y:S02]  /*e4df0*/  STL.64 [R1+0x37f8], R48 ;  /* 0x0037f83001007387 */ /* 0x0001e40000100a00 */
[----:B0-----:R-:W-:-:S05]  /*e4e00*/  IADD3 R48, P2, PT, R45, R10, RZ ;  /* 0x0000000a2d307210 */ /* 0x001fca0007f5e0ff */
[----:B------:R-:W-:Y:S01]  /*e4e10*/  IMAD.X R49, R17, 0x1, R12, P2 ;  /* 0x0000000111317824 */ /* 0x000fe200010e060c */
[----:B----4-:R-:W-:Y:S01]  /*e4e20*/  IADD3 R46, P4, PT, R47, R3, RZ ;  /* 0x000000032f2e7210 */ /* 0x010fe20007f9e0ff */
[----:B------:R-:W-:-:S04]  /*e4e30*/  IMAD.X R51, R44, 0x1, R2, P3 ;  /* 0x000000012c337824 */ /* 0x000fc800018e0602 */
[----:B------:R-:W-:Y:S01]  /*e4e40*/  IMAD.X R47, R44, 0x1, R4, P4 ;  /* 0x000000012c2f7824 */ /* 0x000fe200020e0604 */
[----:B------:R0:W-:Y:S04]  /*e4e50*/  STL.64 [R1+0x37f0], R50 ;  /* 0x0037f03201007387 */ /* 0x0001e80000100a00 */
[----:B------:R1:W-:Y:S01]  /*e4e60*/  STL.64 [R1+0x37e8], R46 ;  /* 0x0037e82e01007387 */ /* 0x0003e20000100a00 */
[----:B------:R-:W-:-:S03]  /*e4e70*/  IMAD.MOV.U32 R44, RZ, RZ, R43 ;  /* 0x000000ffff2c7224 */ /* 0x000fc600078e002b */
[----:B------:R4:W-:Y:S01]  /*e4e80*/  STL.64 [R1+0x37e0], R48 ;  /* 0x0037e03001007387 */ /* 0x0009e20000100a00 */
[C---:B0-----:R-:W-:Y:S02]  /*e4e90*/  IADD3 R50, P3, PT, R45.reuse, R9, RZ ;  /* 0x000000092d327210 */ /* 0x041fe40007f7e0ff */
[----:B-1----:R-:W-:-:S03]  /*e4ea0*/  IADD3 R46, P4, PT, R45, R7, RZ ;  /* 0x000000072d2e7210 */ /* 0x002fc60007f9e0ff */
[----:B------:R-:W-:Y:S01]  /*e4eb0*/  IMAD.X R51, R17, 0x1, R11, P3 ;  /* 0x0000000111337824 */ /* 0x000fe200018e060b */
[----:B----4-:R-:W-:Y:S01]  /*e4ec0*/  IADD3 R48, P2, PT, R45, R14, RZ ;  /* 0x0000000e2d307210 */ /* 0x010fe20007f5e0ff */
[----:B------:R-:W-:Y:S02]  /*e4ed0*/  IMAD.MOV.U32 R43, RZ, RZ, R41 ;  /* 0x000000ffff2b7224 */ /* 0x000fe400078e0029 */
[----:B------:R-:W-:Y:S02]  /*e4ee0*/  IMAD.X R47, R17, 0x1, R8, P4 ;  /* 0x00000001112f7824 */ /* 0x000fe400020e0608 */
[----:B------:R-:W-:Y:S02]  /*e4ef0*/  IMAD.MOV.U32 R41, RZ, RZ, R38 ;  /* 0x000000ffff297224 */ /* 0x000fe400078e0026 */
[----:B------:R-:W-:Y:S02]  /*e4f00*/  IMAD.MOV.U32 R38, RZ, RZ, R39 ;  /* 0x000000ffff267224 */ /* 0x000fe400078e0027 */
[----:B------:R-:W-:-:S02]  /*e4f10*/  IMAD.MOV.U32 R39, RZ, RZ, R36 ;  /* 0x000000ffff277224 */ /* 0x000fc400078e0024 */
[----:B------:R-:W-:Y:S01]  /*e4f20*/  IMAD.X R49, R17, 0x1, R16, P2 ;  /* 0x0000000111317824 */ /* 0x000fe200010e0610 */
[----:B------:R0:W-:Y:S01]  /*e4f30*/  STL.64 [R1+0x37d8], R50 ;  /* 0x0037d83201007387 */ /* 0x0001e20000100a00 */
[----:B------:R-:W-:Y:S02]  /*e4f40*/  IMAD.MOV.U32 R36, RZ, RZ, R35 ;  /* 0x000000ffff247224 */ /* 0x000fe400078e0023 */
[----:B------:R-:W-:Y:S01]  /*e4f50*/  IMAD.MOV.U32 R35, RZ, RZ, R26 ;  /* 0x000000ffff237224 */ /* 0x000fe200078e001a */
[----:B------:R1:W-:Y:S01]  /*e4f60*/  STL.64 [R1+0x37d0], R46 ;  /* 0x0037d02e01007387 */ /* 0x0003e20000100a00 */
[----:B------:R-:W-:-:S03]  /*e4f70*/  IMAD.MOV.U32 R26, RZ, RZ, R61 ;  /* 0x000000ffff1a7224 */ /* 0x000fc600078e003d */
[----:B------:R-:W4:Y:S01]  /*e4f80*/  LDL.LU R61, [R1+0x1e0] ;  /* 0x0001e000013d7983 */ /* 0x000f220000300800 */
[----:B0-----:R-:W-:-:S03]  /*e4f90*/  IADD3 R50, P3, PT, R45, R5, RZ ;  /* 0x000000052d327210 */ /* 0x001fc60007f7e0ff */
[----:B------:R0:W-:Y:S01]  /*e4fa0*/  STL.64 [R1+0x37c8], R48 ;  /* 0x0037c83001007387 */ /* 0x0001e20000100a00 */
[----:B-1----:R-:W-:Y:S01]  /*e4fb0*/  IADD3 R46, P4, PT, R45, R13, RZ ;  /* 0x0000000d2d2e7210 */ /* 0x002fe20007f9e0ff */
[----:B------:R-:W-:-:S04]  /*e4fc0*/  IMAD.X R51, R17, 0x1, R6, P3 ;  /* 0x0000000111337824 */ /* 0x000fc800018e0606 */
[----:B------:R-:W-:Y:S01]  /*e4fd0*/  IMAD.X R47, R17, 0x1, R15, P4 ;  /* 0x00000001112f7824 */ /* 0x000fe200020e060f */
[----:B0-----:R-:W-:Y:S01]  /*e4fe0*/  IADD3 R48, P2, PT, R45, R0, RZ ;  /* 0x000000002d307210 */ /* 0x001fe20007f5e0ff */
[----:B------:R-:W-:Y:S04]  /*e4ff0*/  STL.64 [R1+0x37c0], R50 ;  /* 0x0037c03201007387 */ /* 0x000fe80000100a00 */
[----:B------:R-:W-:Y:S01]  /*e5000*/  IMAD.X R49, R17, 0x1, R2, P2 ;  /* 0x0000000111317824 */ /* 0x000fe200010e0602 */
[----:B------:R-:W-:Y:S04]  /*e5010*/  STL.64 [R1+0x37b8], R46 ;  /* 0x0037b82e01007387 */ /* 0x000fe80000100a00 */
[----:B------:R0:W-:Y:S04]  /*e5020*/  STL.64 [R1+0x37b0], R48 ;  /* 0x0037b03001007387 */ /* 0x0001e80000100a00 */
[----:B0-----:R-:W2:Y:S01]  /*e5030*/  LDL.LU.64 R48, [R1+0x5d38] ;  /* 0x005d380001307983 */ /* 0x001ea20000300a00 */
[----:B------:R-:W-:-:S03]  /*e5040*/  IADD3 R50, P3, PT, R45, R3, RZ ;  /* 0x000000032d327210 */ /* 0x000fc60007f7e0ff */
[----:B------:R0:W-:Y:S02]  /*e5050*/  STL.64 [R1+0x5d28], R2 ;  /* 0x005d280201007387 */ /* 0x0001e40000100a00 */
[----:B------:R-:W-:Y:S02]  /*e5060*/  IMAD.X R51, R17, 0x1, R4, P3 ;  /* 0x0000000111337824 */ /* 0x000fe400018e0604 */
[----:B------:R-:W3:Y:S01]  /*e5070*/  LDL.LU R17, [R1+0x5d30] ;  /* 0x005d300001117983 */ /* 0x000ee20000300800 */
[C---:B------:R-:W-:Y:S02]  /*e5080*/  IADD3 R46, P4, PT, R60.reuse, R10, RZ ;  /* 0x0000000a3c2e7210 */ /* 0x040fe40007f9e0ff */
[----:B0-----:R-:W-:Y:S01]  /*e5090*/  IADD3 R2, P2, PT, R60, R9, RZ ;  /* 0x000000093c027210 */ /* 0x001fe20007f5e0ff */
[----:B------:R0:W-:Y:S01]  /*e50a0*/  STL.64 [R1+0x37a8], R50 ;  /* 0x0037a83201007387 */ /* 0x0001e20000100a00 */
[----:B------:R-:W-:Y:S02]  /*e50b0*/  IMAD.MOV.U32 R45, RZ, RZ, R44 ;  /* 0x000000ffff2d7224 */ /* 0x000fe400078e002c */
[----:B------:R-:W-:-:S02]  /*e50c0*/  IMAD.MOV.U32 R44, RZ, RZ, R41 ;  /* 0x000000ffff2c7224 */ /* 0x000fc400078e0029 */
[----:B------:R-:W-:Y:S01]  /*e50d0*/  IMAD.MOV.U32 R41, RZ, RZ, R38 ;  /* 0x000000ffff297224 */ /* 0x000fe200078e0026 */
[----:B0-----:R-:W-:Y:S01]  /*e50e0*/  IADD3 R50, P3, PT, R60, R7, RZ ;  /* 0x000000073c327210 */ /* 0x001fe20007f7e0ff */
[----:B------:R-:W-:Y:S02]  /*e50f0*/  IMAD.MOV.U32 R38, RZ, RZ, R39 ;  /* 0x000000ffff267224 */ /* 0x000fe400078e0027 */
[----:B------:R-:W-:Y:S02]  /*e5100*/  IMAD.MOV.U32 R39, RZ, RZ, R36 ;  /* 0x000000ffff277224 */ /* 0x000fe400078e0024 */
[----:B------:R-:W-:Y:S02]  /*e5110*/  IMAD.MOV.U32 R36, RZ, RZ, R34 ;  /* 0x000000ffff247224 */ /* 0x000fe400078e0022 */
[----:B------:R-:W-:Y:S02]  /*e5120*/  IMAD.MOV.U32 R34, RZ, RZ, R25 ;  /* 0x000000ffff227224 */ /* 0x000fe400078e0019 */
[----:B------:R-:W-:-:S02]  /*e5130*/  IMAD.MOV.U32 R25, RZ, RZ, R59 ;  /* 0x000000ffff197224 */ /* 0x000fc400078e003b */
[C---:B--2---:R-:W-:Y:S02]  /*e5140*/  IMAD.X R47, R48.reuse, 0x1, R12, P4 ;  /* 0x00000001302f7824 */ /* 0x044fe400020e060c */
        /* <DEDUP_REMOVED lines=9> */
[----:B------:R-:W2:Y:S04]  /*e51e0*/  LDL.LU R59, [R1+0x120] ;  /* 0x00012000013b7983 */ /* 0x000ea80000300800 */
[----:B------:R-:W-:Y:S04]  /*e51f0*/  STL.64 [R1+0x3788], R46 ;  /* 0x0037882e01007387 */ /* 0x000fe80000100a00 */
[----:B---3--:R-:W-:Y:S04]  /*e5200*/  STL.64 [R1+0x5d18], R16 ;  /* 0x005d181001007387 */ /* 0x008fe80000100a00 */
[----:B------:R0:W-:Y:S04]  /*e5210*/  STL.64 [R1+0x3780], R2 ;  /* 0x0037800201007387 */ /* 0x0001e80000100a00 */
[----:B0-----:R-:W3:Y:S01]  /*e5220*/  LDL.LU.64 R2, [R1+0x5d28] ;  /* 0x005d280001027983 */ /* 0x001ee20000300a00 */
[----:B------:R-:W-:-:S02]  /*e5230*/  IADD3 R50, P3, PT, R60, R13, RZ ;  /* 0x0000000d3c327210 */ /* 0x000fc40007f7e0ff */
[----:B------:R-:W-:-:S03]  /*e5240*/  IADD3 R46, P4, PT, R60, R0, RZ ;  /* 0x000000003c2e7210 */ /* 0x000fc60007f9e0ff */
[C---:B------:R-:W-:Y:S02]  /*e5250*/  IMAD.X R51, R48.reuse, 0x1, R15, P3 ;  /* 0x0000000130337824 */ /* 0x040fe400018e060f */
[----:B---3--:R-:W-:Y:S01]  /*e5260*/  IMAD.X R47, R48, 0x1, R2, P4 ;  /* 0x00000001302f7824 */ /* 0x008fe200020e0602 */
[----:B------:R-:W-:Y:S02]  /*e5270*/  IADD3 R16, P2, PT, R60, R3, RZ ;  /* 0x000000033c107210 */ /* 0x000fe40007f5e0ff */
[----:B------:R-:W3:Y:S04]  /*e5280*/  LDL.LU R60, [R1+0x5d20] ;  /* 0x005d2000013c7983 */ /* 0x000ee80000300800 */
        /* <DEDUP_REMOVED lines=8> */
[----:B------:R-:W-:Y:S04]  /*e5310*/  STL.64 [R1+0x3760], R50 ;  /* 0x0037603201007387 */ /* 0x000fe80000100a00 */
[----:B------:R1:W-:Y:S01]  /*e5320*/  STL.64 [R1+0x3758], R46 ;  /* 0x0037582e01007387 */ /* 0x0003e20000100a00 */
[C---:B------:R-:W-:Y:S02]  /*e5330*/  IADD3 R48, P3, PT, R42.reuse, R14, RZ ;  /* 0x0000000e2a307210 */ /* 0x040fe40007f7e0ff */
[----:B0-----:R-:W-:Y:S01]  /*e5340*/  IADD3 R16, P2, PT, R42, R7, RZ ;  /* 0x000000072a107210 */ /* 0x001fe20007f5e0ff */
[----:B-1----:R-:W-:Y:S02]  /*e5350*/  IMAD.MOV.U32 R47, RZ, RZ, R41 ;  /* 0x000000ffff2f7224 */ /* 0x002fe400078e0029 */
[----:B------:R-:W-:-:S02]  /*e5360*/  IMAD.MOV.U32 R41, RZ, RZ, R38 ;  /* 0x000000ffff297224 */ /* 0x000fc400078e0026 */
[----:B------:R-:W-:Y:S02]  /*e5370*/  IMAD.MOV.U32 R38, RZ, RZ, R39 ;  /* 0x000000ffff267224 */ /* 0x000fe400078e0027 */
[----:B------:R-:W-:Y:S02]  /*e5380*/  IMAD.MOV.U32 R39, RZ, RZ, R36 ;  /* 0x000000ffff277224 */ /* 0x000fe400078e0024 */
[----:B------:R-:W-:Y:S02]  /*e5390*/  IMAD.MOV.U32 R36, RZ, RZ, R34 ;  /* 0x000000ffff247224 */ /* 0x000fe400078e0022 */
[----:B------:R-:W-:Y:S02]  /*e53a0*/  IMAD.MOV.U32 R34, RZ, RZ, R33 ;  /* 0x000000ffff227224 */ /* 0x000fe400078e0021 */
[----:B------:R-:W-:Y:S02]  /*e53b0*/  IMAD.MOV.U32 R33, RZ, RZ, R32 ;  /* 0x000000ffff217224 */ /* 0x000fe400078e0020 */
[----:B------:R-:W-:-:S02]  /*e53c0*/  IMAD.MOV.U32 R32, RZ, RZ, R31 ;  /* 0x000000ffff207224 */ /* 0x000fc400078e001f */
[----:B------:R-:W-:Y:S01]  /*e53d0*/  IMAD.X R17, R40, 0x1, R8, P2 ;  /* 0x0000000128117824 */ /* 0x000fe200010e0608 */
[----:B------:R-:W-:Y:S01]  /*e53e0*/  STL [R1+0x3748], R48 ;  /* 0x0037483001007387 */ /* 0x000fe20000100800 */
[----:B------:R-:W-:Y:S02]  /*e53f0*/  IMAD.MOV.U32 R31, RZ, RZ, R30 ;  /* 0x000000ffff1f7224 */ /* 0x000fe400078e001e */
[----:B------:R-:W-:Y:S02]  /*e5400*/  IMAD.MOV.U32 R30, RZ, RZ, R23 ;  /* 0x000000ffff1e7224 */ /* 0x000fe400078e0017 */
[----:B------:R-:W2:Y:S04]  /*e5410*/  LDL.LU R23, [R1+0x2bc] ;  /* 0x0002bc0001177983 */ /* 0x000ea80000300800 */
        /* <DEDUP_REMOVED lines=8> */
[C---:B------:R-:W-:Y:S02]  /*e54a0*/  IMAD.X R49, R40.reuse, 0x1, R15, P2 ;  /* 0x0000000128317824 */ /* 0x040fe400010e060f */
[----:B--2---:R-:W-:Y:S01]  /*e54b0*/  IMAD.X R47, R40, 0x1, R16, P3 ;  /* 0x00000001282f7824 */ /* 0x004fe200018e0610 */
[----:B------:R-:W-:-:S04]  /*e54c0*/  IADD3 R46, P3, PT, R42, R0, RZ ;  /* 0x000000002a2e7210 */ /* 0x000fc80007f7e0ff */
[----:B------:R0:W-:Y:S04]  /*e54d0*/  STL [R1+0x374c], R47 ;  /* 0x00374c2f01007387 */ /* 0x0001e80000100800 */
[----:B------:R1:W-:Y:S04]  /*e54e0*/  STL.64 [R1+0x3740], R50 ;  /* 0x0037403201007387 */ /* 0x0003e80000100a00 */
[----:B------:R2:W-:Y:S01]  /*e54f0*/  STL.64 [R1+0x3738], R48 ;  /* 0x0037383001007387 */ /* 0x0005e20000100a00 */
[----:B0-----:R-:W-:Y:S01]  /*e5500*/  IMAD.X R47, R40, 0x1, R2, P3 ;  /* 0x00000001282f7824 */ /* 0x001fe200018e0602 */
[----:B-1----:R-:W-:-:S02]  /*e5510*/  IADD3 R50, P4, PT, R42, R3, RZ ;  /* 0x000000032a327210 */ /* 0x002fc40007f9e0ff */
[----:B--2---:R-:W2:Y:S01]  /*e5520*/  LDL.LU R49, [R1+0x5d10] ;  /* 0x005d100001317983 */ /* 0x004ea20000300800 */
[----:B------:R-:W-:Y:S02]  /*e5530*/  IADD3 R48, P2, PT, R45, R10, RZ ;  /* 0x0000000a2d307210 */ /* 0x000fe40007f5e0ff */
[----:B------:R-:W-:Y:S01]  /*e5540*/  IMAD.X R51, R40, 0x1, R4, P4 ;  /* 0x0000000128337824 */ /* 0x000fe200020e0604 */
[----:B------:R-:W-:Y:S04]  /*e5550*/  STL.64 [R1+0x3730], R46 ;  /* 0x0037302e01007387 */ /* 0x000fe80000100a00 */
[----:B------:R-:W-:Y:S01]  /*e5560*/  STL [R1+0x3720], R48 ;  /* 0x0037203001007387 */ /* 0x000fe20000100800 */
[----:B------:R-:W-:-:S03]  /*e5570*/  IMAD.MOV.U32 R40, RZ, RZ, R38 ;  /* 0x000000ffff287224 */ /* 0x000fc600078e0026 */
[----:B------:R0:W-:Y:S01]  /*e5580*/  STL.64 [R1+0x3728], R50 ;  /* 0x0037283201007387 */ /* 0x0001e20000100a00 */
[----:B------:R-:W-:Y:S02]  /*e5590*/  IMAD.MOV.U32 R38, RZ, RZ, R36 ;  /* 0x000000ffff267224 */ /* 0x000fe400078e0024 */
[----:B------:R-:W-:Y:S02]  /*e55a0*/  IMAD.MOV.U32 R36, RZ, RZ, R29 ;  /* 0x000000ffff247224 */ /* 0x000fe400078e001d */
[----:B------:R-:W-:Y:S02]  /*e55b0*/  IMAD.MOV.U32 R29, RZ, RZ, R28 ;  /* 0x000000ffff1d7224 */ /* 0x000fe400078e001c */
[----:B------:R-:W3:Y:S01]  /*e55c0*/  LDL.LU R28, [R1+0xf8] ;  /* 0x0000f800011c7983 */ /* 0x000ee20000300800 */
[----:B0-----:R-:W-:Y:S02]  /*e55d0*/  IMAD.MOV.U32 R50, RZ, RZ, R41 ;  /* 0x000000ffff327224 */ /* 0x001fe400078e0029 */
[----:B------:R-:W-:-:S02]  /*e55e0*/  IMAD.MOV.U32 R41, RZ, RZ, R39 ;  /* 0x000000ffff297224 */ /* 0x000fc400078e0027 */
[----:B------:R-:W-:Y:S02]  /*e55f0*/  IMAD.MOV.U32 R39, RZ, RZ, R32 ;  /* 0x000000ffff277224 */ /* 0x000fe400078e0020 */
[----:B------:R-:W-:Y:S02]  /*e5600*/  IMAD.MOV.U32 R32, RZ, RZ, R31 ;  /* 0x000000ffff207224 */ /* 0x000fe400078e001f */
[----:B------:R-:W-:Y:S02]  /*e5610*/  IMAD.MOV.U32 R31, RZ, RZ, R30 ;  /* 0x000000ffff1f7224 */ /* 0x000fe400078e001e */
[----:B------:R-:W-:Y:S02]  /*e5620*/  IMAD.MOV.U32 R30, RZ, RZ, R27 ;  /* 0x000000ffff1e7224 */ /* 0x000fe400078e001b */
[----:B------:R-:W-:Y:S02]  /*e5630*/  IMAD.MOV.U32 R27, RZ, RZ, R17 ;  /* 0x000000ffff1b7224 */ /* 0x000fe400078e0011 */
[----:B------:R-:W3:Y:S01]  /*e5640*/  LDL.LU R17, [R1+0x5d0c] ;  /* 0x005d0c0001117983 */ /* 0x000ee20000300800 */
[----:B------:R-:W-:-:S03]  /*e5650*/  IADD3 R46, P3, PT, R45, R9, RZ ;  /* 0x000000092d2e7210 */ /* 0x000fc60007f7e0ff */
[----:B------:R0:W-:Y:S02]  /*e5660*/  STL [R1+0x5cf0], R50 ;  /* 0x005cf03201007387 */ /* 0x0001e40000100800 */
[----:B------:R-:W-:Y:S02]  /*e5670*/  IMAD.X R47, R43, 0x1, R11, P3 ;  /* 0x000000012b2f7824 */ /* 0x000fe400018e060b */
        /* <DEDUP_REMOVED lines=9> */
[----:B--2---:R-:W-:Y:S02]  /*e5710*/  IMAD.MOV.U32 R51, RZ, RZ, R49 ;  /* 0x000000ffff337224 */ /* 0x004fe400078e0031 */
[----:B------:R-:W-:Y:S01]  /*e5720*/  IMAD.X R51, R43, 0x1, R12, P2 ;  /* 0x000000012b337824 */ /* 0x000fe200010e060c */
[----:B------:R-:W-:Y:S01]  /*e5730*/  IADD3 R50, P2, PT, R45, R14, RZ ;  /* 0x0000000e2d327210 */ /* 0x000fe20007f5e0ff */
[----:B------:R-:W-:-:S03]  /*e5740*/  IMAD.X R49, R43, 0x1, R8, P4 ;  /* 0x000000012b317824 */ /* 0x000fc600020e0608 */
[----:B------:R0:W-:Y:S04]  /*e5750*/  STL [R1+0x3724], R51 ;  /* 0x0037243301007387 */ /* 0x0001e80000100800 */
[----:B------:R1:W-:Y:S01]  /*e5760*/  STL.64 [R1+0x3718], R46 ;  /* 0x0037182e01007387 */ /* 0x0003e20000100a00 */
[----:B0-----:R-:W-:Y:S01]  /*e5770*/  IMAD.X R51, R43, 0x1, R16, P2 ;  /* 0x000000012b337824 */ /* 0x001fe200010e0610 */
[----:B-1----:R-:W-:Y:S02]  /*e5780*/  IADD3 R46, P3, PT, R45, R5, RZ ;  /* 0x000000052d2e7210 */ /* 0x002fe40007f7e0ff */
[----:B------:R-:W-:Y:S03]  /*e5790*/  STL.64 [R1+0x3710], R48 ;  /* 0x0037103001007387 */ /* 0x000fe60000100a00 */
[----:B------:R-:W-:Y:S01]  /*e57a0*/  IMAD.X R47, R43, 0x1, R6, P3 ;  /* 0x000000012b2f7824 */ /* 0x000fe200018e0606 */
[----:B------:R-:W2:Y:S04]  /*e57b0*/  LDL.LU R19, [R1+0x5d08] ;  /* 0x005d080001137983 */ /* 0x000ea80000300800 */
[----:B------:R-:W-:Y:S04]  /*e57c0*/  STL.64 [R1+0x3708], R50 ;  /* 0x0037083201007387 */ /* 0x000fe80000100a00 */
[----:B---3--:R-:W-:Y:S04]  /*e57d0*/  STL.64 [R1+0x5cf8], R16 ;  /* 0x005cf81001007387 */ /* 0x008fe80000100a00 */
[----:B------:R0:W-:Y:S04]  /*e57e0*/  STL.64 [R1+0x3700], R46 ;  /* 0x0037002e01007387 */ /* 0x0001e80000100a00 */
[----:B0-----:R-:W3:Y:S01]  /*e57f0*/  LDL.LU R47, [R1+0x5d04] ;  /* 0x005d0400012f7983 */ /* 0x001ee20000300800 */
[----:B------:R-:W-:-:S02]  /*e5800*/  IADD3 R48, P4, PT, R45, R13, RZ ;  /* 0x0000000d2d307210 */ /* 0x000fc40007f9e0ff */
[----:B------:R-:W-:-:S03]  /*e5810*/  IADD3 R50, P2, PT, R45, R0, RZ ;  /* 0x000000002d327210 */ /* 0x000fc60007f5e0ff */
[----:B------:R-:W-:Y:S01]  /*e5820*/  IMAD.X R49, R43, 0x1, R15, P4 ;  /* 0x000000012b317824 */ /* 0x000fe200020e060f */
[----:B------:R-:W-:Y:S01]  /*e5830*/  IADD3 R16, P3, PT, R45, R3, RZ ;  /* 0x000000032d107210 */ /* 0x000fe20007f7e0ff */
[----:B------:R-:W-:-:S03]  /*e5840*/  IMAD.X R51, R43, 0x1, R2, P2 ;  /* 0x000000012b337824 */ /* 0x000fc600010e0602 */
[----:B------:R0:W-:Y:S01]  /*e5850*/  STL.64 [R1+0x36f8], R48 ;  /* 0x0036f83001007387 */ /* 0x0001e20000100a00 */
[----:B------:R-:W-:-:S03]  /*e5860*/  IMAD.X R17, R43, 0x1, R4, P3 ;  /* 0x000000012b117824 */ /* 0x000fc600018e0604 */
[----:B------:R1:W-:Y:S01]  /*e5870*/  STL.64 [R1+0x36f0], R50 ;  /* 0x0036f03201007387 */ /* 0x0003e20000100a00 */
[----:B0-----:R-:W-:-:S03]  /*e5880*/  IADD3 R48, P4, PT, R44, R10, RZ ;  /* 0x0000000a2c307210 */ /* 0x001fc60007f9e0ff */
[----:B------:R0:W-:Y:S01]  /*e5890*/  STL.64 [R1+0x36e8], R16 ;  /* 0x0036e81001007387 */ /* 0x0001e20000100a00 */
[C---:B-1----:R-:W-:Y:S02]  /*e58a0*/  IADD3 R50, P2, PT, R44.reuse, R9, RZ ;  /* 0x000000092c327210 */ /* 0x042fe40007f5e0ff */
[----:B0-----:R-:W-:Y:S01]  /*e58b0*/  IADD3 R16, P3, PT, R44, R7, RZ ;  /* 0x000000072c107210 */ /* 0x001fe20007f7e0ff */
[C---:B---3--:R-:W-:Y:S02]  /*e58c0*/  IMAD.X R49, R47.reuse, 0x1, R12, P4 ;  /* 0x000000012f317824 */ /* 0x048fe400020e060c */
        /* <DEDUP_REMOVED lines=20> */
[----:B------:R-:W-:Y:S01]  /*e5a10*/  IMAD.MOV.U32 R37, RZ, RZ, R25 ;  /* 0x000000ffff257224 */ /* 0x000fe200078e0019 */
[----:B------:R-:W4:Y:S01]  /*e5a20*/  LDL.LU R55, [R1+0x5cf4] ;  /* 0x005cf40001377983 */ /* 0x000f220000300800 */
[----:B------:R-:W-:-:S03]  /*e5a30*/  IMAD.X R51, R47, 0x1, R6, P2 ;  /* 0x000000012f337824 */ /* 0x000fc600010e0606 */
[----:B------:R-:W4:Y:S01]  /*e5a40*/  LDL.LU R25, [R1+0x144] ;  /* 0x0001440001197983 */ /* 0x000f220000300800 */
[----:B---3--:R-:W-:Y:S02]  /*e5a50*/  IMAD.MOV.U32 R5, RZ, RZ, R49 ;  /* 0x000000ffff057224 */ /* 0x008fe400078e0031 */
[C---:B------:R-:W-:Y:S02]  /*e5a60*/  IMAD.X R49, R47.reuse, 0x1, R15, P3 ;  /* 0x000000012f317824 */ /* 0x040fe400018e060f */
[----:B--2---:R-:W-:Y:S01]  /*e5a70*/  IMAD.X R5, R47, 0x1, R16, P4 ;  /* 0x000000012f057824 */ /* 0x004fe200020e0610 */
[----:B------:R-:W-:-:S04]  /*e5a80*/  IADD3 R4, P4, PT, R44, R0, RZ ;  /* 0x000000002c047210 */ /* 0x000fc80007f9e0ff */
        /* <DEDUP_REMOVED lines=13> */
[----:B---3--:R-:W-:Y:S02]  /*e5b60*/  IMAD.X R45, R47, 0x1, R4, P2 ;  /* 0x000000012f2d7824 */ /* 0x008fe400010e0604 */
        /* <DEDUP_REMOVED lines=11> */
[----:B------:R-:W-:Y:S02]  /*e5c20*/  IMAD.X R45, R42, 0x1, R8, P2 ;  /* 0x000000012a2d7824 */ /* 0x000fe400010e0608 */
[----:B------:R-:W-:Y:S02]  /*e5c30*/  IMAD.MOV.U32 R33, RZ, RZ, R60 ;  /* 0x000000ffff217224 */ /* 0x000fe400078e003c */
[----:B------:R-:W2:Y:S04]  /*e5c40*/  LDL.LU R60, [R1+0x5ce0] ;  /* 0x005ce000013c7983 */ /* 0x000ea80000300800 */
[----:B------:R0:W-:Y:S04]  /*e5c50*/  STL.64 [R1+0x36a0], R48 ;  /* 0x0036a03001007387 */ /* 0x0001e80000100a00 */
[----:B------:R1:W-:Y:S04]  /*e5c60*/  STL.64 [R1+0x3698], R2 ;  /* 0x0036980201007387 */ /* 0x0003e80000100a00 */
[----:B------:R3:W-:Y:S01]  /*e5c70*/  STL.64 [R1+0x3690], R44 ;  /* 0x0036902c01007387 */ /* 0x0007e20000100a00 */
[----:B0-----:R-:W-:-:S02]  /*e5c80*/  IADD3 R48, P3, PT, R50, R14, RZ ;  /* 0x0000000e32307210 */ /* 0x001fc40007f7e0ff */
[----:B-1----:R-:W-:Y:S01]  /*e5c90*/  IADD3 R2, P4, PT, R50, R5, RZ ;  /* 0x0000000532027210 */ /* 0x002fe20007f9e0ff */
[----:B---3--:R-:W-:Y:S02]  /*e5ca0*/  IMAD.MOV.U32 R44, RZ, RZ, R43 ;  /* 0x000000ffff2c7224 */ /* 0x008fe400078e002b */
        /* <DEDUP_REMOVED lines=36> */
[----:B------:R-:W-:Y:S01]  /*e5ef0*/  IMAD.MOV.U32 R30, RZ, RZ, R29 ;  /* 0x000000ffff1e7224 */ /* 0x000fe200078e001d */
[----:B------:R0:W-:Y:S01]  /*e5f00*/  STL.64 [R1+0x3678], R48 ;  /* 0x0036783001007387 */ /* 0x0001e20000100a00 */
[----:B------:R-:W-:-:S02]  /*e5f10*/  IMAD.MOV.U32 R29, RZ, RZ, R28 ;  /* 0x000000ffff1d7224 */ /* 0x000fc400078e001c */
[----:B------:R-:W-:Y:S01]  /*e5f20*/  IMAD.MOV.U32 R28, RZ, RZ, R27 ;  /* 0x000000ffff1c7224 */ /* 0x000fe200078e001b */
[----:B------:R1:W-:Y:S01]  /*e5f30*/  STL.64 [R1+0x3658], R50 ;  /* 0x0036583201007387 */ /* 0x0003e20000100a00 */
[----:B------:R-:W-:-:S03]  /*e5f40*/  IMAD.MOV.U32 R27, RZ, RZ, R57 ;  /* 0x000000ffff1b7224 */ /* 0x000fc600078e0039 */
[----:B------:R-:W2:Y:S01]  /*e5f50*/  LDL.LU R57, [R1+0x160] ;  /* 0x0001600001397983 */ /* 0x000ea20000300800 */
        /* <DEDUP_REMOVED lines=19> */
[----:B0-----:R-:W3:Y:S01]  /*e6090*/  LDL.LU R44, [R1+0x5cd0] ;  /* 0x005cd000012c7983 */ /* 0x001ee20000300800 */
[----:B------:R-:W-:Y:S02]  /*e60a0*/  IADD3 R48, P3, PT, R40, R3, RZ ;  /* 0x0000000328307210 */ /* 0x000fe40007f7e0ff */
[----:B------:R-:W-:-:S02]  /*e60b0*/  IADD3 R50, P4, PT, R47, R10, RZ ;  /* 0x0000000a2f327210 */ /* 0x000fc40007f9e0ff */
[----:B------:R-:W-:Y:S01]  /*e60c0*/  IADD3 R40, P2, PT, R47, R9, RZ ;  /* 0x000000092f287210 */ /* 0x000fe20007f5e0ff */
[----:B------:R-:W-:Y:S02]  /*e60d0*/  IMAD.X R49, R46, 0x1, R4, P3 ;  /* 0x000000012e317824 */ /* 0x000fe400018e0604 */
[----:B------:R-:W-:-:S03]  /*e60e0*/  IMAD.MOV.U32 R45, RZ, RZ, R41 ;  /* 0x000000ffff2d7224 */ /* 0x000fc600078e0029 */
[----:B------:R0:W-:Y:S02]  /*e60f0*/  STL.64 [R1+0x3618], R48 ;  /* 0x0036183001007387 */ /* 0x0001e40000100a00 */
[----:B0-----:R-:W-:Y:S01]  /*e6100*/  IADD3 R48, P3, PT, R47, R7, RZ ;  /* 0x000000072f307210 */ /* 0x001fe20007f7e0ff */
[C---:B---3--:R-:W-:Y:S02]  /*e6110*/  IMAD.X R51, R44.reuse, 0x1, R12, P4 ;  /* 0x000000012c337824 */ /* 0x048fe400020e060c */
[----:B------:R-:W-:-:S03]  /*e6120*/  IMAD.X R41, R44, 0x1, R11, P2 ;  /* 0x000000012c297824 */ /* 0x000fc600010e060b */
[----:B------:R-:W-:Y:S04]  /*e6130*/  STL.64 [R1+0x3620], R50 ;  /* 0x0036203201007387 */ /* 0x000fe80000100a00 */
[----:B------:R0:W-:Y:S01]  /*e6140*/  STL.64 [R1+0x3628], R40 ;  /* 0x0036282801007387 */ /* 0x0001e20000100a00 */
[----:B------:R-:W-:Y:S02]  /*e6150*/  IMAD.X R49, R44, 0x1, R8, P3 ;  /* 0x000000012c317824 */ /* 0x000fe400018e0608 */
[----:B0-----:R-:W-:Y:S02]  /*e6160*/  IMAD.MOV.U32 R41, RZ, RZ, R39 ;  /* 0x000000ffff297224 */ /* 0x001fe400078e0027 */
[----:B------:R-:W-:Y:S02]  /*e6170*/  IMAD.MOV.U32 R39, RZ, RZ, R37 ;  /* 0x000000ffff277224 */ /* 0x000fe400078e0025 */
[----:B------:R-:W-:-:S02]  /*e6180*/  IMAD.MOV.U32 R37, RZ, RZ, R32 ;  /* 0x000000ffff257224 */ /* 0x000fc400078e0020 */
[----:B------:R-:W-:Y:S02]  /*e6190*/  IMAD.MOV.U32 R32, RZ, RZ, R31 ;  /* 0x000000ffff207224 */ /* 0x000fe400078e001f */
[----:B------:R-:W-:Y:S01]  /*e61a0*/  IMAD.MOV.U32 R31, RZ, RZ, R29 ;  /* 0x000000ffff1f7224 */ /* 0x000fe200078e001d */
[C---:B------:R-:W-:Y:S01]  /*e61b0*/  IADD3 R50, P4, PT, R47.reuse, R14, RZ ;  /* 0x0000000e2f327210 */ /* 0x040fe20007f9e0ff */
[----:B------:R-:W-:Y:S02]  /*e61c0*/  IMAD.MOV.U32 R40, RZ, RZ, R38 ;  /* 0x000000ffff287224 */ /* 0x000fe400078e0026 */
[----:B--2---:R-:W-:Y:S02]  /*e61d0*/  IMAD.MOV.U32 R29, RZ, RZ, R57 ;  /* 0x000000ffff1d7224 */ /* 0x004fe400078e0039 */
        /* <DEDUP_REMOVED lines=8> */
[C---:B------:R-:W-:Y:S02]  /*e6260*/  IMAD.X R51, R44.reuse, 0x1, R16, P4 ;  /* 0x000000012c337824 */ /* 0x040fe400020e0610 */
[----:B------:R-:W-:Y:S01]  /*e6270*/  IMAD.X R21, R44, 0x1, R6, P2 ;  /* 0x000000012c157824 */ /* 0x000fe200010e0606 */
[----:B------:R-:W-:Y:S04]  /*e6280*/  STL.64 [R1+0x35f0], R48 ;  /* 0x0035f03001007387 */ /* 0x000fe80000100a00 */
[----:B------:R-:W-:Y:S04]  /*e6290*/  STL.64 [R1+0x35f8], R50 ;  /* 0x0035f83201007387 */ /* 0x000fe80000100a00 */
[----:B------:R0:W-:Y:S04]  /*e62a0*/  STL.64 [R1+0x3600], R20 ;  /* 0x0036001401007387 */ /* 0x0001e80000100a00 */
[----:B0-----:R-:W2:Y:S01]  /*e62b0*/  LDL.LU.64 R20, [R1+0x5cc8] ;  /* 0x005cc80001147983 */ /* 0x001ea20000300a00 */
[----:B------:R-:W-:-:S02]  /*e62c0*/  IADD3 R48, P3, PT, R47, R13, RZ ;  /* 0x0000000d2f307210 */ /* 0x000fc40007f7e0ff */
[C---:B------:R-:W-:Y:S02]  /*e62d0*/  IADD3 R50, P4, PT, R47.reuse, R0, RZ ;  /* 0x000000002f327210 */ /* 0x040fe40007f9e0ff */
[----:B------:R-:W-:Y:S01]  /*e62e0*/  IADD3 R46, P2, PT, R47, R3, RZ ;  /* 0x000000032f2e7210 */ /* 0x000fe20007f5e0ff */
[----:B------:R-:W-:Y:S02]  /*e62f0*/  IMAD.MOV.U32 R47, RZ, RZ, R44 ;  /* 0x000000ffff2f7224 */ /* 0x000fe400078e002c */
[----:B------:R-:W-:Y:S02]  /*e6300*/  IMAD.MOV.U32 R44, RZ, RZ, R40 ;  /* 0x000000ffff2c7224 */ /* 0x000fe400078e0028 */
[----:B------:R-:W-:Y:S02]  /*e6310*/  IMAD.MOV.U32 R40, RZ, RZ, R41 ;  /* 0x000000ffff287224 */ /* 0x000fe400078e0029 */
[----:B------:R-:W-:Y:S02]  /*e6320*/  IMAD.MOV.U32 R41, RZ, RZ, R38 ;  /* 0x000000ffff297224 */ /* 0x000fe400078e0026 */
[----:B------:R-:W-:-:S02]  /*e6330*/  IMAD.MOV.U32 R38, RZ, RZ, R39 ;  /* 0x000000ffff267224 */ /* 0x000fc400078e0027 */
[----:B------:R-:W-:Y:S02]  /*e6340*/  IMAD.MOV.U32 R39, RZ, RZ, R31 ;  /* 0x000000ffff277224 */ /* 0x000fe400078e001f */
[----:B------:R-:W-:Y:S02]  /*e6350*/  IMAD.MOV.U32 R31, RZ, RZ, R30 ;  /* 0x000000ffff1f7224 */ /* 0x000fe400078e001e */
[C---:B------:R-:W-:Y:S02]  /*e6360*/  IMAD.X R49, R47.reuse, 0x1, R15, P3 ;  /* 0x000000012f317824 */ /* 0x040fe400018e060f */
[----:B------:R-:W-:Y:S02]  /*e6370*/  IMAD.MOV.U32 R30, RZ, RZ, R29 ;  /* 0x000000ffff1e7224 */ /* 0x000fe400078e001d */
[----:B------:R-:W-:Y:S02]  /*e6380*/  IMAD.MOV.U32 R29, RZ, RZ, R27 ;  /* 0x000000ffff1d7224 */ /* 0x000fe400078e001b */
[----:B------:R-:W-:-:S02]  /*e6390*/  IMAD.X R51, R47, 0x1, R2, P4 ;  /* 0x000000012f337824 */ /* 0x000fc400020e0602 */
[----:B------:R-:W-:Y:S02]  /*e63a0*/  IMAD.X R47, R47, 0x1, R4, P2 ;  /* 0x000000012f2f7824 */ /* 0x000fe400010e0604 */
[----:B--2---:R-:W-:Y:S02]  /*e63b0*/  IMAD.MOV.U32 R27, RZ, RZ, R20 ;  /* 0x000000ffff1b7224 */ /* 0x004fe400078e0014 */
[----:B------:R-:W2:Y:S04]  /*e63c0*/  LDL.LU R20, [R1+0x198] ;  /* 0x0001980001147983 */ /* 0x000ea80000300800 */
[----:B------:R0:W-:Y:S04]  /*e63d0*/  STL.64 [R1+0x3608], R48 ;  /* 0x0036083001007387 */ /* 0x0001e80000100a00 */
[----:B------:R-:W-:Y:S01]  /*e63e0*/  STL.64 [R1+0x3610], R50 ;  /* 0x0036103201007387 */ /* 0x000fe20000100a00 */
[----:B0-----:R-:W-:-:S03]  /*e63f0*/  IADD3 R48, P3, PT, R43, R10, RZ ;  /* 0x0000000a2b307210 */ /* 0x001fc60007f7e0ff */
[----:B------:R-:W-:Y:S02]  /*e6400*/  STL.64 [R1+0x35d8], R46 ;  /* 0x0035d82e01007387 */ /* 0x000fe40000100a00 */
[----:B------:R-:W-:-:S05]  /*e6410*/  IMAD.X R49, R42, 0x1, R12, P3 ;  /* 0x000000012a317824 */ /* 0x000fca00018e060c */
[----:B------:R0:W-:Y:S04]  /*e6420*/  STL.64 [R1+0x35e0], R48 ;  /* 0x0035e03001007387 */ /* 0x0001e80000100a00 */
[----:B0-----:R-:W3:Y:S01]  /*e6430*/  LDL.LU R49, [R1+0x5cc4] ;  /* 0x005cc40001317983 */ /* 0x001ee20000300800 */
[C---:B------:R-:W-:Y:S02]  /*e6440*/  IADD3 R50, P4, PT, R43.reuse, R9, RZ ;  /* 0x000000092b327210 */ /* 0x040fe40007f9e0ff */
[C---:B------:R-:W-:Y:S02]  /*e6450*/  IADD3 R46, P2, PT, R43.reuse, R7, RZ ;  /* 0x000000072b2e7210 */ /* 0x040fe40007f5e0ff */
[----:B------:R-:W-:Y:S01]  /*e6460*/  IADD3 R48, P3, PT, R43, R14, RZ ;  /* 0x0000000e2b307210 */ /* 0x000fe20007f7e0ff */
[----:B------:R-:W-:-:S02]  /*e6470*/  IMAD.X R51, R42, 0x1, R11, P4 ;  /* 0x000000012a337824 */ /* 0x000fc400020e060b */
[----:B------:R-:W-:-:S03]  /*e6480*/  IMAD.X R47, R42, 0x1, R8, P2 ;  /* 0x000000012a2f7824 */ /* 0x000fc600010e0608 */
[----:B------:R0:W-:Y:S04]  /*e6490*/  STL.64 [R1+0x35e8], R50 ;  /* 0x0035e83201007387 */ /* 0x0001e80000100a00 */
[----:B------:R-:W-:Y:S04]  /*e64a0*/  STL [R1+0x35b8], R48 ;  /* 0x0035b83001007387 */ /* 0x000fe80000100800 */
        /* <DEDUP_REMOVED lines=10> */
[----:B------:R-:W-:Y:S01]  /*e6550*/  IMAD.MOV.U32 R4, RZ, RZ, R48 ;  /* 0x000000ffff047224 */ /* 0x000fe200078e0030 */
[----:B------:R-:W-:Y:S01]  /*e6560*/  IADD3 R48, P2, PT, R43, R13, RZ ;  /* 0x0000000d2b307210 */ /* 0x000fe20007f5e0ff */
[----:B------:R-:W-:Y:S02]  /*e6570*/  IMAD.MOV.U32 R29, RZ, RZ, R27 ;  /* 0x000000ffff1d7224 */ /* 0x000fe400078e001b */
[----:B------:R-:W-:Y:S02]  /*e6580*/  IMAD.MOV.U32 R27, RZ, RZ, R26 ;  /* 0x000000ffff1b7224 */ /* 0x000fe400078e001a */
[----:B----4-:R-:W-:Y:S02]  /*e6590*/  IMAD.MOV.U32 R26, RZ, RZ, R25 ;  /* 0x000000ffff1a7224 */ /* 0x010fe400078e0019 */
[----:B------:R-:W-:Y:S02]  /*e65a0*/  IMAD.MOV.U32 R25, RZ, RZ, R58 ;  /* 0x000000ffff197224 */ /* 0x000fe400078e003a */
[----:B------:R-:W-:-:S02]  /*e65b0*/  IMAD.MOV.U32 R58, RZ, RZ, R55 ;  /* 0x000000ffff3a7224 */ /* 0x000fc400078e0037 */
[----:B------:R-:W4:Y:S01]  /*e65c0*/  LDL.LU R55, [R1+0x5cc0] ;  /* 0x005cc00001377983 */ /* 0x000f220000300800 */
[C---:B------:R-:W-:Y:S02]  /*e65d0*/  IMAD.X R51, R42.reuse, 0x1, R6, P4 ;  /* 0x000000012a337824 */ /* 0x040fe400020e0606 */
[----:B---3--:R-:W-:Y:S02]  /*e65e0*/  IMAD.MOV.U32 R5, RZ, RZ, R49 ;  /* 0x000000ffff057224 */ /* 0x008fe400078e0031 */
[C---:B------:R-:W-:Y:S01]  /*e65f0*/  IMAD.X R5, R42.reuse, 0x1, R16, P3 ;  /* 0x000000012a057824 */ /* 0x040fe200018e0610 */
[----:B------:R-:W-:Y:S01]  /*e6600*/  IADD3 R4, P3, PT, R43, R0, RZ ;  /* 0x000000002b047210 */ /* 0x000fe20007f7e0ff */
[----:B------:R-:W-:-:S03]  /*e6610*/  IMAD.X R49, R42, 0x1, R15, P2 ;  /* 0x000000012a317824 */ /* 0x000fc600010e060f */
[----:B------:R0:W-:Y:S04]  /*e6620*/  STL [R1+0x35bc], R5 ;  /* 0x0035bc0501007387 */ /* 0x0001e80000100800 */
[----:B------:R-:W-:Y:S01]  /*e6630*/  STL.64 [R1+0x35c0], R50 ;  /* 0x0035c03201007387 */ /* 0x000fe20000100a00 */
[----:B0-----:R-:W-:-:S03]  /*e6640*/  IMAD.X R5, R42, 0x1, R2, P3 ;  /* 0x000000012a057824 */ /* 0x001fc600018e0602 */
[----:B------:R-:W-:Y:S04]  /*e6650*/  STL.64 [R1+0x35c8], R48 ;  /* 0x0035c83001007387 */ /* 0x000fe80000100a00 */
[----:B------:R0:W-:Y:S04]  /*e6660*/  STL.64 [R1+0x35d0], R4 ;  /* 0x0035d00401007387 */ /* 0x0001e80000100a00 */
[----:B0-----:R-:W3:Y:S01]  /*e6670*/  LDL.LU.64 R4, [R1+0x5cb8] ;  /* 0x005cb80001047983 */ /* 0x001ee20000300a00 */
        /* <DEDUP_REMOVED lines=13> */
[----:B------:R-:W-:Y:S01]  /*e6750*/  IMAD.MOV.U32 R26, RZ, RZ, R25 ;  /* 0x000000ffff1a7224 */ /* 0x000fe200078e0019 */
[----:B------:R-:W-:Y:S01]  /*e6760*/  SHF.R.S32.HI R25, RZ, 0x1f, R17 ;  /* 0x0000001fff197819 */ /* 0x000fe20000011411 */
[----:B------:R-:W-:-:S02]  /*e6770*/  IMAD.MOV.U32 R38, RZ, RZ, R39 ;  /* 0x000000ffff267224 */ /* 0x000fc400078e0027 */
[----:B------:R-:W-:Y:S02]  /*e6780*/  IMAD.MOV.U32 R39, RZ, RZ, R17 ;  /* 0x000000ffff277224 */ /* 0x000fe400078e0011 */
[----:B---3--:R-:W-:-:S05]  /*e6790*/  IMAD.X R51, R42, 0x1, R4, P4 ;  /* 0x000000012a337824 */ /* 0x008fca00020e0604 */
[----:B------:R1:W-:Y:S04]  /*e67a0*/  STL.64 [R1+0x3598], R50 ;  /* 0x0035983201007387 */ /* 0x0003e80000100a00 */
[----:B------:R-:W3:Y:S01]  /*e67b0*/  LDL.LU R17, [R1+0x5cb0] ;  /* 0x005cb00001117983 */ /* 0x000ee20000300800 */
[C---:B------:R-:W-:Y:S02]  /*e67c0*/  IADD3 R48, P2, PT, R45.reuse, R10, RZ ;  /* 0x0000000a2d307210 */ /* 0x040fe40007f5e0ff */
[----:B0-----:R-:W-:-:S03]  /*e67d0*/  IADD3 R2, P3, PT, R45, R9, RZ ;  /* 0x000000092d027210 */ /* 0x001fc60007f7e0ff */
[C---:B------:R-:W-:Y:S02]  /*e67e0*/  IMAD.X R49, R52.reuse, 0x1, R12, P2 ;  /* 0x0000000134317824 */ /* 0x040fe400010e060c */
[----:B------:R-:W-:Y:S01]  /*e67f0*/  IMAD.X R3, R52, 0x1, R11, P3 ;  /* 0x0000000134037824 */ /* 0x000fe200018e060b */
[----:B-1----:R-:W-:Y:S02]  /*e6800*/  IADD3 R50, P4, PT, R45, R7, RZ ;  /* 0x000000072d327210 */ /* 0x002fe40007f9e0ff */
[----:B------:R0:W-:Y:S01]  /*e6810*/  STL.64 [R1+0x35a0], R48 ;  /* 0x0035a03001007387 */ /* 0x0001e20000100a00 */
[----:B------:R-:W-:-:S03]  /*e6820*/  IMAD.MOV.U32 R42, RZ, RZ, R43 ;  /* 0x000000ffff2a7224 */ /* 0x000fc600078e002b */
[----:B------:R1:W-:Y:S01]  /*e6830*/  STL.64 [R1+0x35a8], R2 ;  /* 0x0035a80201007387 */ /* 0x0003e20000100a00 */
[----:B------:R-:W-:Y:S02]  /*e6840*/  IMAD.X R51, R52, 0x1, R8, P4 ;  /* 0x0000000134337824 */ /* 0x000fe400020e0608 */
[----:B------:R-:W-:Y:S01]  /*e6850*/  IMAD.MOV.U32 R43, RZ, RZ, R40 ;  /* 0x000000ffff2b7224 */ /* 0x000fe200078e0028 */
[C---:B0-----:R-:W-:Y:S01]  /*e6860*/  IADD3 R48, P2, PT, R45.reuse, R14, RZ ;  /* 0x0000000e2d307210 */ /* 0x041fe20007f5e0ff */
[----:B------:R-:W-:Y:S01]  /*e6870*/  IMAD.MOV.U32 R40, RZ, RZ, R41 ;  /* 0x000000ffff287224 */ /* 0x000fe200078e0029 */
[----:B-1----:R-:W-:-:S03]  /*e6880*/  IADD3 R2, P3, PT, R45, R5, RZ ;  /* 0x000000052d027210 */ /* 0x002fc60007f7e0ff */
[C---:B------:R-:W-:Y:S02]  /*e6890*/  IMAD.X R49, R52.reuse, 0x1, R16, P2 ;  /* 0x0000000134317824 */ /* 0x040fe400010e0610 */
[----:B------:R-:W-:Y:S01]  /*e68a0*/  IMAD.MOV.U32 R41, RZ, RZ, R38 ;  /* 0x000000ffff297224 */ /* 0x000fe200078e0026 */
[----:B------:R-:W-:Y:S01]  /*e68b0*/  STL.64 [R1+0x3570], R50 ;  /* 0x0035703201007387 */ /* 0x000fe20000100a00 */
[----:B------:R-:W-:Y:S02]  /*e68c0*/  IMAD.MOV.U32 R38, RZ, RZ, R39 ;  /* 0x000000ffff267224 */ /* 0x000fe400078e0027 */
[----:B------:R-:W-:Y:S02]  /*e68d0*/  IMAD.X R3, R52, 0x1, R6, P3 ;  /* 0x0000000134037824 */ /* 0x000fe400018e0606 */
[----:B------:R-:W-:Y:S02]  /*e68e0*/  IMAD.MOV.U32 R39, RZ, RZ, R25 ;  /* 0x000000ffff277224 */ /* 0x000fe400078e0019 */
[----:B------:R-:W2:Y:S04]  /*e68f0*/  LDL.LU R25, [R1+0x298] ;  /* 0x0002980001197983 */ /* 0x000ea80000300800 */
[----:B------:R-:W-:Y:S04]  /*e6900*/  STL.64 [R1+0x3578], R48 ;  /* 0x0035783001007387 */ /* 0x000fe80000100a00 */
[----:B---3--:R-:W-:Y:S04]  /*e6910*/  STL.64 [R1+0x5c98], R16 ;  /* 0x005c981001007387 */ /* 0x008fe80000100a00 */
[----:B------:R0:W-:Y:S04]  /*e6920*/  STL.64 [R1+0x3580], R2 ;  /* 0x0035800201007387 */ /* 0x0001e80000100a00 */
[----:B0-----:R-:W3:Y:S01]  /*e6930*/  LDL.LU.64 R2, [R1+0x5ca8] ;  /* 0x005ca80001027983 */ /* 0x001ee20000300a00 */
[----:B------:R-:W-:-:S02]  /*e6940*/  IADD3 R50, P4, PT, R45, R13, RZ ;  /* 0x0000000d2d327210 */ /* 0x000fc40007f9e0ff */
[----:B------:R-:W-:-:S03]  /*e6950*/  IADD3 R48, P2, PT, R45, R0, RZ ;  /* 0x000000002d307210 */ /* 0x000fc60007f5e0ff */
[----:B------:R-:W-:-:S05]  /*e6960*/  IMAD.X R51, R52, 0x1, R15, P4 ;  /* 0x0000000134337824 */ /* 0x000fca00020e060f */
[----:B------:R0:W-:Y:S02]  /*e6970*/  STL.64 [R1+0x3588], R50 ;  /* 0x0035883201007387 */ /* 0x0001e40000100a00 */
[----:B0-----:R-:W-:-:S05]  /*e6980*/  IADD3 R50, P4, PT, R44, R10, RZ ;  /* 0x0000000a2c327210 */ /* 0x001fca0007f9e0ff */
[----:B------:R-:W-:Y:S01]  /*e6990*/  IMAD.X R51, R46, 0x1, R12, P4 ;  /* 0x000000012e337824 */ /* 0x000fe200020e060c */
[----:B---3--:R-:W-:Y:S01]  /*e69a0*/  IADD3 R16, P3, PT, R45, R3, RZ ;  /* 0x000000032d107210 */ /* 0x008fe20007f7e0ff */
[----:B------:R-:W-:-:S04]  /*e69b0*/  IMAD.X R49, R52, 0x1, R2, P2 ;  /* 0x0000000134317824 */ /* 0x000fc800010e0602 */
[----:B------:R-:W-:Y:S01]  /*e69c0*/  IMAD.X R17, R52, 0x1, R4, P3 ;  /* 0x0000000134117824 */ /* 0x000fe200018e0604 */
[----:B------:R-:W-:Y:S04]  /*e69d0*/  STL.64 [R1+0x3590], R48 ;  /* 0x0035903001007387 */ /* 0x000fe80000100a00 */
[----:B------:R0:W-:Y:S04]  /*e69e0*/  STL.64 [R1+0x5c90], R2 ;  /* 0x005c900201007387 */ /* 0x0001e80000100a00 */
[----:B------:R-:W3:Y:S04]  /*e69f0*/  LDL.LU R52, [R1+0x5ca4] ;  /* 0x005ca40001347983 */ /* 0x000ee80000300800 */
[----:B------:R1:W-:Y:S01]  /*e6a00*/  STL.64 [R1+0x3558], R16 ;  /* 0x0035581001007387 */ /* 0x0003e20000100a00 */
[----:B0-----:R-:W-:-:S03]  /*e6a10*/  IADD3 R2, P2, PT, R44, R9, RZ ;  /* 0x000000092c027210 */ /* 0x001fc60007f5e0ff */
[----:B------:R0:W-:Y:S01]  /*e6a20*/  STL.64 [R1+0x3560], R50 ;  /* 0x0035603201007387 */ /* 0x0001e20000100a00 */
[----:B------:R-:W-:Y:S02]  /*e6a30*/  IMAD.MOV.U32 R49, RZ, RZ, R40 ;  /* 0x000000ffff317224 */ /* 0x000fe400078e0028 */
[----:B------:R-:W-:Y:S02]  /*e6a40*/  IMAD.MOV.U32 R40, RZ, RZ, R41 ;  /* 0x000000ffff287224 */ /* 0x000fe400078e0029 */
[----:B------:R-:W-:Y:S01]  /*e6a50*/  IMAD.X R3, R46, 0x1, R11, P2 ;  /* 0x000000012e037824 */ /* 0x000fe200010e060b */
[C---:B-1----:R-:W-:Y:S01]  /*e6a60*/  IADD3 R16, P3, PT, R44.reuse, R7, RZ ;  /* 0x000000072c107210 */ /* 0x042fe20007f7e0ff */
[----:B------:R-:W-:Y:S02]  /*e6a70*/  IMAD.MOV.U32 R41, RZ, RZ, R38 ;  /* 0x000000ffff297224 */ /* 0x000fe400078e0026 */
[----:B------:R-:W-:Y:S01]  /*e6a80*/  IMAD.MOV.U32 R48, RZ, RZ, R43 ;  /* 0x000000ffff307224 */ /* 0x000fe200078e002b */
[----:B0-----:R-:W-:Y:S01]  /*e6a90*/  IADD3 R50, P4, PT, R44, R14, RZ ;  /* 0x0000000e2c327210 */ /* 0x001fe20007f9e0ff */
[----:B------:R-:W-:Y:S01]  /*e6aa0*/  IMAD.MOV.U32 R38, RZ, RZ, R39 ;  /* 0x000000ffff267224 */ /* 0x000fe200078e0027 */
[----:B------:R-:W2:Y:S01]  /*e6ab0*/  LDL.LU R51, [R1+0x5ca0] ;  /* 0x005ca00001337983 */ /* 0x000ea20000300800 */
[----:B------:R-:W-:-:S02]  /*e6ac0*/  IMAD.MOV.U32 R39, RZ, RZ, R36 ;  /* 0x000000ffff277224 */ /* 0x000fc400078e0024 */
[----:B------:R-:W-:Y:S01]  /*e6ad0*/  IMAD.X R17, R46, 0x1, R8, P3 ;  /* 0x000000012e117824 */ /* 0x000fe200018e0608 */
[----:B------:R-:W-:Y:S01]  /*e6ae0*/  STL.64 [R1+0x3568], R2 ;  /* 0x0035680201007387 */ /* 0x000fe20000100a00 */
[----:B------:R-:W-:Y:S02]  /*e6af0*/  IMAD.MOV.U32 R36, RZ, RZ, R37 ;  /* 0x000000ffff247224 */ /* 0x000fe400078e0025 */
[----:B------:R-:W-:Y:S01]  /*e6b00*/  IMAD.MOV.U32 R37, RZ, RZ, R35 ;  /* 0x000000ffff257224 */ /* 0x000fe200078e0023 */
[----:B------:R-:W-:Y:S04]  /*e6b10*/  STL [R1+0x3538], R50 ;  /* 0x0035383201007387 */ /* 0x000fe80000100800 */
[----:B------:R-:W3:Y:S04]  /*e6b20*/  LDL.LU R35, [R1+0x2a0] ;  /* 0x0002a00001237983 */ /* 0x000ee80000300800 */
[----:B------:R-:W-:Y:S04]  /*e6b30*/  STL.64 [R1+0x5c88], R48 ;  /* 0x005c883001007387 */ /* 0x000fe80000100a00 */
[----:B------:R0:W-:Y:S04]  /*e6b40*/  STL.64 [R1+0x3530], R16 ;  /* 0x0035301001007387 */ /* 0x0001e80000100a00 */
[----:B0-----:R-:W4:Y:S01]  /*e6b50*/  LDL.LU.64 R16, [R1+0x5c98] ;  /* 0x005c980001107983 */ /* 0x001f220000300a00 */
[----:B------:R-:W-:Y:S01]  /*e6b60*/  IMAD.MOV.U32 R43, RZ, RZ, R40 ;  /* 0x000000ffff2b7224 */ /* 0x000fe200078e0028 */
[----:B------:R-:W-:Y:S01]  /*e6b70*/  IADD3 R2, P2, PT, R44, R5, RZ ;  /* 0x000000052c027210 */ /* 0x000fe20007f5e0ff */
[----:B------:R-:W-:-:S02]  /*e6b80*/  IMAD.MOV.U32 R40, RZ, RZ, R41 ;  /* 0x000000ffff287224 */ /* 0x000fc400078e0029 */
[----:B------:R-:W-:Y:S02]  /*e6b90*/  IMAD.MOV.U32 R41, RZ, RZ, R38 ;  /* 0x000000ffff297224 */ /* 0x000fe400078e0026 */
[----:B------:R-:W-:Y:S02]  /*e6ba0*/  IMAD.MOV.U32 R38, RZ, RZ, R39 ;  /* 0x000000ffff267224 */ /* 0x000fe400078e0027 */
[----:B------:R-:W-:Y:S02]  /*e6bb0*/  IMAD.MOV.U32 R39, RZ, RZ, R36 ;  /* 0x000000ffff277224 */ /* 0x000fe400078e0024 */
[----:B------:R-:W-:Y:S02]  /*e6bc0*/  IMAD.MOV.U32 R36, RZ, RZ, R37 ;  /* 0x000000ffff247224 */ /* 0x000fe400078e0025 */
[----:B------:R-:W-:Y:S02]  /*e6bd0*/  IMAD.X R3, R46, 0x1, R6, P2 ;  /* 0x000000012e037824 */ /* 0x000fe400010e0606 */
[----:B--2---:R-:W-:-:S02]  /*e6be0*/  IMAD.MOV.U32 R49, RZ, RZ, R51 ;  /* 0x000000ffff317224 */ /* 0x004fc400078e0033 */
[----:B---3--:R-:W-:Y:S02]  /*e6bf0*/  IMAD.MOV.U32 R37, RZ, RZ, R35 ;  /* 0x000000ffff257224 */ /* 0x008fe400078e0023 */
[----:B------:R-:W-:Y:S02]  /*e6c00*/  IMAD.MOV.U32 R35, RZ, RZ, R30 ;  /* 0x000000ffff237224 */ /* 0x000fe400078e001e */
[----:B------:R-:W-:Y:S02]  /*e6c10*/  IMAD.MOV.U32 R30, RZ, RZ, R28 ;  /* 0x000000ffff1e7224 */ /* 0x000fe400078e001c */
[----:B------:R-:W2:Y:S01]  /*e6c20*/  LDL.LU R28, [R1+0x140] ;  /* 0x00014000011c7983 */ /* 0x000ea20000300800 */
[----:B----4-:R-:W-:-:S05]  /*e6c30*/  IMAD.X R49, R46, 0x1, R16, P4 ;  /* 0x000000012e317824 */ /* 0x010fca00020e0610 */
[----:B------:R-:W-:Y:S04]  /*e6c40*/  STL [R1+0x353c], R49 ;  /* 0x00353c3101007387 */ /* 0x000fe80000100800 */
[----:B------:R0:W-:Y:S04]  /*e6c50*/  STL.64 [R1+0x3540], R2 ;  /* 0x0035400201007387 */ /* 0x0001e80000100a00 */
[----:B0-----:R-:W3:Y:S01]  /*e6c60*/  LDL.LU.64 R2, [R1+0x5c90] ;  /* 0x005c900001027983 */ /* 0x001ee20000300a00 */
[----:B------:R-:W-:Y:S01]  /*e6c70*/  IMAD.MOV.U32 R48, RZ, RZ, R50 ;  /* 0x000000ffff307224 */ /* 0x000fe200078e0032 */
        /* <DEDUP_REMOVED lines=9> */
[----:B------:R0:W-:Y:S01]  /*e6d10*/  STL.64 [R1+0x3550], R48 ;  /* 0x0035503001007387 */ /* 0x0001e20000100a00 */
[----:B------:R-:W-:Y:S02]  /*e6d20*/  IMAD.MOV.U32 R46, RZ, RZ, R43 ;  /* 0x000000ffff2e7224 */ /* 0x000fe400078e002b */
[----:B------:R-:W-:Y:S02]  /*e6d30*/  IMAD.MOV.U32 R43, RZ, RZ, R40 ;  /* 0x000000ffff2b7224 */ /* 0x000fe400078e0028 */
[----:B------:R-:W-:Y:S02]  /*e6d40*/  IMAD.MOV.U32 R40, RZ, RZ, R41 ;  /* 0x000000ffff287224 */ /* 0x000fe400078e0029 */
[----:B------:R-:W-:Y:S02]  /*e6d50*/  IMAD.MOV.U32 R41, RZ, RZ, R38 ;  /* 0x000000ffff297224 */ /* 0x000fe400078e0026 */
[----:B------:R-:W-:Y:S01]  /*e6d60*/  IMAD.MOV.U32 R38, RZ, RZ, R39 ;  /* 0x000000ffff267224 */ /* 0x000fe200078e0027 */
[----:B0-----:R-:W-:Y:S01]  /*e6d70*/  IADD3 R48, P4, PT, R47, R9, RZ ;  /* 0x000000092f307210 */ /* 0x001fe20007f9e0ff */
[----:B------:R-:W-:-:S02]  /*e6d80*/  IMAD.MOV.U32 R39, RZ, RZ, R36 ;  /* 0x000000ffff277224 */ /* 0x000fc400078e0024 */
[----:B------:R-:W-:Y:S01]  /*e6d90*/  IMAD.MOV.U32 R36, RZ, RZ, R37 ;  /* 0x000000ffff247224 */ /* 0x000fe200078e0025 */
[----:B------:R0:W-:Y:S01]  /*e6da0*/  STL.64 [R1+0x3518], R44 ;  /* 0x0035182c01007387 */ /* 0x0001e20000100a00 */
[----:B------:R-:W-:Y:S02]  /*e6db0*/  IMAD.MOV.U32 R37, RZ, RZ, R35 ;  /* 0x000000ffff257224 */ /* 0x000fe400078e0023 */
[----:B------:R-:W-:Y:S02]  /*e6dc0*/  IMAD.X R49, R42, 0x1, R11, P4 ;  /* 0x000000012a317824 */ /* 0x000fe400020e060b */
[----:B------:R-:W-:Y:S02]  /*e6dd0*/  IMAD.MOV.U32 R35, RZ, RZ, R22 ;  /* 0x000000ffff237224 */ /* 0x000fe400078e0016 */
        /* <DEDUP_REMOVED lines=11> */
[----:B------:R-:W-:Y:S04]  /*e6e90*/  STL.64 [R1+0x5c78], R16 ;  /* 0x005c781001007387 */ /* 0x000fe80000100a00 */
[----:B------:R0:W-:Y:S04]  /*e6ea0*/  STL.64 [R1+0x3500], R48 ;  /* 0x0035003001007387 */ /* 0x0001e80000100a00 */
[----:B0-----:R-:W4:Y:S01]  /*e6eb0*/  LDL.LU.64 R48, [R1+0x5c88] ;  /* 0x005c880001307983 */ /* 0x001f220000300a00 */
[----:B------:R-:W-:-:S05]  /*e6ec0*/  IADD3 R44, P2, PT, R47, R13, RZ ;  /* 0x0000000d2f2c7210 */ /* 0x000fca0007f5e0ff */
[C---:B------:R-:W-:Y:S01]  /*e6ed0*/  IMAD.X R45, R42.reuse, 0x1, R15, P2 ;  /* 0x000000012a2d7824 */ /* 0x040fe200010e060f */
[C---:B------:R-:W-:Y:S02]  /*e6ee0*/  IADD3 R50, P3, PT, R47.reuse, R0, RZ ;  /* 0x000000002f327210 */ /* 0x040fe40007f7e0ff */
[----:B------:R-:W-:Y:S02]  /*e6ef0*/  IADD3 R16, P4, PT, R47, R3, RZ ;  /* 0x000000032f107210 */ /* 0x000fe40007f9e0ff */
[----:B------:R4:W-:Y:S01]  /*e6f00*/  STL.64 [R1+0x3508], R44 ;  /* 0x0035082c01007387 */ /* 0x0009e20000100a00 */
[C---:B------:R-:W-:Y:S02]  /*e6f10*/  IMAD.X R51, R42.reuse, 0x1, R2, P3 ;  /* 0x000000012a337824 */ /* 0x040fe400018e0602 */
[----:B------:R-:W-:-:S03]  /*e6f20*/  IMAD.X R17, R42, 0x1, R4, P4 ;  /* 0x000000012a117824 */ /* 0x000fc600020e0604 */
[----:B------:R-:W-:Y:S04]  /*e6f30*/  STL.64 [R1+0x3510], R50 ;  /* 0x0035103201007387 */ /* 0x000fe80000100a00 */
[----:B------:R-:W-:Y:S01]  /*e6f40*/  STL.64 [R1+0x34d8], R16 ;  /* 0x0034d81001007387 */ /* 0x000fe20000100a00 */
[----:B----4-:R-:W-:-:S05]  /*e6f50*/  IADD3 R44, P2, PT, R48, R10, RZ ;  /* 0x0000000a302c7210 */ /* 0x010fca0007f5e0ff */
[----:B------:R-:W-:-:S05]  /*e6f60*/  IMAD.X R45, R49, 0x1, R12, P2 ;  /* 0x00000001312d7824 */ /* 0x000fca00010e060c */
[----:B------:R0:W-:Y:S04]  /*e6f70*/  STL.64 [R1+0x34e0], R44 ;  /* 0x0034e02c01007387 */ /* 0x0001e80000100a00 */
[----:B0-----:R-:W4:Y:S01]  /*e6f80*/  LDL.LU R45, [R1+0x5c80] ;  /* 0x005c8000012d7983 */ /* 0x001f220000300800 */
[C---:B------:R-:W-:Y:S02]  /*e6f90*/  IADD3 R50, P3, PT, R48.reuse, R9, RZ ;  /* 0x0000000930327210 */ /* 0x040fe40007f7e0ff */
[----:B------:R-:W-:Y:S01]  /*e6fa0*/  IADD3 R16, P4, PT, R48, R7, RZ ;  /* 0x0000000730107210 */ /* 0x000fe20007f9e0ff */
[----:B------:R-:W-:Y:S02]  /*e6fb0*/  IMAD.MOV.U32 R44, RZ, RZ, R40 ;  /* 0x000000ffff2c7224 */ /* 0x000fe400078e0028 */
[----:B------:R-:W-:-:S02]  /*e6fc0*/  IMAD.X R51, R49, 0x1, R11, P3 ;  /* 0x0000000131337824 */ /* 0x000fc400018e060b */
[----:B------:R-:W-:Y:S02]  /*e6fd0*/  IMAD.MOV.U32 R40, RZ, RZ, R26 ;  /* 0x000000ffff287224 */ /* 0x000fe400078e001a */
[----:B------:R-:W-:Y:S02]  /*e6fe0*/  IMAD.MOV.U32 R26, RZ, RZ, R56 ;  /* 0x000000ffff1a7224 */ /* 0x000fe400078e0038 */
[----:B------:R-:W-:Y:S02]  /*e6ff0*/  IMAD.X R17, R49, 0x1, R8, P4 ;  /* 0x0000000131117824 */ /* 0x000fe400020e0608 */
[----:B------:R-:W-:Y:S02]  /*e7000*/  IMAD.MOV.U32 R56, RZ, RZ, R54 ;  /* 0x000000ffff387224 */ /* 0x000fe400078e0036 */
[----:B------:R-:W2:Y:S04]  /*e7010*/  LDL.LU R54, [R1+0x14c] ;  /* 0x00014c0001367983 */ /* 0x000ea80000300800 */
[----:B------:R-:W-:Y:S04]  /*e7020*/  STL.64 [R1+0x34e8], R50 ;  /* 0x0034e83201007387 */ /* 0x000fe80000100a00 */
[----:B----4-:R-:W-:Y:S04]  /*e7030*/  STL.64 [R1+0x5c60], R44 ;  /* 0x005c602c01007387 */ /* 0x010fe80000100a00 */
[----:B------:R0:W-:Y:S04]  /*e7040*/  STL.64 [R1+0x34c0], R16 ;  /* 0x0034c01001007387 */ /* 0x0001e80000100a00 */
[----:B0-----:R-:W4:Y:S01]  /*e7050*/  LDL.LU.64 R16, [R1+0x5c78] ;  /* 0x005c780001107983 */ /* 0x001f220000300a00 */
        /* <DEDUP_REMOVED lines=8> */
[----:B----4-:R-:W-:-:S05]  /*e70e0*/  IMAD.X R59, R49, 0x1, R16, P2 ;  /* 0x00000001313b7824 */ /* 0x010fca00010e0610 */
[----:B------:R0:W-:Y:S04]  /*e70f0*/  STL.64 [R1+0x34c8], R58 ;  /* 0x0034c83a01007387 */ /* 0x0001e80000100a00 */
[----:B0-----:R-:W4:Y:S01]  /*e7100*/  LDL.LU.64 R58, [R1+0x5c70] ;  /* 0x005c7000013a7983 */ /* 0x001f220000300a00 */
[C---:B------:R-:W-:Y:S02]  /*e7110*/  IADD3 R50, P3, PT, R48.reuse, R5, RZ ;  /* 0x0000000530327210 */ /* 0x040fe40007f7e0ff */
[----:B------:R-:W-:Y:S01]  /*e7120*/  IADD3 R44, P4, PT, R48, R13, RZ ;  /* 0x0000000d302c7210 */ /* 0x000fe20007f9e0ff */
[----:B------:R0:W-:Y:S02]  /*e7130*/  STL.64 [R1+0x5c68], R16 ;  /* 0x005c681001007387 */ /* 0x0001e40000100a00 */
[----:B------:R-:W-:-:S02]  /*e7140*/  IMAD.X R51, R49, 0x1, R6, P3 ;  /* 0x0000000131337824 */ /* 0x000fc400018e0606 */
[C---:B------:R-:W-:Y:S01]  /*e7150*/  IMAD.X R45, R49.reuse, 0x1, R15, P4 ;  /* 0x00000001312d7824 */ /* 0x040fe200020e060f */
[C---:B0-----:R-:W-:Y:S02]  /*e7160*/  IADD3 R16, P2, PT, R48.reuse, R0, RZ ;  /* 0x0000000030107210 */ /* 0x041fe40007f5e0ff */
[----:B------:R0:W-:Y:S03]  /*e7170*/  STL.64 [R1+0x34d0], R50 ;  /* 0x0034d03201007387 */ /* 0x0001e60000100a00 */
[C---:B------:R-:W-:Y:S01]  /*e7180*/  IMAD.X R17, R49.reuse, 0x1, R2, P2 ;  /* 0x0000000131117824 */ /* 0x040fe200010e0602 */
[----:B------:R1:W-:Y:S04]  /*e7190*/  STL.64 [R1+0x34b0], R44 ;  /* 0x0034b02c01007387 */ /* 0x0003e80000100a00 */
[----:B------:R2:W-:Y:S01]  /*e71a0*/  STL.64 [R1+0x34b8], R16 ;  /* 0x0034b81001007387 */ /* 0x0005e20000100a00 */
[----:B0-----:R-:W-:Y:S01]  /*e71b0*/  IADD3 R50, P3, PT, R48, R3, RZ ;  /* 0x0000000330327210 */ /* 0x001fe20007f7e0ff */
[----:B------:R-:W-:Y:S01]  /*e71c0*/  IMAD.MOV.U32 R48, RZ, RZ, R42 ;  /* 0x000000ffff307224 */ /* 0x000fe200078e002a */
[C---:B-1----:R-:W-:Y:S01]  /*e71d0*/  IADD3 R44, P4, PT, R46.reuse, R10, RZ ;  /* 0x0000000a2e2c7210 */ /* 0x042fe20007f9e0ff */
[----:B------:R-:W-:Y:S01]  /*e71e0*/  IMAD.MOV.U32 R42, RZ, RZ, R43 ;  /* 0x000000ffff2a7224 */ /* 0x000fe200078e002b */
[----:B--2---:R-:W-:Y:S01]  /*e71f0*/  IADD3 R16, P2, PT, R46, R9, RZ ;  /* 0x000000092e107210 */ /* 0x004fe20007f5e0ff */
[----:B------:R-:W-:-:S02]  /*e7200*/  IMAD.X R51, R49, 0x1, R4, P3 ;  /* 0x0000000131337824 */ /* 0x000fc400018e0604 */
[----:B------:R-:W-:Y:S02]  /*e7210*/  IMAD.MOV.U32 R43, RZ, RZ, R40 ;  /* 0x000000ffff2b7224 */ /* 0x000fe400078e0028 */
[C---:B------:R-:W-:Y:S02]  /*e7220*/  IMAD.X R45, R21.reuse, 0x1, R12, P4 ;  /* 0x00000001152d7824 */ /* 0x040fe400020e060c */
[----:B------:R-:W-:Y:S02]  /*e7230*/  IMAD.MOV.U32 R40, RZ, RZ, R41 ;  /* 0x000000ffff287224 */ /* 0x000fe400078e0029 */
[----:B------:R-:W-:Y:S02]  /*e7240*/  IMAD.X R17, R21, 0x1, R11, P2 ;  /* 0x0000000115117824 */ /* 0x000fe400010e060b */
[----:B----4-:R-:W-:Y:S02]  /*e7250*/  IMAD.MOV.U32 R41, RZ, RZ, R58 ;  /* 0x000000ffff297224 */ /* 0x010fe400078e003a */
[----:B------:R-:W2:Y:S04]  /*e7260*/  LDL.LU R58, [R1+0x168] ;  /* 0x00016800013a7983 */ /* 0x000ea80000300800 */
[----:B------:R-:W-:Y:S04]  /*e7270*/  STL.64 [R1+0x3498], R50 ;  /* 0x0034983201007387 */ /* 0x000fe80000100a00 */
[----:B------:R-:W-:Y:S04]  /*e7280*/  STL.64 [R1+0x34a0], R44 ;  /* 0x0034a02c01007387 */ /* 0x000fe80000100a00 */
[----:B------:R0:W-:Y:S04]  /*e7290*/  STL.64 [R1+0x34a8], R16 ;  /* 0x0034a81001007387 */ /* 0x0001e80000100a00 */
[----:B0-----:R-:W4:Y:S01]  /*e72a0*/  LDL.LU.64 R16, [R1+0x5c68] ;  /* 0x005c680001107983 */ /* 0x001f220000300a00 */
        /* <DEDUP_REMOVED lines=8> */
[----:B------:R-:W-:Y:S02]  /*e7330*/  IMAD.MOV.U32 R38, RZ, RZ, R23 ;  /* 0x000000ffff267224 */ /* 0x000fe400078e0017 */
[----:B------:R-:W2:Y:S04]  /*e7340*/  LDL.LU R23, [R1+0x270] ;  /* 0x0002700001177983 */ /* 0x000ea80000300800 */
[----:B------:R0:W-:Y:S04]  /*e7350*/  STL.64 [R1+0x5c48], R48 ;  /* 0x005c483001007387 */ /* 0x0001e80000100a00 */
[----:B------:R1:W-:Y:S01]  /*e7360*/  STL.64 [R1+0x3470], R50 ;  /* 0x0034703201007387 */ /* 0x0003e20000100a00 */
[----:B0-----:R-:W-:-:S02]  /*e7370*/  IADD3 R48, P2, PT, R46, R5, RZ ;  /* 0x000000052e307210 */ /* 0x001fc40007f5e0ff */
[----:B-1----:R-:W-:-:S03]  /*e7380*/  IADD3 R50, P3, PT, R46, R13, RZ ;  /* 0x0000000d2e327210 */ /* 0x002fc60007f7e0ff */
[C---:B------:R-:W-:Y:S02]  /*e7390*/  IMAD.X R49, R21.reuse, 0x1, R6, P2 ;  /* 0x0000000115317824 */ /* 0x040fe400010e0606 */
[C---:B------:R-:W-:Y:S02]  /*e73a0*/  IMAD.X R51, R21.reuse, 0x1, R15, P3 ;  /* 0x0000000115337824 */ /* 0x040fe400018e060f */
[----:B----4-:R-:W-:-:S05]  /*e73b0*/  IMAD.X R45, R21, 0x1, R16, P4 ;  /* 0x00000001152d7824 */ /* 0x010fca00020e0610 */
[----:B------:R0:W-:Y:S04]  /*e73c0*/  STL.64 [R1+0x3478], R44 ;  /* 0x0034782c01007387 */ /* 0x0001e80000100a00 */
[----:B------:R-:W-:Y:S01]  /*e73d0*/  STL.64 [R1+0x3480], R48 ;  /* 0x0034803001007387 */ /* 0x000fe20000100a00 */
[----:B0-----:R-:W-:-:S03]  /*e73e0*/  IADD3 R44, P4, PT, R46, R0, RZ ;  /* 0x000000002e2c7210 */ /* 0x001fc60007f9e0ff */
[----:B------:R-:W-:Y:S02]  /*e73f0*/  STL.64 [R1+0x3488], R50 ;  /* 0x0034883201007387 */ /* 0x000fe40000100a00 */
[----:B------:R-:W-:-:S05]  /*e7400*/  IMAD.X R45, R21, 0x1, R2, P4 ;  /* 0x00000001152d7824 */ /* 0x000fca00020e0602 */
[----:B------:R0:W-:Y:S04]  /*e7410*/  STL.64 [R1+0x3490], R44 ;  /* 0x0034902c01007387 */ /* 0x0001e80000100a00 */
[----:B0-----:R-:W4:Y:S01]  /*e7420*/  LDL.LU.64 R44, [R1+0x5c60] ;  /* 0x005c6000012c7983 */ /* 0x001f220000300a00 */
[----:B------:R-:W-:Y:S02]  /*e7430*/  IADD3 R48, P2, PT, R46, R3, RZ ;  /* 0x000000032e307210 */ /* 0x000fe40007f5e0ff */
[----:B------:R-:W-:-:S03]  /*e7440*/  IADD3 R50, P3, PT, R47, R10, RZ ;  /* 0x0000000a2f327210 */ /* 0x000fc60007f7e0ff */
[----:B------:R-:W-:Y:S01]  /*e7450*/  IMAD.X R49, R21, 0x1, R4, P2 ;  /* 0x0000000115317824 */ /* 0x000fe200010e0604 */
[----:B------:R0:W-:Y:S04]  /*e7460*/  STL.64 [R1+0x5c50], R2 ;  /* 0x005c500201007387 */ /* 0x0001e80000100a00 */
[----:B------:R-:W2:Y:S04]  /*e7470*/  LDL.LU R21, [R1+0x5c58] ;  /* 0x005c580001157983 */ /* 0x000ea80000300800 */
[----:B------:R1:W-:Y:S01]  /*e7480*/  STL.64 [R1+0x3458], R48 ;  /* 0x0034583001007387 */ /* 0x0003e20000100a00 */
[----:B0-----:R-:W-:-:S02]  /*e7490*/  IADD3 R2, P4, PT, R47, R9, RZ ;  /* 0x000000092f027210 */ /* 0x001fc40007f9e0ff */
[C---:B-1----:R-:W-:Y:S01]  /*e74a0*/  IADD3 R48, P2, PT, R47.reuse, R7, RZ ;  /* 0x000000072f307210 */ /* 0x042fe20007f5e0ff */
[C---:B----4-:R-:W-:Y:S02]  /*e74b0*/  IMAD.X R51, R44.reuse, 0x1, R12, P3 ;  /* 0x000000012c337824 */ /* 0x050fe400018e060c */
[C---:B------:R-:W-:Y:S02]  /*e74c0*/  IMAD.X R3, R44.reuse, 0x1, R11, P4 ;  /* 0x000000012c037824 */ /* 0x040fe400020e060b */
[----:B------:R-:W-:Y:S01]  /*e74d0*/  IMAD.X R49, R44, 0x1, R8, P2 ;  /* 0x000000012c317824 */ /* 0x000fe200010e0608 */
[----:B------:R0:W-:Y:S04]  /*e74e0*/  STL.64 [R1+0x3460], R50 ;  /* 0x0034603201007387 */ /* 0x0001e80000100a00 */
[----:B------:R1:W-:Y:S04]  /*e74f0*/  STL.64 [R1+0x3468], R2 ;  /* 0x0034680201007387 */ /* 0x0003e80000100a00 */
[----:B------:R4:W-:Y:S01]  /*e7500*/  STL.64 [R1+0x3430], R48 ;  /* 0x0034303001007387 */ /* 0x0009e20000100a00 */
[----:B0-----:R-:W-:-:S02]  /*e7510*/  IADD3 R50, P3, PT, R47, R14, RZ ;  /* 0x0000000e2f327210 */ /* 0x001fc40007f7e0ff */
[----:B-1----:R-:W-:-:S03]  /*e7520*/  IADD3 R2, P4, PT, R47, R5, RZ ;  /* 0x000000052f027210 */ /* 0x002fc60007f9e0ff */
[C---:B------:R-:W-:Y:S01]  /*e7530*/  IMAD.X R51, R44.reuse, 0x1, R16, P3 ;  /* 0x000000012c337824 */ /* 0x040fe200018e0610 */
[----:B----4-:R-:W-:Y:S01]  /*e7540*/  IADD3 R48, P2, PT, R47, R13, RZ ;  /* 0x0000000d2f307210 */ /* 0x010fe20007f5e0ff */
[----:B------:R-:W-:-:S03]  /*e7550*/  IMAD.X R3, R44, 0x1, R6, P4 ;  /* 0x000000012c037824 */ /* 0x000fc600020e0606 */
[----:B------:R-:W-:Y:S01]  /*e7560*/  STL.64 [R1+0x3438], R50 ;  /* 0x0034383201007387 */ /* 0x000fe20000100a00 */
[----:B------:R-:W-:-:S03]  /*e7570*/  IMAD.X R49, R44, 0x1, R15, P2 ;  /* 0x000000012c317824 */ /* 0x000fc600010e060f */
[----:B------:R-:W-:Y:S04]  /*e7580*/  STL.64 [R1+0x5c40], R16 ;  /* 0x005c401001007387 */ /* 0x000fe80000100a00 */
[----:B------:R0:W-:Y:S04]  /*e7590*/  STL.64 [R1+0x3440], R2 ;  /* 0x0034400201007387 */ /* 0x0001e80000100a00 */
[----:B0-----:R-:W4:Y:S04]  /*e75a0*/  LDL.LU.64 R2, [R1+0x5c50] ;  /* 0x005c500001027983 */ /* 0x001f280000300a00 */
[----:B------:R0:W-:Y:S04]  /*e75b0*/  STL.64 [R1+0x3448], R48 ;  /* 0x0034483001007387 */ /* 0x0001e80000100a00 */
[----:B0-----:R-:W2:Y:S01]  /*e75c0*/  LDL.LU.64 R48, [R1+0x5c48] ;  /* 0x005c480001307983 */ /* 0x001ea20000300a00 */
[----:B------:R-:W-:-:S02]  /*e75d0*/  IADD3 R50, P3, PT, R47, R0, RZ ;  /* 0x000000002f327210 */ /* 0x000fc40007f7e0ff */
[----:B----4-:R-:W-:-:S03]  /*e75e0*/  IADD3 R46, P4, PT, R47, R3, RZ ;  /* 0x000000032f2e7210 */ /* 0x010fc60007f9e0ff */
[C---:B------:R-:W-:Y:S02]  /*e75f0*/  IMAD.X R51, R44.reuse, 0x1, R2, P3 ;  /* 0x000000012c337824 */ /* 0x040fe400018e0602 */
[----:B------:R-:W-:Y:S02]  /*e7600*/  IMAD.X R47, R44, 0x1, R4, P4 ;  /* 0x000000012c2f7824 */ /* 0x000fe400020e0604 */
[----:B------:R-:W-:Y:S01]  /*e7610*/  IMAD.MOV.U32 R44, RZ, RZ, R42 ;  /* 0x000000ffff2c7224 */ /* 0x000fe200078e002a */
[----:B------:R-:W-:Y:S01]  /*e7620*/  STL.64 [R1+0x3450], R50 ;  /* 0x0034503201007387 */ /* 0x000fe20000100a00 */
[----:B--2---:R-:W-:-:S03]  /*e7630*/  IADD3 R16, P2, PT, R48, R10, RZ ;  /* 0x0000000a30107210 */ /* 0x004fc60007f5e0ff */
[----:B------:R-:W-:Y:S02]  /*e7640*/  STL.64 [R1+0x3418], R46 ;  /* 0x0034182e01007387 */ /* 0x000fe40000100a00 */
[----:B------:R-:W-:Y:S02]  /*e7650*/  IMAD.X R17, R49, 0x1, R12, P2 ;  /* 0x0000000131117824 */ /* 0x000fe400010e060c */
[----:B------:R-:W-:Y:S04]  /*e7660*/  STL [R1+0x5c28], R44 ;  /* 0x005c282c01007387 */ /* 0x000fe80000100800 */
[----:B------:R0:W-:Y:S04]  /*e7670*/  STL.64 [R1+0x3420], R16 ;  /* 0x0034201001007387 */ /* 0x0001e80000100a00 */
[----:B0-----:R-:W2:Y:S01]  /*e7680*/  LDL.LU.64 R16, [R1+0x5c40] ;  /* 0x005c400001107983 */ /* 0x001ea20000300a00 */
[----:B------:R-:W-:-:S02]  /*e7690*/  IADD3 R50, P3, PT, R48, R9, RZ ;  /* 0x0000000930327210 */ /* 0x000fc40007f7e0ff */
[----:B------:R-:W-:-:S03]  /*e76a0*/  IADD3 R44, P2, PT, R48, R14, RZ ;  /* 0x0000000e302c7210 */ /* 0x000fc60007f5e0ff */
[C---:B------:R-:W-:Y:S01]  /*e76b0*/  IMAD.X R51, R49.reuse, 0x1, R11, P3 ;  /* 0x0000000131337824 */ /* 0x040fe200018e060b */
[----:B------:R-:W-:Y:S01]  /*e76c0*/  IADD3 R46, P4, PT, R48, R7, RZ ;  /* 0x00000007302e7210 */ /* 0x000fe20007f9e0ff */
[----:B------:R-:W-:Y:S02]  /*e76d0*/  IMAD.MOV.U32 R42, RZ, RZ, R43 ;  /* 0x000000ffff2a7224 */ /* 0x000fe400078e002b */
[----:B------:R-:W-:Y:S01]  /*e76e0*/  IMAD.MOV.U32 R43, RZ, RZ, R40 ;  /* 0x000000ffff2b7224 */ /* 0x000fe200078e0028 */
[----:B------:R0:W-:Y:S01]  /*e76f0*/  STL.64 [R1+0x3428], R50 ;  /* 0x0034283201007387 */ /* 0x0001e20000100a00 */
[----:B------:R-:W-:Y:S02]  /*e7700*/  IMAD.MOV.U32 R40, RZ, RZ, R41 ;  /* 0x000000ffff287224 */ /* 0x000fe400078e0029 */
[----:B------:R-:W-:Y:S01]  /*e7710*/  IMAD.MOV.U32 R41, RZ, RZ, R38 ;  /* 0x000000ffff297224 */ /* 0x000fe200078e0026 */
[----:B------:R-:W-:Y:S01]  /*e7720*/  STL [R1+0x33f8], R44 ;  /* 0x0033f82c01007387 */ /* 0x000fe20000100800 */
[----:B------:R-:W-:-:S02]  /*e7730*/  IMAD.X R47, R49, 0x1, R8, P4 ;  /* 0x00000001312f7824 */ /* 0x000fc400020e0608 */
[----:B------:R-:W-:Y:S01]  /*e7740*/  IMAD.MOV.U32 R38, RZ, RZ, R39 ;  /* 0x000000ffff267224 */ /* 0x000fe200078e0027 */
[----:B------:R1:W-:Y:S01]  /*e7750*/  STL.64 [R1+0x5c30], R4 ;  /* 0x005c300401007387 */ /* 0x0003e20000100a00 */
[----:B------:R-:W-:Y:S01]  /*e7760*/  IMAD.MOV.U32 R39, RZ, RZ, R35 ;  /* 0x000000ffff277224 */ /* 0x000fe200078e0023 */
[----:B0-----:R-:W-:Y:S02]  /*e7770*/  IADD3 R50, P3, PT, R48, R5, RZ ;  /* 0x0000000530327210 */ /* 0x001fe40007f7e0ff */
[----:B------:R0:W-:Y:S01]  /*e7780*/  STL.64 [R1+0x33f0], R46 ;  /* 0x0033f02e01007387 */ /* 0x0001e20000100a00 */
[----:B------:R-:W-:Y:S02]  /*e7790*/  IMAD.MOV.U32 R35, RZ, RZ, R27 ;  /* 0x000000ffff237224 */ /* 0x000fe400078e001b */
[----:B-1----:R-:W-:Y:S02]  /*e77a0*/  IMAD.MOV.U32 R5, RZ, RZ, R45 ;  /* 0x000000ffff057224 */ /* 0x002fe400078e002d */
[----:B------:R-:W-:-:S02]  /*e77b0*/  IMAD.MOV.U32 R45, RZ, RZ, R43 ;  /* 0x000000ffff2d7224 */ /* 0x000fc400078e002b */
[----:B------:R-:W-:Y:S02]  /*e77c0*/  IMAD.MOV.U32 R43, RZ, RZ, R40 ;  /* 0x000000ffff2b7224 */ /* 0x000fe400078e0028 */
[----:B------:R-:W-:Y:S01]  /*e77d0*/  IMAD.MOV.U32 R40, RZ, RZ, R41 ;  /* 0x000000ffff287224 */ /* 0x000fe200078e0029 */
[----:B0-----:R-:W-:Y:S01]  /*e77e0*/  IADD3 R46, P4, PT, R48, R13, RZ ;  /* 0x0000000d302e7210 */ /* 0x001fe20007f9e0ff */
[----:B------:R-:W-:Y:S02]  /*e77f0*/  IMAD.MOV.U32 R41, RZ, RZ, R38 ;  /* 0x000000ffff297224 */ /* 0x000fe400078e0026 */
[----:B------:R-:W-:Y:S02]  /*e7800*/  IMAD.MOV.U32 R4, RZ, RZ, R44 ;  /* 0x000000ffff047224 */ /* 0x000fe400078e002c */
[----:B------:R-:W-:Y:S02]  /*e7810*/  IMAD.MOV.U32 R38, RZ, RZ, R39 ;  /* 0x000000ffff267224 */ /* 0x000fe400078e0027 */
[----:B------:R-:W-:-:S02]  /*e7820*/  IMAD.MOV.U32 R39, RZ, RZ, R34 ;  /* 0x000000ffff277224 */ /* 0x000fc400078e0022 */
[----:B------:R-:W-:Y:S02]  /*e7830*/  IMAD.MOV.U32 R27, RZ, RZ, R26 ;  /* 0x000000ffff1b7224 */ /* 0x000fe400078e001a */
[----:B------:R-:W-:Y:S02]  /*e7840*/  IMAD.MOV.U32 R34, RZ, RZ, R29 ;  /* 0x000000ffff227224 */ /* 0x000fe400078e001d */
[C---:B------:R-:W-:Y:S02]  /*e7850*/  IMAD.X R51, R49.reuse, 0x1, R6, P3 ;  /* 0x0000000131337824 */ /* 0x040fe400018e0606 */
[C---:B------:R-:W-:Y:S02]  /*e7860*/  IMAD.X R47, R49.reuse, 0x1, R15, P4 ;  /* 0x00000001312f7824 */ /* 0x040fe400020e060f */
[----:B--2---:R-:W-:Y:S01]  /*e7870*/  IMAD.X R5, R49, 0x1, R16, P2 ;  /* 0x0000000131057824 */ /* 0x004fe200010e0610 */
[----:B------:R-:W-:Y:S01]  /*e7880*/  IADD3 R4, P2, PT, R48, R0, RZ ;  /* 0x0000000030047210 */ /* 0x000fe20007f5e0ff */
[--C-:B------:R-:W-:Y:S01]  /*e7890*/  IMAD.MOV.U32 R29, RZ, RZ, R17.reuse ;  /* 0x000000ffff1d7224 */ /* 0x100fe200078e0011 */
[----:B------:R-:W-:-:S02]  /*e78a0*/  SHF.R.S32.HI R26, RZ, 0x1f, R17 ;  /* 0x0000001fff1a7819 */ /* 0x000fc40000011411 */
[----:B------:R-:W2:Y:S04]  /*e78b0*/  LDL.LU R17, [R1+0x5c38] ;  /* 0x005c380001117983 */ /* 0x000ea80000300800 */
[----:B------:R0:W-:Y:S04]  /*e78c0*/  STL [R1+0x33fc], R5 ;  /* 0x0033fc0501007387 */ /* 0x0001e80000100800 */
[----:B------:R-:W-:Y:S01]  /*e78d0*/  STL.64 [R1+0x3400], R50 ;  /* 0x0034003201007387 */ /* 0x000fe20000100a00 */
[----:B0-----:R-:W-:-:S03]  /*e78e0*/  IMAD.X R5, R49, 0x1, R2, P2 ;  /* 0x0000000131057824 */ /* 0x001fc600010e0602 */
[----:B------:R-:W-:Y:S04]  /*e78f0*/  STL.64 [R1+0x3408], R46 ;  /* 0x0034082e01007387 */ /* 0x000fe80000100a00 */
[----:B------:R0:W-:Y:S04]  /*e7900*/  STL.64 [R1+0x3410], R4 ;  /* 0x0034100401007387 */ /* 0x0001e80000100a00 */
[----:B0-----:R-:W4:Y:S01]  /*e7910*/  LDL.LU.64 R4, [R1+0x5c30] ;  /* 0x005c300001047983 */ /* 0x001f220000300a00 */
[----:B------:R-:W-:Y:S02]  /*e7920*/  IADD3 R50, P3, PT, R48, R3, RZ ;  /* 0x0000000330327210 */ /* 0x000fe40007f7e0ff */
[----:B------:R-:W-:-:S02]  /*e7930*/  IADD3 R46, P4, PT, R59, R10, RZ ;  /* 0x0000000a3b2e7210 */ /* 0x000fc40007f9e0ff */
[----:B------:R-:W-:Y:S01]  /*e7940*/  IADD3 R44, P2, PT, R59, R9, RZ ;  /* 0x000000093b2c7210 */ /* 0x000fe20007f5e0ff */
[----:B------:R-:W-:Y:S02]  /*e7950*/  IMAD.MOV.U32 R48, RZ, RZ, R45 ;  /* 0x000000ffff307224 */ /* 0x000fe400078e002d */
[C---:B------:R-:W-:Y:S02]  /*e7960*/  IMAD.X R47, R19.reuse, 0x1, R12, P4 ;  /* 0x00000001132f7824 */ /* 0x040fe400020e060c */
[----:B------:R-:W-:Y:S02]  /*e7970*/  IMAD.X R45, R19, 0x1, R11, P2 ;  /* 0x00000001132d7824 */ /* 0x000fe400010e060b */
[----:B----4-:R-:W-:-:S05]  /*e7980*/  IMAD.X R51, R49, 0x1, R4, P3 ;  /* 0x0000000131337824 */ /* 0x010fca00018e0604 */
[----:B------:R0:W-:Y:S04]  /*e7990*/  STL.64 [R1+0x33d8], R50 ;  /* 0x0033d83201007387 */ /* 0x0001e80000100a00 */
[----:B------:R1:W-:Y:S04]  /*e79a0*/  STL.64 [R1+0x33e0], R46 ;  /* 0x0033e02e01007387 */ /* 0x0003e80000100a00 */
[----:B------:R4:W-:Y:S01]  /*e79b0*/  STL.64 [R1+0x33e8], R44 ;  /* 0x0033e82c01007387 */ /* 0x0009e20000100a00 */
[----:B0-----:R-:W-:Y:S01]  /*e79c0*/  IMAD.MOV.U32 R51, RZ, RZ, R48 ;  /* 0x000000ffff337224 */ /* 0x001fe200078e0030 */
[----:B------:R-:W-:-:S02]  /*e79d0*/  IADD3 R48, P3, PT, R59, R7, RZ ;  /* 0x000000073b307210 */ /* 0x000fc40007f7e0ff */
[----:B-1----:R-:W-:-:S03]  /*e79e0*/  IADD3 R46, P4, PT, R59, R14, RZ ;  /* 0x0000000e3b2e7210 */ /* 0x002fc60007f9e0ff */
[----:B------:R-:W-:Y:S01]  /*e79f0*/  IMAD.X R49, R19, 0x1, R8, P3 ;  /* 0x0000000113317824 */ /* 0x000fe200018e0608 */
[----:B----4-:R-:W-:Y:S01]  /*e7a00*/  IADD3 R44, P2, PT, R59, R5, RZ ;  /* 0x000000053b2c7210 */ /* 0x010fe20007f5e0ff */
[----:B------:R-:W-:-:S03]  /*e7a10*/  IMAD.X R47, R19, 0x1, R16, P4 ;  /* 0x00000001132f7824 */ /* 0x000fc600020e0610 */
[----:B------:R-:W-:Y:S01]  /*e7a20*/  STL.64 [R1+0x33b0], R48 ;  /* 0x0033b03001007387 */ /* 0x000fe20000100a00 */
[----:B------:R-:W-:-:S03]  /*e7a30*/  IMAD.X R45, R19, 0x1, R6, P2 ;  /* 0x00000001132d7824 */ /* 0x000fc600010e0606 */
[----:B------:R-:W-:Y:S04]  /*e7a40*/  STL.64 [R1+0x33b8], R46 ;  /* 0x0033b82e01007387 */ /* 0x000fe80000100a00 */
[----:B--2---:R-:W-:Y:S04]  /*e7a50*/  STL.64 [R1+0x5c10], R16 ;  /* 0x005c101001007387 */ /* 0x004fe80000100a00 */
[----:B------:R0:W-:Y:S04]  /*e7a60*/  STL.64 [R1+0x33c0], R44 ;  /* 0x0033c02c01007387 */ /* 0x0001e80000100a00 */
[----:B0-----:R-:W2:Y:S01]  /*e7a70*/  LDL.LU R44, [R1+0x5c28] ;  /* 0x005c2800012c7983 */ /* 0x001ea20000300800 */
[----:B------:R-:W-:Y:S01]  /*e7a80*/  IMAD.MOV.U32 R45, RZ, RZ, R40 ;  /* 0x000000ffff2d7224 */ /* 0x000fe200078e0028 */
[----:B------:R-:W-:Y:S01]  /*e7a90*/  IADD3 R48, P3, PT, R59, R13, RZ ;  /* 0x0000000d3b307210 */ /* 0x000fe20007f7e0ff */
[----:B------:R-:W-:-:S02]  /*e7aa0*/  IMAD.MOV.U32 R40, RZ, RZ, R41 ;  /* 0x000000ffff287224 */ /* 0x000fc400078e0029 */
[----:B------:R-:W-:Y:S02]  /*e7ab0*/  IMAD.MOV.U32 R41, RZ, RZ, R38 ;  /* 0x000000ffff297224 */ /* 0x000fe400078e0026 */
[----:B------:R-:W-:Y:S01]  /*e7ac0*/  IMAD.MOV.U32 R38, RZ, RZ, R39 ;  /* 0x000000ffff267224 */ /* 0x000fe200078e0027 */
[C---:B------:R-:W-:Y:S01]  /*e7ad0*/  IADD3 R46, P4, PT, R59.reuse, R0, RZ ;  /* 0x000000003b2e7210 */ /* 0x040fe20007f9e0ff */
[----:B------:R-:W-:Y:S02]  /*e7ae0*/  IMAD.MOV.U32 R39, RZ, RZ, R34 ;  /* 0x000000ffff277224 */ /* 0x000fe400078e0022 */
[----:B------:R-:W-:Y:S02]  /*e7af0*/  IMAD.MOV.U32 R34, RZ, RZ, R29 ;  /* 0x000000ffff227224 */ /* 0x000fe400078e001d */
[----:B------:R-:W-:Y:S02]  /*e7b00*/  IMAD.MOV.U32 R29, RZ, RZ, R25 ;  /* 0x000000ffff1d7224 */ /* 0x000fe400078e0019 */
[----:B------:R-:W-:Y:S01]  /*e7b10*/  IMAD.MOV.U32 R25, RZ, RZ, R58 ;  /* 0x000000ffff197224 */ /* 0x000fe200078e003a */
[----:B------:R-:W-:Y:S01]  /*e7b20*/  IADD3 R58, P2, PT, R59, R3, RZ ;  /* 0x000000033b3a7210 */ /* 0x000fe20007f5e0ff */
[----:B------:R-:W-:-:S02]  /*e7b30*/  IMAD.X R49, R19, 0x1, R15, P3 ;  /* 0x0000000113317824 */ /* 0x000fc400018e060f */
[C---:B------:R-:W-:Y:S02]  /*e7b40*/  IMAD.X R47, R19.reuse, 0x1, R2, P4 ;  /* 0x00000001132f7824 */ /* 0x040fe400020e0602 */
[----:B------:R-:W-:Y:S01]  /*e7b50*/  IMAD.X R59, R19, 0x1, R4, P2 ;  /* 0x00000001133b7824 */ /* 0x000fe200010e0604 */
[----:B------:R0:W-:Y:S04]  /*e7b60*/  STL.64 [R1+0x33c8], R48 ;  /* 0x0033c83001007387 */ /* 0x0001e80000100a00 */
[----:B0-----:R-:W4:Y:S01]  /*e7b70*/  LDL.LU R49, [R1+0x5c24] ;  /* 0x005c240001317983 */ /* 0x001f220000300800 */
[----:B--2---:R-:W-:-:S05]  /*e7b80*/  IADD3 R16, P3, PT, R44, R10, RZ ;  /* 0x0000000a2c107210 */ /* 0x004fca0007f7e0ff */
[----:B------:R-:W-:Y:S04]  /*e7b90*/  STL [R1+0x33a0], R16 ;  /* 0x0033a01001007387 */ /* 0x000fe80000100800 */
[----:B------:R-:W-:Y:S04]  /*e7ba0*/  STL.64 [R1+0x33d0], R46 ;  /* 0x0033d02e01007387 */ /* 0x000fe80000100a00 */
[----:B------:R-:W-:Y:S04]  /*e7bb0*/  STL.64 [R1+0x5c08], R2 ;  /* 0x005c080201007387 */ /* 0x000fe80000100a00 */
[----:B------:R-:W2:Y:S04]  /*e7bc0*/  LDL.LU R19, [R1+0x5c20] ;  /* 0x005c200001137983 */ /* 0x000ea80000300800 */
[----:B------:R0:W-:Y:S04]  /*e7bd0*/  STL.64 [R1+0x3398], R58 ;  /* 0x0033983a01007387 */ /* 0x0001e80000100a00 */
[----:B0-----:R-:W2:Y:S01]  /*e7be0*/  LDL.LU.64 R58, [R1+0x5c18] ;  /* 0x005c1800013a7983 */ /* 0x001ea20000300a00 */
[----:B------:R-:W-:Y:S01]  /*e7bf0*/  IADD3 R46, P4, PT, R44, R9, RZ ;  /* 0x000000092c2e7210 */ /* 0x000fe20007f9e0ff */
[----:B------:R-:W-:-:S02]  /*e7c00*/  IMAD.MOV.U32 R3, RZ, RZ, R17 ;  /* 0x000000ffff037224 */ /* 0x000fc400078e0011 */
[C---:B------:R-:W-:Y:S02]  /*e7c10*/  IMAD.X R3, R42.reuse, 0x1, R12, P3 ;  /* 0x000000012a037824 */ /* 0x040fe400018e060c */
[----:B------:R-:W-:Y:S02]  /*e7c20*/  IMAD.X R47, R42, 0x1, R11, P4 ;  /* 0x000000012a2f7824 */ /* 0x000fe400020e060b */
[----:B------:R-:W-:Y:S01]  /*e7c30*/  IMAD.MOV.U32 R2, RZ, RZ, R16 ;  /* 0x000000ffff027224 */ /* 0x000fe200078e0010 */
[----:B------:R-:W-:Y:S01]  /*e7c40*/  STL [R1+0x33a4], R3 ;  /* 0x0033a40301007387 */ /* 0x000fe20000100800 */
[----:B------:R-:W-:-:S03]  /*e7c50*/  IADD3 R16, P2, PT, R44, R7, RZ ;  /* 0x000000072c107210 */ /* 0x000fc60007f5e0ff */
[----:B------:R0:W-:Y:S01]  /*e7c60*/  STL.64 [R1+0x33a8], R46 ;  /* 0x0033a82e01007387 */ /* 0x0001e20000100a00 */
[----:B------:R-:W-:Y:S01]  /*e7c70*/  IADD3 R48, P3, PT, R44, R14, RZ ;  /* 0x0000000e2c307210 */ /* 0x000fe20007f7e0ff */
[----:B------:R-:W-:-:S04]  /*e7c80*/  IMAD.X R17, R42, 0x1, R8, P2 ;  /* 0x000000012a117824 */ /* 0x000fc800010e0608 */
[----:B------:R-:W-:Y:S01]  /*e7c90*/  STL [R1+0x3378], R48 ;  /* 0x0033783001007387 */ /* 0x000fe20000100800 */
[----:B0-----:R-:W-:Y:S02]  /*e7ca0*/  IMAD.MOV.U32 R47, RZ, RZ, R43 ;  /* 0x000000ffff2f7224 */ /* 0x001fe400078e002b */
[----:B------:R-:W-:Y:S02]  /*e7cb0*/  IMAD.MOV.U32 R43, RZ, RZ, R40 ;  /* 0x000000ffff2b7224 */ /* 0x000fe400078e0028 */
[----:B------:R-:W-:Y:S02]  /*e7cc0*/  IMAD.MOV.U32 R40, RZ, RZ, R41 ;  /* 0x000000ffff287224 */ /* 0x000fe400078e0029 */
[----:B------:R-:W-:Y:S02]  /*e7cd0*/  IMAD.MOV.U32 R41, RZ, RZ, R38 ;  /* 0x000000ffff297224 */ /* 0x000fe400078e0026 */
[----:B------:R-:W-:Y:S02]  /*e7ce0*/  IMAD.MOV.U32 R38, RZ, RZ, R39 ;  /* 0x000000ffff267224 */ /* 0x000fe400078e0027 */
[----:B------:R-:W-:-:S02]  /*e7cf0*/  IMAD.MOV.U32 R39, RZ, RZ, R34 ;  /* 0x000000ffff277224 */ /* 0x000fc400078e0022 */
[----:B--2---:R-:W-:Y:S02]  /*e7d00*/  IMAD.MOV.U32 R34, RZ, RZ, R59 ;  /* 0x000000ffff227224 */ /* 0x004fe400078e003b */
[----:B------:R-:W2:Y:S04]  /*e7d10*/  LDL.LU R59, [R1+0x154] ;  /* 0x00015400013b7983 */ /* 0x000ea80000300800 */
[----:B------:R-:W-:Y:S04]  /*e7d20*/  STL [R1+0x5c00], R47 ;  /* 0x005c002f01007387 */ /* 0x000fe80000100800 */
[----:B------:R0:W-:Y:S04]  /*e7d30*/  STL.64 [R1+0x3370], R16 ;  /* 0x0033701001007387 */ /* 0x0001e80000100a00 */
[----:B0-----:R-:W2:Y:S01]  /*e7d40*/  LDL.LU.64 R16, [R1+0x5c10] ;  /* 0x005c100001107983 */ /* 0x001ea20000300a00 */
[----:B------:R-:W-:Y:S01]  /*e7d50*/  IADD3 R2, P4, PT, R44, R5, RZ ;  /* 0x000000052c027210 */ /* 0x000fe20007f9e0ff */
[----:B----4-:R-:W-:-:S04]  /*e7d60*/  IMAD.MOV.U32 R47, RZ, RZ, R49 ;  /* 0x000000ffff2f7224 */ /* 0x010fc800078e0031 */
[C---:B------:R-:W-:Y:S02]  /*e7d70*/  IMAD.X R3, R42.reuse, 0x1, R6, P4 ;  /* 0x000000012a037824 */ /* 0x040fe400020e0606 */
[----:B--2---:R-:W-:-:S05]  /*e7d80*/  IMAD.X R47, R42, 0x1, R16, P3 ;  /* 0x000000012a2f7824 */ /* 0x004fca00018e0610 */
[----:B------:R-:W-:Y:S04]  /*e7d90*/  STL [R1+0x337c], R47 ;  /* 0x00337c2f01007387 */ /* 0x000fe80000100800 */
[----:B------:R0:W-:Y:S04]  /*e7da0*/  STL.64 [R1+0x3380], R2 ;  /* 0x0033800201007387 */ /* 0x0001e80000100a00 */
[----:B0-----:R-:W2:Y:S01]  /*e7db0*/  LDL.LU.64 R2, [R1+0x5c08] ;  /* 0x005c080001027983 */ /* 0x001ea20000300a00 */
[----:B------:R-:W-:Y:S01]  /*e7dc0*/  IMAD.MOV.U32 R46, RZ, RZ, R48 ;  /* 0x000000ffff2e7224 */ /* 0x000fe200078e0030 */
[----:B------:R-:W-:-:S02]  /*e7dd0*/  IADD3 R48, P2, PT, R44, R13, RZ ;  /* 0x0000000d2c307210 */ /* 0x000fc40007f5e0ff */
[----:B------:R-:W-:-:S03]  /*e7de0*/  IADD3 R46, P3, PT, R44, R0, RZ ;  /* 0x000000002c2e7210 */ /* 0x000fc60007f7e0ff */
[----:B------:R-:W-:-:S05]  /*e7df0*/  IMAD.X R49, R42, 0x1, R15, P2 ;  /* 0x000000012a317824 */ /* 0x000fca00010e060f */
[----:B------:R0:W-:Y:S01]  /*e7e00*/  STL.64 [R1+0x3388], R48 ;  /* 0x0033883001007387 */ /* 0x0001e20000100a00 */
[----:B------:R-:W-:Y:S01]  /*e7e10*/  IMAD.MOV.U32 R50, RZ, RZ, R45 ;  /* 0x000000ffff327224 */ /* 0x000fe200078e002d */
[----:B0-----:R-:W-:-:S05]  /*e7e20*/  IADD3 R48, P2, PT, R51, R10, RZ ;  /* 0x0000000a33307210 */ /* 0x001fca0007f5e0ff */
[----:B------:R-:W-:Y:S02]  /*e7e30*/  IMAD.X R49, R60, 0x1, R12, P2 ;  /* 0x000000013c317824 */ /* 0x000fe400010e060c */
[----:B--2---:R-:W-:Y:S01]  /*e7e40*/  IMAD.X R47, R42, 0x1, R2, P3 ;  /* 0x000000012a2f7824 */ /* 0x004fe200018e0602 */
[----:B------:R-:W-:-:S04]  /*e7e50*/  IADD3 R44, P4, PT, R44, R3, RZ ;  /* 0x000000032c2c7210 */ /* 0x000fc80007f9e0ff */
[----:B------:R0:W-:Y:S01]  /*e7e60*/  STL.64 [R1+0x3390], R46 ;  /* 0x0033902e01007387 */ /* 0x0001e20000100a00 */
[----:B------:R-:W-:Y:S01]  /*e7e70*/  IMAD.X R45, R42, 0x1, R4, P4 ;  /* 0x000000012a2d7824 */ /* 0x000fe200020e0604 */
[----:B------:R-:W-:Y:S02]  /*e7e80*/  SHF.R.S32.HI R42, RZ, 0x1f, R55 ;  /* 0x0000001fff2a7819 */ /* 0x000fe40000011437 */
[----:B0-----:R-:W2:Y:S04]  /*e7e90*/  LDL.LU R47, [R1+0x5c00] ;  /* 0x005c0000012f7983 */ /* 0x001ea80000300800 */
[----:B------:R0:W-:Y:S01]  /*e7ea0*/  STL.64 [R1+0x5bf8], R2 ;  /* 0x005bf80201007387 */ /* 0x0001e20000100a00 */
[----:B------:R-:W-:-:S03]  /*e7eb0*/  IMAD.MOV.U32 R46, RZ, RZ, R42 ;  /* 0x000000ffff2e7224 */ /* 0x000fc600078e002a */
[----:B------:R1:W-:Y:S01]  /*e7ec0*/  STL.64 [R1+0x3358], R44 ;  /* 0x0033582c01007387 */ /* 0x0003e20000100a00 */
[----:B0-----:R-:W-:-:S03]  /*e7ed0*/  IADD3 R2, P3, PT, R51, R9, RZ ;  /* 0x0000000933027210 */ /* 0x001fc60007f7e0ff */
[----:B------:R0:W-:Y:S02]  /*e7ee0*/  STL.64 [R1+0x3360], R48 ;  /* 0x0033603001007387 */ /* 0x0001e40000100a00 */
[----:B------:R-:W-:Y:S01]  /*e7ef0*/  IMAD.X R3, R60, 0x1, R11, P3 ;  /* 0x000000013c037824 */ /* 0x000fe200018e060b */
[C---:B-1----:R-:W-:Y:S01]  /*e7f00*/  IADD3 R44, P4, PT, R51.reuse, R7, RZ ;  /* 0x00000007332c7210 */ /* 0x042fe20007f9e0ff */
[----:B------:R-:W-:Y:S02]  /*e7f10*/  IMAD.MOV.U32 R42, RZ, RZ, R43 ;  /* 0x000000ffff2a7224 */ /* 0x000fe400078e002b */
[----:B------:R-:W-:Y:S01]  /*e7f20*/  IMAD.MOV.U32 R43, RZ, RZ, R40 ;  /* 0x000000ffff2b7224 */ /* 0x000fe200078e0028 */
[----:B------:R1:W-:Y:S01]  /*e7f30*/  STL.64 [R1+0x3368], R2 ;  /* 0x0033680201007387 */ /* 0x0003e20000100a00 */
[----:B------:R-:W-:Y:S01]  /*e7f40*/  IMAD.MOV.U32 R40, RZ, RZ, R41 ;  /* 0x000000ffff287224 */ /* 0x000fe200078e0029 */
[----:B0-----:R-:W-:Y:S01]  /*e7f50*/  IADD3 R48, P2, PT, R51, R14, RZ ;  /* 0x0000000e33307210 */ /* 0x001fe20007f5e0ff */
[----:B------:R-:W-:-:S02]  /*e7f60*/  IMAD.MOV.U32 R41, RZ, RZ, R38 ;  /* 0x000000ffff297224 */ /* 0x000fc400078e0026 */
[----:B------:R-:W-:Y:S02]  /*e7f70*/  IMAD.MOV.U32 R38, RZ, RZ, R39 ;  /* 0x000000ffff267224 */ /* 0x000fe400078e0027 */
[C---:B------:R-:W-:Y:S01]  /*e7f80*/  IMAD.X R45, R60.reuse, 0x1, R8, P4 ;  /* 0x000000013c2d7824 */ /* 0x040fe200020e0608 */
[----:B-1----:R-:W-:Y:S01]  /*e7f90*/  IADD3 R2, P3, PT, R51, R5, RZ ;  /* 0x0000000533027210 */ /* 0x002fe20007f7e0ff */
[----:B------:R-:W-:Y:S02]  /*e7fa0*/  IMAD.MOV.U32 R39, RZ, RZ, R34 ;  /* 0x000000ffff277224 */ /* 0x000fe400078e0022 */
[----:B------:R-:W-:Y:S02]  /*e7fb0*/  IMAD.X R49, R60, 0x1, R16, P2 ;  /* 0x000000013c317824 */ /* 0x000fe400010e0610 */
[----:B------:R-:W-:Y:S02]  /*e7fc0*/  IMAD.MOV.U32 R34, RZ, RZ, R33 ;  /* 0x000000ffff227224 */ /* 0x000fe400078e0021 */
[----:B------:R-:W-:-:S02]  /*e7fd0*/  IMAD.MOV.U32 R33, RZ, RZ, R32 ;  /* 0x000000ffff217224 */ /* 0x000fc400078e0020 */
[----:B------:R-:W-:Y:S01]  /*e7fe0*/  IMAD.X R3, R60, 0x1, R6, P3 ;  /* 0x000000013c037824 */ /* 0x000fe200018e0606 */
[----:B------:R-:W4:Y:S04]  /*e7ff0*/  LDL.LU R32, [R1+0x16c] ;  /* 0x00016c0001207983 */ /* 0x000f280000300800 */
[----:B------:R-:W-:Y:S04]  /*e8000*/  STL.64 [R1+0x3330], R44 ;  /* 0x0033302c01007387 */ /* 0x000fe80000100a00 */
[----:B------:R-:W-:Y:S04]  /*e8010*/  STL.64 [R1+0x3338], R48 ;  /* 0x0033383001007387 */ /* 0x000fe80000100a00 */
[----:B------:R-:W-:Y:S04]  /*e8020*/  STL.64 [R1+0x5be8], R16 ;  /* 0x005be81001007387 */ /* 0x000fe80000100a00 */
[----:B------:R0:W-:Y:S04]  /*e8030*/  STL.64 [R1+0x3340], R2 ;  /* 0x0033400201007387 */ /* 0x0001e80000100a00 */
[----:B0-----:R-:W3:Y:S01]  /*e8040*/  LDL.LU.64 R2, [R1+0x5bf8] ;  /* 0x005bf80001027983 */ /* 0x001ee20000300a00 */
[----:B------:R-:W-:-:S02]  /*e8050*/  IADD3 R44, P4, PT, R51, R13, RZ ;  /* 0x0000000d332c7210 */ /* 0x000fc40007f9e0ff */
[----:B------:R-:W-:-:S03]  /*e8060*/  IADD3 R48, P2, PT, R51, R0, RZ ;  /* 0x0000000033307210 */ /* 0x000fc60007f5e0ff */
[----:B------:R-:W-:-:S05]  /*e8070*/  IMAD.X R45, R60, 0x1, R15, P4 ;  /* 0x000000013c2d7824 */ /* 0x000fca00020e060f */
[----:B------:R0:W-:Y:S02]  /*e8080*/  STL.64 [R1+0x3348], R44 ;  /* 0x0033482c01007387 */ /* 0x0001e40000100a00 */
[----:B0-----:R-:W-:-:S05]  /*e8090*/  IADD3 R44, P4, PT, R50, R10, RZ ;  /* 0x0000000a322c7210 */ /* 0x001fca0007f9e0ff */
[----:B--2---:R-:W-:Y:S01]  /*e80a0*/  IMAD.X R45, R47, 0x1, R12, P4 ;  /* 0x000000012f2d7824 */ /* 0x004fe200020e060c */
[----:B---3--:R-:W-:Y:S01]  /*e80b0*/  IADD3 R16, P3, PT, R51, R3, RZ ;  /* 0x0000000333107210 */ /* 0x008fe20007f7e0ff */
[----:B------:R-:W-:-:S04]  /*e80c0*/  IMAD.X R49, R60, 0x1, R2, P2 ;  /* 0x000000013c317824 */ /* 0x000fc800010e0602 */
[----:B------:R-:W-:Y:S01]  /*e80d0*/  IMAD.X R17, R60, 0x1, R4, P3 ;  /* 0x000000013c117824 */ /* 0x000fe200018e0604 */
[----:B------:R-:W-:Y:S04]  /*e80e0*/  STL.64 [R1+0x3350], R48 ;  /* 0x0033503001007387 */ /* 0x000fe80000100a00 */
[----:B------:R0:W-:Y:S04]  /*e80f0*/  STL.64 [R1+0x5bd8], R2 ;  /* 0x005bd80201007387 */ /* 0x0001e80000100a00 */
[----:B------:R-:W2:Y:S04]  /*e8100*/  LDL.LU R60, [R1+0x5bf4] ;  /* 0x005bf400013c7983 */ /* 0x000ea80000300800 */
[----:B------:R1:W-:Y:S01]  /*e8110*/  STL.64 [R1+0x3318], R16 ;  /* 0x0033181001007387 */ /* 0x0003e20000100a00 */
[----:B0-----:R-:W-:-:S03]  /*e8120*/  IADD3 R2, P2, PT, R50, R9, RZ ;  /* 0x0000000932027210 */ /* 0x001fc60007f5e0ff */
[----:B------:R0:W-:Y:S01]  /*e8130*/  STL.64 [R1+0x3320], R44 ;  /* 0x0033202c01007387 */ /* 0x0001e20000100a00 */
[----:B-1----:R-:W-:Y:S01]  /*e8140*/  IADD3 R16, P3, PT, R50, R7, RZ ;  /* 0x0000000732107210 */ /* 0x002fe20007f7e0ff */
[----:B------:R-:W-:-:S04]  /*e8150*/  IMAD.X R3, R47, 0x1, R11, P2 ;  /* 0x000000012f037824 */ /* 0x000fc800010e060b */
[----:B------:R-:W-:Y:S01]  /*e8160*/  IMAD.X R17, R47, 0x1, R8, P3 ;  /* 0x000000012f117824 */ /* 0x000fe200018e0608 */
[----:B0-----:R-:W3:Y:S04]  /*e8170*/  LDL.LU R45, [R1+0x5bf0] ;  /* 0x005bf000012d7983 */ /* 0x001ee80000300800 */
        /* <DEDUP_REMOVED lines=13> */
[----:B------:R-:W-:Y:S01]  /*e8250*/  STL [R1+0x32f8], R44 ;  /* 0x0032f82c01007387 */ /* 0x000fe20000100800 */
[----:B------:R-:W-:Y:S02]  /*e8260*/  IMAD.MOV.U32 R30, RZ, RZ, R28 ;  /* 0x000000ffff1e7224 */ /* 0x000fe400078e001c */
[----:B------:R-:W-:Y:S01]  /*e8270*/  IMAD.MOV.U32 R37, RZ, RZ, R24 ;  /* 0x000000ffff257224 */ /* 0x000fe200078e0018 */
[----:B------:R-:W-:Y:S01]  /*e8280*/  IADD3 R2, P2, PT, R50, R5, RZ ;  /* 0x0000000532027210 */ /* 0x000fe20007f5e0ff */
[----:B------:R-:W-:Y:S02]  /*e8290*/  IMAD.MOV.U32 R24, RZ, RZ, R22 ;  /* 0x000000ffff187224 */ /* 0x000fe400078e0016 */
[----:B------:R-:W-:Y:S02]  /*e82a0*/  IMAD.MOV.U32 R28, RZ, RZ, R21 ;  /* 0x000000ffff1c7224 */ /* 0x000fe400078e0015 */
[----:B------:R-:W4:Y:S01]  /*e82b0*/  LDL.LU R21, [R1+0x5be4] ;  /* 0x005be40001157983 */ /* 0x000f220000300800 */
[----:B------:R-:W-:-:S02]  /*e82c0*/  IMAD.X R3, R47, 0x1, R6, P2 ;  /* 0x000000012f037824 */ /* 0x000fc400010e0606 */
[----:B--2---:R-:W-:Y:S02]  /*e82d0*/  IMAD.MOV.U32 R22, RZ, RZ, R60 ;  /* 0x000000ffff167224 */ /* 0x004fe400078e003c */
[----:B------:R-:W2:Y:S04]  /*e82e0*/  LDL.LU R60, [R1+0x5be0] ;  /* 0x005be000013c7983 */ /* 0x000ea80000300800 */
[----:B------:R3:W-:Y:S02]  /*e82f0*/  STL.64 [R1+0x5bd0], R48 ;  /* 0x005bd03001007387 */ /* 0x0007e40000100a00 */
[----:B---3--:R-:W-:Y:S02]  /*e8300*/  IMAD.MOV.U32 R49, RZ, RZ, R45 ;  /* 0x000000ffff317224 */ /* 0x008fe400078e002d */
        /* <DEDUP_REMOVED lines=10> */
[----:B------:R-:W-:Y:S02]  /*e83b0*/  IMAD.X R45, R46, 0x1, R12, P3 ;  /* 0x000000012e2d7824 */ /* 0x000fe400018e060c */
[----:B---3--:R-:W-:Y:S01]  /*e83c0*/  IMAD.X R49, R47, 0x1, R2, P4 ;  /* 0x000000012f317824 */ /* 0x008fe200020e0602 */
[----:B------:R-:W-:-:S04]  /*e83d0*/  IADD3 R50, P2, PT, R50, R3, RZ ;  /* 0x0000000332327210 */ /* 0x000fc80007f5e0ff */
[----:B------:R0:W-:Y:S01]  /*e83e0*/  STL.64 [R1+0x3310], R48 ;  /* 0x0033103001007387 */ /* 0x0001e20000100a00 */
[----:B------:R-:W-:Y:S01]  /*e83f0*/  IMAD.X R51, R47, 0x1, R4, P2 ;  /* 0x000000012f337824 */ /* 0x000fe200010e0604 */
[----:B0-----:R-:W-:-:S04]  /*e8400*/  IADD3 R48, P4, PT, R55, R9, RZ ;  /* 0x0000000937307210 */ /* 0x001fc80007f9e0ff */
[----:B------:R0:W-:Y:S01]  /*e8410*/  STL.64 [R1+0x32d8], R50 ;  /* 0x0032d83201007387 */ /* 0x0001e20000100a00 */
[----:B------:R-:W-:-:S03]  /*e8420*/  IMAD.X R49, R46, 0x1, R11, P4 ;  /* 0x000000012e317824 */ /* 0x000fc600020e060b */
[----:B------:R1:W-:Y:S04]  /*e8430*/  STL.64 [R1+0x32e0], R44 ;  /* 0x0032e02c01007387 */ /* 0x0003e80000100a00 */
[----:B------:R3:W-:Y:S01]  /*e8440*/  STL.64 [R1+0x32e8], R48 ;  /* 0x0032e83001007387 */ /* 0x0007e20000100a00 */
[C---:B0-----:R-:W-:Y:S02]  /*e8450*/  IADD3 R50, P2, PT, R55.reuse, R7, RZ ;  /* 0x0000000737327210 */ /* 0x041fe40007f5e0ff */
[----:B-1----:R-:W-:-:S03]  /*e8460*/  IADD3 R44, P3, PT, R55, R14, RZ ;  /* 0x0000000e372c7210 */ /* 0x002fc60007f7e0ff */
[C---:B------:R-:W-:Y:S01]  /*e8470*/  IMAD.X R51, R46.reuse, 0x1, R8, P2 ;  /* 0x000000012e337824 */ /* 0x040fe200010e0608 */
[----:B---3--:R-:W-:Y:S01]  /*e8480*/  IADD3 R48, P4, PT, R55, R5, RZ ;  /* 0x0000000537307210 */ /* 0x008fe20007f9e0ff */
[C---:B------:R-:W-:Y:S02]  /*e8490*/  IMAD.X R45, R46.reuse, 0x1, R16, P3 ;  /* 0x000000012e2d7824 */ /* 0x040fe400018e0610 */
[----:B------:R-:W-:Y:S02]  /*e84a0*/  IMAD.MOV.U32 R47, RZ, RZ, R42 ;  /* 0x000000ffff2f7224 */ /* 0x000fe400078e002a */
[----:B------:R-:W-:Y:S02]  /*e84b0*/  IMAD.X R49, R46, 0x1, R6, P4 ;  /* 0x000000012e317824 */ /* 0x000fe400020e0606 */
[----:B------:R-:W-:Y:S01]  /*e84c0*/  IMAD.MOV.U32 R42, RZ, RZ, R43 ;  /* 0x000000ffff2a7224 */ /* 0x000fe200078e002b */
[----:B------:R0:W-:Y:S01]  /*e84d0*/  STL.64 [R1+0x32b0], R50 ;  /* 0x0032b03201007387 */ /* 0x0001e20000100a00 */
[----:B------:R-:W-:-:S02]  /*e84e0*/  IMAD.MOV.U32 R43, RZ, RZ, R40 ;  /* 0x000000ffff2b7224 */ /* 0x000fc400078e0028 */
[----:B------:R-:W-:Y:S01]  /*e84f0*/  IMAD.MOV.U32 R40, RZ, RZ, R41 ;  /* 0x000000ffff287224 */ /* 0x000fe200078e0029 */
[----:B------:R1:W-:Y:S01]  /*e8500*/  STL.64 [R1+0x32b8], R44 ;  /* 0x0032b82c01007387 */ /* 0x0003e20000100a00 */
[----:B------:R-:W-:Y:S02]  /*e8510*/  IMAD.MOV.U32 R41, RZ, RZ, R38 ;  /* 0x000000ffff297224 */ /* 0x000fe400078e0026 */
[----:B------:R-:W-:Y:S01]  /*e8520*/  IMAD.MOV.U32 R38, RZ, RZ, R39 ;  /* 0x000000ffff267224 */ /* 0x000fe200078e0027 */
[----:B------:R3:W-:Y:S01]  /*e8530*/  STL.64 [R1+0x32c0], R48 ;  /* 0x0032c03001007387 */ /* 0x0007e20000100a00 */
[----:B------:R-:W-:Y:S02]  /*e8540*/  IMAD.MOV.U32 R39, RZ, RZ, R36 ;  /* 0x000000ffff277224 */ /* 0x000fe400078e0024 */
[----:B------:R-:W-:Y:S01]  /*e8550*/  IMAD.MOV.U32 R36, RZ, RZ, R37 ;  /* 0x000000ffff247224 */ /* 0x000fe200078e0025 */
[----:B0-----:R-:W-:Y:S01]  /*e8560*/  IADD3 R50, P2, PT, R55, R13, RZ ;  /* 0x0000000d37327210 */ /* 0x001fe20007f5e0ff */
[----:B------:R-:W-:-:S02]  /*e8570*/  IMAD.MOV.U32 R37, RZ, RZ, R35 ;  /* 0x000000ffff257224 */ /* 0x000fc400078e0023 */
[----:B------:R-:W-:Y:S01]  /*e8580*/  IMAD.MOV.U32 R35, RZ, RZ, R27 ;  /* 0x000000ffff237224 */ /* 0x000fe200078e001b */
[C---:B-1----:R-:W-:Y:S01]  /*e8590*/  IADD3 R44, P3, PT, R55.reuse, R0, RZ ;  /* 0x00000000372c7210 */ /* 0x042fe20007f7e0ff */
[----:B---3--:R-:W3:Y:S01]  /*e85a0*/  LDL.LU.64 R48, [R1+0x5bd0] ;  /* 0x005bd00001307983 */ /* 0x008ee20000300a00 */
[----:B------:R-:W-:Y:S01]  /*e85b0*/  IMAD.MOV.U32 R27, RZ, RZ, R54 ;  /* 0x000000ffff1b7224 */ /* 0x000fe200078e0036 */
[----:B------:R-:W-:Y:S01]  /*e85c0*/  IADD3 R54, P4, PT, R55, R3, RZ ;  /* 0x0000000337367210 */ /* 0x000fe20007f9e0ff */
[C---:B------:R-:W-:Y:S02]  /*e85d0*/  IMAD.X R51, R46.reuse, 0x1, R15, P2 ;  /* 0x000000012e337824 */ /* 0x040fe400010e060f */
[C---:B------:R-:W-:Y:S02]  /*e85e0*/  IMAD.X R45, R46.reuse, 0x1, R2, P3 ;  /* 0x000000012e2d7824 */ /* 0x040fe400018e0602 */
[----:B------:R-:W-:Y:S01]  /*e85f0*/  IMAD.X R55, R46, 0x1, R4, P4 ;  /* 0x000000012e377824 */ /* 0x000fe200020e0604 */
[----:B------:R-:W-:Y:S04]  /*e8600*/  STL.64 [R1+0x32c8], R50 ;  /* 0x0032c83201007387 */ /* 0x000fe80000100a00 */
[----:B------:R-:W-:Y:S04]  /*e8610*/  STL.64 [R1+0x32d0], R44 ;  /* 0x0032d02c01007387 */ /* 0x000fe80000100a00 */
[----:B------:R-:W-:Y:S04]  /*e8620*/  STL.64 [R1+0x5bc0], R2 ;  /* 0x005bc00201007387 */ /* 0x000fe80000100a00 */
[----:B------:R0:W-:Y:S04]  /*e8630*/  STL.64 [R1+0x3298], R54 ;  /* 0x0032983601007387 */ /* 0x0001e80000100a00 */
[----:B0-----:R-:W4:Y:S01]  /*e8640*/  LDL.LU.64 R54, [R1+0x5bc8] ;  /* 0x005bc80001367983 */ /* 0x001f220000300a00 */
        /* <DEDUP_REMOVED lines=9> */
[C---:B---3--:R-:W-:Y:S02]  /*e86e0*/  IADD3 R50, P2, PT, R49.reuse, R10, RZ ;  /* 0x0000000a31327210 */ /* 0x048fe40007f5e0ff */
[C---:B------:R-:W-:Y:S02]  /*e86f0*/  IADD3 R44, P3, PT, R49.reuse, R9, RZ ;  /* 0x00000009312c7210 */ /* 0x040fe40007f7e0ff */
[----:B------:R-:W-:Y:S01]  /*e8700*/  IADD3 R2, P4, PT, R49, R7, RZ ;  /* 0x0000000731027210 */ /* 0x000fe20007f9e0ff */
[C---:B------:R-:W-:Y:S02]  /*e8710*/  IMAD.X R51, R48.reuse, 0x1, R12, P2 ;  /* 0x0000000130337824 */ /* 0x040fe400010e060c */
[----:B------:R-:W-:-:S03]  /*e8720*/  IMAD.X R45, R48, 0x1, R11, P3 ;  /* 0x00000001302d7824 */ /* 0x000fc600018e060b */
[----:B------:R-:W-:Y:S04]  /*e8730*/  STL.64 [R1+0x32a0], R50 ;  /* 0x0032a03201007387 */ /* 0x000fe80000100a00 */
[----:B------:R-:W-:Y:S04]  /*e8740*/  STL [R1+0x3270], R2 ;  /* 0x0032700201007387 */ /* 0x000fe80000100800 */
[----:B------:R0:W-:Y:S02]  /*e8750*/  STL.64 [R1+0x32a8], R44 ;  /* 0x0032a82c01007387 */ /* 0x0001e40000100a00 */
[----:B0-----:R-:W-:-:S02]  /*e8760*/  IMAD.MOV.U32 R45, RZ, RZ, R26 ;  /* 0x000000ffff2d7224 */ /* 0x001fc400078e001a */
[----:B------:R-:W-:Y:S01]  /*e8770*/  IMAD.MOV.U32 R26, RZ, RZ, R56 ;  /* 0x000000ffff1a7224 */ /* 0x000fe200078e0038 */
[--C-:B----4-:R-:W-:Y:S01]  /*e8780*/  SHF.R.S32.HI R56, RZ, 0x1f, R54.reuse ;  /* 0x0000001fff387819 */ /* 0x110fe20000011436 */
[----:B------:R-:W-:Y:S02]  /*e8790*/  IMAD.MOV.U32 R29, RZ, RZ, R54 ;  /* 0x000000ffff1d7224 */ /* 0x000fe400078e0036 */
[----:B------:R-:W3:Y:S04]  /*e87a0*/  LDL.LU R54, [R1+0xce8] ;  /* 0x000ce80001367983 */ /* 0x000ee80000300800 */
[----:B------:R0:W-:Y:S01]  /*e87b0*/  STL [R1+0x5bbc], R45 ;  /* 0x005bbc2d01007387 */ /* 0x0001e20000100800 */
[C---:B------:R-:W-:Y:S01]  /*e87c0*/  IADD3 R50, P2, PT, R49.reuse, R14, RZ ;  /* 0x0000000e31327210 */ /* 0x040fe20007f5e0ff */
[----:B------:R-:W-:Y:S01]  /*e87d0*/  IMAD.MOV.U32 R44, RZ, RZ, R2 ;  /* 0x000000ffff2c7224 */ /* 0x000fe200078e0002 */
[----:B------:R-:W-:Y:S01]  /*e87e0*/  IADD3 R2, P3, PT, R49, R5, RZ ;  /* 0x0000000531027210 */ /* 0x000fe20007f7e0ff */
[----:B0-----:R-:W-:-:S02]  /*e87f0*/  IMAD.MOV.U32 R45, RZ, RZ, R3 ;  /* 0x000000ffff2d7224 */ /* 0x001fc400078e0003 */
[----:B------:R-:W-:-:S05]  /*e8800*/  IMAD.X R45, R48, 0x1, R8, P4 ;  /* 0x00000001302d7824 */ /* 0x000fca00020e0608 */
[----:B------:R0:W-:Y:S02]  /*e8810*/  STL [R1+0x3274], R45 ;  /* 0x0032742d01007387 */ /* 0x0001e40000100800 */
[----:B0-----:R-:W-:-:S04]  /*e8820*/  IMAD.MOV.U32 R45, RZ, RZ, R48 ;  /* 0x000000ffff2d7224 */ /* 0x001fc800078e0030 */
[C---:B------:R-:W-:Y:S02]  /*e8830*/  IMAD.X R51, R45.reuse, 0x1, R16, P2 ;  /* 0x000000012d337824 */ /* 0x040fe400010e0610 */
[----:B------:R-:W-:-:S03]  /*e8840*/  IMAD.X R3, R45, 0x1, R6, P3 ;  /* 0x000000012d037824 */ /* 0x000fc600018e0606 */
[----:B------:R-:W-:Y:S04]  /*e8850*/  STL.64 [R1+0x3278], R50 ;  /* 0x0032783201007387 */ /* 0x000fe80000100a00 */
[----:B------:R0:W-:Y:S04]  /*e8860*/  STL.64 [R1+0x3280], R2 ;  /* 0x0032800201007387 */ /* 0x0001e80000100a00 */
[----:B0-----:R-:W4:Y:S01]  /*e8870*/  LDL.LU.64 R2, [R1+0x5bc0] ;  /* 0x005bc00001027983 */ /* 0x001f220000300a00 */
[C---:B------:R-:W-:Y:S02]  /*e8880*/  IADD3 R44, P4, PT, R49.reuse, R13, RZ ;  /* 0x0000000d312c7210 */ /* 0x040fe40007f9e0ff */
[----:B------:R-:W-:-:S02]  /*e8890*/  IADD3 R50, P2, PT, R49, R0, RZ ;  /* 0x0000000031327210 */ /* 0x000fc40007f5e0ff */
[----:B----4-:R-:W-:Y:S01]  /*e88a0*/  IADD3 R48, P3, PT, R49, R3, RZ ;  /* 0x0000000331307210 */ /* 0x010fe20007f7e0ff */
[----:B------:R-:W-:-:S04]  /*e88b0*/  IMAD.MOV.U32 R49, RZ, RZ, R45 ;  /* 0x000000ffff317224 */ /* 0x000fc800078e002d */
[----:B------:R-:W-:-:S05]  /*e88c0*/  IMAD.X R45, R49, 0x1, R15, P4 ;  /* 0x00000001312d7824 */ /* 0x000fca00020e060f */
        /* <DEDUP_REMOVED lines=26> */
[----:B0-----:R-:W4:Y:S01]  /*e8a70*/  LDL.LU R45, [R1+0x5bbc] ;  /* 0x005bbc00012d7983 */ /* 0x001f220000300800 */
[----:B------:R-:W-:Y:S02]  /*e8a80*/  IADD3 R50, P2, PT, R47, R3, RZ ;  /* 0x000000032f327210 */ /* 0x000fe40007f5e0ff */
[----:B------:R-:W-:Y:S01]  /*e8a90*/  IADD3 R48, P3, PT, R46, R10, RZ ;  /* 0x0000000a2e307210 */ /* 0x000fe20007f7e0ff */
[----:B------:R0:W-:Y:S02]  /*e8aa0*/  STL.64 [R1+0x5bb0], R2 ;  /* 0x005bb00201007387 */ /* 0x0001e40000100a00 */
[----:B------:R-:W-:Y:S01]  /*e8ab0*/  IMAD.X R51, R42, 0x1, R4, P2 ;  /* 0x000000012a337824 */ /* 0x000fe200010e0604 */
[----:B------:R-:W-:Y:S01]  /*e8ac0*/  SHF.R.S32.HI R44, RZ, 0x1f, R52 ;  /* 0x0000001fff2c7819 */ /* 0x000fe20000011434 */
[----:B------:R-:W-:Y:S01]  /*e8ad0*/  IMAD.MOV.U32 R42, RZ, RZ, R40 ;  /* 0x000000ffff2a7224 */ /* 0x000fe200078e0028 */
[----:B0-----:R-:W-:-:S02]  /*e8ae0*/  IADD3 R2, P4, PT, R46, R9, RZ ;  /* 0x000000092e027210 */ /* 0x001fc40007f9e0ff */
[----:B------:R0:W-:Y:S01]  /*e8af0*/  STL.64 [R1+0x3218], R50 ;  /* 0x0032183201007387 */ /* 0x0001e20000100a00 */
[----:B------:R-:W-:Y:S02]  /*e8b00*/  IMAD.MOV.U32 R40, RZ, RZ, R41 ;  /* 0x000000ffff287224 */ /* 0x000fe400078e0029 */
[----:B------:R-:W-:Y:S02]  /*e8b10*/  IMAD.MOV.U32 R41, RZ, RZ, R38 ;  /* 0x000000ffff297224 */ /* 0x000fe400078e0026 */
[----:B------:R-:W-:Y:S02]  /*e8b20*/  IMAD.MOV.U32 R38, RZ, RZ, R37 ;  /* 0x000000ffff267224 */ /* 0x000fe400078e0025 */
[----:B------:R-:W-:Y:S01]  /*e8b30*/  IMAD.MOV.U32 R47, RZ, RZ, R44 ;  /* 0x000000ffff2f7224 */ /* 0x000fe200078e002c */
[----:B0-----:R-:W-:Y:S01]  /*e8b40*/  IADD3 R50, P2, PT, R46, R7, RZ ;  /* 0x000000072e327210 */ /* 0x001fe20007f5e0ff */
[----:B------:R-:W-:Y:S02]  /*e8b50*/  IMAD.MOV.U32 R44, RZ, RZ, R40 ;  /* 0x000000ffff2c7224 */ /* 0x000fe400078e0028 */
[----:B------:R-:W-:-:S02]  /*e8b60*/  IMAD.MOV.U32 R37, RZ, RZ, R35 ;  /* 0x000000ffff257224 */ /* 0x000fc400078e0023 */
[----:B------:R-:W-:Y:S02]  /*e8b70*/  IMAD.MOV.U32 R40, RZ, RZ, R41 ;  /* 0x000000ffff287224 */ /* 0x000fe400078e0029 */
[----:B------:R-:W-:Y:S02]  /*e8b80*/  IMAD.MOV.U32 R35, RZ, RZ, R29 ;  /* 0x000000ffff237224 */ /* 0x000fe400078e001d */
[----:B------:R-:W-:Y:S02]  /*e8b90*/  IMAD.MOV.U32 R41, RZ, RZ, R38 ;  /* 0x000000ffff297224 */ /* 0x000fe400078e0026 */
[----:B------:R-:W-:Y:S01]  /*e8ba0*/  IMAD.MOV.U32 R29, RZ, RZ, R23 ;  /* 0x000000ffff1d7224 */ /* 0x000fe200078e0017 */
[--C-:B------:R-:W-:Y:S01]  /*e8bb0*/  SHF.R.S32.HI R23, RZ, 0x1f, R17.reuse ;  /* 0x0000001fff177819 */ /* 0x100fe20000011411 */
[----:B------:R-:W-:Y:S02]  /*e8bc0*/  IMAD.MOV.U32 R38, RZ, RZ, R34 ;  /* 0x000000ffff267224 */ /* 0x000fe400078e0022 */
[----:B------:R-:W-:-:S02]  /*e8bd0*/  IMAD.MOV.U32 R34, RZ, RZ, R17 ;  /* 0x000000ffff227224 */ /* 0x000fc400078e0011 */
[C---:B----4-:R-:W-:Y:S02]  /*e8be0*/  IMAD.X R49, R45.reuse, 0x1, R12, P3 ;  /* 0x000000012d317824 */ /* 0x050fe400018e060c */
        /* <DEDUP_REMOVED lines=9> */
[----:B------:R-:W4:Y:S04]  /*e8c80*/  LDL.LU R17, [R1+0x5bb8] ;  /* 0x005bb80001117983 */ /* 0x000f280000300800 */
        /* <DEDUP_REMOVED lines=14> */
[----:B------:R1:W-:Y:S01]  /*e8d70*/  STL.64 [R1+0x31d8], R46 ;  /* 0x0031d82e01007387 */ /* 0x0003e20000100a00 */
[C---:B0-----:R-:W-:Y:S01]  /*e8d80*/  IADD3 R48, P3, PT, R43.reuse, R9, RZ ;  /* 0x000000092b307210 */ /* 0x041fe20007f7e0ff */
[----:B-1----:R-:W-:Y:S01]  /*e8d90*/  IMAD.MOV.U32 R46, RZ, RZ, R44 ;  /* 0x000000ffff2e7224 */ /* 0x002fe200078e002c */
[----:B------:R-:W-:Y:S01]  /*e8da0*/  IADD3 R44, P4, PT, R43, R7, RZ ;  /* 0x000000072b2c7210 */ /* 0x000fe20007f9e0ff */
[----:B------:R-:W2:Y:S02]  /*e8db0*/  LDL.LU R47, [R1+0x5ba8] ;  /* 0x005ba800012f7983 */ /* 0x000ea40000300800 */
[----:B------:R-:W-:-:S02]  /*e8dc0*/  IMAD.X R49, R55, 0x1, R11, P3 ;  /* 0x0000000137317824 */ /* 0x000fc400018e060b */
[----:B------:R0:W-:Y:S01]  /*e8dd0*/  STL.64 [R1+0x31e0], R50 ;  /* 0x0031e03201007387 */ /* 0x0001e20000100a00 */
[----:B------:R-:W-:-:S03]  /*e8de0*/  IMAD.X R45, R55, 0x1, R8, P4 ;  /* 0x00000001372d7824 */ /* 0x000fc600020e0608 */
        /* <DEDUP_REMOVED lines=11> */
[----:B------:R0:W-:Y:S01]  /*e8ea0*/  STL.64 [R1+0x31c8], R44 ;  /* 0x0031c82c01007387 */ /* 0x0001e20000100a00 */
[----:B-1----:R-:W-:Y:S01]  /*e8eb0*/  IADD3 R48, P3, PT, R43, R3, RZ ;  /* 0x000000032b307210 */ /* 0x002fe20007f7e0ff */
[----:B------:R-:W-:-:S04]  /*e8ec0*/  IMAD.X R51, R55, 0x1, R2, P2 ;  /* 0x0000000137337824 */ /* 0x000fc800010e0602 */
[----:B------:R-:W-:Y:S01]  /*e8ed0*/  IMAD.X R49, R55, 0x1, R4, P3 ;  /* 0x0000000137317824 */ /* 0x000fe200018e0604 */
[----:B0-----:R-:W3:Y:S01]  /*e8ee0*/  LDL.LU R45, [R1+0x5ba4] ;  /* 0x005ba400012d7983 */ /* 0x001ee20000300800 */
[----:B------:R-:W-:-:S03]  /*e8ef0*/  IADD3 R44, P4, PT, R52, R10, RZ ;  /* 0x0000000a342c7210 */ /* 0x000fc60007f9e0ff */
[----:B------:R-:W-:Y:S04]  /*e8f00*/  STL.64 [R1+0x31d0], R50 ;  /* 0x0031d03201007387 */ /* 0x000fe80000100a00 */
[----:B------:R-:W-:Y:S04]  /*e8f10*/  STL [R1+0x31a0], R44 ;  /* 0x0031a02c01007387 */ /* 0x000fe80000100800 */
[----:B------:R-:W-:Y:S04]  /*e8f20*/  STL.64 [R1+0x5b90], R2 ;  /* 0x005b900201007387 */ /* 0x000fe80000100a00 */
[----:B------:R-:W3:Y:S04]  /*e8f30*/  LDL.LU R55, [R1+0x5ba0] ;  /* 0x005ba00001377983 */ /* 0x000ee80000300800 */
[----:B------:R0:W-:Y:S01]  /*e8f40*/  STL.64 [R1+0x3198], R48 ;  /* 0x0031983001007387 */ /* 0x0001e20000100a00 */
[----:B------:R-:W-:-:S02]  /*e8f50*/  IMAD.MOV.U32 R43, RZ, RZ, R39 ;  /* 0x000000ffff2b7224 */ /* 0x000fc400078e0027 */
[----:B------:R-:W-:Y:S02]  /*e8f60*/  IMAD.MOV.U32 R39, RZ, RZ, R28 ;  /* 0x000000ffff277224 */ /* 0x000fe400078e001c */
[----:B------:R-:W-:Y:S01]  /*e8f70*/  IMAD.MOV.U32 R28, RZ, RZ, R22 ;  /* 0x000000ffff1c7224 */ /* 0x000fe200078e0016 */
[----:B----4-:R-:W-:Y:S01]  /*e8f80*/  SHF.R.S32.HI R22, RZ, 0x1f, R17 ;  /* 0x0000001fff167819 */ /* 0x010fe20000011411 */
[----:B0-----:R-:W-:Y:S02]  /*e8f90*/  IMAD.MOV.U32 R49, RZ, RZ, R40 ;  /* 0x000000ffff317224 */ /* 0x001fe400078e0028 */
[----:B------:R-:W-:Y:S02]  /*e8fa0*/  IMAD.MOV.U32 R40, RZ, RZ, R41 ;  /* 0x000000ffff287224 */ /* 0x000fe400078e0029 */
[----:B------:R-:W-:Y:S02]  /*e8fb0*/  IMAD.MOV.U32 R41, RZ, RZ, R38 ;  /* 0x000000ffff297224 */ /* 0x000fe400078e0026 */
[----:B------:R-:W-:-:S02]  /*e8fc0*/  IMAD.MOV.U32 R38, RZ, RZ, R33 ;  /* 0x000000ffff267224 */ /* 0x000fc400078e0021 */
[----:B------:R-:W-:Y:S02]  /*e8fd0*/  IMAD.MOV.U32 R33, RZ, RZ, R32 ;  /* 0x000000ffff217224 */ /* 0x000fe400078e0020 */
[----:B------:R-:W-:Y:S02]  /*e8fe0*/  IMAD.MOV.U32 R32, RZ, RZ, R31 ;  /* 0x000000ffff207224 */ /* 0x000fe400078e001f */
[----:B------:R-:W-:Y:S02]  /*e8ff0*/  IMAD.MOV.U32 R31, RZ, RZ, R17 ;  /* 0x000000ffff1f7224 */ /* 0x000fe400078e0011 */
[----:B------:R-:W4:Y:S01]  /*e9000*/  LDL.LU R17, [R1+0x5b9c] ;  /* 0x005b9c0001117983 */ /* 0x000f220000300800 */
[C---:B------:R-:W-:Y:S01]  /*e9010*/  IADD3 R50, P2, PT, R52.reuse, R9, RZ ;  /* 0x0000000934327210 */ /* 0x040fe20007f5e0ff */
[----:B------:R-:W-:Y:S01]  /*e9020*/  IMAD.MOV.U32 R2, RZ, RZ, R44 ;  /* 0x000000ffff027224 */ /* 0x000fe200078e002c */
[C---:B------:R-:W-:Y:S01]  /*e9030*/  IADD3 R44, P3, PT, R52.reuse, R7, RZ ;  /* 0x00000007342c7210 */ /* 0x040fe20007f7e0ff */
[----:B------:R0:W-:Y:S02]  /*e9040*/  STL [R1+0x5b78], R49 ;  /* 0x005b783101007387 */ /* 0x0001e40000100800 */
[----:B--2---:R-:W-:Y:S01]  /*e9050*/  IMAD.X R51, R47, 0x1, R11, P2 ;  /* 0x000000012f337824 */ /* 0x004fe200010e060b */
[----:B------:R-:W-:Y:S01]  /*e9060*/  IADD3 R2, P2, PT, R52, R5, RZ ;  /* 0x0000000534027210 */ /* 0x000fe20007f5e0ff */
[----:B---3--:R-:W-:-:S02]  /*e9070*/  IMAD.MOV.U32 R3, RZ, RZ, R45 ;  /* 0x000000ffff037224 */ /* 0x008fc400078e002d */
[C---:B------:R-:W-:Y:S02]  /*e9080*/  IMAD.X R3, R47.reuse, 0x1, R12, P4 ;  /* 0x000000012f037824 */ /* 0x040fe400020e060c */
[C---:B------:R-:W-:Y:S01]  /*e9090*/  IMAD.X R45, R47.reuse, 0x1, R8, P3 ;  /* 0x000000012f2d7824 */ /* 0x040fe200018e0608 */
[----:B------:R-:W-:Y:S02]  /*e90a0*/  IADD3 R48, P4, PT, R52, R14, RZ ;  /* 0x0000000e34307210 */ /* 0x000fe40007f9e0ff */
[----:B------:R1:W-:Y:S04]  /*e90b0*/  STL [R1+0x31a4], R3 ;  /* 0x0031a40301007387 */ /* 0x0003e80000100800 */
[----:B------:R-:W-:Y:S01]  /*e90c0*/  STL.64 [R1+0x31a8], R50 ;  /* 0x0031a83201007387 */ /* 0x000fe20000100a00 */
[----:B0-----:R-:W-:-:S03]  /*e90d0*/  IMAD.X R49, R47, 0x1, R16, P4 ;  /* 0x000000012f317824 */ /* 0x001fc600020e0610 */
[----:B------:R0:W-:Y:S01]  /*e90e0*/  STL.64 [R1+0x3170], R44 ;  /* 0x0031702c01007387 */ /* 0x0001e20000100a00 */
[----:B-1----:R-:W-:Y:S02]  /*e90f0*/  IMAD.X R3, R47, 0x1, R6, P2 ;  /* 0x000000012f037824 */ /* 0x002fe400010e0606 */
[----:B0-----:R-:W-:Y:S02]  /*e9100*/  IMAD.MOV.U32 R45, RZ, RZ, R43 ;  /* 0x000000ffff2d7224 */ /* 0x001fe400078e002b */
[----:B------:R-:W-:Y:S02]  /*e9110*/  IMAD.MOV.U32 R44, RZ, RZ, R40 ;  /* 0x000000ffff2c7224 */ /* 0x000fe400078e0028 */
[----:B------:R-:W-:Y:S02]  /*e9120*/  IMAD.MOV.U32 R43, RZ, RZ, R37 ;  /* 0x000000ffff2b7224 */ /* 0x000fe400078e0025 */
[----:B------:R-:W-:Y:S02]  /*e9130*/  IMAD.MOV.U32 R40, RZ, RZ, R41 ;  /* 0x000000ffff287224 */ /* 0x000fe400078e0029 */
[----:B------:R-:W-:-:S02]  /*e9140*/  IMAD.MOV.U32 R37, RZ, RZ, R35 ;  /* 0x000000ffff257224 */ /* 0x000fc400078e0023 */
[----:B------:R-:W-:Y:S02]  /*e9150*/  IMAD.MOV.U32 R41, RZ, RZ, R38 ;  /* 0x000000ffff297224 */ /* 0x000fe400078e0026 */
[----:B------:R-:W-:Y:S01]  /*e9160*/  IMAD.MOV.U32 R35, RZ, RZ, R26 ;  /* 0x000000ffff237224 */ /* 0x000fe200078e001a */
[--C-:B------:R-:W-:Y:S01]  /*e9170*/  SHF.R.S32.HI R26, RZ, 0x1f, R55.reuse ;  /* 0x0000001fff1a7819 */ /* 0x100fe20000011437 */
[----:B------:R-:W-:Y:S02]  /*e9180*/  IMAD.MOV.U32 R38, RZ, RZ, R30 ;  /* 0x000000ffff267224 */ /* 0x000fe400078e001e */
[----:B------:R-:W-:Y:S02]  /*e9190*/  IMAD.MOV.U32 R30, RZ, RZ, R55 ;  /* 0x000000ffff1e7224 */ /* 0x000fe400078e0037 */
[----:B------:R-:W2:Y:S04]  /*e91a0*/  LDL.LU R55, [R1+0x5b98] ;  /* 0x005b980001377983 */ /* 0x000ea80000300800 */
[----:B------:R-:W-:Y:S04]  /*e91b0*/  STL.64 [R1+0x3178], R48 ;  /* 0x0031783001007387 */ /* 0x000fe80000100a00 */
[----:B----4-:R-:W-:Y:S04]  /*e91c0*/  STL.64 [R1+0x5b80], R16 ;  /* 0x005b801001007387 */ /* 0x010fe80000100a00 */
[----:B------:R0:W-:Y:S04]  /*e91d0*/  STL.64 [R1+0x3180], R2 ;  /* 0x0031800201007387 */ /* 0x0001e80000100a00 */
[----:B0-----:R-:W3:Y:S01]  /*e91e0*/  LDL.LU.64 R2, [R1+0x5b90] ;  /* 0x005b900001027983 */ /* 0x001ee20000300a00 */
[----:B------:R-:W-:-:S02]  /*e91f0*/  IADD3 R50, P3, PT, R52, R13, RZ ;  /* 0x0000000d34327210 */ /* 0x000fc40007f7e0ff */
[----:B------:R-:W-:-:S03]  /*e9200*/  IADD3 R48, P4, PT, R52, R0, RZ ;  /* 0x0000000034307210 */ /* 0x000fc60007f9e0ff */
[C---:B------:R-:W-:Y:S01]  /*e9210*/  IMAD.X R51, R47.reuse, 0x1, R15, P3 ;  /* 0x000000012f337824 */ /* 0x040fe200018e060f */
[----:B---3--:R-:W-:Y:S01]  /*e9220*/  IADD3 R16, P2, PT, R52, R3, RZ ;  /* 0x0000000334107210 */ /* 0x008fe20007f5e0ff */
[C---:B------:R-:W-:Y:S01]  /*e9230*/  IMAD.X R49, R47.reuse, 0x1, R2, P4 ;  /* 0x000000012f317824 */ /* 0x040fe200020e0602 */
[----:B------:R-:W3:Y:S04]  /*e9240*/  LDL.LU R52, [R1+0x5b8c] ;  /* 0x005b8c0001347983 */ /* 0x000ee80000300800 */
[----:B------:R0:W-:Y:S01]  /*e9250*/  STL.64 [R1+0x3188], R50 ;  /* 0x0031883201007387 */ /* 0x0001e20000100a00 */
[----:B------:R-:W-:Y:S02]  /*e9260*/  IMAD.X R17, R47, 0x1, R4, P2 ;  /* 0x000000012f117824 */ /* 0x000fe400010e0604 */
[----:B------:R-:W-:Y:S01]  /*e9270*/  IMAD.MOV.U32 R47, RZ, RZ, R44 ;  /* 0x000000ffff2f7224 */ /* 0x000fe200078e002c */
[----:B------:R1:W-:Y:S01]  /*e9280*/  STL.64 [R1+0x3190], R48 ;  /* 0x0031903001007387 */ /* 0x0003e20000100a00 */
[----:B0-----:R-:W-:-:S03]  /*e9290*/  IADD3 R50, P3, PT, R46, R10, RZ ;  /* 0x0000000a2e327210 */ /* 0x001fc60007f7e0ff */
[----:B------:R0:W-:Y:S01]  /*e92a0*/  STL.64 [R1+0x3158], R16 ;  /* 0x0031581001007387 */ /* 0x0001e20000100a00 */
[----:B-1----:R-:W-:Y:S01]  /*e92b0*/  IADD3 R48, P4, PT, R46, R9, RZ ;  /* 0x000000092e307210 */ /* 0x002fe20007f9e0ff */
[C---:B------:R-:W-:Y:S02]  /*e92c0*/  IMAD.X R51, R42.reuse, 0x1, R12, P3 ;  /* 0x000000012a337824 */ /* 0x040fe400018e060c */
[----:B------:R-:W-:Y:S02]  /*e92d0*/  STL [R1+0x5b68], R47 ;  /* 0x005b682f01007387 */ /* 0x000fe40000100800 */
[----:B------:R-:W-:Y:S02]  /*e92e0*/  IMAD.X R49, R42, 0x1, R11, P4 ;  /* 0x000000012a317824 */ /* 0x000fe400020e060b */
[----:B------:R1:W-:Y:S01]  /*e92f0*/  STL.64 [R1+0x3160], R50 ;  /* 0x0031603201007387 */ /* 0x0003e20000100a00 */
[----:B0-----:R-:W-:-:S05]  /*e9300*/  IADD3 R16, P2, PT, R46, R7, RZ ;  /* 0x000000072e107210 */ /* 0x001fca0007f5e0ff */
[----:B------:R-:W-:Y:S01]  /*e9310*/  IMAD.X R17, R42, 0x1, R8, P2 ;  /* 0x000000012a117824 */ /* 0x000fe200010e0608 */
[C---:B-1----:R-:W-:Y:S01]  /*e9320*/  IADD3 R50, P3, PT, R46.reuse, R14, RZ ;  /* 0x0000000e2e327210 */ /* 0x042fe20007f7e0ff */
[----:B------:R-:W4:Y:S04]  /*e9330*/  LDL.LU R51, [R1+0x5b88] ;  /* 0x005b880001337983 */ /* 0x000f280000300800 */
[----:B------:R-:W-:Y:S04]  /*e9340*/  STL.64 [R1+0x3168], R48 ;  /* 0x0031683001007387 */ /* 0x000fe80000100a00 */
[----:B------:R-:W-:Y:S04]  /*e9350*/  STL [R1+0x3138], R50 ;  /* 0x0031383201007387 */ /* 0x000fe80000100800 */
[----:B------:R-:W-:Y:S04]  /*e9360*/  STL.64 [R1+0x5b70], R4 ;  /* 0x005b700401007387 */ /* 0x000fe80000100a00 */
[----:B------:R0:W-:Y:S04]  /*e9370*/  STL.64 [R1+0x3130], R16 ;  /* 0x0031301001007387 */ /* 0x0001e80000100a00 */
[----:B0-----:R-:W2:Y:S01]  /*e9380*/  LDL.LU.64 R16, [R1+0x5b80] ;  /* 0x005b800001107983 */ /* 0x001ea20000300a00 */
[----:B------:R-:W-:Y:S01]  /*e9390*/  IMAD.MOV.U32 R44, RZ, RZ, R43 ;  /* 0x000000ffff2c7224 */ /* 0x000fe200078e002b */
        /* <DEDUP_REMOVED lines=9> */
[C---:B------:R-:W-:Y:S01]  /*e9430*/  IMAD.X R49, R42.reuse, 0x1, R6, P4 ;  /* 0x000000012a317824 */ /* 0x040fe200020e0606 */
[----:B------:R-:W3:Y:S01]  /*e9440*/  LDL.LU R58, [R1+0x194] ;  /* 0x00019400013a7983 */ /* 0x000ee20000300800 */
[----:B----4-:R-:W-:Y:S02]  /*e9450*/  IMAD.MOV.U32 R5, RZ, RZ, R51 ;  /* 0x000000ffff057224 */ /* 0x010fe400078e0033 */
        /* <DEDUP_REMOVED lines=9> */
[----:B0-----:R-:W4:Y:S01]  /*e94f0*/  LDL.LU.64 R4, [R1+0x5b70] ;  /* 0x005b700001047983 */ /* 0x001f220000300a00 */
[----:B------:R-:W-:-:S03]  /*e9500*/  IADD3 R46, P4, PT, R46, R3, RZ ;  /* 0x000000032e2e7210 */ /* 0x000fc60007f9e0ff */
[----:B------:R-:W-:Y:S02]  /*e9510*/  STL.64 [R1+0x5b58], R2 ;  /* 0x005b580201007387 */ /* 0x000fe40000100a00 */
[----:B----4-:R-:W-:-:S05]  /*e9520*/  IMAD.X R47, R42, 0x1, R4, P4 ;  /* 0x000000012a2f7824 */ /* 0x010fca00020e0604 */
[----:B------:R0:W-:Y:S04]  /*e9530*/  STL.64 [R1+0x3118], R46 ;  /* 0x0031182e01007387 */ /* 0x0001e80000100a00 */
[----:B0-----:R-:W4:Y:S01]  /*e9540*/  LDL.LU R47, [R1+0x5b68] ;  /* 0x005b6800012f7983 */ /* 0x001f220000300800 */
[----:B------:R-:W-:Y:S02]  /*e9550*/  IMAD.MOV.U32 R46, RZ, RZ, R43 ;  /* 0x000000ffff2e7224 */ /* 0x000fe400078e002b */
[----:B------:R-:W-:Y:S02]  /*e9560*/  IMAD.MOV.U32 R43, RZ, RZ, R40 ;  /* 0x000000ffff2b7224 */ /* 0x000fe400078e0028 */
[----:B------:R-:W-:Y:S01]  /*e9570*/  IMAD.MOV.U32 R40, RZ, RZ, R41 ;  /* 0x000000ffff287224 */ /* 0x000fe200078e0029 */
[----:B--2---:R-:W-:Y:S01]  /*e9580*/  IADD3 R50, P2, PT, R49, R10, RZ ;  /* 0x0000000a31327210 */ /* 0x004fe20007f5e0ff */
        /* <DEDUP_REMOVED lines=8> */
[C---:B------:R-:W-:Y:S02]  /*e9610*/  IMAD.X R51, R45.reuse, 0x1, R12, P2 ;  /* 0x000000012d337824 */ /* 0x040fe400010e060c */
[----:B------:R-:W-:Y:S02]  /*e9620*/  IMAD.MOV.U32 R59, RZ, RZ, R21 ;  /* 0x000000ffff3b7224 */ /* 0x000fe400078e0015 */
[----:B------:R-:W2:Y:S01]  /*e9630*/  LDL.LU R21, [R1+0x5b64] ;  /* 0x005b640001157983 */ /* 0x000ea20000300800 */
[----:B------:R-:W-:Y:S02]  /*e9640*/  IMAD.X R3, R45, 0x1, R11, P3 ;  /* 0x000000012d037824 */ /* 0x000fe400018e060b */
        /* <DEDUP_REMOVED lines=10> */
[----:B---3--:R-:W-:Y:S01]  /*e96f0*/  IMAD.MOV.U32 R23, RZ, RZ, R52 ;  /* 0x000000ffff177224 */ /* 0x008fe200078e0034 */
[----:B----4-:R0:W-:Y:S04]  /*e9700*/  STL.64 [R1+0x5b50], R46 ;  /* 0x005b502e01007387 */ /* 0x0101e80000100a00 */
        /* <DEDUP_REMOVED lines=9> */
[----:B------:R-:W3:Y:S04]  /*e97a0*/  LDL.LU R52, [R1+0x5b60] ;  /* 0x005b600001347983 */ /* 0x000ee80000300800 */
[----:B------:R-:W-:Y:S04]  /*e97b0*/  STL.64 [R1+0x30f8], R50 ;  /* 0x0030f83201007387 */ /* 0x000fe80000100a00 */
[----:B------:R-:W-:Y:S01]  /*e97c0*/  STL.64 [R1+0x5b40], R16 ;  /* 0x005b401001007387 */ /* 0x000fe20000100a00 */
[----:B0-----:R-:W-:-:S03]  /*e97d0*/  IADD3 R46, P4, PT, R49, R13, RZ ;  /* 0x0000000d312e7210 */ /* 0x001fc60007f9e0ff */
[----:B------:R0:W-:Y:S02]  /*e97e0*/  STL.64 [R1+0x3100], R2 ;  /* 0x0031000201007387 */ /* 0x0001e40000100a00 */
[----:B------:R-:W-:Y:S02]  /*e97f0*/  IMAD.X R47, R45, 0x1, R15, P4 ;  /* 0x000000012d2f7824 */ /* 0x000fe400020e060f */
[----:B0-----:R-:W4:Y:S04]  /*e9800*/  LDL.LU.64 R2, [R1+0x5b58] ;  /* 0x005b580001027983 */ /* 0x001f280000300a00 */
[----:B------:R0:W-:Y:S04]  /*e9810*/  STL.64 [R1+0x3108], R46 ;  /* 0x0031082e01007387 */ /* 0x0001e80000100a00 */
[----:B0-----:R-:W2:Y:S01]  /*e9820*/  LDL.LU.64 R46, [R1+0x5b50] ;  /* 0x005b5000012e7983 */ /* 0x001ea20000300a00 */
[----:B------:R-:W-:-:S02]  /*e9830*/  IADD3 R50, P2, PT, R49, R0, RZ ;  /* 0x0000000031327210 */ /* 0x000fc40007f5e0ff */
[----:B----4-:R-:W-:-:S03]  /*e9840*/  IADD3 R48, P3, PT, R49, R3, RZ ;  /* 0x0000000331307210 */ /* 0x010fc60007f7e0ff */
[C---:B------:R-:W-:Y:S02]  /*e9850*/  IMAD.X R51, R45.reuse, 0x1, R2, P2 ;  /* 0x000000012d337824 */ /* 0x040fe400010e0602 */
[----:B------:R-:W-:Y:S02]  /*e9860*/  IMAD.X R49, R45, 0x1, R4, P3 ;  /* 0x000000012d317824 */ /* 0x000fe400018e0604 */
[----:B------:R-:W-:Y:S02]  /*e9870*/  IMAD.MOV.U32 R45, RZ, RZ, R40 ;  /* 0x000000ffff2d7224 */ /* 0x000fe400078e0028 */
[----:B------:R-:W-:Y:S02]  /*e9880*/  IMAD.MOV.U32 R40, RZ, RZ, R41 ;  /* 0x000000ffff287224 */ /* 0x000fe400078e0029 */
[----:B------:R-:W-:Y:S02]  /*e9890*/  IMAD.MOV.U32 R41, RZ, RZ, R38 ;  /* 0x000000ffff297224 */ /* 0x000fe400078e0026 */
[----:B------:R-:W-:-:S02]  /*e98a0*/  IMAD.MOV.U32 R38, RZ, RZ, R39 ;  /* 0x000000ffff267224 */ /* 0x000fc400078e0027 */
[----:B------:R-:W-:Y:S01]  /*e98b0*/  IMAD.MOV.U32 R39, RZ, RZ, R36 ;  /* 0x000000ffff277224 */ /* 0x000fe200078e0024 */
[----:B--2---:R-:W-:Y:S01]  /*e98c0*/  IADD3 R16, P4, PT, R47, R10, RZ ;  /* 0x0000000a2f107210 */ /* 0x004fe20007f9e0ff */
[----:B------:R-:W-:Y:S02]  /*e98d0*/  IMAD.MOV.U32 R36, RZ, RZ, R37 ;  /* 0x000000ffff247224 */ /* 0x000fe400078e0025 */
[----:B------:R-:W-:Y:S02]  /*e98e0*/  IMAD.MOV.U32 R37, RZ, RZ, R35 ;  /* 0x000000ffff257224 */ /* 0x000fe400078e0023 */
[----:B------:R-:W-:Y:S02]  /*e98f0*/  IMAD.MOV.U32 R35, RZ, RZ, R34 ;  /* 0x000000ffff237224 */ /* 0x000fe400078e0022 */
        /* <DEDUP_REMOVED lines=10> */
[----:B0-----:R-:W4:Y:S01]  /*e99a0*/  LDL.LU.64 R16, [R1+0x5b40] ;  /* 0x005b400001107983 */ /* 0x001f220000300a00 */
        /* <DEDUP_REMOVED lines=11> */
[----:B----4-:R-:W-:-:S05]  /*e9a60*/  IMAD.X R43, R44, 0x1, R16, P4 ;  /* 0x000000012c2b7824 */ /* 0x010fca00020e0610 */
[----:B------:R0:W-:Y:S04]  /*e9a70*/  STL.64 [R1+0x30b8], R42 ;  /* 0x0030b82a01007387 */ /* 0x0001e80000100a00 */
[----:B------:R1:W-:Y:S01]  /*e9a80*/  STL.64 [R1+0x30c0], R50 ;  /* 0x0030c03201007387 */ /* 0x0003e20000100a00 */
[----:B0-----:R-:W-:-:S03]  /*e9a90*/  IADD3 R42, P4, PT, R47, R0, RZ ;  /* 0x000000002f2a7210 */ /* 0x001fc60007f9e0ff */
[----:B------:R-:W-:Y:S02]  /*e9aa0*/  STL.64 [R1+0x30c8], R48 ;  /* 0x0030c83001007387 */ /* 0x000fe40000100a00 */
[----:B------:R-:W-:Y:S01]  /*e9ab0*/  IMAD.X R43, R44, 0x1, R2, P4 ;  /* 0x000000012c2b7824 */ /* 0x000fe200020e0602 */
[----:B-1----:R-:W-:-:S04]  /*e9ac0*/  IADD3 R50, P2, PT, R47, R3, RZ ;  /* 0x000000032f327210 */ /* 0x002fc80007f5e0ff */
[----:B------:R0:W-:Y:S01]  /*e9ad0*/  STL.64 [R1+0x30d0], R42 ;  /* 0x0030d02a01007387 */ /* 0x0001e20000100a00 */
[----:B------:R-:W-:Y:S02]  /*e9ae0*/  IMAD.X R51, R44, 0x1, R4, P2 ;  /* 0x000000012c337824 */ /* 0x000fe400010e0604 */
[----:B------:R-:W-:Y:S02]  /*e9af0*/  IMAD.MOV.U32 R44, RZ, RZ, R41 ;  /* 0x000000ffff2c7224 */ /* 0x000fe400078e0029 */
[----:B------:R-:W-:Y:S01]  /*e9b00*/  IMAD.MOV.U32 R41, RZ, RZ, R36 ;  /* 0x000000ffff297224 */ /* 0x000fe200078e0024 */
[----:B0-----:R-:W4:Y:S01]  /*e9b10*/  LDL.LU.64 R42, [R1+0x5b38] ;  /* 0x005b3800012a7983 */ /* 0x001f220000300a00 */
        /* <DEDUP_REMOVED lines=12> */
[----:B------:R-:W-:Y:S01]  /*e9be0*/  IMAD.MOV.U32 R39, RZ, RZ, R56 ;  /* 0x000000ffff277224 */ /* 0x000fe200078e0038 */
[----:B------:R-:W-:Y:S01]  /*e9bf0*/  SHF.R.S32.HI R56, RZ, 0x1f, R17 ;  /* 0x0000001fff387819 */ /* 0x000fe20000011411 */
[----:B------:R-:W-:Y:S02]  /*e9c00*/  IMAD.MOV.U32 R28, RZ, RZ, R59 ;  /* 0x000000ffff1c7224 */ /* 0x000fe400078e003b */
[----:B------:R-:W-:Y:S02]  /*e9c10*/  IMAD.MOV.U32 R59, RZ, RZ, R17 ;  /* 0x000000ffff3b7224 */ /* 0x000fe400078e0011 */
[----:B------:R-:W2:Y:S01]  /*e9c20*/  LDL.LU R17, [R1+0x5b30] ;  /* 0x005b300001117983 */ /* 0x000ea20000300800 */
[C---:B------:R-:W-:Y:S02]  /*e9c30*/  IADD3 R48, P3, PT, R46.reuse, R10, RZ ;  /* 0x0000000a2e307210 */ /* 0x040fe40007f7e0ff */
[C---:B0-----:R-:W-:Y:S01]  /*e9c40*/  IADD3 R2, P4, PT, R46.reuse, R9, RZ ;  /* 0x000000092e027210 */ /* 0x041fe20007f9e0ff */
[----:B------:R-:W-:Y:S01]  /*e9c50*/  STL [R1+0x5b10], R47 ;  /* 0x005b102f01007387 */ /* 0x000fe20000100800 */
[----:B-1----:R-:W-:Y:S01]  /*e9c60*/  IADD3 R50, P2, PT, R46, R7, RZ ;  /* 0x000000072e327210 */ /* 0x002fe20007f5e0ff */
[----:B----4-:R-:W-:-:S02]  /*e9c70*/  IMAD.X R49, R42, 0x1, R12, P3 ;  /* 0x000000012a317824 */ /* 0x010fc400018e060c */
        /* <DEDUP_REMOVED lines=9> */
[----:B------:R-:W-:Y:S04]  /*e9d10*/  STL.64 [R1+0x3058], R48 ;  /* 0x0030583001007387 */ /* 0x000fe80000100a00 */
[----:B--2---:R-:W-:Y:S04]  /*e9d20*/  STL.64 [R1+0x5b18], R16 ;  /* 0x005b181001007387 */ /* 0x004fe80000100a00 */
        /* <DEDUP_REMOVED lines=9> */
[----:B------:R-:W-:Y:S01]  /*e9dc0*/  IMAD.X R49, R42, 0x1, R2, P3 ;  /* 0x000000012a317824 */ /* 0x000fe200018e0602 */
[----:B------:R-:W-:-:S03]  /*e9dd0*/  IADD3 R16, P3, PT, R43, R9, RZ ;  /* 0x000000092b107210 */ /* 0x000fc60007f7e0ff */
[----:B------:R-:W-:Y:S01]  /*e9de0*/  IMAD.X R47, R42, 0x1, R4, P4 ;  /* 0x000000012a2f7824 */ /* 0x000fe200020e0604 */
[----:B------:R-:W-:Y:S01]  /*e9df0*/  STL.64 [R1+0x3090], R48 ;  /* 0x0030903001007387 */ /* 0x000fe20000100a00 */
[----:B------:R-:W-:-:S03]  /*e9e00*/  IMAD.X R17, R45, 0x1, R11, P3 ;  /* 0x000000012d117824 */ /* 0x000fc600018e060b */
[----:B------:R-:W-:Y:S04]  /*e9e10*/  STL.64 [R1+0x3038], R46 ;  /* 0x0030382e01007387 */ /* 0x000fe80000100a00 */
[----:B------:R0:W-:Y:S04]  /*e9e20*/  STL.64 [R1+0x3040], R50 ;  /* 0x0030403201007387 */ /* 0x0001e80000100a00 */
[----:B0-----:R-:W2:Y:S04]  /*e9e30*/  LDL.LU R51, [R1+0x5b20] ;  /* 0x005b200001337983 */ /* 0x001ea80000300800 */
[----:B------:R0:W-:Y:S04]  /*e9e40*/  STL.64 [R1+0x3048], R16 ;  /* 0x0030481001007387 */ /* 0x0001e80000100a00 */
[----:B0-----:R-:W4:Y:S01]  /*e9e50*/  LDL.LU.64 R16, [R1+0x5b18] ;  /* 0x005b180001107983 */ /* 0x001f220000300a00 */
[C---:B------:R-:W-:Y:S01]  /*e9e60*/  IADD3 R46, P4, PT, R43.reuse, R7, RZ ;  /* 0x000000072b2e7210 */ /* 0x040fe20007f9e0ff */
[----:B------:R-:W-:Y:S01]  /*e9e70*/  IMAD.MOV.U32 R42, RZ, RZ, R41 ;  /* 0x000000ffff2a7224 */ /* 0x000fe200078e0029 */
[----:B------:R-:W-:Y:S01]  /*e9e80*/  IADD3 R50, P2, PT, R43, R14, RZ ;  /* 0x0000000e2b327210 */ /* 0x000fe20007f5e0ff */
[----:B------:R-:W-:-:S02]  /*e9e90*/  IMAD.MOV.U32 R49, RZ, RZ, R40 ;  /* 0x000000ffff317224 */ /* 0x000fc400078e0028 */
[----:B------:R-:W-:Y:S02]  /*e9ea0*/  IMAD.X R47, R45, 0x1, R8, P4 ;  /* 0x000000012d2f7824 */ /* 0x000fe400020e0608 */
[----:B------:R-:W-:Y:S02]  /*e9eb0*/  IMAD.MOV.U32 R40, RZ, RZ, R27 ;  /* 0x000000ffff287224 */ /* 0x000fe400078e001b */
[----:B------:R-:W-:Y:S01]  /*e9ec0*/  IMAD.MOV.U32 R48, RZ, RZ, R42 ;  /* 0x000000ffff307224 */ /* 0x000fe200078e002a */
[----:B------:R0:W-:Y:S01]  /*e9ed0*/  STL.64 [R1+0x3010], R46 ;  /* 0x0030102e01007387 */ /* 0x0001e20000100a00 */
[----:B------:R-:W-:Y:S02]  /*e9ee0*/  IMAD.MOV.U32 R27, RZ, RZ, R22 ;  /* 0x000000ffff1b7224 */ /* 0x000fe400078e0016 */
[----:B------:R-:W-:Y:S02]  /*e9ef0*/  IMAD.MOV.U32 R22, RZ, RZ, R58 ;  /* 0x000000ffff167224 */ /* 0x000fe400078e003a */
[----:B------:R-:W-:Y:S01]  /*e9f00*/  IMAD.MOV.U32 R58, RZ, RZ, R18 ;  /* 0x000000ffff3a7224 */ /* 0x000fe200078e0012 */
[----:B------:R-:W-:Y:S01]  /*e9f10*/  IADD3 R18, P3, PT, R43, R5, RZ ;  /* 0x000000052b127210 */ /* 0x000fe20007f7e0ff */
[----:B------:R-:W-:Y:S01]  /*e9f20*/  IMAD.MOV.U32 R41, RZ, RZ, R19 ;  /* 0x000000ffff297224 */ /* 0x000fe200078e0013 */
[----:B0-----:R-:W3:Y:S04]  /*e9f30*/  LDL.LU R47, [R1+0x5b10] ;  /* 0x005b1000012f7983 */ /* 0x001ee80000300800 */
[----:B------:R-:W-:Y:S04]  /*e9f40*/  STL [R1+0x3018], R50 ;  /* 0x0030183201007387 */ /* 0x000fe80000100800 */
[----:B------:R2:W-:Y:S01]  /*e9f50*/  STL.64 [R1+0x5af0], R48 ;  /* 0x005af03001007387 */ /* 0x0005e20000100a00 */
[----:B------:R-:W-:-:S02]  /*e9f60*/  IMAD.X R19, R45, 0x1, R6, P3 ;  /* 0x000000012d137824 */ /* 0x000fc400018e0606 */
[----:B--2---:R-:W-:Y:S02]  /*e9f70*/  IMAD.MOV.U32 R49, RZ, RZ, R51 ;  /* 0x000000ffff317224 */ /* 0x004fe400078e0033 */
[----:B----4-:R-:W-:-:S05]  /*e9f80*/  IMAD.X R49, R45, 0x1, R16, P2 ;  /* 0x000000012d317824 */ /* 0x010fca00010e0610 */
[----:B------:R-:W-:Y:S04]  /*e9f90*/  STL [R1+0x301c], R49 ;  /* 0x00301c3101007387 */ /* 0x000fe80000100800 */
[----:B------:R-:W-:Y:S04]  /*e9fa0*/  STL.64 [R1+0x5af8], R16 ;  /* 0x005af81001007387 */ /* 0x000fe80000100a00 */
[----:B------:R0:W-:Y:S04]  /*e9fb0*/  STL.64 [R1+0x3020], R18 ;  /* 0x0030201201007387 */ /* 0x0001e80000100a00 */
[----:B0-----:R-:W2:Y:S01]  /*e9fc0*/  LDL.LU.64 R18, [R1+0x5b08] ;  /* 0x005b080001127983 */ /* 0x001ea20000300a00 */
[----:B------:R-:W-:Y:S01]  /*e9fd0*/  IMAD.MOV.U32 R48, RZ, RZ, R50 ;  /* 0x000000ffff307224 */ /* 0x000fe200078e0032 */
[----:B------:R-:W-:-:S02]  /*e9fe0*/  IADD3 R50, P4, PT, R43, R13, RZ ;  /* 0x0000000d2b327210 */ /* 0x000fc40007f9e0ff */
[C---:B------:R-:W-:Y:S02]  /*e9ff0*/  IADD3 R48, P2, PT, R43.reuse, R0, RZ ;  /* 0x000000002b307210 */ /* 0x040fe40007f5e0ff */
[----:B------:R-:W-:Y:S01]  /*ea000*/  IADD3 R42, P3, PT, R43, R3, RZ ;  /* 0x000000032b2a7210 */ /* 0x000fe20007f7e0ff */
[C---:B------:R-:W-:Y:S02]  /*ea010*/  IMAD.X R51, R45.reuse, 0x1, R15, P4 ;  /* 0x000000012d337824 */ /* 0x040fe400020e060f */
[C---:B------:R-:W-:Y:S02]  /*ea020*/  IMAD.X R49, R45.reuse, 0x1, R2, P2 ;  /* 0x000000012d317824 */ /* 0x040fe400010e0602 */
[----:B------:R-:W-:Y:S01]  /*ea030*/  IMAD.X R43, R45, 0x1, R4, P3 ;  /* 0x000000012d2b7824 */ /* 0x000fe200018e0604 */
[----:B------:R-:W-:Y:S04]  /*ea040*/  STL.64 [R1+0x3028], R50 ;  /* 0x0030283201007387 */ /* 0x000fe80000100a00 */
[----:B------:R-:W-:Y:S04]  /*ea050*/  STL.64 [R1+0x3030], R48 ;  /* 0x0030303001007387 */ /* 0x000fe80000100a00 */
[----:B------:R0:W-:Y:S01]  /*ea060*/  STL.64 [R1+0x2ff8], R42 ;  /* 0x002ff82a01007387 */ /* 0x0001e20000100a00 */
[----:B---3--:R-:W-:Y:S01]  /*ea070*/  IADD3 R16, P4, PT, R47, R10, RZ ;  /* 0x0000000a2f107210 */ /* 0x008fe20007f9e0ff */
        /* <DEDUP_REMOVED lines=12> */
[----:B------:R-:W-:-:S02]  /*ea140*/  IMAD.X R17, R44, 0x1, R12, P4 ;  /* 0x000000012c117824 */ /* 0x000fc400020e060c */
[----:B------:R-:W-:Y:S02]  /*ea150*/  IMAD.MOV.U32 R28, RZ, RZ, R26 ;  /* 0x000000ffff1c7224 */ /* 0x000fe400078e001a */
[----:B------:R-:W-:Y:S02]  /*ea160*/  IMAD.MOV.U32 R26, RZ, RZ, R52 ;  /* 0x000000ffff1a7224 */ /* 0x000fe400078e0034 */
[----:B--2---:R-:W-:Y:S01]  /*ea170*/  IMAD.MOV.U32 R38, RZ, RZ, R18 ;  /* 0x000000ffff267224 */ /* 0x004fe200078e0012 */
[----:B------:R-:W-:Y:S02]  /*ea180*/  SHF.R.S32.HI R18, RZ, 0x1f, R52 ;  /* 0x0000001fff127819 */ /* 0x000fe40000011434 */
[----:B------:R-:W2:Y:S04]  /*ea190*/  LDL.LU R52, [R1+0x5b00] ;  /* 0x005b000001347983 */ /* 0x000ea80000300800 */
[----:B------:R-:W-:Y:S04]  /*ea1a0*/  STL [R1+0x5ae8], R43 ;  /* 0x005ae82b01007387 */ /* 0x000fe80000100800 */
[----:B------:R0:W-:Y:S04]  /*ea1b0*/  STL.64 [R1+0x3000], R16 ;  /* 0x0030001001007387 */ /* 0x0001e80000100a00 */
[----:B0-----:R-:W3:Y:S01]  /*ea1c0*/  LDL.LU.64 R16, [R1+0x5af8] ;  /* 0x005af80001107983 */ /* 0x001ee20000300a00 */
[----:B------:R-:W-:Y:S01]  /*ea1d0*/  IADD3 R48, P2, PT, R47, R9, RZ ;  /* 0x000000092f307210 */ /* 0x000fe20007f5e0ff */
[----:B------:R-:W-:-:S04]  /*ea1e0*/  IMAD.MOV.U32 R45, RZ, RZ, R42 ;  /* 0x000000ffff2d7224 */ /* 0x000fc800078e002a */
[C---:B------:R-:W-:Y:S01]  /*ea1f0*/  IMAD.X R49, R44.reuse, 0x1, R11, P2 ;  /* 0x000000012c317824 */ /* 0x040fe200010e060b */
[C---:B------:R-:W-:Y:S02]  /*ea200*/  IADD3 R50, P3, PT, R47.reuse, R7, RZ ;  /* 0x000000072f327210 */ /* 0x040fe40007f7e0ff */
[C---:B------:R-:W-:Y:S02]  /*ea210*/  IADD3 R42, P4, PT, R47.reuse, R14, RZ ;  /* 0x0000000e2f2a7210 */ /* 0x040fe40007f9e0ff */
        /* <DEDUP_REMOVED lines=10> */
[----:B------:R-:W-:-:S03]  /*ea2c0*/  IADD3 R42, P4, PT, R47, R0, RZ ;  /* 0x000000002f2a7210 */ /* 0x000fc60007f9e0ff */
[C---:B------:R-:W-:Y:S02]  /*ea2d0*/  IMAD.X R51, R44.reuse, 0x1, R15, P3 ;  /* 0x000000012c337824 */ /* 0x040fe400018e060f */
[C---:B------:R-:W-:Y:S01]  /*ea2e0*/  IMAD.X R43, R44.reuse, 0x1, R2, P4 ;  /* 0x000000012c2b7824 */ /* 0x040fe200020e0602 */
[----:B------:R-:W-:Y:S02]  /*ea2f0*/  IADD3 R46, P2, PT, R47, R3, RZ ;  /* 0x000000032f2e7210 */ /* 0x000fe40007f5e0ff */
[----:B------:R3:W-:Y:S04]  /*ea300*/  STL.64 [R1+0x2fe8], R50 ;  /* 0x002fe83201007387 */ /* 0x0007e80000100a00 */
[----:B------:R0:W-:Y:S01]  /*ea310*/  STL.64 [R1+0x2ff0], R42 ;  /* 0x002ff02a01007387 */ /* 0x0001e20000100a00 */
[----:B------:R-:W-:-:S05]  /*ea320*/  IMAD.X R47, R44, 0x1, R4, P2 ;  /* 0x000000012c2f7824 */ /* 0x000fca00010e0604 */
[----:B------:R1:W-:Y:S01]  /*ea330*/  STL.64 [R1+0x2fb8], R46 ;  /* 0x002fb82e01007387 */ /* 0x0003e20000100a00 */
[----:B------:R-:W-:Y:S02]  /*ea340*/  IMAD.MOV.U32 R44, RZ, RZ, R40 ;  /* 0x000000ffff2c7224 */ /* 0x000fe400078e0028 */
[----:B------:R-:W-:Y:S02]  /*ea350*/  IMAD.MOV.U32 R40, RZ, RZ, R39 ;  /* 0x000000ffff287224 */ /* 0x000fe400078e0027 */
[----:B------:R-:W-:Y:S02]  /*ea360*/  IMAD.MOV.U32 R39, RZ, RZ, R37 ;  /* 0x000000ffff277224 */ /* 0x000fe400078e0025 */
[----:B------:R-:W-:Y:S02]  /*ea370*/  IMAD.MOV.U32 R37, RZ, RZ, R31 ;  /* 0x000000ffff257224 */ /* 0x000fe400078e001f */
[----:B------:R-:W-:Y:S02]  /*ea380*/  IMAD.MOV.U32 R31, RZ, RZ, R29 ;  /* 0x000000ffff1f7224 */ /* 0x000fe400078e001d */
[----:B------:R-:W-:-:S02]  /*ea390*/  IMAD.MOV.U32 R29, RZ, RZ, R27 ;  /* 0x000000ffff1d7224 */ /* 0x000fc400078e001b */
[----:B------:R-:W-:Y:S01]  /*ea3a0*/  IMAD.MOV.U32 R27, RZ, RZ, R58 ;  /* 0x000000ffff1b7224 */ /* 0x000fe200078e003a */
[C---:B---3--:R-:W-:Y:S02]  /*ea3b0*/  IADD3 R50, P3, PT, R49.reuse, R10, RZ ;  /* 0x0000000a31327210 */ /* 0x048fe40007f7e0ff */
[----:B0-----:R-:W-:-:S03]  /*ea3c0*/  IADD3 R42, P4, PT, R49, R9, RZ ;  /* 0x00000009312a7210 */ /* 0x001fc60007f9e0ff */
[C---:B------:R-:W-:Y:S02]  /*ea3d0*/  IMAD.X R51, R48.reuse, 0x1, R12, P3 ;  /* 0x0000000130337824 */ /* 0x040fe400018e060c */
[----:B------:R-:W-:-:S03]  /*ea3e0*/  IMAD.X R43, R48, 0x1, R11, P4 ;  /* 0x00000001302b7824 */ /* 0x000fc600020e060b */
[----:B------:R-:W-:Y:S04]  /*ea3f0*/  STL.64 [R1+0x2fc0], R50 ;  /* 0x002fc03201007387 */ /* 0x000fe80000100a00 */
[----:B------:R0:W-:Y:S01]  /*ea400*/  STL.64 [R1+0x2fc8], R42 ;  /* 0x002fc82a01007387 */ /* 0x0001e20000100a00 */
[----:B-1----:R-:W-:-:S03]  /*ea410*/  IADD3 R46, P2, PT, R49, R7, RZ ;  /* 0x00000007312e7210 */ /* 0x002fc60007f5e0ff */
[----:B0-----:R-:W3:Y:S02]  /*ea420*/  LDL.LU R43, [R1+0x5ae8] ;  /* 0x005ae800012b7983 */ /* 0x001ee40000300800 */
[----:B------:R-:W-:Y:S02]  /*ea430*/  IMAD.X R47, R48, 0x1, R8, P2 ;  /* 0x00000001302f7824 */ /* 0x000fe400010e0608 */
[----:B------:R-:W-:Y:S02]  /*ea440*/  IMAD.MOV.U32 R42, RZ, RZ, R38 ;  /* 0x000000ffff2a7224 */ /* 0x000fe400078e0026 */
        /* <DEDUP_REMOVED lines=9> */
[----:B------:R-:W-:Y:S02]  /*ea4e0*/  IMAD.MOV.U32 R25, RZ, RZ, R22 ;  /* 0x000000ffff197224 */ /* 0x000fe400078e0016 */
[----:B0-----:R-:W-:Y:S02]  /*ea4f0*/  IMAD.MOV.U32 R47, RZ, RZ, R48 ;  /* 0x000000ffff2f7224 */ /* 0x001fe400078e0030 */
[----:B------:R-:W-:Y:S02]  /*ea500*/  IMAD.MOV.U32 R22, RZ, RZ, R59 ;  /* 0x000000ffff167224 */ /* 0x000fe400078e003b */
[----:B------:R-:W-:-:S02]  /*ea510*/  IMAD.X R51, R47, 0x1, R16, P3 ;  /* 0x000000012f337824 */ /* 0x000fc400018e0610 */
[----:B------:R-:W-:-:S03]  /*ea520*/  IMAD.X R59, R47, 0x1, R6, P4 ;  /* 0x000000012f3b7824 */ /* 0x000fc600020e0606 */
[----:B------:R-:W-:Y:S04]  /*ea530*/  STL.64 [R1+0x2f98], R50 ;  /* 0x002f983201007387 */ /* 0x000fe80000100a00 */
[----:B------:R0:W-:Y:S04]  /*ea540*/  STL.64 [R1+0x2fa0], R58 ;  /* 0x002fa03a01007387 */ /* 0x0001e80000100a00 */
[----:B0-----:R-:W4:Y:S01]  /*ea550*/  LDL.LU.64 R58, [R1+0x5ae0] ;  /* 0x005ae000013a7983 */ /* 0x001f220000300a00 */
[C---:B------:R-:W-:Y:S02]  /*ea560*/  IADD3 R46, P2, PT, R49.reuse, R13, RZ ;  /* 0x0000000d312e7210 */ /* 0x040fe40007f5e0ff */
[----:B------:R-:W-:-:S02]  /*ea570*/  IADD3 R50, P3, PT, R49, R0, RZ ;  /* 0x0000000031327210 */ /* 0x000fc40007f7e0ff */
[----:B------:R-:W-:Y:S01]  /*ea580*/  IADD3 R48, P4, PT, R49, R3, RZ ;  /* 0x0000000331307210 */ /* 0x000fe20007f9e0ff */
[----:B------:R-:W-:-:S04]  /*ea590*/  IMAD.MOV.U32 R49, RZ, RZ, R47 ;  /* 0x000000ffff317224 */ /* 0x000fc800078e002f */
[C---:B------:R-:W-:Y:S02]  /*ea5a0*/  IMAD.X R47, R49.reuse, 0x1, R15, P2 ;  /* 0x00000001312f7824 */ /* 0x040fe400010e060f */
[C---:B------:R-:W-:Y:S02]  /*ea5b0*/  IMAD.X R51, R49.reuse, 0x1, R2, P3 ;  /* 0x0000000131337824 */ /* 0x040fe400018e0602 */
[----:B------:R-:W-:Y:S01]  /*ea5c0*/  IMAD.X R49, R49, 0x1, R4, P4 ;  /* 0x0000000131317824 */ /* 0x000fe200020e0604 */
[----:B------:R-:W-:Y:S04]  /*ea5d0*/  STL.64 [R1+0x2fa8], R46 ;  /* 0x002fa82e01007387 */ /* 0x000fe80000100a00 */
[----:B------:R-:W-:Y:S04]  /*ea5e0*/  STL.64 [R1+0x2fb0], R50 ;  /* 0x002fb03201007387 */ /* 0x000fe80000100a00 */
[----:B------:R0:W-:Y:S02]  /*ea5f0*/  STL.64 [R1+0x2f78], R48 ;  /* 0x002f783001007387 */ /* 0x0001e40000100a00 */
[----:B0-----:R-:W-:-:S05]  /*ea600*/  IMAD.MOV.U32 R49, RZ, RZ, R44 ;  /* 0x000000ffff317224 */ /* 0x001fca00078e002c */
[----:B------:R0:W-:Y:S01]  /*ea610*/  STL [R1+0x5adc], R49 ;  /* 0x005adc3101007387 */ /* 0x0001e20000100800 */
[----:B------:R-:W-:Y:S01]  /*ea620*/  IMAD.MOV.U32 R44, RZ, RZ, R42 ;  /* 0x000000ffff2c7224 */ /* 0x000fe200078e002a */
[C---:B---3--:R-:W-:Y:S02]  /*ea630*/  IADD3 R46, P2, PT, R43.reuse, R10, RZ ;  /* 0x0000000a2b2e7210 */ /* 0x048fe40007f5e0ff */
[C---:B------:R-:W-:Y:S02]  /*ea640*/  IADD3 R50, P3, PT, R43.reuse, R9, RZ ;  /* 0x000000092b327210 */ /* 0x040fe40007f7e0ff */
[----:B------:R-:W-:Y:S01]  /*ea650*/  IADD3 R48, P4, PT, R43, R7, RZ ;  /* 0x000000072b307210 */ /* 0x000fe20007f9e0ff */
[C---:B------:R-:W-:Y:S02]  /*ea660*/  IMAD.X R47, R45.reuse, 0x1, R12, P2 ;  /* 0x000000012d2f7824 */ /* 0x040fe400010e060c */
[C---:B------:R-:W-:Y:S02]  /*ea670*/  IMAD.X R51, R45.reuse, 0x1, R11, P3 ;  /* 0x000000012d337824 */ /* 0x040fe400018e060b */
[----:B0-----:R-:W-:Y:S01]  /*ea680*/  IMAD.X R49, R45, 0x1, R8, P4 ;  /* 0x000000012d317824 */ /* 0x001fe200020e0608 */
[----:B------:R0:W-:Y:S04]  /*ea690*/  STL.64 [R1+0x2f80], R46 ;  /* 0x002f802e01007387 */ /* 0x0001e80000100a00 */
        /* <DEDUP_REMOVED lines=9> */
[----:B------:R-:W-:Y:S01]  /*ea730*/  STL.64 [R1+0x2f60], R50 ;  /* 0x002f603201007387 */ /* 0x000fe20000100a00 */
[----:B------:R-:W-:-:S03]  /*ea740*/  IADD3 R42, P3, PT, R43, R3, RZ ;  /* 0x000000032b2a7210 */ /* 0x000fc60007f7e0ff */
[----:B------:R1:W-:Y:S01]  /*ea750*/  STL.64 [R1+0x2f68], R48 ;  /* 0x002f683001007387 */ /* 0x0003e20000100a00 */
[----:B0-----:R-:W-:Y:S01]  /*ea760*/  IADD3 R46, P2, PT, R43, R0, RZ ;  /* 0x000000002b2e7210 */ /* 0x001fe20007f5e0ff */
[----:B------:R-:W-:-:S04]  /*ea770*/  IMAD.X R43, R45, 0x1, R4, P3 ;  /* 0x000000012d2b7824 */ /* 0x000fc800018e0604 */
[----:B------:R-:W-:Y:S01]  /*ea780*/  IMAD.X R47, R45, 0x1, R2, P2 ;  /* 0x000000012d2f7824 */ /* 0x000fe200010e0602 */
[----:B-1----:R-:W-:-:S04]  /*ea790*/  IADD3 R48, P4, PT, R41, R10, RZ ;  /* 0x0000000a29307210 */ /* 0x002fc80007f9e0ff */
[----:B------:R-:W-:Y:S01]  /*ea7a0*/  STL.64 [R1+0x2f70], R46 ;  /* 0x002f702e01007387 */ /* 0x000fe20000100a00 */
[----:B----4-:R-:W-:-:S03]  /*ea7b0*/  IMAD.X R49, R58, 0x1, R12, P4 ;  /* 0x000000013a317824 */ /* 0x010fc600020e060c */
[----:B------:R-:W-:Y:S04]  /*ea7c0*/  STL.64 [R1+0x2f38], R42 ;  /* 0x002f382a01007387 */ /* 0x000fe80000100a00 */
[----:B------:R0:W-:Y:S04]  /*ea7d0*/  STL.64 [R1+0x2f40], R48 ;  /* 0x002f403001007387 */ /* 0x0001e80000100a00 */
[----:B0-----:R-:W3:Y:S01]  /*ea7e0*/  LDL.LU R49, [R1+0x5adc] ;  /* 0x005adc0001317983 */ /* 0x001ee20000300800 */
[----:B------:R-:W-:Y:S02]  /*ea7f0*/  IMAD.MOV.U32 R43, RZ, RZ, R40 ;  /* 0x000000ffff2b7224 */ /* 0x000fe400078e0028 */
[----:B------:R-:W-:-:S02]  /*ea800*/  IMAD.MOV.U32 R40, RZ, RZ, R38 ;  /* 0x000000ffff287224 */ /* 0x000fc400078e0026 */
[----:B------:R-:W-:Y:S02]  /*ea810*/  IMAD.MOV.U32 R38, RZ, RZ, R39 ;  /* 0x000000ffff267224 */ /* 0x000fe400078e0027 */
[----:B------:R-:W-:Y:S02]  /*ea820*/  IMAD.MOV.U32 R39, RZ, RZ, R36 ;  /* 0x000000ffff277224 */ /* 0x000fe400078e0024 */
[----:B------:R-:W-:Y:S02]  /*ea830*/  IMAD.MOV.U32 R36, RZ, RZ, R37 ;  /* 0x000000ffff247224 */ /* 0x000fe400078e0025 */
[----:B------:R-:W-:Y:S02]  /*ea840*/  IMAD.MOV.U32 R37, RZ, RZ, R33 ;  /* 0x000000ffff257224 */ /* 0x000fe400078e0021 */
[----:B------:R-:W-:Y:S01]  /*ea850*/  IMAD.MOV.U32 R33, RZ, RZ, R31 ;  /* 0x000000ffff217224 */ /* 0x000fe200078e001f */
[----:B------:R-:W-:Y:S01]  /*ea860*/  IADD3 R46, P2, PT, R41, R9, RZ ;  /* 0x00000009292e7210 */ /* 0x000fe20007f5e0ff */
[----:B------:R-:W-:-:S02]  /*ea870*/  IMAD.MOV.U32 R31, RZ, RZ, R30 ;  /* 0x000000ffff1f7224 */ /* 0x000fc400078e001e */
[----:B------:R-:W-:Y:S01]  /*ea880*/  IMAD.MOV.U32 R30, RZ, RZ, R29 ;  /* 0x000000ffff1e7224 */ /* 0x000fe200078e001d */
[C---:B------:R-:W-:Y:S01]  /*ea890*/  IADD3 R50, P3, PT, R41.reuse, R7, RZ ;  /* 0x0000000729327210 */ /* 0x040fe20007f7e0ff */
[----:B------:R-:W-:Y:S02]  /*ea8a0*/  IMAD.MOV.U32 R29, RZ, RZ, R28 ;  /* 0x000000ffff1d7224 */ /* 0x000fe400078e001c */
[----:B------:R-:W-:Y:S02]  /*ea8b0*/  IMAD.MOV.U32 R28, RZ, RZ, R27 ;  /* 0x000000ffff1c7224 */ /* 0x000fe400078e001b */
[----:B------:R-:W-:Y:S02]  /*ea8c0*/  IMAD.MOV.U32 R27, RZ, RZ, R22 ;  /* 0x000000ffff1b7224 */ /* 0x000fe400078e0016 */
[----:B------:R-:W-:Y:S02]  /*ea8d0*/  IMAD.MOV.U32 R22, RZ, RZ, R56 ;  /* 0x000000ffff167224 */ /* 0x000fe400078e0038 */
[----:B------:R-:W-:Y:S01]  /*ea8e0*/  IMAD.MOV.U32 R56, RZ, RZ, R18 ;  /* 0x000000ffff387224 */ /* 0x000fe200078e0012 */
[----:B------:R-:W-:Y:S01]  /*ea8f0*/  IADD3 R18, P4, PT, R41, R14, RZ ;  /* 0x0000000e29127210 */ /* 0x000fe20007f9e0ff */
[----:B------:R-:W-:-:S02]  /*ea900*/  IMAD.X R47, R58, 0x1, R11, P2 ;  /* 0x000000013a2f7824 */ /* 0x000fc400010e060b */
[----:B------:R-:W-:Y:S02]  /*ea910*/  IMAD.X R51, R58, 0x1, R8, P3 ;  /* 0x000000013a337824 */ /* 0x000fe400018e0608 */
[----:B------:R-:W-:Y:S01]  /*ea920*/  IMAD.MOV.U32 R42, RZ, RZ, R40 ;  /* 0x000000ffff2a7224 */ /* 0x000fe200078e0028 */
[----:B------:R0:W-:Y:S04]  /*ea930*/  STL.64 [R1+0x2f48], R46 ;  /* 0x002f482e01007387 */ /* 0x0001e80000100a00 */
[----:B------:R-:W-:Y:S04]  /*ea940*/  STL [R1+0x2f18], R18 ;  /* 0x002f181201007387 */ /* 0x000fe80000100800 */
[----:B------:R1:W-:Y:S01]  /*ea950*/  STL.64 [R1+0x2f10], R50 ;  /* 0x002f103201007387 */ /* 0x0003e20000100a00 */
[----:B0-----:R-:W-:-:S03]  /*ea960*/  IADD3 R46, P2, PT, R41, R5, RZ ;  /* 0x00000005292e7210 */ /* 0x001fc60007f5e0ff */
[----:B-1----:R-:W4:Y:S02]  /*ea970*/  LDL.LU R51, [R1+0x5ad8] ;  /* 0x005ad80001337983 */ /* 0x002f240000300800 */
[C---:B------:R-:W-:Y:S02]  /*ea980*/  IMAD.X R47, R58.reuse, 0x1, R6, P2 ;  /* 0x000000013a2f7824 */ /* 0x040fe400010e0606 */
[----:B------:R0:W-:Y:S02]  /*ea990*/  STL.64 [R1+0x5ab8], R42 ;  /* 0x005ab82a01007387 */ /* 0x0001e40000100a00 */
[----:B0-----:R-:W-:Y:S01]  /*ea9a0*/  IMAD.MOV.U32 R42, RZ, RZ, R18 ;  /* 0x000000ffff2a7224 */ /* 0x001fe200078e0012 */
[C---:B------:R-:W-:Y:S01]  /*ea9b0*/  IADD3 R18, P3, PT, R41.reuse, R13, RZ ;  /* 0x0000000d29127210 */ /* 0x040fe20007f7e0ff */
[----:B------:R-:W-:Y:S02]  /*ea9c0*/  IMAD.MOV.U32 R43, RZ, RZ, R19 ;  /* 0x000000ffff2b7224 */ /* 0x000fe400078e0013 */
[C---:B------:R-:W-:Y:S01]  /*ea9d0*/  IMAD.X R43, R58.reuse, 0x1, R16, P4 ;  /* 0x000000013a2b7824 */ /* 0x040fe200020e0610 */
[----:B------:R-:W-:Y:S01]  /*ea9e0*/  IADD3 R42, P4, PT, R41, R0, RZ ;  /* 0x00000000292a7210 */ /* 0x000fe20007f9e0ff */
[----:B------:R-:W-:-:S03]  /*ea9f0*/  IMAD.X R19, R58, 0x1, R15, P3 ;  /* 0x000000013a137824 */ /* 0x000fc600018e060f */
[----:B------:R0:W-:Y:S04]  /*eaa00*/  STL [R1+0x2f1c], R43 ;  /* 0x002f1c2b01007387 */ /* 0x0001e80000100800 */
[----:B------:R1:W-:Y:S01]  /*eaa10*/  STL.64 [R1+0x2f20], R46 ;  /* 0x002f202e01007387 */ /* 0x0003e20000100a00 */
[----:B0-----:R-:W-:-:S03]  /*eaa20*/  IMAD.X R43, R58, 0x1, R2, P4 ;  /* 0x000000013a2b7824 */ /* 0x001fc600020e0602 */
[----:B------:R-:W-:Y:S01]  /*eaa30*/  STL.64 [R1+0x2f28], R18 ;  /* 0x002f281201007387 */ /* 0x000fe20000100a00 */
[----:B-1----:R-:W-:-:S03]  /*eaa40*/  IADD3 R46, P2, PT, R41, R3, RZ ;  /* 0x00000003292e7210 */ /* 0x002fc60007f5e0ff */
[----:B------:R-:W-:Y:S02]  /*eaa50*/  STL.64 [R1+0x2f30], R42 ;  /* 0x002f302a01007387 */ /* 0x000fe40000100a00 */
[----:B------:R-:W-:Y:S01]  /*eaa60*/  IMAD.X R47, R58, 0x1, R4, P2 ;  /* 0x000000013a2f7824 */ /* 0x000fe200010e0604 */
[----:B------:R-:W-:-:S04]  /*eaa70*/  SHF.R.S32.HI R41, RZ, 0x1f, R59 ;  /* 0x0000001fff297819 */ /* 0x000fc8000001143b */
[----:B------:R0:W-:Y:S02]  /*eaa80*/  STL.64 [R1+0x2ef8], R46 ;  /* 0x002ef82e01007387 */ /* 0x0001e40000100a00 */
[----:B0-----:R-:W-:Y:S01]  /*eaa90*/  IMAD.MOV.U32 R47, RZ, RZ, R59 ;  /* 0x000000ffff2f7224 */ /* 0x001fe200078e003b */
[C---:B---3--:R-:W-:Y:S02]  /*eaaa0*/  IADD3 R18, P3, PT, R49.reuse, R10, RZ ;  /* 0x0000000a31127210 */ /* 0x048fe40007f7e0ff */
[C---:B------:R-:W-:Y:S02]  /*eaab0*/  IADD3 R42, P4, PT, R49.reuse, R9, RZ ;  /* 0x00000009312a7210 */ /* 0x040fe40007f9e0ff */
[----:B------:R-:W-:Y:S01]  /*eaac0*/  IADD3 R58, P2, PT, R49, R7, RZ ;  /* 0x00000007313a7210 */ /* 0x000fe20007f5e0ff */
[C---:B------:R-:W-:Y:S02]  /*eaad0*/  IMAD.X R19, R44.reuse, 0x1, R12, P3 ;  /* 0x000000012c137824 */ /* 0x040fe400018e060c */
[----:B------:R-:W-:-:S02]  /*eaae0*/  IMAD.X R43, R44, 0x1, R11, P4 ;  /* 0x000000012c2b7824 */ /* 0x000fc400020e060b */
[----:B------:R-:W-:Y:S01]  /*eaaf0*/  IMAD.X R59, R44, 0x1, R8, P2 ;  /* 0x000000012c3b7824 */ /* 0x000fe200010e0608 */
[----:B------:R0:W-:Y:S04]  /*eab00*/  STL.64 [R1+0x2f00], R18 ;  /* 0x002f001201007387 */ /* 0x0001e80000100a00 */
[----:B0-----:R-:W3:Y:S04]  /*eab10*/  LDL.LU.64 R18, [R1+0x5ad0] ;  /* 0x005ad00001127983 */ /* 0x001ee80000300a00 */
[----:B------:R-:W-:Y:S04]  /*eab20*/  STL.64 [R1+0x2f08], R42 ;  /* 0x002f082a01007387 */ /* 0x000fe80000100a00 */
[----:B------:R0:W-:Y:S04]  /*eab30*/  STL.64 [R1+0x2ed0], R58 ;  /* 0x002ed03a01007387 */ /* 0x0001e80000100a00 */
[----:B0-----:R-:W2:Y:S01]  /*eab40*/  LDL.LU.64 R58, [R1+0x5ac8] ;  /* 0x005ac800013a7983 */ /* 0x001ea20000300a00 */
        /* <DEDUP_REMOVED lines=9> */
[----:B------:R-:W-:Y:S01]  /*eabe0*/  IMAD.MOV.U32 R46, RZ, RZ, R45 ;  /* 0x000000ffff2e7224 */ /* 0x000fe200078e002d */
[----:B------:R-:W-:Y:S01]  /*eabf0*/  IADD3 R50, P3, PT, R49, R14, RZ ;  /* 0x0000000e31327210 */ /* 0x000fe20007f7e0ff */
        /* <DEDUP_REMOVED lines=9> */
[----:B------:R-:W-:Y:S01]  /*eac90*/  IMAD.MOV.U32 R23, RZ, RZ, R21 ;  /* 0x000000ffff177224 */ /* 0x000fe200078e0015 */
[----:B------:R-:W-:Y:S01]  /*eaca0*/  STL [R1+0x2ed8], R50 ;  /* 0x002ed83201007387 */ /* 0x000fe20000100800 */
[----:B------:R-:W-:-:S02]  /*eacb0*/  SHF.R.S32.HI R21, RZ, 0x1f, R60 ;  /* 0x0000001fff157819 */ /* 0x000fc4000001143c */
[----:B------:R-:W-:Y:S01]  /*eacc0*/  IMAD.X R43, R44, 0x1, R6, P4 ;  /* 0x000000012c2b7824 */ /* 0x000fe200020e0606 */
[--C-:B---3--:R-:W-:Y:S01]  /*eacd0*/  SHF.R.S32.HI R28, RZ, 0x1f, R19.reuse ;  /* 0x0000001fff1c7819 */ /* 0x108fe20000011413 */
[----:B------:R-:W-:Y:S02]  /*eace0*/  IMAD.MOV.U32 R30, RZ, RZ, R19 ;  /* 0x000000ffff1e7224 */ /* 0x000fe400078e0013 */
[----:B--2---:R-:W-:Y:S02]  /*eacf0*/  IMAD.MOV.U32 R19, RZ, RZ, R59 ;  /* 0x000000ffff137224 */ /* 0x004fe400078e003b */
[----:B------:R-:W-:Y:S02]  /*ead00*/  IMAD.MOV.U32 R59, RZ, RZ, R60 ;  /* 0x000000ffff3b7224 */ /* 0x000fe400078e003c */
[----:B------:R-:W2:Y:S04]  /*ead10*/  LDL.LU R60, [R1+0x5ac0] ;  /* 0x005ac000013c7983 */ /* 0x000ea80000300800 */
[----:B------:R4:W-:Y:S02]  /*ead20*/  STL.64 [R1+0x5aa8], R46 ;  /* 0x005aa82e01007387 */ /* 0x0009e40000100a00 */
[----:B----4-:R-:W-:-:S02]  /*ead30*/  IMAD.MOV.U32 R47, RZ, RZ, R51 ;  /* 0x000000ffff2f7224 */ /* 0x010fc400078e0033 */
[----:B------:R-:W-:-:S05]  /*ead40*/  IMAD.X R47, R44, 0x1, R16, P3 ;  /* 0x000000012c2f7824 */ /* 0x000fca00018e0610 */
[----:B------:R-:W-:Y:S04]  /*ead50*/  STL [R1+0x2edc], R47 ;  /* 0x002edc2f01007387 */ /* 0x000fe80000100800 */
[----:B------:R0:W-:Y:S04]  /*ead60*/  STL.64 [R1+0x2ee0], R42 ;  /* 0x002ee02a01007387 */ /* 0x0001e80000100a00 */
[----:B0-----:R-:W3:Y:S01]  /*ead70*/  LDL.LU.64 R42, [R1+0x5ab8] ;  /* 0x005ab800012a7983 */ /* 0x001ee20000300a00 */
[----:B------:R-:W-:Y:S01]  /*ead80*/  IMAD.MOV.U32 R46, RZ, RZ, R50 ;  /* 0x000000ffff2e7224 */ /* 0x000fe200078e0032 */
[----:B------:R-:W-:-:S02]  /*ead90*/  IADD3 R50, P2, PT, R49, R13, RZ ;  /* 0x0000000d31327210 */ /* 0x000fc40007f5e0ff */
[C---:B------:R-:W-:Y:S02]  /*eada0*/  IADD3 R46, P3, PT, R49.reuse, R0, RZ ;  /* 0x00000000312e7210 */ /* 0x040fe40007f7e0ff */
[----:B------:R-:W-:Y:S01]  /*eadb0*/  IADD3 R48, P4, PT, R49, R3, RZ ;  /* 0x0000000331307210 */ /* 0x000fe20007f9e0ff */
[C---:B------:R-:W-:Y:S02]  /*eadc0*/  IMAD.X R51, R44.reuse, 0x1, R15, P2 ;  /* 0x000000012c337824 */ /* 0x040fe400010e060f */
[C---:B------:R-:W-:Y:S02]  /*eadd0*/  IMAD.X R47, R44.reuse, 0x1, R2, P3 ;  /* 0x000000012c2f7824 */ /* 0x040fe400018e0602 */
[----:B------:R-:W-:Y:S01]  /*eade0*/  IMAD.X R49, R44, 0x1, R4, P4 ;  /* 0x000000012c317824 */ /* 0x000fe200020e0604 */
[----:B------:R3:W-:Y:S04]  /*eadf0*/  STL.64 [R1+0x2ee8], R50 ;  /* 0x002ee83201007387 */ /* 0x0007e80000100a00 */
[----:B------:R0:W-:Y:S01]  /*eae00*/  STL.64 [R1+0x2ef0], R46 ;  /* 0x002ef02e01007387 */ /* 0x0001e20000100a00 */
[----:B------:R-:W-:-:S03]  /*eae10*/  IMAD.MOV.U32 R44, RZ, RZ, R40 ;  /* 0x000000ffff2c7224 */ /* 0x000fc600078e0028 */
[----:B------:R1:W-:Y:S01]  /*eae20*/  STL.64 [R1+0x2eb8], R48 ;  /* 0x002eb83001007387 */ /* 0x0003e20000100a00 */
[----:B------:R-:W-:Y:S02]  /*eae30*/  IMAD.MOV.U32 R40, RZ, RZ, R41 ;  /* 0x000000ffff287224 */ /* 0x000fe400078e0029 */
[----:B------:R-:W-:Y:S02]  /*eae40*/  IMAD.MOV.U32 R41, RZ, RZ, R39 ;  /* 0x000000ffff297224 */ /* 0x000fe400078e0027 */
[----:B------:R-:W-:Y:S02]  /*eae50*/  IMAD.MOV.U32 R39, RZ, RZ, R34 ;  /* 0x000000ffff277224 */ /* 0x000fe400078e0022 */
[----:B------:R-:W-:Y:S02]  /*eae60*/  IMAD.MOV.U32 R34, RZ, RZ, R55 ;  /* 0x000000ffff227224 */ /* 0x000fe400078e0037 */
[----:B------:R-:W4:Y:S01]  /*eae70*/  LDL.LU R55, [R1+0x5ab0] ;  /* 0x005ab00001377983 */ /* 0x000f220000300800 */
[----:B---3--:R-:W-:-:S02]  /*eae80*/  IADD3 R50, P2, PT, R43, R10, RZ ;  /* 0x0000000a2b327210 */ /* 0x008fc40007f5e0ff */
[C---:B0-----:R-:W-:Y:S02]  /*eae90*/  IADD3 R46, P3, PT, R43.reuse, R9, RZ ;  /* 0x000000092b2e7210 */ /* 0x041fe40007f7e0ff */
[C---:B-1----:R-:W-:Y:S01]  /*eaea0*/  IADD3 R48, P4, PT, R43.reuse, R7, RZ ;  /* 0x000000072b307210 */ /* 0x042fe20007f9e0ff */
[C---:B------:R-:W-:Y:S02]  /*eaeb0*/  IMAD.X R51, R42.reuse, 0x1, R12, P2 ;  /* 0x000000012a337824 */ /* 0x040fe400010e060c */
[C---:B------:R-:W-:Y:S02]  /*eaec0*/  IMAD.X R47, R42.reuse, 0x1, R11, P3 ;  /* 0x000000012a2f7824 */ /* 0x040fe400018e060b */
[----:B------:R-:W-:Y:S01]  /*eaed0*/  IMAD.X R49, R42, 0x1, R8, P4 ;  /* 0x000000012a317824 */ /* 0x000fe200020e0608 */
[----:B------:R0:W-:Y:S04]  /*eaee0*/  STL.64 [R1+0x2ec0], R50 ;  /* 0x002ec03201007387 */ /* 0x0001e80000100a00 */
[----:B------:R1:W-:Y:S04]  /*eaef0*/  STL.64 [R1+0x2ec8], R46 ;  /* 0x002ec82e01007387 */ /* 0x0003e80000100a00 */
[----:B------:R3:W-:Y:S01]  /*eaf00*/  STL.64 [R1+0x2e90], R48 ;  /* 0x002e903001007387 */ /* 0x0007e20000100a00 */
[----:B0-----:R-:W-:-:S02]  /*eaf10*/  IADD3 R50, P2, PT, R43, R14, RZ ;  /* 0x0000000e2b327210 */ /* 0x001fc40007f5e0ff */
[----:B-1----:R-:W-:Y:S01]  /*eaf20*/  IADD3 R46, P3, PT, R43, R5, RZ ;  /* 0x000000052b2e7210 */ /* 0x002fe20007f7e0ff */
[----:B---3--:R-:W-:-:S04]  /*eaf30*/  IMAD.MOV.U32 R49, RZ, RZ, R42 ;  /* 0x000000ffff317224 */ /* 0x008fc800078e002a */
[C---:B------:R-:W-:Y:S02]  /*eaf40*/  IMAD.X R51, R49.reuse, 0x1, R16, P2 ;  /* 0x0000000131337824 */ /* 0x040fe400010e0610 */
[----:B------:R-:W-:-:S03]  /*eaf50*/  IMAD.X R47, R49, 0x1, R6, P3 ;  /* 0x00000001312f7824 */ /* 0x000fc600018e0606 */
[----:B------:R-:W-:Y:S04]  /*eaf60*/  STL.64 [R1+0x2e98], R50 ;  /* 0x002e983201007387 */ /* 0x000fe80000100a00 */
[----:B------:R0:W-:Y:S04]  /*eaf70*/  STL.64 [R1+0x2ea0], R46 ;  /* 0x002ea02e01007387 */ /* 0x0001e80000100a00 */
[----:B0-----:R-:W3:Y:S01]  /*eaf80*/  LDL.LU.64 R46, [R1+0x5aa8] ;  /* 0x005aa800012e7983 */ /* 0x001ee20000300a00 */
[C---:B------:R-:W-:Y:S02]  /*eaf90*/  IADD3 R48, P4, PT, R43.reuse, R13, RZ ;  /* 0x0000000d2b307210 */ /* 0x040fe40007f9e0ff */
[----:B------:R-:W-:-:S02]  /*eafa0*/  IADD3 R50, P2, PT, R43, R0, RZ ;  /* 0x000000002b327210 */ /* 0x000fc40007f5e0ff */
[----:B------:R-:W-:Y:S01]  /*eafb0*/  IADD3 R42, P3, PT, R43, R3, RZ ;  /* 0x000000032b2a7210 */ /* 0x000fe20007f7e0ff */
[----:B------:R-:W-:-:S04]  /*eafc0*/  IMAD.MOV.U32 R43, RZ, RZ, R49 ;  /* 0x000000ffff2b7224 */ /* 0x000fc800078e0031 */
[C---:B------:R-:W-:Y:S02]  /*eafd0*/  IMAD.X R49, R43.reuse, 0x1, R15, P4 ;  /* 0x000000012b317824 */ /* 0x040fe400020e060f */
[C---:B------:R-:W-:Y:S02]  /*eafe0*/  IMAD.X R51, R43.reuse, 0x1, R2, P2 ;  /* 0x000000012b337824 */ /* 0x040fe400010e0602 */
[----:B------:R-:W-:Y:S01]  /*eaff0*/  IMAD.X R43, R43, 0x1, R4, P3 ;  /* 0x000000012b2b7824 */ /* 0x000fe200018e0604 */
[----:B------:R3:W-:Y:S04]  /*eb000*/  STL.64 [R1+0x2ea8], R48 ;  /* 0x002ea83001007387 */ /* 0x0007e80000100a00 */
[----:B------:R0:W-:Y:S04]  /*eb010*/  STL.64 [R1+0x2eb0], R50 ;  /* 0x002eb03201007387 */ /* 0x0001e80000100a00 */
[----:B------:R1:W-:Y:S01]  /*eb020*/  STL.64 [R1+0x2e78], R42 ;  /* 0x002e782a01007387 */ /* 0x0003e20000100a00 */
        /* <DEDUP_REMOVED lines=12> */
[----:B------:R-:W-:Y:S01]  /*eb0f0*/  IMAD.X R49, R43, 0x1, R16, P4 ;  /* 0x000000012b317824 */ /* 0x000fe200020e0610 */
[----:B------:R-:W-:Y:S01]  /*eb100*/  IADD3 R42, P3, PT, R47, R13, RZ ;  /* 0x0000000d2f2a7210 */ /* 0x000fe20007f7e0ff */
[----:B------:R-:W-:Y:S01]  /*eb110*/  IMAD.X R51, R43, 0x1, R6, P2 ;  /* 0x000000012b337824 */ /* 0x000fe200010e0606 */
[C---:B------:R-:W-:Y:S02]  /*eb120*/  IADD3 R46, P2, PT, R47.reuse, R3, RZ ;  /* 0x000000032f2e7210 */ /* 0x040fe40007f5e0ff */
[----:B------:R0:W-:Y:S04]  /*eb130*/  STL.64 [R1+0x2e48], R48 ;  /* 0x002e483001007387 */ /* 0x0001e80000100a00 */
[----:B------:R1:W-:Y:S01]  /*eb140*/  STL.64 [R1+0x2e60], R50 ;  /* 0x002e603201007387 */ /* 0x0003e20000100a00 */
[----:B0-----:R-:W-:Y:S01]  /*eb150*/  IADD3 R48, P4, PT, R47, R0, RZ ;  /* 0x000000002f307210 */ /* 0x001fe20007f9e0ff */
[----:B------:R-:W-:-:S02]  /*eb160*/  IMAD.MOV.U32 R47, RZ, RZ, R43 ;  /* 0x000000ffff2f7224 */ /* 0x000fc400078e002b */
[----:B-1----:R-:W3:Y:S02]  /*eb170*/  LDL.LU.64 R50, [R1+0x5aa0] ;  /* 0x005aa00001327983 */ /* 0x002ee40000300a00 */
[C---:B------:R-:W-:Y:S02]  /*eb180*/  IMAD.X R43, R47.reuse, 0x1, R15, P3 ;  /* 0x000000012f2b7824 */ /* 0x040fe400018e060f */
        /* <DEDUP_REMOVED lines=15> */
[----:B-1----:R-:W-:Y:S01]  /*eb280*/  IADD3 R48, P4, PT, R45, R5, RZ ;  /* 0x000000052d307210 */ /* 0x002fe20007f9e0ff */
[----:B--2---:R-:W-:-:S04]  /*eb290*/  IMAD.MOV.U32 R47, RZ, RZ, R44 ;  /* 0x000000ffff2f7224 */ /* 0x004fc800078e002c */
        /* <DEDUP_REMOVED lines=8> */
[----:B-1----:R-:W2:Y:S02]  /*eb320*/  LDL.LU.64 R48, [R1+0x5a98] ;  /* 0x005a980001307983 */ /* 0x002ea40000300a00 */
[C---:B------:R-:W-:Y:S02]  /*eb330*/  IMAD.X R47, R45.reuse, 0x1, R15, P2 ;  /* 0x000000012d2f7824 */ /* 0x040fe400010e060f */
[----:B------:R-:W-:-:S03]  /*eb340*/  IMAD.X R43, R45, 0x1, R2, P3 ;  /* 0x000000012d2b7824 */ /* 0x000fc600018e0602 */
        /* <DEDUP_REMOVED lines=44> */
[----:B------:R1:W-:Y:S01]  /*eb610*/  STL.64 [R1+0x2d90], R46 ;  /* 0x002d902e01007387 */ /* 0x0003e20000100a00 */
[C---:B------:R-:W-:Y:S02]  /*eb620*/  IADD3 R36, P2, PT, R37.reuse, R3, RZ ;  /* 0x0000000325247210 */ /* 0x040fe40007f5e0ff */
[----:B0-----:R-:W-:Y:S01]  /*eb630*/  IADD3 R44, P4, PT, R37, R0, RZ ;  /* 0x00000000252c7210 */ /* 0x001fe20007f9e0ff */
[----:B-1----:R-:W4:Y:S04]  /*eb640*/  LDL.LU.64 R46, [R1+0x5a90] ;  /* 0x005a9000012e7983 */ /* 0x002f280000300a00 */
[C---:B------:R-:W-:Y:S01]  /*eb650*/  IMAD.X R45, R38.reuse, 0x1, R2, P4 ;  /* 0x00000001262d7824 */ /* 0x040fe200020e0602 */
        /* <DEDUP_REMOVED lines=14> */
[----:B------:R1:W-:Y:S04]  /*eb740*/  STL.64 [R1+0x2d40], R36 ;  /* 0x002d402401007387 */ /* 0x0003e80000100a00 */
[----:B------:R1:W-:Y:S01]  /*eb750*/  STL.64 [R1+0x2d48], R42 ;  /* 0x002d482a01007387 */ /* 0x0003e20000100a00 */
[----:B0-----:R-:W-:-:S02]  /*eb760*/  IADD3 R44, P4, PT, R39, R5, RZ ;  /* 0x00000005272c7210 */ /* 0x001fc40007f9e0ff */
[----:B-1----:R-:W-:-:S03]  /*eb770*/  IADD3 R36, P2, PT, R39, R13, RZ ;  /* 0x0000000d27247210 */ /* 0x002fc60007f5e0ff */
[----:B------:R-:W-:Y:S01]  /*eb780*/  IMAD.X R45, R41, 0x1, R6, P4 ;  /* 0x00000001292d7824 */ /* 0x000fe200020e0606 */
[----:B------:R-:W-:Y:S01]  /*eb790*/  IADD3 R42, P3, PT, R39, R0, RZ ;  /* 0x00000000272a7210 */ /* 0x000fe20007f7e0ff */
[----:B------:R-:W-:Y:S01]  /*eb7a0*/  IMAD.X R37, R41, 0x1, R15, P2 ;  /* 0x0000000129257824 */ /* 0x000fe200010e060f */
[----:B------:R-:W-:Y:S02]  /*eb7b0*/  IADD3 R38, P4, PT, R39, R3, RZ ;  /* 0x0000000327267210 */ /* 0x000fe40007f9e0ff */
[----:B------:R0:W-:Y:S01]  /*eb7c0*/  STL.64 [R1+0x2d50], R44 ;  /* 0x002d502c01007387 */ /* 0x0001e20000100a00 */
[C---:B------:R-:W-:Y:S02]  /*eb7d0*/  IMAD.X R43, R41.reuse, 0x1, R2, P3 ;  /* 0x00000001292b7824 */ /* 0x040fe400018e0602 */
[----:B------:R-:W-:Y:S01]  /*eb7e0*/  IMAD.X R39, R41, 0x1, R4, P4 ;  /* 0x0000000129277824 */ /* 0x000fe200020e0604 */
[C---:B------:R-:W-:Y:S01]  /*eb7f0*/  IADD3 R40, P4, PT, R32.reuse, R7, RZ ;  /* 0x0000000720287210 */ /* 0x040fe20007f9e0ff */
[----:B0-----:R-:W2:Y:S04]  /*eb800*/  LDL.LU.64 R44, [R1+0x5a88] ;  /* 0x005a8800012c7983 */ /* 0x001ea80000300a00 */
[----:B------:R0:W-:Y:S04]  /*eb810*/  STL.64 [R1+0x2d58], R36 ;  /* 0x002d582401007387 */ /* 0x0001e80000100a00 */
[----:B------:R1:W-:Y:S01]  /*eb820*/  STL.64 [R1+0x2d60], R42 ;  /* 0x002d602a01007387 */ /* 0x0003e20000100a00 */
[----:B0-----:R-:W-:-:S02]  /*eb830*/  IADD3 R36, P2, PT, R32, R10, RZ ;  /* 0x0000000a20247210 */ /* 0x001fc40007f5e0ff */
[----:B-1----:R-:W-:-:S03]  /*eb840*/  IADD3 R42, P3, PT, R32, R9, RZ ;  /* 0x00000009202a7210 */ /* 0x002fc60007f7e0ff */
[C---:B------:R-:W-:Y:S01]  /*eb850*/  IMAD.X R37, R31.reuse, 0x1, R12, P2 ;  /* 0x000000011f257824 */ /* 0x040fe200010e060c */
[----:B------:R0:W-:Y:S01]  /*eb860*/  STL.64 [R1+0x2d28], R38 ;  /* 0x002d282601007387 */ /* 0x0001e20000100a00 */
[C---:B------:R-:W-:Y:S02]  /*eb870*/  IMAD.X R41, R31.reuse, 0x1, R8, P4 ;  /* 0x000000011f297824 */ /* 0x040fe400020e0608 */
[----:B------:R-:W-:Y:S01]  /*eb880*/  IMAD.X R43, R31, 0x1, R11, P3 ;  /* 0x000000011f2b7824 */ /* 0x000fe200018e060b */
[----:B------:R-:W-:Y:S04]  /*eb890*/  STL.64 [R1+0x2d30], R36 ;  /* 0x002d302401007387 */ /* 0x000fe80000100a00 */
        /* <DEDUP_REMOVED lines=9> */
[C---:B-1----:R-:W-:Y:S02]  /*eb930*/  IADD3 R38, P2, PT, R32.reuse, R0, RZ ;  /* 0x0000000020267210 */ /* 0x042fe40007f5e0ff */
[----:B------:R-:W-:Y:S01]  /*eb940*/  IADD3 R32, P3, PT, R32, R3, RZ ;  /* 0x0000000320207210 */ /* 0x000fe20007f7e0ff */
[----:B------:R-:W-:Y:S01]  /*eb950*/  IMAD.MOV.U32 R37, RZ, RZ, R35 ;  /* 0x000000ffff257224 */ /* 0x000fe200078e0023 */
[----:B------:R0:W-:Y:S01]  /*eb960*/  STL.64 [R1+0x2d10], R42 ;  /* 0x002d102a01007387 */ /* 0x0001e20000100a00 */
[----:B------:R-:W-:Y:S02]  /*eb970*/  IMAD.MOV.U32 R35, RZ, RZ, R33 ;  /* 0x000000ffff237224 */ /* 0x000fe400078e0021 */
[C---:B------:R-:W-:Y:S02]  /*eb980*/  IMAD.X R39, R31.reuse, 0x1, R2, P2 ;  /* 0x000000011f277824 */ /* 0x040fe400010e0602 */
[----:B------:R-:W-:Y:S01]  /*eb990*/  IMAD.X R33, R31, 0x1, R4, P3 ;  /* 0x000000011f217824 */ /* 0x000fe200018e0604 */
[----:B0-----:R-:W2:Y:S04]  /*eb9a0*/  LDL.LU.64 R42, [R1+0x5a80] ;  /* 0x005a8000012a7983 */ /* 0x001ea80000300a00 */
        /* <DEDUP_REMOVED lines=25> */
[----:B------:R-:W-:-:S03]  /*ebb40*/  IMAD.X R39, R28, 0x1, R4, P2 ;  /* 0x000000011c277824 */ /* 0x000fc600010e0604 */
[----:B------:R0:W-:Y:S01]  /*ebb50*/  STL.64 [R1+0x2ce0], R40 ;  /* 0x002ce02801007387 */ /* 0x0001e20000100a00 */
[----:B------:R-:W-:-:S03]  /*ebb60*/  IMAD.X R33, R35, 0x1, R12, P3 ;  /* 0x0000000123217824 */ /* 0x000fc600018e060c */
[----:B------:R1:W-:Y:S01]  /*ebb70*/  STL.64 [R1+0x2ca8], R38 ;  /* 0x002ca82601007387 */ /* 0x0003e20000100a00 */
[--C-:B------:R-:W-:Y:S01]  /*ebb80*/  SHF.R.S32.HI R31, RZ, 0x1f, R18.reuse ;  /* 0x0000001fff1f7819 */ /* 0x100fe20000011412 */
[----:B------:R-:W-:Y:S02]  /*ebb90*/  IMAD.MOV.U32 R28, RZ, RZ, R18 ;  /* 0x000000ffff1c7224 */ /* 0x000fe400078e0012 */
[----:B------:R3:W-:Y:S01]  /*ebba0*/  STL.64 [R1+0x2cb0], R32 ;  /* 0x002cb02001007387 */ /* 0x0007e20000100a00 */
[C---:B0-----:R-:W-:Y:S01]  /*ebbb0*/  IADD3 R40, P4, PT, R37.reuse, R9, RZ ;  /* 0x0000000925287210 */ /* 0x041fe20007f9e0ff */
[----:B------:R-:W-:Y:S01]  /*ebbc0*/  IMAD.MOV.U32 R30, RZ, RZ, R22 ;  /* 0x000000ffff1e7224 */ /* 0x000fe200078e0016 */
[----:B-1----:R-:W-:-:S03]  /*ebbd0*/  IADD3 R38, P2, PT, R37, R7, RZ ;  /* 0x0000000725267210 */ /* 0x002fc60007f5e0ff */
[----:B------:R-:W-:Y:S01]  /*ebbe0*/  IMAD.X R41, R35, 0x1, R11, P4 ;  /* 0x0000000123297824 */ /* 0x000fe200020e060b */
[C---:B------:R-:W-:Y:S02]  /*ebbf0*/  IADD3 R18, P4, PT, R37.reuse, R5, RZ ;  /* 0x0000000525127210 */ /* 0x040fe40007f9e0ff */
[----:B---3--:R-:W-:Y:S01]  /*ebc00*/  IADD3 R32, P3, PT, R37, R14, RZ ;  /* 0x0000000e25207210 */ /* 0x008fe20007f7e0ff */
[----:B------:R-:W-:Y:S02]  /*ebc10*/  IMAD.MOV.U32 R22, RZ, RZ, R23 ;  /* 0x000000ffff167224 */ /* 0x000fe400078e0017 */
[----:B------:R-:W-:Y:S02]  /*ebc20*/  IMAD.MOV.U32 R23, RZ, RZ, R56 ;  /* 0x000000ffff177224 */ /* 0x000fe400078e0038 */
[----:B------:R-:W-:Y:S02]  /*ebc30*/  IMAD.X R39, R35, 0x1, R8, P2 ;  /* 0x0000000123277824 */ /* 0x000fe400010e0608 */
[----:B------:R-:W-:-:S02]  /*ebc40*/  IMAD.MOV.U32 R56, RZ, RZ, R19 ;  /* 0x000000ffff387224 */ /* 0x000fc400078e0013 */
[C---:B------:R-:W-:Y:S01]  /*ebc50*/  IMAD.X R33, R35.reuse, 0x1, R16, P3 ;  /* 0x0000000123217824 */ /* 0x040fe200018e0610 */
[----:B------:R0:W-:Y:S01]  /*ebc60*/  STL.64 [R1+0x2cb8], R40 ;  /* 0x002cb82801007387 */ /* 0x0001e20000100a00 */
[----:B------:R-:W-:-:S03]  /*ebc70*/  IMAD.X R19, R35, 0x1, R6, P4 ;  /* 0x0000000123137824 */ /* 0x000fc600020e0606 */
[----:B0-----:R-:W3:Y:S04]  /*ebc80*/  LDL.LU.64 R40, [R1+0x5a78] ;  /* 0x005a780001287983 */ /* 0x001ee80000300a00 */
[----:B------:R-:W-:Y:S04]  /*ebc90*/  STL.64 [R1+0x2c80], R38 ;  /* 0x002c802601007387 */ /* 0x000fe80000100a00 */
[----:B------:R-:W-:Y:S04]  /*ebca0*/  STL.64 [R1+0x2c88], R32 ;  /* 0x002c882001007387 */ /* 0x000fe80000100a00 */
[----:B------:R0:W-:Y:S04]  /*ebcb0*/  STL.64 [R1+0x2c90], R18 ;  /* 0x002c901201007387 */ /* 0x0001e80000100a00 */
[----:B0-----:R-:W2:Y:S01]  /*ebcc0*/  LDL.LU.64 R18, [R1+0x5a70] ;  /* 0x005a700001127983 */ /* 0x001ea20000300a00 */
[----:B------:R-:W-:-:S02]  /*ebcd0*/  IADD3 R38, P2, PT, R37, R13, RZ ;  /* 0x0000000d25267210 */ /* 0x000fc40007f5e0ff */
[C---:B------:R-:W-:Y:S02]  /*ebce0*/  IADD3 R32, P3, PT, R37.reuse, R0, RZ ;  /* 0x0000000025207210 */ /* 0x040fe40007f7e0ff */
[----:B------:R-:W-:Y:S01]  /*ebcf0*/  IADD3 R36, P4, PT, R37, R3, RZ ;  /* 0x0000000325247210 */ /* 0x000fe20007f9e0ff */
        /* <DEDUP_REMOVED lines=45> */
[C---:B----4-:R-:W-:Y:S02]  /*ebfd0*/  IADD3 R36, P4, PT, R28.reuse, R0, RZ ;  /* 0x000000001c247210 */ /* 0x050fe40007f9e0ff */
[----:B------:R-:W-:Y:S01]  /*ebfe0*/  IADD3 R28, P2, PT, R28, R3, RZ ;  /* 0x000000031c1c7210 */ /* 0x000fe20007f5e0ff */
[C---:B------:R-:W-:Y:S02]  /*ebff0*/  IMAD.X R33, R31.reuse, 0x1, R15, P3 ;  /* 0x000000011f217824 */ /* 0x040fe400018e060f */
[C---:B------:R-:W-:Y:S01]  /*ec000*/  IMAD.X R37, R31.reuse, 0x1, R2, P4 ;  /* 0x000000011f257824 */ /* 0x040fe200020e0602 */
[----:B------:R0:W-:Y:S01]  /*ec010*/  STL.64 [R1+0x2c10], R38 ;  /* 0x002c102601007387 */ /* 0x0001e20000100a00 */
[----:B------:R-:W-:-:S03]  /*ec020*/  IMAD.X R29, R31, 0x1, R4, P2 ;  /* 0x000000011f1d7824 */ /* 0x000fc600010e0604 */
[----:B0-----:R-:W4:Y:S04]  /*ec030*/  LDL.LU.64 R38, [R1+0x5a68] ;  /* 0x005a680001267983 */ /* 0x001f280000300a00 */
[----:B------:R0:W-:Y:S04]  /*ec040*/  STL.64 [R1+0x2c18], R32 ;  /* 0x002c182001007387 */ /* 0x0001e80000100a00 */
[----:B------:R1:W-:Y:S04]  /*ec050*/  STL.64 [R1+0x2c20], R36 ;  /* 0x002c202401007387 */ /* 0x0003e80000100a00 */
[----:B------:R1:W-:Y:S01]  /*ec060*/  STL.64 [R1+0x2be8], R28 ;  /* 0x002be81c01007387 */ /* 0x0003e20000100a00 */
[----:B0-----:R-:W-:-:S02]  /*ec070*/  IADD3 R32, P3, PT, R30, R10, RZ ;  /* 0x0000000a1e207210 */ /* 0x001fc40007f7e0ff */
[----:B-1----:R-:W-:-:S03]  /*ec080*/  IADD3 R36, P4, PT, R30, R9, RZ ;  /* 0x000000091e247210 */ /* 0x002fc60007f9e0ff */
[----:B------:R-:W-:Y:S01]  /*ec090*/  IMAD.X R33, R34, 0x1, R12, P3 ;  /* 0x0000000122217824 */ /* 0x000fe200018e060c */
[----:B------:R-:W-:Y:S01]  /*ec0a0*/  IADD3 R28, P2, PT, R30, R7, RZ ;  /* 0x000000071e1c7210 */ /* 0x000fe20007f5e0ff */
        /* <DEDUP_REMOVED lines=8> */
[----:B------:R-:W-:Y:S01]  /*ec130*/  IADD3 R28, P2, PT, R30, R13, RZ ;  /* 0x0000000d1e1c7210 */ /* 0x000fe20007f5e0ff */
[----:B------:R-:W-:-:S03]  /*ec140*/  IMAD.X R37, R34, 0x1, R6, P4 ;  /* 0x0000000122257824 */ /* 0x000fc600020e0606 */
[----:B------:R0:W-:Y:S01]  /*ec150*/  STL.64 [R1+0x2bc8], R32 ;  /* 0x002bc82001007387 */ /* 0x0001e20000100a00 */
[----:B------:R-:W-:-:S03]  /*ec160*/  IMAD.X R29, R34, 0x1, R15, P2 ;  /* 0x00000001221d7824 */ /* 0x000fc600010e060f */
[----:B------:R1:W-:Y:S01]  /*ec170*/  STL.64 [R1+0x2bd0], R36 ;  /* 0x002bd02401007387 */ /* 0x0003e20000100a00 */
[C---:B0-----:R-:W-:Y:S02]  /*ec180*/  IADD3 R32, P3, PT, R30.reuse, R0, RZ ;  /* 0x000000001e207210 */ /* 0x041fe40007f7e0ff */
[----:B------:R-:W-:Y:S01]  /*ec190*/  IADD3 R30, P4, PT, R30, R3, RZ ;  /* 0x000000031e1e7210 */ /* 0x000fe20007f9e0ff */
[----:B-1----:R-:W3:Y:S04]  /*ec1a0*/  LDL.LU.64 R36, [R1+0x5a60] ;  /* 0x005a600001247983 */ /* 0x002ee80000300a00 */
[----:B------:R0:W-:Y:S01]  /*ec1b0*/  STL.64 [R1+0x2bd8], R28 ;  /* 0x002bd81c01007387 */ /* 0x0001e20000100a00 */
[C---:B------:R-:W-:Y:S02]  /*ec1c0*/  IMAD.X R33, R34.reuse, 0x1, R2, P3 ;  /* 0x0000000122217824 */ /* 0x040fe400018e0602 */
[----:B------:R-:W-:-:S03]  /*ec1d0*/  IMAD.X R31, R34, 0x1, R4, P4 ;  /* 0x00000001221f7824 */ /* 0x000fc600020e0604 */
[----:B------:R1:W-:Y:S04]  /*ec1e0*/  STL.64 [R1+0x2be0], R32 ;  /* 0x002be02001007387 */ /* 0x0003e80000100a00 */
[----:B------:R0:W-:Y:S01]  /*ec1f0*/  STL.64 [R1+0x2ba8], R30 ;  /* 0x002ba81e01007387 */ /* 0x0001e20000100a00 */
[----:B--2---:R-:W-:Y:S02]  /*ec200*/  SHF.R.S32.HI R27, RZ, 0x1f, R19 ;  /* 0x0000001fff1b7819 */ /* 0x004fe40000011413 */
[----:B0-----:R-:W-:-:S05]  /*ec210*/  IADD3 R28, P2, PT, R19, R10, RZ ;  /* 0x0000000a131c7210 */ /* 0x001fca0007f5e0ff */
[----:B------:R-:W-:Y:S01]  /*ec220*/  IMAD.X R29, R27, 0x1, R12, P2 ;  /* 0x000000011b1d7824 */ /* 0x000fe200010e060c */
[C---:B-1----:R-:W-:Y:S02]  /*ec230*/  IADD3 R32, P3, PT, R19.reuse, R9, RZ ;  /* 0x0000000913207210 */ /* 0x042fe40007f7e0ff */
[----:B------:R-:W-:Y:S02]  /*ec240*/  IADD3 R30, P4, PT, R19, R7, RZ ;  /* 0x00000007131e7210 */ /* 0x000fe40007f9e0ff */
[----:B------:R0:W-:Y:S01]  /*ec250*/  STL.64 [R1+0x2bb0], R28 ;  /* 0x002bb01c01007387 */ /* 0x0001e20000100a00 */
[C---:B------:R-:W-:Y:S02]  /*ec260*/  IMAD.X R33, R27.reuse, 0x1, R11, P3 ;  /* 0x000000011b217824 */ /* 0x040fe400018e060b */
[----:B------:R-:W-:Y:S01]  /*ec270*/  IMAD.X R31, R27, 0x1, R8, P4 ;  /* 0x000000011b1f7824 */ /* 0x000fe200020e0608 */
[C---:B------:R-:W-:Y:S02]  /*ec280*/  IADD3 R34, P3, PT, R19.reuse, R5, RZ ;  /* 0x0000000513227210 */ /* 0x040fe40007f7e0ff */
[----:B0-----:R-:W-:Y:S01]  /*ec290*/  IADD3 R28, P2, PT, R19, R14, RZ ;  /* 0x0000000e131c7210 */ /* 0x001fe20007f5e0ff */
[----:B------:R0:W-:Y:S04]  /*ec2a0*/  STL.64 [R1+0x2bb8], R32 ;  /* 0x002bb82001007387 */ /* 0x0001e80000100a00 */
[C---:B------:R-:W-:Y:S01]  /*ec2b0*/  IMAD.X R29, R27.reuse, 0x1, R16, P2 ;  /* 0x000000011b1d7824 */ /* 0x040fe200010e0610 */
[----:B------:R1:W-:Y:S01]  /*ec2c0*/  STL.64 [R1+0x2b80], R30 ;  /* 0x002b801e01007387 */ /* 0x0003e20000100a00 */
[----:B------:R-:W-:-:S03]  /*ec2d0*/  IMAD.X R35, R27, 0x1, R6, P3 ;  /* 0x000000011b237824 */ /* 0x000fc600018e0606 */
[----:B------:R2:W-:Y:S01]  /*ec2e0*/  STL.64 [R1+0x2b88], R28 ;  /* 0x002b881c01007387 */ /* 0x0005e20000100a00 */
[C---:B0-----:R-:W-:Y:S01]  /*ec2f0*/  IADD3 R32, P4, PT, R19.reuse, R13, RZ ;  /* 0x0000000d13207210 */ /* 0x041fe20007f9e0ff */
[----:B-1----:R-:W-:Y:S02]  /*ec300*/  IMAD.MOV.U32 R31, RZ, RZ, R23 ;  /* 0x000000ffff1f7224 */ /* 0x002fe400078e0017 */
[----:B------:R-:W-:Y:S01]  /*ec310*/  IMAD.MOV.U32 R23, RZ, RZ, R18 ;  /* 0x000000ffff177224 */ /* 0x000fe200078e0012 */
[C---:B------:R-:W-:Y:S02]  /*ec320*/  IADD3 R18, P3, PT, R19.reuse, R3, RZ ;  /* 0x0000000313127210 */ /* 0x040fe40007f7e0ff */
[----:B--2---:R-:W-:Y:S01]  /*ec330*/  IADD3 R28, P2, PT, R19, R0, RZ ;  /* 0x00000000131c7210 */ /* 0x004fe20007f5e0ff */
[C---:B------:R-:W-:Y:S01]  /*ec340*/  IMAD.X R33, R27.reuse, 0x1, R15, P4 ;  /* 0x000000011b217824 */ /* 0x040fe200020e060f */
[----:B------:R0:W-:Y:S01]  /*ec350*/  STL.64 [R1+0x2b90], R34 ;  /* 0x002b902201007387 */ /* 0x0001e20000100a00 */
[----:B------:R-:W-:-:S02]  /*ec360*/  IMAD.X R19, R27, 0x1, R4, P3 ;  /* 0x000000011b137824 */ /* 0x000fc400018e0604 */
[----:B------:R-:W-:Y:S01]  /*ec370*/  IMAD.X R29, R27, 0x1, R2, P2 ;  /* 0x000000011b1d7824 */ /* 0x000fe200010e0602 */
[----:B0-----:R-:W2:Y:S04]  /*ec380*/  LDL.LU R35, [R1+0x5a58] ;  /* 0x005a580001237983 */ /* 0x001ea80000300800 */
        /* <DEDUP_REMOVED lines=27> */
[----:B------:R-:W-:Y:S01]  /*ec540*/  IADD3 R22, P4, PT, R26, R9, RZ ;  /* 0x000000091a167210 */ /* 0x000fe20007f9e0ff */
[C---:B------:R-:W-:Y:S02]  /*ec550*/  IMAD.X R19, R31.reuse, 0x1, R12, P3 ;  /* 0x000000011f137824 */ /* 0x040fe400018e060c */
[----:B------:R-:W-:Y:S02]  /*ec560*/  IMAD.MOV.U32 R30, RZ, RZ, R25 ;  /* 0x000000ffff1e7224 */ /* 0x000fe400078e0019 */
[----:B------:R-:W-:Y:S01]  /*ec570*/  IMAD.MOV.U32 R25, RZ, RZ, R23 ;  /* 0x000000ffff197224 */ /* 0x000fe200078e0017 */
[----:B0-----:R-:W2:Y:S01]  /*ec580*/  LDL.LU R33, [R1+0x5a54] ;  /* 0x005a540001217983 */ /* 0x001ea20000300800 */
[----:B------:R-:W-:-:S03]  /*ec590*/  IMAD.X R23, R31, 0x1, R11, P4 ;  /* 0x000000011f177824 */ /* 0x000fc600020e060b */
[----:B------:R0:W-:Y:S04]  /*ec5a0*/  STL.64 [R1+0x2b28], R28 ;  /* 0x002b281c01007387 */ /* 0x0001e80000100a00 */
[----:B------:R1:W-:Y:S01]  /*ec5b0*/  STL.64 [R1+0x2b30], R18 ;  /* 0x002b301201007387 */ /* 0x0003e20000100a00 */
[C---:B0-----:R-:W-:Y:S02]  /*ec5c0*/  IADD3 R28, P2, PT, R26.reuse, R7, RZ ;  /* 0x000000071a1c7210 */ /* 0x041fe40007f5e0ff */
[----:B-1----:R-:W-:-:S03]  /*ec5d0*/  IADD3 R18, P3, PT, R26, R14, RZ ;  /* 0x0000000e1a127210 */ /* 0x002fc60007f7e0ff */
[C---:B------:R-:W-:Y:S01]  /*ec5e0*/  IMAD.X R29, R31.reuse, 0x1, R8, P2 ;  /* 0x000000011f1d7824 */ /* 0x040fe200010e0608 */
[----:B------:R0:W-:Y:S01]  /*ec5f0*/  STL.64 [R1+0x2b38], R22 ;  /* 0x002b381601007387 */ /* 0x0001e20000100a00 */
[----:B------:R-:W-:Y:S02]  /*ec600*/  IMAD.X R19, R31, 0x1, R16, P3 ;  /* 0x000000011f137824 */ /* 0x000fe400018e0610 */
[----:B------:R-:W-:Y:S02]  /*ec610*/  IMAD.MOV.U32 R56, RZ, RZ, R21 ;  /* 0x000000ffff387224 */ /* 0x000fe400078e0015 */
[----:B0-----:R-:W-:Y:S01]  /*ec620*/  IMAD.MOV.U32 R23, RZ, RZ, R20 ;  /* 0x000000ffff177224 */ /* 0x001fe200078e0014 */
[----:B------:R-:W2:Y:S01]  /*ec630*/  LDL.LU R22, [R1+0x5a50] ;  /* 0x005a500001167983 */ /* 0x000ea20000300800 */
[----:B------:R-:W-:-:S03]  /*ec640*/  IADD3 R20, P4, PT, R26, R5, RZ ;  /* 0x000000051a147210 */ /* 0x000fc60007f9e0ff */
[----:B------:R0:W-:Y:S04]  /*ec650*/  STL.64 [R1+0x2b00], R28 ;  /* 0x002b001c01007387 */ /* 0x0001e80000100a00 */
[----:B------:R1:W-:Y:S01]  /*ec660*/  STL.64 [R1+0x2b08], R18 ;  /* 0x002b081201007387 */ /* 0x0003e20000100a00 */
[----:B------:R-:W-:Y:S01]  /*ec670*/  IMAD.X R21, R31, 0x1, R6, P4 ;  /* 0x000000011f157824 */ /* 0x000fe200020e0606 */
[C---:B0-----:R-:W-:Y:S02]  /*ec680*/  IADD3 R28, P2, PT, R26.reuse, R13, RZ ;  /* 0x0000000d1a1c7210 */ /* 0x041fe40007f5e0ff */
[----:B-1----:R-:W-:-:S03]  /*ec690*/  IADD3 R18, P3, PT, R26, R0, RZ ;  /* 0x000000001a127210 */ /* 0x002fc60007f7e0ff */
[C---:B------:R-:W-:Y:S01]  /*ec6a0*/  IMAD.X R29, R31.reuse, 0x1, R15, P2 ;  /* 0x000000011f1d7824 */ /* 0x040fe200010e060f */
[----:B------:R0:W-:Y:S01]  /*ec6b0*/  STL.64 [R1+0x2b10], R20 ;  /* 0x002b101401007387 */ /* 0x0001e20000100a00 */
[C---:B------:R-:W-:Y:S01]  /*ec6c0*/  IMAD.X R19, R31.reuse, 0x1, R2, P3 ;  /* 0x000000011f137824 */ /* 0x040fe200018e0602 */
[----:B------:R-:W-:Y:S02]  /*ec6d0*/  IADD3 R26, P4, PT, R26, R3, RZ ;  /* 0x000000031a1a7210 */ /* 0x000fe40007f9e0ff */
[----:B0-----:R-:W2:Y:S04]  /*ec6e0*/  LDL.LU.64 R20, [R1+0x5a48] ;  /* 0x005a480001147983 */ /* 0x001ea80000300a00 */
        /* <DEDUP_REMOVED lines=27> */
[----:B------:R-:W-:Y:S01]  /*ec8a0*/  IMAD.X R31, R24, 0x1, R4, P3 ;  /* 0x00000001181f7824 */ /* 0x000fe200018e0604 */
[----:B0-----:R-:W-:-:S02]  /*ec8b0*/  IADD3 R26, P4, PT, R23, R10, RZ ;  /* 0x0000000a171a7210 */ /* 0x001fc40007f9e0ff */
[C---:B-1----:R-:W-:Y:S02]  /*ec8c0*/  IADD3 R28, P2, PT, R23.reuse, R9, RZ ;  /* 0x00000009171c7210 */ /* 0x042fe40007f5e0ff */
[----:B------:R0:W-:Y:S02]  /*ec8d0*/  STL.64 [R1+0x1e88], R30 ;  /* 0x001e881e01007387 */ /* 0x0001e40000100a00 */
        /* <DEDUP_REMOVED lines=11> */
[----:B------:R0:W-:Y:S04]  /*ec990*/  STL.64 [R1+0x1e68], R26 ;  /* 0x001e681a01007387 */ /* 0x0001e80000100a00 */
[----:B------:R1:W-:Y:S01]  /*ec9a0*/  STL.64 [R1+0x1e70], R28 ;  /* 0x001e701c01007387 */ /* 0x0003e20000100a00 */
[C---:B0-----:R-:W-:Y:S02]  /*ec9b0*/  IADD3 R26, P4, PT, R23.reuse, R0, RZ ;  /* 0x00000000171a7210 */ /* 0x041fe40007f9e0ff */
[----:B-1----:R-:W-:-:S03]  /*ec9c0*/  IADD3 R28, P2, PT, R23, R3, RZ ;  /* 0x00000003171c7210 */ /* 0x002fc60007f5e0ff */
[C---:B------:R-:W-:Y:S02]  /*ec9d0*/  IMAD.X R27, R21.reuse, 0x1, R2, P4 ;  /* 0x00000001151b7824 */ /* 0x040fe400020e0602 */
[----:B------:R-:W-:Y:S02]  /*ec9e0*/  IMAD.X R29, R21, 0x1, R4, P2 ;  /* 0x00000001151d7824 */ /* 0x000fe400010e0604 */
[----:B---3--:R-:W-:Y:S01]  /*ec9f0*/  IMAD.MOV.U32 R24, RZ, RZ, R18 ;  /* 0x000000ffff187224 */ /* 0x008fe200078e0012 */
[----:B------:R-:W-:Y:S01]  /*eca00*/  IADD3 R18, P3, PT, R23, R13, RZ ;  /* 0x0000000d17127210 */ /* 0x000fe20007f7e0ff */
[----:B------:R-:W-:-:S04]  /*eca10*/  IMAD.MOV.U32 R30, RZ, RZ, R19 ;  /* 0x000000ffff1e7224 */ /* 0x000fc800078e0013 */
[----:B------:R-:W-:-:S05]  /*eca20*/  IMAD.X R19, R21, 0x1, R15, P3 ;  /* 0x0000000115137824 */ /* 0x000fca00018e060f */
[----:B------:R0:W-:Y:S01]  /*eca30*/  STL.64 [R1+0x1e78], R18 ;  /* 0x001e781201007387 */ /* 0x0001e20000100a00 */
[----:B------:R-:W-:-:S03]  /*eca40*/  IMAD.MOV.U32 R23, RZ, RZ, R20 ;  /* 0x000000ffff177224 */ /* 0x000fc600078e0014 */
[----:B------:R1:W-:Y:S04]  /*eca50*/  STL.64 [R1+0x1e80], R26 ;  /* 0x001e801a01007387 */ /* 0x0003e80000100a00 */
[----:B------:R2:W-:Y:S01]  /*eca60*/  STL.64 [R1+0x1e48], R28 ;  /* 0x001e481c01007387 */ /* 0x0005e20000100a00 */
[C---:B0-----:R-:W-:Y:S02]  /*eca70*/  IADD3 R18, P3, PT, R57.reuse, R10, RZ ;  /* 0x0000000a39127210 */ /* 0x041fe40007f7e0ff */
[----:B-1----:R-:W-:-:S03]  /*eca80*/  IADD3 R26, P4, PT, R57, R9, RZ ;  /* 0x00000009391a7210 */ /* 0x002fc60007f9e0ff */
[----:B------:R-:W-:Y:S01]  /*eca90*/  IMAD.X R19, R25, 0x1, R12, P3 ;  /* 0x0000000119137824 */ /* 0x000fe200018e060c */
[C---:B------:R-:W-:Y:S02]  /*ecaa0*/  IADD3 R20, P3, PT, R57.reuse, R14, RZ ;  /* 0x0000000e39147210 */ /* 0x040fe40007f7e0ff */
[----:B--2---:R-:W-:Y:S01]  /*ecab0*/  IADD3 R28, P2, PT, R57, R7, RZ ;  /* 0x00000007391c7210 */ /* 0x004fe20007f5e0ff */
[C---:B------:R-:W-:Y:S01]  /*ecac0*/  IMAD.X R27, R25.reuse, 0x1, R11, P4 ;  /* 0x00000001191b7824 */ /* 0x040fe200020e060b */
[----:B------:R0:W-:Y:S01]  /*ecad0*/  STL.64 [R1+0x1e50], R18 ;  /* 0x001e501201007387 */ /* 0x0001e20000100a00 */
        /* <DEDUP_REMOVED lines=17> */
[----:B------:R-:W-:-:S03]  /*ecbf0*/  IADD3 R28, P2, PT, R24, R10, RZ ;  /* 0x0000000a181c7210 */ /* 0x000fc60007f5e0ff */
[----:B------:R-:W-:Y:S01]  /*ecc00*/  IMAD.X R27, R25, 0x1, R4, P4 ;  /* 0x00000001191b7824 */ /* 0x000fe200020e0604 */
[----:B------:R-:W-:Y:S01]  /*ecc10*/  IADD3 R20, P3, PT, R24, R9, RZ ;  /* 0x0000000918147210 */ /* 0x000fe20007f7e0ff */
[----:B------:R-:W-:-:S03]  /*ecc20*/  IMAD.X R29, R30, 0x1, R12, P2 ;  /* 0x000000011e1d7824 */ /* 0x000fc600010e060c */
[----:B------:R0:W-:Y:S04]  /*ecc30*/  STL.64 [R1+0x1e08], R26 ;  /* 0x001e081a01007387 */ /* 0x0001e80000100a00 */
[----:B------:R1:W-:Y:S01]  /*ecc40*/  STL.64 [R1+0x1e10], R28 ;  /* 0x001e101c01007387 */ /* 0x0003e20000100a00 */
[C---:B0-----:R-:W-:Y:S02]  /*ecc50*/  IADD3 R26, P4, PT, R24.reuse, R7, RZ ;  /* 0x00000007181a7210 */ /* 0x041fe40007f9e0ff */
[----:B-1----:R-:W-:-:S03]  /*ecc60*/  IADD3 R28, P2, PT, R24, R14, RZ ;  /* 0x0000000e181c7210 */ /* 0x002fc60007f5e0ff */
[C---:B------:R-:W-:Y:S02]  /*ecc70*/  IMAD.X R27, R30.reuse, 0x1, R8, P4 ;  /* 0x000000011e1b7824 */ /* 0x040fe400020e0608 */
[C---:B------:R-:W-:Y:S02]  /*ecc80*/  IMAD.X R29, R30.reuse, 0x1, R16, P2 ;  /* 0x000000011e1d7824 */ /* 0x040fe400010e0610 */
[----:B---3--:R-:W-:Y:S02]  /*ecc90*/  IMAD.MOV.U32 R57, RZ, RZ, R21 ;  /* 0x000000ffff397224 */ /* 0x008fe400078e0015 */
[----:B------:R-:W-:-:S05]  /*ecca0*/  IMAD.X R21, R30, 0x1, R11, P3 ;  /* 0x000000011e157824 */ /* 0x000fca00018e060b */
[----:B------:R0:W-:Y:S04]  /*eccb0*/  STL.64 [R1+0x1e18], R20 ;  /* 0x001e181401007387 */ /* 0x0001e80000100a00 */
        /* <DEDUP_REMOVED lines=8> */
[----:B------:R-:W-:Y:S01]  /*ecd40*/  IADD3 R24, P3, PT, R24, R3, RZ ;  /* 0x0000000318187210 */ /* 0x000fe20007f7e0ff */
[----:B-1----:R-:W3:Y:S02]  /*ecd50*/  LDL.LU.64 R20, [R1+0x5a28] ;  /* 0x005a280001147983 */ /* 0x002ee40000300a00 */
[C---:B------:R-:W-:Y:S02]  /*ecd60*/  IMAD.X R29, R30.reuse, 0x1, R2, P2 ;  /* 0x000000011e1d7824 */ /* 0x040fe400010e0602 */
[----:B------:R-:W-:Y:S01]  /*ecd70*/  IMAD.X R25, R30, 0x1, R4, P3 ;  /* 0x000000011e197824 */ /* 0x000fe200018e0604 */
[----:B------:R0:W-:Y:S04]  /*ecd80*/  STL.64 [R1+0x1df8], R26 ;  /* 0x001df81a01007387 */ /* 0x0001e80000100a00 */
[----:B------:R1:W-:Y:S01]  /*ecd90*/  STL.64 [R1+0x1e00], R28 ;  /* 0x001e001c01007387 */ /* 0x0003e20000100a00 */
[----:B0-----:R-:W-:-:S03]  /*ecda0*/  IADD3 R26, P4, PT, R23, R10, RZ ;  /* 0x0000000a171a7210 */ /* 0x001fc60007f9e0ff */
[----:B------:R0:W-:Y:S01]  /*ecdb0*/  STL.64 [R1+0x1dc8], R24 ;  /* 0x001dc81801007387 */ /* 0x0001e20000100a00 */
[----:B-1----:R-:W-:Y:S01]  /*ecdc0*/  IADD3 R28, P2, PT, R23, R9, RZ ;  /* 0x00000009171c7210 */ /* 0x002fe20007f5e0ff */
[----:B------:R-:W-:-:S04]  /*ecdd0*/  IMAD.X R27, R58, 0x1, R12, P4 ;  /* 0x000000013a1b7824 */ /* 0x000fc800020e060c */
[C---:B------:R-:W-:Y:S01]  /*ecde0*/  IMAD.X R29, R58.reuse, 0x1, R11, P2 ;  /* 0x000000013a1d7824 */ /* 0x040fe200010e060b */
[C---:B0-----:R-:W-:Y:S01]  /*ecdf0*/  IADD3 R24, P3, PT, R23.reuse, R7, RZ ;  /* 0x0000000717187210 */ /* 0x041fe20007f7e0ff */
[----:B------:R0:W-:Y:S04]  /*ece00*/  STL.64 [R1+0x1dd0], R26 ;  /* 0x001dd01a01007387 */ /* 0x0001e80000100a00 */
[----:B------:R-:W-:Y:S01]  /*ece10*/  IMAD.X R25, R58, 0x1, R8, P3 ;  /* 0x000000013a197824 */ /* 0x000fe200018e0608 */
[----:B------:R1:W-:Y:S01]  /*ece20*/  STL.64 [R1+0x1dd8], R28 ;  /* 0x001dd81c01007387 */ /* 0x0003e20000100a00 */
[----:B0-----:R-:W-:-:S03]  /*ece30*/  IADD3 R26, P4, PT, R23, R14, RZ ;  /* 0x0000000e171a7210 */ /* 0x001fc60007f9e0ff */
[----:B------:R0:W-:Y:S01]  /*ece40*/  STL.64 [R1+0x1dc0], R24 ;  /* 0x001dc01801007387 */ /* 0x0001e20000100a00 */
[C---:B-1----:R-:W-:Y:S01]  /*ece50*/  IADD3 R28, P2, PT, R23.reuse, R5, RZ ;  /* 0x00000005171c7210 */ /* 0x042fe20007f5e0ff */
[----:B------:R-:W-:Y:S01]  /*ece60*/  IMAD.X R27, R58, 0x1, R16, P4 ;  /* 0x000000013a1b7824 */ /* 0x000fe200020e0610 */
[----:B0-----:R-:W-:-:S04]  /*ece70*/  IADD3 R24, P3, PT, R23, R13, RZ ;  /* 0x0000000d17187210 */ /* 0x001fc80007f7e0ff */
[----:B------:R0:W-:Y:S01]  /*ece80*/  STL.64 [R1+0x1da0], R26 ;  /* 0x001da01a01007387 */ /* 0x0001e20000100a00 */
[C---:B------:R-:W-:Y:S02]  /*ece90*/  IMAD.X R29, R58.reuse, 0x1, R6, P2 ;  /* 0x000000013a1d7824 */ /* 0x040fe400010e0606 */
[----:B------:R-:W-:-:S03]  /*ecea0*/  IMAD.X R25, R58, 0x1, R15, P3 ;  /* 0x000000013a197824 */ /* 0x000fc600018e060f */
[----:B------:R1:W-:Y:S01]  /*eceb0*/  STL.64 [R1+0x1da8], R28 ;  /* 0x001da81c01007387 */ /* 0x0003e20000100a00 */
[----:B0-----:R-:W-:-:S03]  /*ecec0*/  IADD3 R26, P4, PT, R23, R0, RZ ;  /* 0x00000000171a7210 */ /* 0x001fc60007f9e0ff */
[----:B------:R0:W-:Y:S02]  /*eced0*/  STL.64 [R1+0x1db0], R24 ;  /* 0x001db01801007387 */ /* 0x0001e40000100a00 */
[C---:B------:R-:W-:Y:S01]  /*ecee0*/  IMAD.X R27, R58.reuse, 0x1, R2, P4 ;  /* 0x000000013a1b7824 */ /* 0x040fe200020e0602 */
[----:B-1----:R-:W-:Y:S02]  /*ecef0*/  IADD3 R28, P2, PT, R23, R3, RZ ;  /* 0x00000003171c7210 */ /* 0x002fe40007f5e0ff */
[----:B0-----:R-:W-:Y:S02]  /*ecf00*/  IADD3 R24, P3, PT, R57, R10, RZ ;  /* 0x0000000a39187210 */ /* 0x001fe40007f7e0ff */
[----:B------:R0:W-:Y:S01]  /*ecf10*/  STL.64 [R1+0x1db8], R26 ;  /* 0x001db81a01007387 */ /* 0x0001e20000100a00 */
[----:B------:R-:W-:Y:S02]  /*ecf20*/  IMAD.X R29, R58, 0x1, R4, P2 ;  /* 0x000000013a1d7824 */ /* 0x000fe400010e0604 */
[----:B--2---:R-:W-:-:S03]  /*ecf30*/  IMAD.X R25, R18, 0x1, R12, P3 ;  /* 0x0000000112197824 */ /* 0x004fc600018e060c */
[----:B------:R1:W-:Y:S01]  /*ecf40*/  STL.64 [R1+0x1d68], R28 ;  /* 0x001d681c01007387 */ /* 0x0003e20000100a00 */
[----:B0-----:R-:W-:-:S03]  /*ecf50*/  IADD3 R26, P4, PT, R57, R9, RZ ;  /* 0x00000009391a7210 */ /* 0x001fc60007f9e0ff */
[----:B------:R0:W-:Y:S02]  /*ecf60*/  STL.64 [R1+0x1d70], R24 ;  /* 0x001d701801007387 */ /* 0x0001e40000100a00 */
[C---:B------:R-:W-:Y:S01]  /*ecf70*/  IMAD.X R27, R18.reuse, 0x1, R11, P4 ;  /* 0x00000001121b7824 */ /* 0x040fe200020e060b */
[C---:B-1----:R-:W-:Y:S02]  /*ecf80*/  IADD3 R28, P2, PT, R57.reuse, R7, RZ ;  /* 0x00000007391c7210 */ /* 0x042fe40007f5e0ff */
[C---:B------:R-:W-:Y:S02]  /*ecf90*/  IADD3 R58, P4, PT, R57.reuse, R5, RZ ;  /* 0x00000005393a7210 */ /* 0x040fe40007f9e0ff */
[----:B0-----:R-:W-:Y:S01]  /*ecfa0*/  IADD3 R24, P3, PT, R57, R14, RZ ;  /* 0x0000000e39187210 */ /* 0x001fe20007f7e0ff */
[----:B------:R0:W-:Y:S01]  /*ecfb0*/  STL.64 [R1+0x1d78], R26 ;  /* 0x001d781a01007387 */ /* 0x0001e20000100a00 */
[----:B------:R-:W-:-:S03]  /*ecfc0*/  IMAD.X R29, R18, 0x1, R8, P2 ;  /* 0x00000001121d7824 */ /* 0x000fc600010e0608 */
[C---:B------:R-:W-:Y:S02]  /*ecfd0*/  IMAD.X R25, R18.reuse, 0x1, R16, P3 ;  /* 0x0000000112197824 */ /* 0x040fe400018e0610 */
[----:B------:R-:W-:Y:S01]  /*ecfe0*/  STL.64 [R1+0x1d20], R28 ;  /* 0x001d201c01007387 */ /* 0x000fe20000100a00 */
[----:B0-----:R-:W-:Y:S02]  /*ecff0*/  IMAD.MOV.U32 R26, RZ, RZ, R59 ;  /* 0x000000ffff1a7224 */ /* 0x001fe400078e003b */
[----:B------:R-:W-:Y:S01]  /*ed000*/  IMAD.X R59, R18, 0x1, R6, P4 ;  /* 0x00000001123b7824 */ /* 0x000fe200020e0606 */
[----:B------:R-:W-:Y:S04]  /*ed010*/  STL.64 [R1+0x1d28], R24 ;  /* 0x001d281801007387 */ /* 0x000fe80000100a00 */
[----:B------:R0:W-:Y:S04]  /*ed020*/  STL.64 [R1+0x1d40], R58 ;  /* 0x001d403a01007387 */ /* 0x0001e80000100a00 */
[----:B0-----:R-:W2:Y:S01]  /*ed030*/  LDL.LU.64 R58, [R1+0x5a20] ;  /* 0x005a2000013a7983 */ /* 0x001ea20000300a00 */
[----:B------:R-:W-:-:S02]  /*ed040*/  IADD3 R30, P2, PT, R57, R13, RZ ;  /* 0x0000000d391e7210 */ /* 0x000fc40007f5e0ff */
[C---:B------:R-:W-:Y:S01]  /*ed050*/  IADD3 R24, P3, PT, R57.reuse, R0, RZ ;  /* 0x0000000039187210 */ /* 0x040fe20007f7e0ff */
[----:B------:R-:W-:Y:S02]  /*ed060*/  IMAD.MOV.U32 R29, RZ, RZ, R56 ;  /* 0x000000ffff1d7224 */ /* 0x000fe400078e0038 */
[C---:B------:R-:W-:Y:S01]  /*ed070*/  IMAD.X R31, R18.reuse, 0x1, R15, P2 ;  /* 0x00000001121f7824 */ /* 0x040fe200010e060f */
[----:B------:R-:W-:Y:S01]  /*ed080*/  IADD3 R56, P4, PT, R57, R3, RZ ;  /* 0x0000000339387210 */ /* 0x000fe20007f9e0ff */
[----:B------:R-:W-:-:S03]  /*ed090*/  IMAD.X R25, R18, 0x1, R2, P3 ;  /* 0x0000000112197824 */ /* 0x000fc600018e0602 */
[----:B------:R2:W-:Y:S01]  /*ed0a0*/  STL.64 [R1+0x1d48], R30 ;  /* 0x001d481e01007387 */ /* 0x0005e20000100a00 */
[----:B------:R-:W-:-:S03]  /*ed0b0*/  IMAD.X R57, R18, 0x1, R4, P4 ;  /* 0x0000000112397824 */ /* 0x000fc600020e0604 */
[----:B------:R0:W-:Y:S01]  /*ed0c0*/  STL.64 [R1+0x1d60], R24 ;  /* 0x001d601801007387 */ /* 0x0001e20000100a00 */
[----:B------:R-:W-:-:S03]  /*ed0d0*/  IMAD.MOV.U32 R28, RZ, RZ, R19 ;  /* 0x000000ffff1c7224 */ /* 0x000fc600078e0013 */
[----:B------:R1:W-:Y:S01]  /*ed0e0*/  STL.64 [R1+0x1d08], R56 ;  /* 0x001d083801007387 */ /* 0x0003e20000100a00 */
[----:B------:R-:W-:Y:S01]  /*ed0f0*/  IMAD.MOV.U32 R23, RZ, RZ, R52 ;  /* 0x000000ffff177224 */ /* 0x000fe200078e0034 */
[C---:B--2---:R-:W-:Y:S02]  /*ed100*/  IADD3 R30, P2, PT, R59.reuse, R10, RZ ;  /* 0x0000000a3b1e7210 */ /* 0x044fe40007f5e0ff */
[C---:B0-----:R-:W-:Y:S02]  /*ed110*/  IADD3 R24, P3, PT, R59.reuse, R9, RZ ;  /* 0x000000093b187210 */ /* 0x041fe40007f7e0ff */
[C---:B------:R-:W-:Y:S01]  /*ed120*/  IADD3 R18, P4, PT, R59.reuse, R7, RZ ;  /* 0x000000073b127210 */ /* 0x040fe20007f9e0ff */
[C---:B---3--:R-:W-:Y:S02]  /*ed130*/  IMAD.X R31, R20.reuse, 0x1, R12, P2 ;  /* 0x00000001141f7824 */ /* 0x048fe400010e060c */
[C---:B------:R-:W-:Y:S02]  /*ed140*/  IMAD.X R25, R20.reuse, 0x1, R11, P3 ;  /* 0x0000000114197824 */ /* 0x040fe400018e060b */
[----:B------:R-:W-:Y:S01]  /*ed150*/  IMAD.X R19, R20, 0x1, R8, P4 ;  /* 0x0000000114137824 */ /* 0x000fe200020e0608 */
[----:B------:R0:W-:Y:S01]  /*ed160*/  STL.64 [R1+0x1d10], R30 ;  /* 0x001d101e01007387 */ /* 0x0001e20000100a00 */
[----:B-1----:R-:W-:-:S03]  /*ed170*/  IADD3 R56, P3, PT, R59, R5, RZ ;  /* 0x000000053b387210 */ /* 0x002fc60007f7e0ff */
[----:B------:R-:W-:Y:S04]  /*ed180*/  STL.64 [R1+0x1d18], R24 ;  /* 0x001d181801007387 */ /* 0x000fe80000100a00 */
[----:B------:R1:W-:Y:S01]  /*ed190*/  STL.64 [R1+0x1ce0], R18 ;  /* 0x001ce01201007387 */ /* 0x0003e20000100a00 */
[----:B0-----:R-:W-:Y:S01]  /*ed1a0*/  IADD3 R30, P2, PT, R59, R14, RZ ;  /* 0x0000000e3b1e7210 */ /* 0x001fe20007f5e0ff */
[----:B------:R-:W-:-:S04]  /*ed1b0*/  IMAD.X R57, R20, 0x1, R6, P3 ;  /* 0x0000000114397824 */ /* 0x000fc800018e0606 */
[----:B------:R-:W-:Y:S01]  /*ed1c0*/  IMAD.X R31, R20, 0x1, R16, P2 ;  /* 0x00000001141f7824 */ /* 0x000fe200010e0610 */
[----:B-1----:R-:W-:-:S04]  /*ed1d0*/  IADD3 R18, P4, PT, R59, R13, RZ ;  /* 0x0000000d3b127210 */ /* 0x002fc80007f9e0ff */
[----:B------:R-:W-:Y:S01]  /*ed1e0*/  STL.64 [R1+0x1ce8], R30 ;  /* 0x001ce81e01007387 */ /* 0x000fe20000100a00 */
[----:B------:R-:W-:-:S03]  /*ed1f0*/  IMAD.X R19, R20, 0x1, R15, P4 ;  /* 0x0000000114137824 */ /* 0x000fc600020e060f */
[----:B------:R0:W-:Y:S04]  /*ed200*/  STL.64 [R1+0x1cf0], R56 ;  /* 0x001cf03801007387 */ /* 0x0001e80000100a00 */
[----:B0-----:R-:W2:Y:S04]  /*ed210*/  LDL.LU.64 R56, [R1+0x5a18] ;  /* 0x005a180001387983 */ /* 0x001ea80000300a00 */
[----:B------:R0:W-:Y:S04]  /*ed220*/  STL.64 [R1+0x1cf8], R18 ;  /* 0x001cf81201007387 */ /* 0x0001e80000100a00 */
[----:B0-----:R-:W3:Y:S01]  /*ed230*/  LDL.LU.64 R18, [R1+0x5a10] ;  /* 0x005a100001127983 */ /* 0x001ee20000300a00 */
[----:B------:R-:W-:Y:S01]  /*ed240*/  IMAD.MOV.U32 R24, RZ, RZ, R58 ;  /* 0x000000ffff187224 */ /* 0x000fe200078e003a */
[----:B------:R-:W-:-:S02]  /*ed250*/  IADD3 R30, P2, PT, R59, R0, RZ ;  /* 0x000000003b1e7210 */ /* 0x000fc40007f5e0ff */
        /* <DEDUP_REMOVED lines=13> */
[----:B------:R1:W-:Y:S01]  /*ed330*/  STL.64 [R1+0x1cd8], R30 ;  /* 0x001cd81e01007387 */ /* 0x0003e20000100a00 */
[----:B------:R-:W-:-:S03]  /*ed340*/  IADD3 R20, P2, PT, R26, R5, RZ ;  /* 0x000000051a147210 */ /* 0x000fc60007f5e0ff */
[----:B------:R4:W-:Y:S01]  /*ed350*/  STL.64 [R1+0x1ca0], R58 ;  /* 0x001ca03a01007387 */ /* 0x0009e20000100a00 */
[----:B0-----:R-:W-:Y:S01]  /*ed360*/  IADD3 R52, P4, PT, R26, R14, RZ ;  /* 0x0000000e1a347210 */ /* 0x001fe20007f9e0ff */
[----:B-1----:R-:W-:-:S04]  /*ed370*/  IMAD.MOV.U32 R30, RZ, RZ, R21 ;  /* 0x000000ffff1e7224 */ /* 0x002fc800078e0015 */
[C---:B------:R-:W-:Y:S01]  /*ed380*/  IMAD.X R53, R29.reuse, 0x1, R16, P4 ;  /* 0x000000011d357824 */ /* 0x040fe200020e0610 */
[----:B----4-:R-:W-:Y:S01]  /*ed390*/  IADD3 R58, P3, PT, R26, R13, RZ ;  /* 0x0000000d1a3a7210 */ /* 0x010fe20007f7e0ff */
[----:B------:R-:W-:-:S03]  /*ed3a0*/  IMAD.X R21, R29, 0x1, R6, P2 ;  /* 0x000000011d157824 */ /* 0x000fc600010e0606 */
[----:B------:R0:W-:Y:S01]  /*ed3b0*/  STL.64 [R1+0x1ca8], R52 ;  /* 0x001ca83401007387 */ /* 0x0001e20000100a00 */
[----:B------:R-:W-:-:S03]  /*ed3c0*/  IMAD.X R59, R29, 0x1, R15, P3 ;  /* 0x000000011d3b7824 */ /* 0x000fc600018e060f */
[----:B------:R1:W-:Y:S01]  /*ed3d0*/  STL.64 [R1+0x1cb0], R20 ;  /* 0x001cb01401007387 */ /* 0x0003e20000100a00 */
[C---:B0-----:R-:W-:Y:S02]  /*ed3e0*/  IADD3 R52, P4, PT, R26.reuse, R0, RZ ;  /* 0x000000001a347210 */ /* 0x041fe40007f9e0ff */
[----:B------:R-:W-:Y:S01]  /*ed3f0*/  IADD3 R26, P2, PT, R26, R3, RZ ;  /* 0x000000031a1a7210 */ /* 0x000fe20007f5e0ff */
[----:B-1----:R-:W4:Y:S02]  /*ed400*/  LDL.LU.64 R20, [R1+0x5a08] ;  /* 0x005a080001147983 */ /* 0x002f240000300a00 */
[C---:B------:R-:W-:Y:S02]  /*ed410*/  IMAD.X R53, R29.reuse, 0x1, R2, P4 ;  /* 0x000000011d357824 */ /* 0x040fe400020e0602 */
        /* <DEDUP_REMOVED lines=14> */
[----:B------:R1:W-:Y:S04]  /*ed500*/  STL.64 [R1+0x1c60], R26 ;  /* 0x001c601a01007387 */ /* 0x0003e80000100a00 */
[----:B------:R1:W-:Y:S01]  /*ed510*/  STL.64 [R1+0x1c68], R58 ;  /* 0x001c683a01007387 */ /* 0x0003e20000100a00 */
[----:B0-----:R-:W-:-:S02]  /*ed520*/  IADD3 R52, P4, PT, R28, R5, RZ ;  /* 0x000000051c347210 */ /* 0x001fc40007f9e0ff */
[----:B-1----:R-:W-:-:S03]  /*ed530*/  IADD3 R26, P2, PT, R28, R13, RZ ;  /* 0x0000000d1c1a7210 */ /* 0x002fc60007f5e0ff */
[C---:B------:R-:W-:Y:S01]  /*ed540*/  IMAD.X R53, R23.reuse, 0x1, R6, P4 ;  /* 0x0000000117357824 */ /* 0x040fe200020e0606 */
[----:B------:R-:W-:Y:S01]  /*ed550*/  IADD3 R58, P3, PT, R28, R0, RZ ;  /* 0x000000001c3a7210 */ /* 0x000fe20007f7e0ff */
[----:B------:R-:W-:-:S03]  /*ed560*/  IMAD.X R27, R23, 0x1, R15, P2 ;  /* 0x00000001171b7824 */ /* 0x000fc600010e060f */
[----:B------:R0:W-:Y:S01]  /*ed570*/  STL.64 [R1+0x1c70], R52 ;  /* 0x001c703401007387 */ /* 0x0001e20000100a00 */
[C---:B------:R-:W-:Y:S01]  /*ed580*/  IMAD.X R59, R23.reuse, 0x1, R2, P3 ;  /* 0x00000001173b7824 */ /* 0x040fe200018e0602 */
[----:B------:R-:W-:Y:S02]  /*ed590*/  IADD3 R28, P4, PT, R28, R3, RZ ;  /* 0x000000031c1c7210 */ /* 0x000fe40007f9e0ff */
[----:B0-----:R-:W2:Y:S04]  /*ed5a0*/  LDL.LU.64 R52, [R1+0x5a00] ;  /* 0x005a000001347983 */ /* 0x001ea80000300a00 */
[----:B------:R3:W-:Y:S04]  /*ed5b0*/  STL.64 [R1+0x1c78], R26 ;  /* 0x001c781a01007387 */ /* 0x0007e80000100a00 */
[----:B------:R0:W-:Y:S01]  /*ed5c0*/  STL.64 [R1+0x1c80], R58 ;  /* 0x001c803a01007387 */ /* 0x0001e20000100a00 */
[----:B------:R-:W-:-:S05]  /*ed5d0*/  IMAD.X R29, R23, 0x1, R4, P4 ;  /* 0x00000001171d7824 */ /* 0x000fca00020e0604 */
[----:B------:R1:W-:Y:S01]  /*ed5e0*/  STL.64 [R1+0x1c28], R28 ;  /* 0x001c281c01007387 */ /* 0x0003e20000100a00 */
[C---:B---3--:R-:W-:Y:S02]  /*ed5f0*/  IADD3 R26, P2, PT, R19.reuse, R10, RZ ;  /* 0x0000000a131a7210 */ /* 0x048fe40007f5e0ff */
[----:B0-----:R-:W-:-:S03]  /*ed600*/  IADD3 R58, P3, PT, R19, R9, RZ ;  /* 0x00000009133a7210 */ /* 0x001fc60007f7e0ff */
[C---:B------:R-:W-:Y:S02]  /*ed610*/  IMAD.X R27, R30.reuse, 0x1, R12, P2 ;  /* 0x000000011e1b7824 */ /* 0x040fe400010e060c */
[C---:B------:R-:W-:Y:S01]  /*ed620*/  IMAD.X R59, R30.reuse, 0x1, R11, P3 ;  /* 0x000000011e3b7824 */ /* 0x040fe200018e060b */
[C---:B-1----:R-:W-:Y:S02]  /*ed630*/  IADD3 R28, P4, PT, R19.reuse, R7, RZ ;  /* 0x00000007131c7210 */ /* 0x042fe40007f9e0ff */
[----:B------:R0:W-:Y:S04]  /*ed640*/  STL.64 [R1+0x1c50], R26 ;  /* 0x001c501a01007387 */ /* 0x0001e80000100a00 */
[----:B------:R1:W-:Y:S01]  /*ed650*/  STL.64 [R1+0x1c58], R58 ;  /* 0x001c583a01007387 */ /* 0x0003e20000100a00 */
[----:B------:R-:W-:Y:S01]  /*ed660*/  IMAD.X R29, R30, 0x1, R8, P4 ;  /* 0x000000011e1d7824 */ /* 0x000fe200020e0608 */
[----:B0-----:R-:W-:-:S02]  /*ed670*/  IADD3 R26, P2, PT, R19, R14, RZ ;  /* 0x0000000e131a7210 */ /* 0x001fc40007f5e0ff */
[----:B-1----:R-:W-:-:S03]  /*ed680*/  IADD3 R58, P3, PT, R19, R5, RZ ;  /* 0x00000005133a7210 */ /* 0x002fc60007f7e0ff */
[C---:B------:R-:W-:Y:S01]  /*ed690*/  IMAD.X R27, R30.reuse, 0x1, R16, P2 ;  /* 0x000000011e1b7824 */ /* 0x040fe200010e0610 */
        /* <DEDUP_REMOVED lines=8> */
[----:B------:R-:W-:Y:S01]  /*ed720*/  IMAD.MOV.U32 R23, RZ, RZ, R18 ;  /* 0x000000ffff177224 */ /* 0x000fe200078e0012 */
[----:B------:R-:W-:Y:S01]  /*ed730*/  IADD3 R18, P3, PT, R19, R3, RZ ;  /* 0x0000000313127210 */ /* 0x000fe20007f7e0ff */
[C---:B------:R-:W-:Y:S01]  /*ed740*/  IMAD.X R27, R30.reuse, 0x1, R2, P2 ;  /* 0x000000011e1b7824 */ /* 0x040fe200010e0602 */
[----:B------:R0:W-:Y:S03]  /*ed750*/  STL.64 [R1+0x1c08], R28 ;  /* 0x001c081c01007387 */ /* 0x0001e60000100a00 */
[----:B------:R-:W-:Y:S01]  /*ed760*/  IMAD.X R19, R30, 0x1, R4, P3 ;  /* 0x000000011e137824 */ /* 0x000fe200018e0604 */
[----:B------:R1:W-:Y:S01]  /*ed770*/  STL.64 [R1+0x1c20], R26 ;  /* 0x001c201a01007387 */ /* 0x0003e20000100a00 */
[----:B0-----:R-:W-:-:S02]  /*ed780*/  IADD3 R28, P4, PT, R24, R10, RZ ;  /* 0x0000000a181c7210 */ /* 0x001fc40007f9e0ff */
[----:B-1----:R-:W-:-:S03]  /*ed790*/  IADD3 R26, P2, PT, R24, R9, RZ ;  /* 0x00000009181a7210 */ /* 0x002fc60007f5e0ff */
[C---:B----4-:R-:W-:Y:S01]  /*ed7a0*/  IMAD.X R29, R21.reuse, 0x1, R12, P4 ;  /* 0x00000001151d7824 */ /* 0x050fe200020e060c */
        /* <DEDUP_REMOVED lines=9> */
[----:B------:R0:W-:Y:S01]  /*ed840*/  STL.64 [R1+0x1ba0], R18 ;  /* 0x001ba01201007387 */ /* 0x0001e20000100a00 */
[----:B------:R-:W-:-:S03]  /*ed850*/  IMAD.X R27, R21, 0x1, R6, P2 ;  /* 0x00000001151b7824 */ /* 0x000fc600010e0606 */
[----:B0-----:R-:W4:Y:S04]  /*ed860*/  LDL.LU.64 R18, [R1+0x59f0] ;  /* 0x0059f00001127983 */ /* 0x001f280000300a00 */
[----:B------:R0:W-:Y:S04]  /*ed870*/  STL.64 [R1+0x1ba8], R30 ;  /* 0x001ba81e01007387 */ /* 0x0001e80000100a00 */
[----:B------:R1:W-:Y:S01]  /*ed880*/  STL.64 [R1+0x1bb0], R26 ;  /* 0x001bb01a01007387 */ /* 0x0003e20000100a00 */
[C---:B0-----:R-:W-:Y:S02]  /*ed890*/  IADD3 R30, P4, PT, R24.reuse, R0, RZ ;  /* 0x00000000181e7210 */ /* 0x041fe40007f9e0ff */
[----:B-1----:R-:W-:-:S03]  /*ed8a0*/  IADD3 R26, P2, PT, R24, R3, RZ ;  /* 0x00000003181a7210 */ /* 0x002fc60007f5e0ff */
[C---:B------:R-:W-:Y:S02]  /*ed8b0*/  IMAD.X R31, R21.reuse, 0x1, R2, P4 ;  /* 0x00000001151f7824 */ /* 0x040fe400020e0602 */
[----:B------:R-:W-:Y:S01]  /*ed8c0*/  IMAD.X R27, R21, 0x1, R4, P2 ;  /* 0x00000001151b7824 */ /* 0x000fe200010e0604 */
[----:B---3--:R-:W-:-:S05]  /*ed8d0*/  SHF.R.S32.HI R28, RZ, 0x1f, R58 ;  /* 0x0000001fff1c7819 */ /* 0x008fca000001143a */
[----:B------:R-:W-:Y:S01]  /*ed8e0*/  IMAD.MOV.U32 R32, RZ, RZ, R28 ;  /* 0x000000ffff207224 */ /* 0x000fe200078e001c */
[----:B------:R-:W-:-:S05]  /*ed8f0*/  IADD3 R28, P3, PT, R24, R13, RZ ;  /* 0x0000000d181c7210 */ /* 0x000fca0007f7e0ff */
[----:B------:R-:W-:-:S05]  /*ed900*/  IMAD.X R29, R21, 0x1, R15, P3 ;  /* 0x00000001151d7824 */ /* 0x000fca00018e060f */
[----:B------:R2:W-:Y:S04]  /*ed910*/  STL.64 [R1+0x1bb8], R28 ;  /* 0x001bb81c01007387 */ /* 0x0005e80000100a00 */
[----:B------:R0:W-:Y:S01]  /*ed920*/  STL.64 [R1+0x1bc0], R30 ;  /* 0x001bc01e01007387 */ /* 0x0001e20000100a00 */
[----:B--2---:R-:W-:-:S03]  /*ed930*/  IADD3 R28, P3, PT, R53, R10, RZ ;  /* 0x0000000a351c7210 */ /* 0x004fc60007f7e0ff */
[----:B------:R1:W-:Y:S02]  /*ed940*/  STL.64 [R1+0x1b88], R26 ;  /* 0x001b881a01007387 */ /* 0x0003e40000100a00 */
        /* <DEDUP_REMOVED lines=9> */
[----:B------:R-:W-:Y:S02]  /*ed9e0*/  IMAD.X R29, R23, 0x1, R16, P3 ;  /* 0x00000001171d7824 */ /* 0x000fe400018e0610 */
[----:B-1----:R-:W-:Y:S01]  /*ed9f0*/  IMAD.MOV.U32 R30, RZ, RZ, R20 ;  /* 0x000000ffff1e7224 */ /* 0x002fe200078e0014 */
[C---:B------:R-:W-:Y:S02]  /*eda00*/  IADD3 R20, P4, PT, R53.reuse, R5, RZ ;  /* 0x0000000535147210 */ /* 0x040fe40007f9e0ff */
[----:B------:R1:W-:Y:S01]  /*eda10*/  STL.64 [R1+0x1b68], R28 ;  /* 0x001b681c01007387 */ /* 0x0003e20000100a00 */
[----:B0-----:R-:W-:Y:S02]  /*eda20*/  IADD3 R26, P2, PT, R53, R13, RZ ;  /* 0x0000000d351a7210 */ /* 0x001fe40007f5e0ff */
[----:B------:R-:W-:Y:S02]  /*eda30*/  IMAD.X R21, R23, 0x1, R6, P4 ;  /* 0x0000000117157824 */ /* 0x000fe400020e0606 */
[----:B------:R-:W-:-:S02]  /*eda40*/  IMAD.MOV.U32 R24, RZ, RZ, R52 ;  /* 0x000000ffff187224 */ /* 0x000fc400078e0034 */
[----:B------:R-:W-:Y:S01]  /*eda50*/  IMAD.X R27, R23, 0x1, R15, P2 ;  /* 0x00000001171b7824 */ /* 0x000fe200010e060f */
[C---:B-1----:R-:W-:Y:S01]  /*eda60*/  IADD3 R28, P3, PT, R53.reuse, R0, RZ ;  /* 0x00000000351c7210 */ /* 0x042fe20007f7e0ff */
[----:B------:R0:W-:Y:S01]  /*eda70*/  STL.64 [R1+0x1b70], R20 ;  /* 0x001b701401007387 */ /* 0x0001e20000100a00 */
[----:B------:R-:W-:-:S03]  /*eda80*/  IADD3 R52, P4, PT, R53, R3, RZ ;  /* 0x0000000335347210 */ /* 0x000fc60007f9e0ff */
[C---:B------:R-:W-:Y:S02]  /*eda90*/  IMAD.X R29, R23.reuse, 0x1, R2, P3 ;  /* 0x00000001171d7824 */ /* 0x040fe400018e0602 */
[----:B------:R-:W-:Y:S01]  /*edaa0*/  IMAD.X R53, R23, 0x1, R4, P4 ;  /* 0x0000000117357824 */ /* 0x000fe200020e0604 */
[----:B0-----:R-:W2:Y:S04]  /*edab0*/  LDL.LU.64 R20, [R1+0x59e8] ;  /* 0x0059e80001147983 */ /* 0x001ea80000300a00 */
[----:B------:R0:W-:Y:S04]  /*edac0*/  STL.64 [R1+0x1b78], R26 ;  /* 0x001b781a01007387 */ /* 0x0001e80000100a00 */
[----:B------:R1:W-:Y:S01]  /*edad0*/  STL.64 [R1+0x1b80], R28 ;  /* 0x001b801c01007387 */ /* 0x0003e20000100a00 */
[----:B0-----:R-:W-:-:S02]  /*edae0*/  IADD3 R26, P2, PT, R58, R10, RZ ;  /* 0x0000000a3a1a7210 */ /* 0x001fc40007f5e0ff */
[----:B-1----:R-:W-:-:S03]  /*edaf0*/  IADD3 R28, P3, PT, R58, R9, RZ ;  /* 0x000000093a1c7210 */ /* 0x002fc60007f7e0ff */
[C---:B------:R-:W-:Y:S01]  /*edb00*/  IMAD.X R27, R32.reuse, 0x1, R12, P2 ;  /* 0x00000001201b7824 */ /* 0x040fe200010e060c */
[----:B------:R0:W-:Y:S01]  /*edb10*/  STL.64 [R1+0x1b48], R52 ;  /* 0x001b483401007387 */ /* 0x0001e20000100a00 */
[----:B------:R-:W-:-:S03]  /*edb20*/  IMAD.X R29, R32, 0x1, R11, P3 ;  /* 0x00000001201d7824 */ /* 0x000fc600018e060b */
[----:B------:R1:W-:Y:S01]  /*edb30*/  STL.64 [R1+0x1b50], R26 ;  /* 0x001b501a01007387 */ /* 0x0003e20000100a00 */
[----:B------:R-:W-:-:S03]  /*edb40*/  IMAD.MOV.U32 R23, RZ, RZ, R60 ;  /* 0x000000ffff177224 */ /* 0x000fc600078e003c */
[----:B------:R3:W-:Y:S01]  /*edb50*/  STL.64 [R1+0x1b58], R28 ;  /* 0x001b581c01007387 */ /* 0x0007e20000100a00 */
[C---:B0-----:R-:W-:Y:S02]  /*edb60*/  IADD3 R52, P4, PT, R58.reuse, R7, RZ ;  /* 0x000000073a347210 */ /* 0x041fe40007f9e0ff */
[----:B-1----:R-:W-:-:S03]  /*edb70*/  IADD3 R26, P2, PT, R58, R14, RZ ;  /* 0x0000000e3a1a7210 */ /* 0x002fc60007f5e0ff */
[----:B------:R-:W-:Y:S01]  /*edb80*/  IMAD.X R53, R32, 0x1, R8, P4 ;  /* 0x0000000120357824 */ /* 0x000fe200020e0608 */
[C---:B------:R-:W-:Y:S02]  /*edb90*/  IADD3 R60, P4, PT, R58.reuse, R13, RZ ;  /* 0x0000000d3a3c7210 */ /* 0x040fe40007f9e0ff */
[----:B---3--:R-:W-:Y:S01]  /*edba0*/  IADD3 R28, P3, PT, R58, R5, RZ ;  /* 0x000000053a1c7210 */ /* 0x008fe20007f7e0ff */
[C---:B------:R-:W-:Y:S01]  /*edbb0*/  IMAD.X R27, R32.reuse, 0x1, R16, P2 ;  /* 0x00000001201b7824 */ /* 0x040fe200010e0610 */
[----:B------:R0:W-:Y:S03]  /*edbc0*/  STL.64 [R1+0x1b20], R52 ;  /* 0x001b203401007387 */ /* 0x0001e60000100a00 */
[----:B------:R-:W-:Y:S01]  /*edbd0*/  IMAD.X R29, R32, 0x1, R6, P3 ;  /* 0x00000001201d7824 */ /* 0x000fe200018e0606 */
[----:B------:R-:W-:Y:S04]  /*edbe0*/  STL.64 [R1+0x1b28], R26 ;  /* 0x001b281a01007387 */ /* 0x000fe80000100a00 */
[----:B------:R-:W-:Y:S01]  /*edbf0*/  STL.64 [R1+0x1b30], R28 ;  /* 0x001b301c01007387 */ /* 0x000fe20000100a00 */
[----:B0-----:R-:W-:-:S03]  /*edc00*/  IMAD.MOV.U32 R53, RZ, RZ, R61 ;  /* 0x000000ffff357224 */ /* 0x001fc600078e003d */
[----:B------:R-:W3:Y:S01]  /*edc10*/  LDL.LU R31, [R1+0x5764] ;  /* 0x00576400011f7983 */ /* 0x000ee20000300800 */
[----:B------:R-:W-:-:S05]  /*edc20*/  IMAD.X R61, R32, 0x1, R15, P4 ;  /* 0x00000001203d7824 */ /* 0x000fca00020e060f */
[----:B------:R0:W-:Y:S04]  /*edc30*/  STL.64 [R1+0x1b38], R60 ;  /* 0x001b383c01007387 */ /* 0x0001e80000100a00 */
[----:B0-----:R-:W2:Y:S01]  /*edc40*/  LDL.LU.64 R60, [R1+0x59e0] ;  /* 0x0059e000013c7983 */ /* 0x001ea20000300a00 */
[C---:B------:R-:W-:Y:S02]  /*edc50*/  IADD3 R26, P2, PT, R58.reuse, R0, RZ ;  /* 0x000000003a1a7210 */ /* 0x040fe40007f5e0ff */
[----:B------:R-:W-:Y:S02]  /*edc60*/  IADD3 R28, P3, PT, R58, R3, RZ ;  /* 0x000000033a1c7210 */ /* 0x000fe40007f7e0ff */
[----:B------:R-:W-:Y:S01]  /*edc70*/  IADD3 R58, P4, PT, R24, R10, RZ ;  /* 0x0000000a183a7210 */ /* 0x000fe20007f9e0ff */
[----:B------:R-:W-:-:S02]  /*edc80*/  IMAD.X R27, R32, 0x1, R2, P2 ;  /* 0x00000001201b7824 */ /* 0x000fc400010e0602 */
[----:B------:R-:W-:Y:S02]  /*edc90*/  IMAD.MOV.U32 R52, RZ, RZ, R59 ;  /* 0x000000ffff347224 */ /* 0x000fe400078e003b */
[----:B------:R-:W-:Y:S02]  /*edca0*/  IMAD.X R29, R32, 0x1, R4, P3 ;  /* 0x00000001201d7824 */ /* 0x000fe400018e0604 */
        /* <DEDUP_REMOVED lines=13> */
[----:B0-----:R-:W4:Y:S01]  /*edd80*/  LDL.LU.64 R58, [R1+0x59d8] ;  /* 0x0059d800013a7983 */ /* 0x001f220000300a00 */
[----:B------:R-:W-:-:S05]  /*edd90*/  IADD3 R26, P2, PT, R24, R5, RZ ;  /* 0x00000005181a7210 */ /* 0x000fca0007f5e0ff */
[----:B------:R-:W-:Y:S01]  /*edda0*/  IMAD.X R27, R30, 0x1, R6, P2 ;  /* 0x000000011e1b7824 */ /* 0x000fe200010e0606 */
[----:B------:R-:W-:-:S04]  /*eddb0*/  IADD3 R28, P3, PT, R24, R13, RZ ;  /* 0x0000000d181c7210 */ /* 0x000fc80007f7e0ff */
[----:B------:R0:W-:Y:S01]  /*eddc0*/  STL.64 [R1+0x1ad0], R26 ;  /* 0x001ad01a01007387 */ /* 0x0001e20000100a00 */
[----:B------:R-:W-:Y:S01]  /*eddd0*/  IMAD.X R29, R30, 0x1, R15, P3 ;  /* 0x000000011e1d7824 */ /* 0x000fe200018e060f */
[----:B0-----:R-:W-:-:S04]  /*edde0*/  IADD3 R26, P2, PT, R24, R0, RZ ;  /* 0x00000000181a7210 */ /* 0x001fc80007f5e0ff */
[----:B------:R0:W-:Y:S01]  /*eddf0*/  STL.64 [R1+0x1ad8], R28 ;  /* 0x001ad81c01007387 */ /* 0x0001e20000100a00 */
[----:B------:R-:W-:-:S05]  /*ede00*/  IMAD.X R27, R30, 0x1, R2, P2 ;  /* 0x000000011e1b7824 */ /* 0x000fca00010e0602 */
[----:B------:R1:W-:Y:S01]  /*ede10*/  STL.64 [R1+0x1b00], R26 ;  /* 0x001b001a01007387 */ /* 0x0003e20000100a00 */
[----:B0-----:R-:W-:Y:S02]  /*ede20*/  IADD3 R28, P3, PT, R24, R3, RZ ;  /* 0x00000003181c7210 */ /* 0x001fe40007f7e0ff */
[----:B------:R-:W-:-:S03]  /*ede30*/  SHF.R.S32.HI R24, RZ, 0x1f, R23 ;  /* 0x0000001fff187819 */ /* 0x000fc60000011417 */
[----:B------:R-:W-:Y:S01]  /*ede40*/  IMAD.X R29, R30, 0x1, R4, P3 ;  /* 0x000000011e1d7824 */ /* 0x000fe200018e0604 */
[----:B-1----:R-:W-:-:S04]  /*ede50*/  IADD3 R26, P2, PT, R23, R10, RZ ;  /* 0x0000000a171a7210 */ /* 0x002fc80007f5e0ff */
[----:B------:R0:W-:Y:S01]  /*ede60*/  STL.64 [R1+0x1aa0], R28 ;  /* 0x001aa01c01007387 */ /* 0x0001e20000100a00 */
[----:B------:R-:W-:-:S05]  /*ede70*/  IMAD.X R27, R24, 0x1, R12, P2 ;  /* 0x00000001181b7824 */ /* 0x000fca00010e060c */
[----:B------:R1:W-:Y:S01]  /*ede80*/  STL.64 [R1+0x1aa8], R26 ;  /* 0x001aa81a01007387 */ /* 0x0003e20000100a00 */
[----:B0-----:R-:W-:-:S05]  /*ede90*/  IADD3 R28, P3, PT, R23, R9, RZ ;  /* 0x00000009171c7210 */ /* 0x001fca0007f7e0ff */
        /* <DEDUP_REMOVED lines=36> */
[C---:B0-----:R-:W-:Y:S02]  /*ee0e0*/  IADD3 R28, P3, PT, R25.reuse, R13, RZ ;  /* 0x0000000d191c7210 */ /* 0x041fe40007f7e0ff */
[----:B-1----:R-:W-:-:S03]  /*ee0f0*/  IADD3 R26, P2, PT, R25, R0, RZ ;  /* 0x00000000191a7210 */ /* 0x002fc60007f5e0ff */
[C---:B------:R-:W-:Y:S02]  /*ee100*/  IMAD.X R29, R23.reuse, 0x1, R15, P3 ;  /* 0x00000001171d7824 */ /* 0x040fe400018e060f */
[----:B------:R-:W-:Y:S01]  /*ee110*/  IMAD.X R27, R23, 0x1, R2, P2 ;  /* 0x00000001171b7824 */ /* 0x000fe200010e0602 */
[----:B------:R-:W-:-:S04]  /*ee120*/  IADD3 R24, P3, PT, R25, R3, RZ ;  /* 0x0000000319187210 */ /* 0x000fc80007f7e0ff */
[----:B------:R0:W-:Y:S01]  /*ee130*/  STL.64 [R1+0x1a48], R26 ;  /* 0x001a481a01007387 */ /* 0x0001e20000100a00 */
[----:B------:R-:W-:-:S03]  /*ee140*/  IMAD.X R25, R23, 0x1, R4, P3 ;  /* 0x0000000117197824 */ /* 0x000fc600018e0604 */
[----:B------:R-:W-:Y:S01]  /*ee150*/  STL.64 [R1+0x1a40], R28 ;  /* 0x001a401c01007387 */ /* 0x000fe20000100a00 */
[----:B0-----:R-:W-:-:S03]  /*ee160*/  IADD3 R26, P2, PT, R22, R3, RZ ;  /* 0x00000003161a7210 */ /* 0x001fc60007f5e0ff */
[----:B------:R0:W-:Y:S02]  /*ee170*/  STL.64 [R1+0x1a18], R24 ;  /* 0x001a181801007387 */ /* 0x0001e40000100a00 */
[----:B------:R-:W-:-:S05]  /*ee180*/  IMAD.X R27, R57, 0x1, R4, P2 ;  /* 0x00000001391b7824 */ /* 0x000fca00010e0604 */
[----:B------:R1:W-:Y:S01]  /*ee190*/  STL.64 [R1+0x45b8], R26 ;  /* 0x0045b81a01007387 */ /* 0x0003e20000100a00 */
[----:B0-----:R-:W-:Y:S02]  /*ee1a0*/  SHF.R.S32.HI R24, RZ, 0x1f, R52 ;  /* 0x0000001fff187819 */ /* 0x001fe40000011434 */
[----:B-1----:R-:W-:-:S05]  /*ee1b0*/  IADD3 R26, P2, PT, R52, R10, RZ ;  /* 0x0000000a341a7210 */ /* 0x002fca0007f5e0ff */
        /* <DEDUP_REMOVED lines=18> */
[----:B------:R-:W-:Y:S01]  /*ee2e0*/  IMAD.X R27, R24, 0x1, R2, P2 ;  /* 0x00000001181b7824 */ /* 0x000fe200010e0602 */
[----:B--2---:R-:W-:-:S04]  /*ee2f0*/  SHF.R.S32.HI R23, RZ, 0x1f, R61 ;  /* 0x0000001fff177819 */ /* 0x004fc8000001143d */
        /* <DEDUP_REMOVED lines=9> */
[----:B------:R-:W-:Y:S01]  /*ee390*/  IMAD.X R29, R23, 0x1, R11, P3 ;  /* 0x00000001171d7824 */ /* 0x000fe200018e060b */
[----:B------:R-:W-:Y:S01]  /*ee3a0*/  IADD3 R24, P3, PT, R61, R14, RZ ;  /* 0x0000000e3d187210 */ /* 0x000fe20007f7e0ff */
[----:B------:R-:W-:-:S04]  /*ee3b0*/  IMAD.X R27, R23, 0x1, R8, P2 ;  /* 0x00000001171b7824 */ /* 0x000fc800010e0608 */
[----:B------:R-:W-:Y:S01]  /*ee3c0*/  IMAD.X R25, R23, 0x1, R16, P3 ;  /* 0x0000000117197824 */ /* 0x000fe200018e0610 */
[----:B------:R0:W-:Y:S04]  /*ee3d0*/  STL.64 [R1+0x1978], R26 ;  /* 0x0019781a01007387 */ /* 0x0001e80000100a00 */
[----:B------:R-:W-:Y:S01]  /*ee3e0*/  STL.64 [R1+0x1970], R28 ;  /* 0x0019701c01007387 */ /* 0x000fe20000100a00 */
[----:B0-----:R-:W-:-:S03]  /*ee3f0*/  IADD3 R26, P2, PT, R61, R5, RZ ;  /* 0x000000053d1a7210 */ /* 0x001fc60007f5e0ff */
[----:B------:R0:W-:Y:S02]  /*ee400*/  STL.64 [R1+0x1980], R24 ;  /* 0x0019801801007387 */ /* 0x0001e40000100a00 */
[----:B------:R-:W-:Y:S01]  /*ee410*/  IMAD.X R27, R23, 0x1, R6, P2 ;  /* 0x00000001171b7824 */ /* 0x000fe200010e0606 */
[----:B0-----:R-:W-:-:S04]  /*ee420*/  IADD3 R24, P3, PT, R61, R13, RZ ;  /* 0x0000000d3d187210 */ /* 0x001fc80007f7e0ff */
[----:B------:R0:W-:Y:S01]  /*ee430*/  STL.64 [R1+0x1988], R26 ;  /* 0x0019881a01007387 */ /* 0x0001e20000100a00 */
        /* <DEDUP_REMOVED lines=10> */
[C---:B----4-:R-:W-:Y:S02]  /*ee4e0*/  IADD3 R28, P2, PT, R59.reuse, R10, RZ ;  /* 0x0000000a3b1c7210 */ /* 0x050fe40007f5e0ff */
[----:B0-----:R-:W-:Y:S02]  /*ee4f0*/  SHF.R.S32.HI R24, RZ, 0x1f, R59 ;  /* 0x0000001fff187819 */ /* 0x001fe4000001143b */
[----:B------:R-:W-:Y:S03]  /*ee500*/  STL.64 [R1+0x4588], R26 ;  /* 0x0045881a01007387 */ /* 0x000fe60000100a00 */
[----:B------:R-:W-:Y:S01]  /*ee510*/  IMAD.X R29, R24, 0x1, R12, P2 ;  /* 0x00000001181d7824 */ /* 0x000fe200010e060c */
[----:B------:R-:W-:-:S04]  /*ee520*/  IADD3 R52, P3, PT, R59, R9, RZ ;  /* 0x000000093b347210 */ /* 0x000fc80007f7e0ff */
[----:B------:R0:W-:Y:S01]  /*ee530*/  STL.64 [R1+0x1870], R28 ;  /* 0x0018701c01007387 */ /* 0x0001e20000100a00 */
[----:B------:R-:W-:Y:S02]  /*ee540*/  IMAD.MOV.U32 R30, RZ, RZ, R53 ;  /* 0x000000ffff1e7224 */ /* 0x000fe400078e0035 */
[----:B------:R-:W-:Y:S01]  /*ee550*/  IMAD.X R53, R24, 0x1, R11, P3 ;  /* 0x0000000118357824 */ /* 0x000fe200018e060b */
[----:B0-----:R-:W-:-:S04]  /*ee560*/  IADD3 R28, P2, PT, R59, R7, RZ ;  /* 0x000000073b1c7210 */ /* 0x001fc80007f5e0ff */
[----:B------:R0:W-:Y:S01]  /*ee570*/  STL.64 [R1+0x1878], R52 ;  /* 0x0018783401007387 */ /* 0x0001e20000100a00 */
[----:B------:R-:W-:-:S05]  /*ee580*/  IMAD.X R29, R24, 0x1, R8, P2 ;  /* 0x00000001181d7824 */ /* 0x000fca00010e0608 */
[----:B------:R1:W-:Y:S01]  /*ee590*/  STL.64 [R1+0x18e0], R28 ;  /* 0x0018e01c01007387 */ /* 0x0003e20000100a00 */
[----:B0-----:R-:W-:-:S05]  /*ee5a0*/  IADD3 R52, P3, PT, R59, R14, RZ ;  /* 0x0000000e3b347210 */ /* 0x001fca0007f7e0ff */
[C---:B------:R-:W-:Y:S02]  /*ee5b0*/  IMAD.X R53, R24.reuse, 0x1, R16, P3 ;  /* 0x0000000118357824 */ /* 0x040fe400018e0610 */
[----:B-1----:R-:W-:Y:S01]  /*ee5c0*/  IMAD.MOV.U32 R29, RZ, RZ, R60 ;  /* 0x000000ffff1d7224 */ /* 0x002fe200078e003c */
[----:B------:R-:W-:Y:S02]  /*ee5d0*/  IADD3 R60, P2, PT, R59, R5, RZ ;  /* 0x000000053b3c7210 */ /* 0x000fe40007f5e0ff */
[----:B------:R0:W-:Y:S03]  /*ee5e0*/  STL.64 [R1+0x18e8], R52 ;  /* 0x0018e83401007387 */ /* 0x0001e60000100a00 */
[----:B------:R-:W-:-:S05]  /*ee5f0*/  IMAD.X R61, R24, 0x1, R6, P2 ;  /* 0x00000001183d7824 */ /* 0x000fca00010e0606 */
[----:B------:R1:W-:Y:S01]  /*ee600*/  STL.64 [R1+0x1910], R60 ;  /* 0x0019103c01007387 */ /* 0x0003e20000100a00 */
[----:B0-----:R-:W-:-:S05]  /*ee610*/  IADD3 R52, P3, PT, R59, R13, RZ ;  /* 0x0000000d3b347210 */ /* 0x001fca0007f7e0ff */
[----:B------:R-:W-:Y:S01]  /*ee620*/  IMAD.X R53, R24, 0x1, R15, P3 ;  /* 0x0000000118357824 */ /* 0x000fe200018e060f */
[----:B-1----:R-:W-:-:S04]  /*ee630*/  IADD3 R60, P2, PT, R59, R0, RZ ;  /* 0x000000003b3c7210 */ /* 0x002fc80007f5e0ff */
[----:B------:R0:W-:Y:S01]  /*ee640*/  STL.64 [R1+0x1918], R52 ;  /* 0x0019183401007387 */ /* 0x0001e20000100a00 */
[----:B------:R-:W-:-:S03]  /*ee650*/  IMAD.X R61, R24, 0x1, R2, P2 ;  /* 0x00000001183d7824 */ /* 0x000fc600010e0602 */
[----:B0-----:R-:W2:Y:S04]  /*ee660*/  LDL.LU.64 R52, [R1+0x59d0] ;  /* 0x0059d00001347983 */ /* 0x001ea80000300a00 */
[----:B------:R0:W-:Y:S04]  /*ee670*/  STL.64 [R1+0x1940], R60 ;  /* 0x0019403c01007387 */ /* 0x0001e80000100a00 */
[----:B0-----:R-:W4:Y:S01]  /*ee680*/  LDL.LU R61, [R1+0x59c8] ;  /* 0x0059c800013d7983 */ /* 0x001f220000300800 */
[----:B------:R-:W-:Y:S01]  /*ee690*/  IMAD.MOV.U32 R26, RZ, RZ, R58 ;  /* 0x000000ffff1a7224 */ /* 0x000fe200078e003a */
[----:B------:R-:W-:-:S05]  /*ee6a0*/  IADD3 R58, P3, PT, R59, R3, RZ ;  /* 0x000000033b3a7210 */ /* 0x000fca0007f7e0ff */
[----:B------:R-:W-:-:S05]  /*ee6b0*/  IMAD.X R59, R24, 0x1, R4, P3 ;  /* 0x00000001183b7824 */ /* 0x000fca00018e0604 */
[----:B------:R0:W-:Y:S04]  /*ee6c0*/  STL.64 [R1+0x1840], R58 ;  /* 0x0018403a01007387 */ /* 0x0001e80000100a00 */
[----:B0-----:R-:W2:Y:S01]  /*ee6d0*/  LDL.LU.64 R58, [R1+0x59c0] ;  /* 0x0059c000013a7983 */ /* 0x001ea20000300a00 */
[----:B------:R-:W-:Y:S02]  /*ee6e0*/  SHF.R.S32.HI R23, RZ, 0x1f, R30 ;  /* 0x0000001fff177819 */ /* 0x000fe4000001141e */
[----:B------:R-:W-:Y:S01]  /*ee6f0*/  IADD3 R32, P2, PT, R30, R10, RZ ;  /* 0x0000000a1e207210 */ /* 0x000fe20007f5e0ff */
[----:B------:R-:W-:-:S04]  /*ee700*/  IMAD.MOV.U32 R25, RZ, RZ, R33 ;  /* 0x000000ffff197224 */ /* 0x000fc800078e0021 */
[----:B------:R0:W-:Y:S01]  /*ee710*/  STL [R1+0x1848], R32 ;  /* 0x0018482001007387 */ /* 0x0001e20000100800 */
[----:B------:R-:W-:Y:S02]  /*ee720*/  IMAD.MOV.U32 R24, RZ, RZ, R32 ;  /* 0x000000ffff187224 */ /* 0x000fe400078e0020 */
[C---:B------:R-:W-:Y:S01]  /*ee730*/  IMAD.X R25, R23.reuse, 0x1, R12, P2 ;  /* 0x0000000117197824 */ /* 0x040fe200010e060c */
[C---:B------:R-:W-:Y:S02]  /*ee740*/  IADD3 R60, P2, PT, R30.reuse, R7, RZ ;  /* 0x000000071e3c7210 */ /* 0x040fe40007f5e0ff */
[----:B0-----:R-:W-:Y:S02]  /*ee750*/  IADD3 R32, P3, PT, R30, R9, RZ ;  /* 0x000000091e207210 */ /* 0x001fe40007f7e0ff */
[----:B------:R-:W-:Y:S03]  /*ee760*/  STL [R1+0x184c], R25 ;  /* 0x00184c1901007387 */ /* 0x000fe60000100800 */
[----:B------:R-:W-:-:S05]  /*ee770*/  IMAD.X R33, R23, 0x1, R11, P3 ;  /* 0x0000000117217824 */ /* 0x000fca00018e060b */
[----:B------:R0:W-:Y:S02]  /*ee780*/  STL.64 [R1+0x1790], R32 ;  /* 0x0017902001007387 */ /* 0x0001e40000100a00 */
[----:B0-----:R-:W-:-:S05]  /*ee790*/  IADD3 R32, P3, PT, R30, R14, RZ ;  /* 0x0000000e1e207210 */ /* 0x001fca0007f7e0ff */
[----:B------:R-:W-:Y:S02]  /*ee7a0*/  IMAD.X R33, R23, 0x1, R16, P3 ;  /* 0x0000000117217824 */ /* 0x000fe400018e0610 */
[----:B------:R-:W-:Y:S01]  /*ee7b0*/  IMAD.MOV.U32 R28, RZ, RZ, R26 ;  /* 0x000000ffff1c7224 */ /* 0x000fe200078e001a */
[----:B------:R-:W-:Y:S02]  /*ee7c0*/  SHF.R.S32.HI R24, RZ, 0x1f, R29 ;  /* 0x0000001fff187819 */ /* 0x000fe4000001141d */
[----:B---3--:R-:W-:Y:S01]  /*ee7d0*/  ISETP.GE.AND P0, PT, R31, UR8, PT ;  /* 0x000000081f007c0c */ /* 0x008fe2000bf06270 */
[----:B------:R-:W0:Y:S01]  /*ee7e0*/  LDCU.64 UR8, c[0x0][0x398] ;  /* 0x00007300ff0877ac */ /* 0x000e220008000a00 */
[----:B----4-:R-:W-:Y:S02]  /*ee7f0*/  IMAD.MOV.U32 R25, RZ, RZ, R61 ;  /* 0x000000ffff197224 */ /* 0x010fe400078e003d */
[----:B------:R-:W-:-:S05]  /*ee800*/  IMAD.X R61, R23, 0x1, R8, P2 ;  /* 0x00000001173d7824 */ /* 0x000fca00010e0608 */
[----:B------:R1:W-:Y:S02]  /*ee810*/  STL.64 [R1+0x1798], R60 ;  /* 0x0017983c01007387 */ /* 0x0003e40000100a00 */
[----:B-1----:R-:W-:Y:S02]  /*ee820*/  IADD3 R60, P2, PT, R30, R5, RZ ;  /* 0x000000051e3c7210 */ /* 0x002fe40007f5e0ff */
[----:B------:R-:W-:Y:S03]  /*ee830*/  STL.64 [R1+0x17e0], R32 ;  /* 0x0017e02001007387 */ /* 0x000fe60000100a00 */
[----:B------:R-:W-:-:S05]  /*ee840*/  IMAD.X R61, R23, 0x1, R6, P2 ;  /* 0x00000001173d7824 */ /* 0x000fca00010e0606 */
[----:B------:R1:W-:Y:S04]  /*ee850*/  STL.64 [R1+0x17e8], R60 ;  /* 0x0017e83c01007387 */ /* 0x0003e80000100a00 */
[----:B-1----:R-:W3:Y:S01]  /*ee860*/  LDL.LU.64 R60, [R1+0x59b8] ;  /* 0x0059b800013c7983 */ /* 0x002ee20000300a00 */
[----:B------:R-:W-:-:S05]  /*ee870*/  IADD3 R26, P2, PT, R30, R0, RZ ;  /* 0x000000001e1a7210 */ /* 0x000fca0007f5e0ff */
[----:B------:R-:W-:Y:S01]  /*ee880*/  IMAD.X R27, R23, 0x1, R2, P2 ;  /* 0x00000001171b7824 */ /* 0x000fe200010e0602 */
[----:B------:R-:W-:-:S04]  /*ee890*/  IADD3 R32, P3, PT, R30, R13, RZ ;  /* 0x0000000d1e207210 */ /* 0x000fc80007f7e0ff */
[----:B------:R1:W-:Y:S01]  /*ee8a0*/  STL.64 [R1+0x1818], R26 ;  /* 0x0018181a01007387 */ /* 0x0003e20000100a00 */
[----:B------:R-:W-:Y:S01]  /*ee8b0*/  IMAD.X R33, R23, 0x1, R15, P3 ;  /* 0x0000000117217824 */ /* 0x000fe200018e060f */
[----:B------:R-:W-:Y:S02]  /*ee8c0*/  IADD3 R30, P3, PT, R30, R3, RZ ;  /* 0x000000031e1e7210 */ /* 0x000fe40007f7e0ff */
[----:B-1----:R-:W-:Y:S02]  /*ee8d0*/  IADD3 R26, P2, PT, R22, R5, RZ ;  /* 0x00000005161a7210 */ /* 0x002fe40007f5e0ff */
[----:B------:R-:W-:Y:S03]  /*ee8e0*/  STL.64 [R1+0x1810], R32 ;  /* 0x0018102001007387 */ /* 0x000fe60000100a00 */
[----:B------:R-:W-:-:S05]  /*ee8f0*/  IMAD.X R27, R57, 0x1, R6, P2 ;  /* 0x00000001391b7824 */ /* 0x000fca00010e0606 */
[----:B------:R1:W-:Y:S01]  /*ee900*/  STL.64 [R1+0x4550], R26 ;  /* 0x0045501a01007387 */ /* 0x0003e20000100a00 */
[----:B------:R-:W-:Y:S01]  /*ee910*/  IMAD.X R31, R23, 0x1, R4, P3 ;  /* 0x00000001171f7824 */ /* 0x000fe200018e0604 */
[----:B-1----:R-:W-:-:S04]  /*ee920*/  IADD3 R26, P2, PT, R29, R10, RZ ;  /* 0x0000000a1d1a7210 */ /* 0x002fc80007f5e0ff */
[----:B------:R1:W-:Y:S01]  /*ee930*/  STL.64 [R1+0x1748], R30 ;  /* 0x0017481e01007387 */ /* 0x0003e20000100a00 */
[----:B------:R-:W-:-:S05]  /*ee940*/  IMAD.X R27, R24, 0x1, R12, P2 ;  /* 0x00000001181b7824 */ /* 0x000fca00010e060c */
[----:B------:R4:W-:Y:S01]  /*ee950*/  STL.64 [R1+0x16b0], R26 ;  /* 0x0016b01a01007387 */ /* 0x0009e20000100a00 */
[----:B-1----:R-:W-:-:S05]  /*ee960*/  IADD3 R30, P3, PT, R29, R9, RZ ;  /* 0x000000091d1e7210 */ /* 0x002fca0007f7e0ff */
[----:B------:R-:W-:Y:S01]  /*ee970*/  IMAD.X R31, R24, 0x1, R11, P3 ;  /* 0x00000001181f7824 */ /* 0x000fe200018e060b */
[----:B----4-:R-:W-:-:S04]  /*ee980*/  IADD3 R26, P2, PT, R29, R7, RZ ;  /* 0x000000071d1a7210 */ /* 0x010fc80007f5e0ff */
        /* <DEDUP_REMOVED lines=13> */
[----:B------:R-:W-:Y:S01]  /*eea60*/  IMAD.X R27, R24, 0x1, R2, P2 ;  /* 0x00000001181b7824 */ /* 0x000fe200010e0602 */
[----:B------:R-:W-:-:S04]  /*eea70*/  SHF.R.S32.HI R23, RZ, 0x1f, R25 ;  /* 0x0000001fff177819 */ /* 0x000fc80000011419 */
        /* <DEDUP_REMOVED lines=9> */
[----:B----4-:R-:W-:Y:S01]  /*eeb10*/  IADD3 R26, P2, PT, R25, R7, RZ ;  /* 0x00000007191a7210 */ /* 0x010fe20007f5e0ff */
[----:B------:R-:W-:-:S04]  /*eeb20*/  IMAD.MOV.U32 R32, RZ, RZ, R28 ;  /* 0x000000ffff207224 */ /* 0x000fc800078e001c */
[----:B------:R-:W-:Y:S01]  /*eeb30*/  IMAD.X R27, R23, 0x1, R8, P2 ;  /* 0x00000001171b7824 */ /* 0x000fe200010e0608 */
[----:B------:R-:W-:Y:S01]  /*eeb40*/  STL.64 [R1+0x11a0], R30 ;  /* 0x0011a01e01007387 */ /* 0x000fe20000100a00 */
[----:B------:R-:W-:-:S03]  /*eeb50*/  IADD3 R28, P3, PT, R25, R14, RZ ;  /* 0x0000000e191c7210 */ /* 0x000fc60007f7e0ff */
[----:B------:R1:W-:Y:S02]  /*eeb60*/  STL.64 [R1+0x11a8], R26 ;  /* 0x0011a81a01007387 */ /* 0x0003e40000100a00 */
[----:B------:R-:W-:Y:S01]  /*eeb70*/  IMAD.X R29, R23, 0x1, R16, P3 ;  /* 0x00000001171d7824 */ /* 0x000fe200018e0610 */
[----:B-1----:R-:W-:-:S04]  /*eeb80*/  IADD3 R26, P2, PT, R25, R5, RZ ;  /* 0x00000005191a7210 */ /* 0x002fc80007f5e0ff */
[----:B------:R1:W-:Y:S01]  /*eeb90*/  STL.64 [R1+0x11b0], R28 ;  /* 0x0011b01c01007387 */ /* 0x0003e20000100a00 */
[----:B------:R-:W-:-:S05]  /*eeba0*/  IMAD.X R27, R23, 0x1, R6, P2 ;  /* 0x00000001171b7824 */ /* 0x000fca00010e0606 */
[----:B------:R4:W-:Y:S01]  /*eebb0*/  STL.64 [R1+0x11b8], R26 ;  /* 0x0011b81a01007387 */ /* 0x0009e20000100a00 */
[C---:B-1----:R-:W-:Y:S02]  /*eebc0*/  IADD3 R28, P3, PT, R25.reuse, R13, RZ ;  /* 0x0000000d191c7210 */ /* 0x042fe40007f7e0ff */
[----:B----4-:R-:W-:-:S03]  /*eebd0*/  IADD3 R26, P2, PT, R25, R0, RZ ;  /* 0x00000000191a7210 */ /* 0x010fc60007f5e0ff */
[----:B------:R-:W-:Y:S01]  /*eebe0*/  IMAD.X R29, R23, 0x1, R15, P3 ;  /* 0x00000001171d7824 */ /* 0x000fe200018e060f */
[----:B------:R-:W-:Y:S01]  /*eebf0*/  IADD3 R24, P3, PT, R25, R3, RZ ;  /* 0x0000000319187210 */ /* 0x000fe20007f7e0ff */
[----:B------:R-:W-:-:S04]  /*eec00*/  IMAD.X R27, R23, 0x1, R2, P2 ;  /* 0x00000001171b7824 */ /* 0x000fc800010e0602 */
[----:B------:R-:W-:Y:S01]  /*eec10*/  IMAD.X R25, R23, 0x1, R4, P3 ;  /* 0x0000000117197824 */ /* 0x000fe200018e0604 */
[----:B------:R1:W-:Y:S04]  /*eec20*/  STL.64 [R1+0x1618], R26 ;  /* 0x0016181a01007387 */ /* 0x0003e80000100a00 */
[----:B------:R4:W-:Y:S01]  /*eec30*/  STL.64 [R1+0x1610], R28 ;  /* 0x0016101c01007387 */ /* 0x0009e20000100a00 */
[----:B-1----:R-:W-:-:S03]  /*eec40*/  IADD3 R26, P2, PT, R22, R14, RZ ;  /* 0x0000000e161a7210 */ /* 0x002fc60007f5e0ff */
[----:B------:R1:W-:Y:S02]  /*eec50*/  STL.64 [R1+0x1198], R24 ;  /* 0x0011981801007387 */ /* 0x0003e40000100a00 */
[----:B------:R-:W-:Y:S01]  /*eec60*/  IMAD.X R27, R57, 0x1, R16, P2 ;  /* 0x00000001391b7824 */ /* 0x000fe200010e0610 */
[C---:B----4-:R-:W-:Y:S02]  /*eec70*/  IADD3 R28, P2, PT, R55.reuse, R10, RZ ;  /* 0x0000000a371c7210 */ /* 0x050fe40007f5e0ff */
[----:B------:R-:W-:Y:S02]  /*eec80*/  IADD3 R30, P3, PT, R55, R9, RZ ;  /* 0x00000009371e7210 */ /* 0x000fe40007f7e0ff */
[----:B-1----:R-:W-:Y:S01]  /*eec90*/  SHF.R.S32.HI R24, RZ, 0x1f, R55 ;  /* 0x0000001fff187819 */ /* 0x002fe20000011437 */
[----:B------:R2:W-:Y:S04]  /*eeca0*/  STL.64 [R1+0x4510], R26 ;  /* 0x0045101a01007387 */ /* 0x0005e80000100a00 */
[----:B------:R-:W-:-:S02]  /*eecb0*/  IMAD.X R29, R24, 0x1, R12, P2 ;  /* 0x00000001181d7824 */ /* 0x000fc400010e060c */
[----:B------:R-:W-:-:S03]  /*eecc0*/  IMAD.X R31, R24, 0x1, R11, P3 ;  /* 0x00000001181f7824 */ /* 0x000fc600018e060b */
[----:B------:R1:W-:Y:S01]  /*eecd0*/  STL.64 [R1+0x1160], R28 ;  /* 0x0011601c01007387 */ /* 0x0003e20000100a00 */
[----:B--2---:R-:W-:Y:S01]  /*eece0*/  IMAD.MOV.U32 R26, RZ, RZ, R58 ;  /* 0x000000ffff1a7224 */ /* 0x004fe200078e003a */
[C---:B------:R-:W-:Y:S02]  /*eecf0*/  IADD3 R58, P3, PT, R55.reuse, R14, RZ ;  /* 0x0000000e373a7210 */ /* 0x040fe40007f7e0ff */
[----:B------:R2:W-:Y:S01]  /*eed00*/  STL.64 [R1+0x1168], R30 ;  /* 0x0011681e01007387 */ /* 0x0005e20000100a00 */
[----:B-1----:R-:W-:Y:S01]  /*eed10*/  IADD3 R28, P2, PT, R55, R7, RZ ;  /* 0x00000007371c7210 */ /* 0x002fe20007f5e0ff */
[----:B--2---:R-:W-:-:S04]  /*eed20*/  IMAD.MOV.U32 R31, RZ, RZ, R59 ;  /* 0x000000ffff1f7224 */ /* 0x004fc800078e003b */
[C---:B------:R-:W-:Y:S02]  /*eed30*/  IMAD.X R29, R24.reuse, 0x1, R8, P2 ;  /* 0x00000001181d7824 */ /* 0x040fe400010e0608 */
[----:B------:R-:W-:-:S03]  /*eed40*/  IMAD.X R59, R24, 0x1, R16, P3 ;  /* 0x00000001183b7824 */ /* 0x000fc600018e0610 */
[----:B------:R1:W-:Y:S04]  /*eed50*/  STL.64 [R1+0x1170], R28 ;  /* 0x0011701c01007387 */ /* 0x0003e80000100a00 */
[----:B------:R2:W-:Y:S01]  /*eed60*/  STL.64 [R1+0x1178], R58 ;  /* 0x0011783a01007387 */ /* 0x0005e20000100a00 */
[C---:B-1----:R-:W-:Y:S02]  /*eed70*/  IADD3 R28, P2, PT, R55.reuse, R5, RZ ;  /* 0x00000005371c7210 */ /* 0x042fe40007f5e0ff */
[----:B--2---:R-:W-:-:S03]  /*eed80*/  IADD3 R58, P3, PT, R55, R13, RZ ;  /* 0x0000000d373a7210 */ /* 0x004fc60007f7e0ff */
[C---:B------:R-:W-:Y:S02]  /*eed90*/  IMAD.X R29, R24.reuse, 0x1, R6, P2 ;  /* 0x00000001181d7824 */ /* 0x040fe400010e0606 */
[----:B------:R-:W-:-:S03]  /*eeda0*/  IMAD.X R59, R24, 0x1, R15, P3 ;  /* 0x00000001183b7824 */ /* 0x000fc600018e060f */
[----:B------:R-:W-:Y:S04]  /*eedb0*/  STL.64 [R1+0x1180], R28 ;  /* 0x0011801c01007387 */ /* 0x000fe80000100a00 */
[----:B------:R1:W-:Y:S04]  /*eedc0*/  STL.64 [R1+0x1188], R58 ;  /* 0x0011883a01007387 */ /* 0x0003e80000100a00 */
[----:B-1----:R-:W2:Y:S01]  /*eedd0*/  LDL.LU.64 R58, [R1+0x59b0] ;  /* 0x0059b000013a7983 */ /* 0x002ea20000300a00 */
[----:B------:R-:W-:Y:S01]  /*eede0*/  IMAD.MOV.U32 R27, RZ, RZ, R54 ;  /* 0x000000ffff1b7224 */ /* 0x000fe200078e0036 */
[----:B------:R-:W-:-:S02]  /*eedf0*/  IADD3 R28, P2, PT, R55, R0, RZ ;  /* 0x00000000371c7210 */ /* 0x000fc40007f5e0ff */
[----:B------:R-:W-:-:S03]  /*eee00*/  IADD3 R54, P3, PT, R55, R3, RZ ;  /* 0x0000000337367210 */ /* 0x000fc60007f7e0ff */
[C---:B------:R-:W-:Y:S02]  /*eee10*/  IMAD.X R29, R24.reuse, 0x1, R2, P2 ;  /* 0x00000001181d7824 */ /* 0x040fe400010e0602 */
[----:B------:R-:W-:-:S03]  /*eee20*/  IMAD.X R55, R24, 0x1, R4, P3 ;  /* 0x0000000118377824 */ /* 0x000fc600018e0604 */
[----:B------:R-:W-:Y:S04]  /*eee30*/  STL.64 [R1+0x1190], R28 ;  /* 0x0011901c01007387 */ /* 0x000fe80000100a00 */
[----:B------:R1:W-:Y:S04]  /*eee40*/  STL.64 [R1+0x1150], R54 ;  /* 0x0011503601007387 */ /* 0x0003e80000100a00 */
[----:B-1----:R-:W4:Y:S01]  /*eee50*/  LDL.LU.64 R54, [R1+0x59a8] ;  /* 0x0059a80001367983 */ /* 0x002f220000300a00 */
[----:B------:R-:W-:Y:S02]  /*eee60*/  SHF.R.S32.HI R23, RZ, 0x1f, R32 ;  /* 0x0000001fff177819 */ /* 0x000fe40000011420 */
[----:B------:R-:W-:-:S02]  /*eee70*/  IADD3 R28, P2, PT, R32, R10, RZ ;  /* 0x0000000a201c7210 */ /* 0x000fc40007f5e0ff */
[----:B------:R-:W-:-:S03]  /*eee80*/  IADD3 R24, P3, PT, R32, R9, RZ ;  /* 0x0000000920187210 */ /* 0x000fc60007f7e0ff */
[C---:B------:R-:W-:Y:S02]  /*eee90*/  IMAD.X R29, R23.reuse, 0x1, R12, P2 ;  /* 0x00000001171d7824 */ /* 0x040fe400010e060c */
[----:B------:R-:W-:-:S03]  /*eeea0*/  IMAD.X R25, R23, 0x1, R11, P3 ;  /* 0x0000000117197824 */ /* 0x000fc600018e060b */
[----:B------:R1:W-:Y:S04]  /*eeeb0*/  STL.64 [R1+0x1158], R28 ;  /* 0x0011581c01007387 */ /* 0x0003e80000100a00 */
[----:B------:R3:W-:Y:S01]  /*eeec0*/  STL.64 [R1+0x1120], R24 ;  /* 0x0011201801007387 */ /* 0x0007e20000100a00 */
[----:B-1----:R-:W-:-:S05]  /*eeed0*/  IADD3 R28, P2, PT, R32, R7, RZ ;  /* 0x00000007201c7210 */ /* 0x002fca0007f5e0ff */
[C---:B------:R-:W-:Y:S02]  /*eeee0*/  IMAD.X R29, R23.reuse, 0x1, R8, P2 ;  /* 0x00000001171d7824 */ /* 0x040fe400010e0608 */
[----:B---3--:R-:W-:Y:S01]  /*eeef0*/  IMAD.MOV.U32 R25, RZ, RZ, R60 ;  /* 0x000000ffff197224 */ /* 0x008fe200078e003c */
[C---:B------:R-:W-:Y:S02]  /*eef00*/  IADD3 R60, P3, PT, R32.reuse, R14, RZ ;  /* 0x0000000e203c7210 */ /* 0x040fe40007f7e0ff */
[----:B------:R1:W-:Y:S01]  /*eef10*/  STL.64 [R1+0x1128], R28 ;  /* 0x0011281c01007387 */ /* 0x0003e20000100a00 */
[----:B------:R-:W-:Y:S02]  /*eef20*/  IMAD.MOV.U32 R30, RZ, RZ, R61 ;  /* 0x000000ffff1e7224 */ /* 0x000fe400078e003d */
[----:B------:R-:W-:Y:S01]  /*eef30*/  IMAD.X R61, R23, 0x1, R16, P3 ;  /* 0x00000001173d7824 */ /* 0x000fe200018e0610 */
[----:B-1----:R-:W-:-:S04]  /*eef40*/  IADD3 R28, P2, PT, R32, R5, RZ ;  /* 0x00000005201c7210 */ /* 0x002fc80007f5e0ff */
[----:B------:R1:W-:Y:S01]  /*eef50*/  STL.64 [R1+0x1130], R60 ;  /* 0x0011303c01007387 */ /* 0x0003e20000100a00 */
[----:B------:R-:W-:-:S05]  /*eef60*/  IMAD.X R29, R23, 0x1, R6, P2 ;  /* 0x00000001171d7824 */ /* 0x000fca00010e0606 */
[----:B------:R3:W-:Y:S01]  /*eef70*/  STL.64 [R1+0x1138], R28 ;  /* 0x0011381c01007387 */ /* 0x0007e20000100a00 */
[----:B-1----:R-:W-:-:S05]  /*eef80*/  IADD3 R60, P3, PT, R32, R13, RZ ;  /* 0x0000000d203c7210 */ /* 0x002fca0007f7e0ff */
[----:B------:R-:W-:Y:S01]  /*eef90*/  IMAD.X R61, R23, 0x1, R15, P3 ;  /* 0x00000001173d7824 */ /* 0x000fe200018e060f */
[----:B---3--:R-:W-:-:S04]  /*eefa0*/  IADD3 R28, P2, PT, R32, R0, RZ ;  /* 0x00000000201c7210 */ /* 0x008fc80007f5e0ff */
[----:B------:R1:W-:Y:S01]  /*eefb0*/  STL.64 [R1+0x1140], R60 ;  /* 0x0011403c01007387 */ /* 0x0003e20000100a00 */
[----:B------:R-:W-:-:S03]  /*eefc0*/  IMAD.X R29, R23, 0x1, R2, P2 ;  /* 0x00000001171d7824 */ /* 0x000fc600010e0602 */
[----:B-1----:R-:W3:Y:S04]  /*eefd0*/  LDL.LU.64 R60, [R1+0x59a0] ;  /* 0x0059a000013c7983 */ /* 0x002ee80000300a00 */
[----:B------:R1:W-:Y:S01]  /*eefe0*/  STL.64 [R1+0x1148], R28 ;  /* 0x0011481c01007387 */ /* 0x0003e20000100a00 */
[----:B------:R-:W-:Y:S02]  /*eeff0*/  IADD3 R32, P3, PT, R32, R3, RZ ;  /* 0x0000000320207210 */ /* 0x000fe40007f7e0ff */
[----:B-1----:R-:W-:-:S05]  /*ef000*/  IADD3 R28, P2, PT, R22, R7, RZ ;  /* 0x00000007161c7210 */ /* 0x002fca0007f5e0ff */
[----:B------:R-:W-:Y:S01]  /*ef010*/  IMAD.X R29, R57, 0x1, R8, P2 ;  /* 0x00000001391d7824 */ /* 0x000fe200010e0608 */
[----:B------:R-:W-:-:S04]  /*ef020*/  SHF.R.S32.HI R24, RZ, 0x1f, R31 ;  /* 0x0000001fff187819 */ /* 0x000fc8000001141f */
        /* <DEDUP_REMOVED lines=23> */
[----:B------:R-:W-:-:S04]  /*ef1a0*/  SHF.R.S32.HI R23, RZ, 0x1f, R25 ;  /* 0x0000001fff177819 */ /* 0x000fc80000011419 */
        /* <DEDUP_REMOVED lines=22> */
[----:B------:R-:W-:Y:S01]  /*ef310*/  STL.64 [R1+0x10c0], R32 ;  /* 0x0010c02001007387 */ /* 0x000fe20000100a00 */
        /* <DEDUP_REMOVED lines=8> */
[----:B0-----:R-:W-:Y:S02]  /*ef3a0*/  SHF.R.S32.HI R24, RZ, 0x1f, R30 ;  /* 0x0000001fff187819 */ /* 0x001fe4000001141e */
[C---:B-1----:R-:W-:Y:S02]  /*ef3b0*/  IADD3 R28, P2, PT, R30.reuse, R10, RZ ;  /* 0x0000000a1e1c7210 */ /* 0x042fe40007f5e0ff */
[----:B------:R-:W-:-:S03]  /*ef3c0*/  IADD3 R32, P3, PT, R30, R9, RZ ;  /* 0x000000091e207210 */ /* 0x000fc60007f7e0ff */
[C---:B------:R-:W-:Y:S02]  /*ef3d0*/  IMAD.X R29, R24.reuse, 0x1, R12, P2 ;  /* 0x00000001181d7824 */ /* 0x040fe400010e060c */
[----:B------:R-:W-:-:S03]  /*ef3e0*/  IMAD.X R33, R24, 0x1, R11, P3 ;  /* 0x0000000118217824 */ /* 0x000fc600018e060b */
[----:B------:R0:W-:Y:S04]  /*ef3f0*/  STL.64 [R1+0x1010], R28 ;  /* 0x0010101c01007387 */ /* 0x0001e80000100a00 */
[----:B------:R1:W-:Y:S01]  /*ef400*/  STL.64 [R1+0x1018], R32 ;  /* 0x0010182001007387 */ /* 0x0003e20000100a00 */
[----:B0-----:R-:W-:-:S05]  /*ef410*/  IADD3 R28, P2, PT, R30, R7, RZ ;  /* 0x000000071e1c7210 */ /* 0x001fca0007f5e0ff */
[----:B------:R-:W-:Y:S01]  /*ef420*/  IMAD.X R29, R24, 0x1, R8, P2 ;  /* 0x00000001181d7824 */ /* 0x000fe200010e0608 */
[----:B-1----:R-:W-:-:S04]  /*ef430*/  IADD3 R32, P3, PT, R30, R14, RZ ;  /* 0x0000000e1e207210 */ /* 0x002fc80007f7e0ff */
[----:B------:R0:W-:Y:S01]  /*ef440*/  STL.64 [R1+0x1020], R28 ;  /* 0x0010201c01007387 */ /* 0x0001e20000100a00 */
[----:B------:R-:W-:Y:S01]  /*ef450*/  IMAD.X R33, R24, 0x1, R16, P3 ;  /* 0x0000000118217824 */ /* 0x000fe200018e0610 */
[----:B0-----:R-:W-:-:S04]  /*ef460*/  IADD3 R28, P2, PT, R30, R5, RZ ;  /* 0x000000051e1c7210 */ /* 0x001fc80007f5e0ff */
[----:B------:R0:W-:Y:S01]  /*ef470*/  STL.64 [R1+0x1028], R32 ;  /* 0x0010282001007387 */ /* 0x0001e20000100a00 */
[----:B------:R-:W-:Y:S02]  /*ef480*/  IMAD.X R29, R24, 0x1, R6, P2 ;  /* 0x00000001181d7824 */ /* 0x000fe400010e0606 */
[----:B--2---:R-:W-:-:S03]  /*ef490*/  IMAD.MOV.U32 R25, RZ, RZ, R59 ;  /* 0x000000ffff197224 */ /* 0x004fc600078e003b */
[----:B------:R1:W-:Y:S01]  /*ef4a0*/  STL.64 [R1+0x1030], R28 ;  /* 0x0010301c01007387 */ /* 0x0003e20000100a00 */
[----:B0-----:R-:W-:Y:S01]  /*ef4b0*/  IMAD.MOV.U32 R32, RZ, RZ, R58 ;  /* 0x000000ffff207224 */ /* 0x001fe200078e003a */
[----:B------:R-:W-:-:S05]  /*ef4c0*/  IADD3 R58, P3, PT, R30, R13, RZ ;  /* 0x0000000d1e3a7210 */ /* 0x000fca0007f7e0ff */
[----:B------:R-:W-:Y:S01]  /*ef4d0*/  IMAD.X R59, R24, 0x1, R15, P3 ;  /* 0x00000001183b7824 */ /* 0x000fe200018e060f */
[----:B-1----:R-:W-:-:S04]  /*ef4e0*/  IADD3 R28, P2, PT, R30, R0, RZ ;  /* 0x000000001e1c7210 */ /* 0x002fc80007f5e0ff */
[----:B------:R0:W-:Y:S01]  /*ef4f0*/  STL.64 [R1+0x1038], R58 ;  /* 0x0010383a01007387 */ /* 0x0001e20000100a00 */
[----:B------:R-:W-:Y:S01]  /*ef500*/  IMAD.X R29, R24, 0x1, R2, P2 ;  /* 0x00000001181d7824 */ /* 0x000fe200010e0602 */
[----:B------:R-:W-:Y:S02]  /*ef510*/  IADD3 R30, P3, PT, R30, R3, RZ ;  /* 0x000000031e1e7210 */ /* 0x000fe40007f7e0ff */
[----:B------:R-:W-:Y:S01]  /*ef520*/  SHF.R.S32.HI R23, RZ, 0x1f, R26 ;  /* 0x0000001fff177819 */ /* 0x000fe2000001141a */
[----:B0-----:R-:W2:Y:S04]  /*ef530*/  LDL.LU.64 R58, [R1+0x5998] ;  /* 0x00599800013a7983 */ /* 0x001ea80000300a00 */
        /* <DEDUP_REMOVED lines=25> */
[----:B-1----:R-:W-:-:S03]  /*ef6d0*/  IADD3 R28, P2, PT, R22, R10, RZ ;  /* 0x0000000a161c7210 */ /* 0x002fc60007f5e0ff */
[----:B------:R-:W-:Y:S02]  /*ef6e0*/  IMAD.X R31, R23, 0x1, R4, P3 ;  /* 0x00000001171f7824 */ /* 0x000fe400018e0604 */
[----:B------:R-:W-:Y:S01]  /*ef6f0*/  IMAD.X R29, R57, 0x1, R12, P2 ;  /* 0x00000001391d7824 */ /* 0x000fe200010e060c */
[----:B------:R-:W-:-:S04]  /*ef700*/  SHF.R.S32.HI R24, RZ, 0x1f, R32 ;  /* 0x0000001fff187819 */ /* 0x000fc80000011420 */
[----:B------:R-:W-:Y:S04]  /*ef710*/  STL.64 [R1+0x4460], R28 ;  /* 0x0044601c01007387 */ /* 0x000fe80000100a00 */
[----:B------:R0:W-:Y:S02]  /*ef720*/  STL.64 [R1+0xfb8], R30 ;  /* 0x000fb81e01007387 */ /* 0x0001e40000100a00 */
[----:B0-----:R-:W-:Y:S01]  /*ef730*/  IADD3 R30, P2, PT, R32, R10, RZ ;  /* 0x0000000a201e7210 */ /* 0x001fe20007f5e0ff */
[----:B------:R-:W-:-:S04]  /*ef740*/  IMAD.MOV.U32 R28, RZ, RZ, R56 ;  /* 0x000000ffff1c7224 */ /* 0x000fc800078e0038 */
[----:B------:R-:W-:Y:S01]  /*ef750*/  IMAD.X R31, R24, 0x1, R12, P2 ;  /* 0x00000001181f7824 */ /* 0x000fe200010e060c */
[----:B------:R-:W-:-:S04]  /*ef760*/  IADD3 R56, P3, PT, R32, R9, RZ ;  /* 0x0000000920387210 */ /* 0x000fc80007f7e0ff */
[----:B------:R0:W-:Y:S01]  /*ef770*/  STL.64 [R1+0xfb0], R30 ;  /* 0x000fb01e01007387 */ /* 0x0001e20000100a00 */
[----:B------:R-:W-:Y:S02]  /*ef780*/  IMAD.X R57, R24, 0x1, R11, P3 ;  /* 0x0000000118397824 */ /* 0x000fe400018e060b */
[----:B----4-:R-:W-:Y:S01]  /*ef790*/  IMAD.MOV.U32 R29, RZ, RZ, R54 ;  /* 0x000000ffff1d7224 */ /* 0x010fe200078e0036 */
[----:B0-----:R-:W-:Y:S02]  /*ef7a0*/  IADD3 R30, P2, PT, R32, R7, RZ ;  /* 0x00000007201e7210 */ /* 0x001fe40007f5e0ff */
[----:B------:R0:W-:Y:S03]  /*ef7b0*/  STL.64 [R1+0xf60], R56 ;  /* 0x000f603801007387 */ /* 0x0001e60000100a00 */
[----:B------:R-:W-:Y:S01]  /*ef7c0*/  IMAD.X R31, R24, 0x1, R8, P2 ;  /* 0x00000001181f7824 */ /* 0x000fe200010e0608 */
[----:B------:R-:W-:Y:S01]  /*ef7d0*/  IADD3 R54, P3, PT, R32, R14, RZ ;  /* 0x0000000e20367210 */ /* 0x000fe20007f7e0ff */
[----:B------:R-:W-:Y:S01]  /*ef7e0*/  IMAD.MOV.U32 R26, RZ, RZ, R55 ;  /* 0x000000ffff1a7224 */ /* 0x000fe200078e0037 */
[----:B0-----:R-:W4:Y:S04]  /*ef7f0*/  LDL.LU.64 R56, [R1+0x5990] ;  /* 0x0059900001387983 */ /* 0x001f280000300a00 */
[----:B------:R0:W-:Y:S01]  /*ef800*/  STL.64 [R1+0xf68], R30 ;  /* 0x000f681e01007387 */ /* 0x0001e20000100a00 */
[----:B------:R-:W-:Y:S01]  /*ef810*/  IMAD.X R55, R24, 0x1, R16, P3 ;  /* 0x0000000118377824 */ /* 0x000fe200018e0610 */
[----:B0-----:R-:W-:-:S04]  /*ef820*/  IADD3 R30, P2, PT, R32, R5, RZ ;  /* 0x00000005201e7210 */ /* 0x001fc80007f5e0ff */
[----:B------:R0:W-:Y:S01]  /*ef830*/  STL.64 [R1+0xf80], R54 ;  /* 0x000f803601007387 */ /* 0x0001e20000100a00 */
[----:B------:R-:W-:-:S05]  /*ef840*/  IMAD.X R31, R24, 0x1, R6, P2 ;  /* 0x00000001181f7824 */ /* 0x000fca00010e0606 */
[----:B------:R1:W-:Y:S01]  /*ef850*/  STL.64 [R1+0xf88], R30 ;  /* 0x000f881e01007387 */ /* 0x0003e20000100a00 */
[----:B0-----:R-:W-:Y:S01]  /*ef860*/  IADD3 R54, P3, PT, R32, R13, RZ ;  /* 0x0000000d20367210 */ /* 0x001fe20007f7e0ff */
[----:B------:R-:W-:-:S04]  /*ef870*/  VIADD R22, R22, UR6 ;  /* 0x0000000616167c36 */ /* 0x000fc80008000000 */
[----:B------:R-:W-:Y:S01]  /*ef880*/  IMAD.X R55, R24, 0x1, R15, P3 ;  /* 0x0000000118377824 */ /* 0x000fe200018e060f */
[----:B-1----:R-:W-:-:S04]  /*ef890*/  IADD3 R30, P2, PT, R32, R0, RZ ;  /* 0x00000000201e7210 */ /* 0x002fc80007f5e0ff */
[----:B------:R0:W-:Y:S01]  /*ef8a0*/  STL.64 [R1+0xf90], R54 ;  /* 0x000f903601007387 */ /* 0x0001e20000100a00 */
[----:B------:R-:W-:Y:S01]  /*ef8b0*/  IMAD.X R31, R24, 0x1, R2, P2 ;  /* 0x00000001181f7824 */ /* 0x000fe200010e0602 */
[----:B------:R-:W-:Y:S02]  /*ef8c0*/  SHF.R.S32.HI R23, RZ, 0x1f, R22 ;  /* 0x0000001fff177819 */ /* 0x000fe40000011416 */
[----:B0-----:R-:W2:Y:S04]  /*ef8d0*/  LDL.LU.64 R54, [R1+0x5988] ;  /* 0x0059880001367983 */ /* 0x001ea80000300a00 */
[----:B------:R0:W-:Y:S01]  /*ef8e0*/  STL.64 [R1+0xf98], R30 ;  /* 0x000f981e01007387 */ /* 0x0001e20000100a00 */
[----:B------:R-:W-:Y:S02]  /*ef8f0*/  IADD3 R32, P3, PT, R32, R3, RZ ;  /* 0x0000000320207210 */ /* 0x000fe40007f7e0ff */
[----:B0-----:R-:W-:-:S05]  /*ef900*/  IADD3 R30, P2, PT, R22, R0, RZ ;  /* 0x00000000161e7210 */ /* 0x001fca0007f5e0ff */
[----:B------:R-:W-:Y:S02]  /*ef910*/  IMAD.X R31, R23, 0x1, R2, P2 ;  /* 0x00000001171f7824 */ /* 0x000fe400010e0602 */
[----:B------:R-:W-:Y:S01]  /*ef920*/  IMAD.X R33, R24, 0x1, R4, P3 ;  /* 0x0000000118217824 */ /* 0x000fe200018e0604 */
[----:B------:R-:W-:Y:S02]  /*ef930*/  SHF.R.S32.HI R24, RZ, 0x1f, R25 ;  /* 0x0000001fff187819 */ /* 0x000fe40000011419 */
[----:B------:R0:W-:Y:S02]  /*ef940*/  STL.64 [R1+0x4428], R30 ;  /* 0x0044281e01007387 */ /* 0x0001e40000100a00 */
[----:B0-----:R-:W-:Y:S02]  /*ef950*/  IADD3 R30, P2, PT, R25, R10, RZ ;  /* 0x0000000a191e7210 */ /* 0x001fe40007f5e0ff */
[----:B------:R0:W-:Y:S03]  /*ef960*/  STL.64 [R1+0xf48], R32 ;  /* 0x000f482001007387 */ /* 0x0001e60000100a00 */
        /* <DEDUP_REMOVED lines=45> */
[-C--:B0-----:R-:W-:Y:S02]  /*efc40*/  IADD3 R32, P3, PT, R29, R3.reuse, RZ ;  /* 0x000000031d207210 */ /* 0x081fe40007f7e0ff */
[----:B-1----:R-:W-:-:S05]  /*efc50*/  IADD3 R30, P2, PT, R22, R3, RZ ;  /* 0x00000003161e7210 */ /* 0x002fca0007f5e0ff */
[----:B------:R-:W-:Y:S01]  /*efc60*/  IMAD.X R31, R23, 0x1, R4, P2 ;  /* 0x00000001171f7824 */ /* 0x000fe200010e0604 */
[----:B------:R-:W-:Y:S01]  /*efc70*/  SHF.R.S32.HI R24, RZ, 0x1f, R28 ;  /* 0x0000001fff187819 */ /* 0x000fe2000001141c */
[----:B------:R-:W-:-:S03]  /*efc80*/  IMAD.X R33, R25, 0x1, R4, P3 ;  /* 0x0000000119217824 */ /* 0x000fc600018e0604 */
[----:B------:R0:W-:Y:S04]  /*efc90*/  STL.64 [R1+0x43d8], R30 ;  /* 0x0043d81e01007387 */ /* 0x0001e80000100a00 */
[----:B------:R1:W-:Y:S01]  /*efca0*/  STL.64 [R1+0xea8], R32 ;  /* 0x000ea82001007387 */ /* 0x0003e20000100a00 */
[C---:B0-----:R-:W-:Y:S02]  /*efcb0*/  IADD3 R30, P2, PT, R28.reuse, R10, RZ ;  /* 0x0000000a1c1e7210 */ /* 0x041fe40007f5e0ff */
[----:B-1----:R-:W-:-:S03]  /*efcc0*/  IADD3 R32, P3, PT, R28, R9, RZ ;  /* 0x000000091c207210 */ /* 0x002fc60007f7e0ff */
[C---:B------:R-:W-:Y:S02]  /*efcd0*/  IMAD.X R31, R24.reuse, 0x1, R12, P2 ;  /* 0x00000001181f7824 */ /* 0x040fe400010e060c */
        /* <DEDUP_REMOVED lines=13> */
[----:B------:R0:W-:Y:S01]  /*efdb0*/  STL.64 [R1+0xe90], R30 ;  /* 0x000e901e01007387 */ /* 0x0001e20000100a00 */
[----:B------:R-:W-:Y:S02]  /*efdc0*/  SHF.R.S32.HI R25, RZ, 0x1f, R27 ;  /* 0x0000001fff197819 */ /* 0x000fe4000001141b */
[C---:B0-----:R-:W-:Y:S02]  /*efdd0*/  IADD3 R30, P2, PT, R28.reuse, R0, RZ ;  /* 0x000000001c1e7210 */ /* 0x041fe40007f5e0ff */
[----:B------:R-:W-:-:S03]  /*efde0*/  IADD3 R28, P3, PT, R28, R3, RZ ;  /* 0x000000031c1c7210 */ /* 0x000fc60007f7e0ff */
[C---:B------:R-:W-:Y:S02]  /*efdf0*/  IMAD.X R31, R24.reuse, 0x1, R2, P2 ;  /* 0x00000001181f7824 */ /* 0x040fe400010e0602 */
[----:B------:R-:W-:Y:S01]  /*efe00*/  IMAD.X R29, R24, 0x1, R4, P3 ;  /* 0x00000001181d7824 */ /* 0x000fe200018e0604 */
[----:B------:R-:W-:Y:S04]  /*efe10*/  STL.64 [R1+0xe98], R32 ;  /* 0x000e982001007387 */ /* 0x000fe80000100a00 */
[----:B------:R0:W-:Y:S04]  /*efe20*/  STL.64 [R1+0xea0], R30 ;  /* 0x000ea01e01007387 */ /* 0x0001e80000100a00 */
[----:B------:R1:W-:Y:S01]  /*efe30*/  STL.64 [R1+0xe60], R28 ;  /* 0x000e601c01007387 */ /* 0x0003e20000100a00 */
[----:B0-----:R-:W-:-:S02]  /*efe40*/  IADD3 R30, P2, PT, R27, R10, RZ ;  /* 0x0000000a1b1e7210 */ /* 0x001fc40007f5e0ff */
        /* <DEDUP_REMOVED lines=21> */
[----:B------:R-:W-:Y:S04]  /*effa0*/  STL.64 [R1+0xe58], R30 ;  /* 0x000e581e01007387 */ /* 0x000fe80000100a00 */
[----:B------:R0:W-:Y:S04]  /*effb0*/  STL.64 [R1+0xdf8], R28 ;  /* 0x000df81c01007387 */ /* 0x0001e80000100a00 */
[----:B0-----:R-:W2:Y:S01]  /*effc0*/  LDL.LU R28, [R1+0x5768] ;  /* 0x00576800011c7983 */ /* 0x001ea20000300800 */
[----:B------:R-:W-:-:S05]  /*effd0*/  IADD3 R30, P2, PT, R22, R13, RZ ;  /* 0x0000000d161e7210 */ /* 0x000fca0007f5e0ff */
[----:B------:R-:W-:Y:S01]  /*effe0*/  IMAD.X R31, R23, 0x1, R15, P2 ;  /* 0x00000001171f7824 */ /* 0x000fe200010e060f */
[----:B------:R-:W-:-:S04]  /*efff0*/  SHF.R.S32.HI R24, RZ, 0x1f, R26 ;  /* 0x0000001fff187819 */ /* 0x000fc8000001141a */
[----:B------:R0:W-:Y:S01]  /*f0000*/  STL.64 [R1+0x43b0], R30 ;  /* 0x0043b01e01007387 */ /* 0x0001e20000100a00 */
[C---:B------:R-:W-:Y:S02]  /*f0010*/  IADD3 R32, P2, PT, R26.reuse, R9, RZ ;  /* 0x000000091a207210 */ /* 0x040fe40007f5e0ff */
[----:B0-----:R-:W-:-:S05]  /*f0020*/  IADD3 R30, P3, PT, R26, R10, RZ ;  /* 0x0000000a1a1e7210 */ /* 0x001fca0007f7e0ff */
        /* <DEDUP_REMOVED lines=14> */
[----:B------:R0:W-:Y:S02]  /*f0110*/  STL.64 [R1+0xda8], R30 ;  /* 0x000da81e01007387 */ /* 0x0001e40000100a00 */
[C---:B0-----:R-:W-:Y:S02]  /*f0120*/  IADD3 R30, P3, PT, R26.reuse, R0, RZ ;  /* 0x000000001a1e7210 */ /* 0x041fe40007f7e0ff */
[----:B------:R-:W-:-:S03]  /*f0130*/  IADD3 R26, P2, PT, R26, R3, RZ ;  /* 0x000000031a1a7210 */ /* 0x000fc60007f5e0ff */
[C---:B------:R-:W-:Y:S02]  /*f0140*/  IMAD.X R31, R24.reuse, 0x1, R2, P3 ;  /* 0x00000001181f7824 */ /* 0x040fe400018e0602 */
[----:B------:R-:W-:Y:S01]  /*f0150*/  IMAD.X R27, R24, 0x1, R4, P2 ;  /* 0x00000001181b7824 */ /* 0x000fe200010e0604 */
[----:B------:R-:W-:Y:S01]  /*f0160*/  STL.64 [R1+0xde0], R32 ;  /* 0x000de02001007387 */ /* 0x000fe20000100a00 */
[----:B------:R-:W-:-:S03]  /*f0170*/  SHF.R.S32.HI R24, RZ, 0x1f, R21 ;  /* 0x0000001fff187819 */ /* 0x000fc60000011415 */
[----:B------:R-:W-:Y:S04]  /*f0180*/  STL.64 [R1+0xde8], R30 ;  /* 0x000de81e01007387 */ /* 0x000fe80000100a00 */
[----:B------:R0:W-:Y:S02]  /*f0190*/  STL.64 [R1+0xdf0], R26 ;  /* 0x000df01a01007387 */ /* 0x0001e40000100a00 */
[----:B0-----:R-:W-:-:S05]  /*f01a0*/  IADD3 R26, P2, PT, R21, R10, RZ ;  /* 0x0000000a151a7210 */ /* 0x001fca0007f5e0ff */
[----:B------:R-:W-:-:S05]  /*f01b0*/  IMAD.X R27, R24, 0x1, R12, P2 ;  /* 0x00000001181b7824 */ /* 0x000fca00010e060c */
[----:B------:R0:W-:Y:S01]  /*f01c0*/  STL.64 [R1+0xca8], R26 ;  /* 0x000ca81a01007387 */ /* 0x0001e20000100a00 */
[----:B------:R-:W-:Y:S02]  /*f01d0*/  LOP3.LUT R18, R18, 0xfffffffb, RZ, 0xc0, !PT ;  /* 0xfffffffb12127812 */ /* 0x000fe400078ec0ff */
[----:B0-----:R-:W-:-:S05]  /*f01e0*/  IADD3 R26, P2, PT, R21, R9, RZ ;  /* 0x00000009151a7210 */ /* 0x001fca0007f5e0ff */
[----:B------:R-:W-:Y:S01]  /*f01f0*/  IMAD.X R27, R24, 0x1, R11, P2 ;  /* 0x00000001181b7824 */ /* 0x000fe200010e060b */
[----:B------:R-:W-:-:S04]  /*f0200*/  UMOV UR7, UR9 ;  /* 0x0000000900077c82 */ /* 0x000fc80008000000 */
[----:B------:R0:W-:Y:S01]  /*f0210*/  STL.64 [R1+0xcd0], R26 ;  /* 0x000cd01a01007387 */ /* 0x0001e20000100a00 */
[----:B------:R-:W-:Y:S02]  /*f0220*/  @P0 LOP3.LUT R18, R18, 0x4, RZ, 0xfc, !PT ;  /* 0x0000000412120812 */ /* 0x000fe400078efcff */
[----:B0-----:R-:W-:-:S05]  /*f0230*/  IADD3 R26, P2, PT, R21, R7, RZ ;  /* 0x00000007151a7210 */ /* 0x001fca0007f5e0ff */
[----:B------:R-:W-:-:S05]  /*f0240*/  IMAD.X R27, R24, 0x1, R8, P2 ;  /* 0x00000001181b7824 */ /* 0x000fca00010e0608 */
[----:B------:R0:W-:Y:S04]  /*f0250*/  STL.64 [R1+0xcd8], R26 ;  /* 0x000cd81a01007387 */ /* 0x0001e80000100a00 */
[----:B0-----:R-:W3:Y:S04]  /*f0260*/  LDL.LU R26, [R1+0x576c] ;  /* 0x00576c00011a7983 */ /* 0x001ee80000300800 */
[----:B------:R-:W4:Y:S01]  /*f0270*/  LDL.LU R25, [R1+0x5770] ;  /* 0x0057700001197983 */ /* 0x000f220000300800 */
[----:B--2---:R-:W-:Y:S02]  /*f0280*/  ISETP.GE.AND P0, PT, R28, UR7, PT ;  /* 0x000000071c007c0c */ /* 0x004fe4000bf06270 */
[----:B------:R-:W-:-:S05]  /*f0290*/  IADD3 R28, P2, PT, R21, R14, RZ ;  /* 0x0000000e151c7210 */ /* 0x000fca0007f5e0ff */
[----:B------:R-:W-:-:S05]  /*f02a0*/  IMAD.X R29, R24, 0x1, R16, P2 ;  /* 0x00000001181d7824 */ /* 0x000fca00010e0610 */
[----:B------:R0:W-:Y:S02]  /*f02b0*/  STL.64 [R1+0xce0], R28 ;  /* 0x000ce01c01007387 */ /* 0x0001e40000100a00 */
[----:B0-----:R-:W-:-:S05]  /*f02c0*/  IADD3 R28, P2, PT, R21, R5, RZ ;  /* 0x00000005151c7210 */ /* 0x001fca0007f5e0ff */
[----:B------:R-:W-:-:S05]  /*f02d0*/  IMAD.X R29, R24, 0x1, R6, P2 ;  /* 0x00000001181d7824 */ /* 0x000fca00010e0606 */
[----:B------:R0:W-:Y:S02]  /*f02e0*/  STL.64 [R1+0xce8], R28 ;  /* 0x000ce81c01007387 */ /* 0x0001e40000100a00 */
[----:B0-----:R-:W-:-:S05]  /*f02f0*/  IADD3 R28, P2, PT, R21, R13, RZ ;  /* 0x0000000d151c7210 */ /* 0x001fca0007f5e0ff */
[----:B------:R-:W-:-:S05]  /*f0300*/  IMAD.X R29, R24, 0x1, R15, P2 ;  /* 0x00000001181d7824 */ /* 0x000fca00010e060f */
[----:B------:R0:W-:Y:S02]  /*f0310*/  STL.64 [R1+0xd10], R28 ;  /* 0x000d101c01007387 */ /* 0x0001e40000100a00 */
[----:B0-----:R-:W-:-:S05]  /*f0320*/  IADD3 R28, P2, PT, R21, R0, RZ ;  /* 0x00000000151c7210 */ /* 0x001fca0007f5e0ff */
[----:B------:R-:W-:Y:S01]  /*f0330*/  IMAD.X R29, R24, 0x1, R2, P2 ;  /* 0x00000001181d7824 */ /* 0x000fe200010e0602 */
[----:B------:R-:W-:-:S04]  /*f0340*/  IADD3 R30, P2, PT, R21, R3, RZ ;  /* 0x00000003151e7210 */ /* 0x000fc80007f5e0ff */
[----:B------:R0:W-:Y:S04]  /*f0350*/  STL.64 [R1+0xd18], R28 ;  /* 0x000d181c01007387 */ /* 0x0001e80000100a00 */
[----:B0-----:R-:W2:Y:S04]  /*f0360*/  LDL.LU R28, [R1+0x5774] ;  /* 0x00577400011c7983 */ /* 0x001ea80000300800 */
[----:B------:R-:W2:Y:S01]  /*f0370*/  LDL.LU R21, [R1+0x5778] ;  /* 0x0057780001157983 */ /* 0x000ea20000300800 */
[----:B------:R-:W-:Y:S01]  /*f0380*/  UMOV UR11, UR8 ;  /* 0x00000008000b7c82 */ /* 0x000fe20008000000 */
[----:B------:R-:W0:Y:S01]  /*f0390*/  LDCU.64 UR8, c[0x0][0x398] ;  /* 0x00007300ff0877ac */ /* 0x000e220008000a00 */
[----:B------:R-:W-:Y:S01]  /*f03a0*/  IMAD.X R31, R24, 0x1, R4, P2 ;  /* 0x00000001181f7824 */ /* 0x000fe200010e0604 */
[----:B------:R-:W2:Y:S04]  /*f03b0*/  LDL.LU R27, [R1+0x577c] ;  /* 0x00577c00011b7983 */ /* 0x000ea80000300800 */
[----:B------:R-:W2:Y:S01]  /*f03c0*/  LDL.LU R24, [R1+0x5780] ;  /* 0x0057800001187983 */ /* 0x000ea20000300800 */
[----:B0-----:R-:W-:Y:S01]  /*f03d0*/  UMOV UR7, UR9 ;  /* 0x0000000900077c82 */ /* 0x001fe20008000000 */
[----:B------:R-:W-:Y:S01]  /*f03e0*/  UMOV UR66, UR8 ;  /* 0x0000000800427c82 */ /* 0x000fe20008000000 */
[----:B------:R-:W0:Y:S02]  /*f03f0*/  LDCU.64 UR8, c[0x0][0x398] ;  /* 0x00007300ff0877ac */ /* 0x000e240008000a00 */
[----:B0-----:R-:W-:Y:S01]  /*f0400*/  UMOV UR6, UR9 ;  /* 0x0000000900067c82 */ /* 0x001fe20008000000 */
[----:B------:R-:W-:Y:S01]  /*f0410*/  UMOV UR15, UR8 ;  /* 0x00000008000f7c82 */ /* 0x000fe20008000000 */
[----:B------:R-:W0:Y:S01]  /*f0420*/  LDCU.64 UR8, c[0x0][0x398] ;  /* 0x00007300ff0877ac */ /* 0x000e220008000a00 */
[----:B------:R1:W-:Y:S01]  /*f0430*/  STL.64 [R1+0xd30], R30 ;  /* 0x000d301e01007387 */ /* 0x0003e20000100a00 */
[----:B------:R-:W-:-:S04]  /*f0440*/  LOP3.LUT R18, R18, 0xfffffffd, RZ, 0xc0, !PT ;  /* 0xfffffffd12127812 */ /* 0x000fc800078ec0ff */
[----:B------:R-:W-:Y:S01]  /*f0450*/  @P0 LOP3.LUT R18, R18, 0x2, RZ, 0xfc, !PT ;  /* 0x0000000212120812 */ /* 0x000fe200078efcff */
[----:B0-----:R-:W-:Y:S01]  /*f0460*/  UMOV UR10, UR8 ;  /* 0x00000008000a7c82 */ /* 0x001fe20008000000 */
[----:B-1----:R-:W-:Y:S02]  /*f0470*/  IADD3 R30, P2, PT, R22, R5, RZ ;  /* 0x00000005161e7210 */ /* 0x002fe40007f5e0ff */
[----:B------:R-:W-:-:S03]  /*f0480*/  LOP3.LUT R19, R19, 0x7fffffff, RZ, 0xc0, !PT ;  /* 0x7fffffff13137812 */ /* 0x000fc600078ec0ff */
[----:B------:R-:W-:Y:S01]  /*f0490*/  IMAD.X R31, R23, 0x1, R6, P2 ;  /* 0x00000001171f7824 */ /* 0x000fe200010e0606 */
[----:B---3--:R-:W-:Y:S01]  /*f04a0*/  ISETP.GE.AND P1, PT, R26, UR7, PT ;  /* 0x000000071a007c0c */ /* 0x008fe2000bf26270 */
[----:B------:R-:W-:Y:S01]  /*f04b0*/  UMOV UR7, UR9 ;  /* 0x0000000900077c82 */ /* 0x000fe20008000000 */
[----:B------:R-:W3:Y:S01]  /*f04c0*/  LDL.LU R26, [R1+0x5784] ;  /* 0x00578400011a7983 */ /* 0x000ee20000300800 */
[----:B------:R-:W0:Y:S01]  /*f04d0*/  LDCU.64 UR8, c[0x0][0x398] ;  /* 0x00007300ff0877ac */ /* 0x000e220008000a00 */
[----:B----4-:R-:W-:Y:S02]  /*f04e0*/  ISETP.GE.AND P0, PT, R25, UR6, PT ;  /* 0x0000000619007c0c */ /* 0x010fe4000bf06270 */
[----:B------:R-:W4:Y:S04]  /*f04f0*/  LDL.LU R25, [R1+0x5788] ;  /* 0x0057880001197983 */ /* 0x000f280000300800 */
[----:B------:R-:W-:Y:S07]  /*f0500*/  STL.64 [R1+0x4390], R30 ;  /* 0x0043901e01007387 */ /* 0x000fee0000100a00 */
[----:B------:R-:W-:Y:S01]  /*f0510*/  @P0 LOP3.LUT R19, R19, 0x80000000, RZ, 0xfc, !PT ;  /* 0x8000000013130812 */ /* 0x000fe200078efcff */
[----:B0-----:R-:W-:-:S02]  /*f0520*/  UMOV UR6, UR9 ;  /* 0x0000000900067c82 */ /* 0x001fc40008000000 */
[----:B--2---:R-:W-:Y:S02]  /*f0530*/  ISETP.GE.AND P0, PT, R21, UR6, PT ;  /* 0x0000000615007c0c */ /* 0x004fe4000bf06270 */
[----:B------:R-:W2:Y:S01]  /*f0540*/  LDL.LU R21, [R1+0x578c] ;  /* 0x00578c0001157983 */ /* 0x000ea20000300800 */
[----:B------:R-:W-:-:S04]  /*f0550*/  LOP3.LUT R18, R18, 0xfffffffe, RZ, 0xc0, !PT ;  /* 0xfffffffe12127812 */ /* 0x000fc800078ec0ff */
[----:B------:R-:W-:Y:S02]  /*f0560*/  @P1 LOP3.LUT R18, R18, 0x1, RZ, 0xfc, !PT ;  /* 0x0000000112121812 */ /* 0x000fe400078efcff */
[----:B------:R-:W-:Y:S01]  /*f0570*/  ISETP.GE.AND P1, PT, R28, UR7, PT ;  /* 0x000000071c007c0c */ /* 0x000fe2000bf26270 */
[----:B------:R-:W-:Y:S01]  /*f0580*/  UMOV UR14, UR8 ;  /* 0x00000008000e7c82 */ /* 0x000fe20008000000 */
[----:B------:R-:W0:Y:S01]  /*f0590*/  LDCU.64 UR8, c[0x0][0x398] ;  /* 0x00007300ff0877ac */ /* 0x000e220008000a00 */
[----:B------:R-:W-:Y:S02]  /*f05a0*/  LOP3.LUT R19, R19, 0xbfffffff, RZ, 0xc0, !PT ;  /* 0xbfffffff13137812 */ /* 0x000fe400078ec0ff */
[----:B------:R-:W-:Y:S01]  /*f05b0*/  IADD3 R28, P2, PT, R22, R14, RZ ;  /* 0x0000000e161c7210 */ /* 0x000fe20007f5e0ff */
[----:B------:R-:W1:Y:S07]  /*f05c0*/  LDCU.64 UR6, c[0x0][0x398] ;  /* 0x00007300ff0677ac */ /* 0x000e6e0008000a00 */
[----:B------:R-:W-:Y:S01]  /*f05d0*/  @P1 LOP3.LUT R19, R19, 0x40000000, RZ, 0xfc, !PT ;  /* 0x4000000013131812 */ /* 0x000fe200078efcff */
[----:B------:R-:W-:-:S03]  /*f05e0*/  IMAD.X R29, R23, 0x1, R16, P2 ;  /* 0x00000001171d7824 */ /* 0x000fc600010e0610 */
[----:B------:R-:W-:Y:S02]  /*f05f0*/  LOP3.LUT R19, R19, 0xdfffffff, RZ, 0xc0, !PT ;  /* 0xdfffffff13137812 */ /* 0x000fe400078ec0ff */
[----:B------:R1:W-:Y:S02]  /*f0600*/  STL.64 [R1+0x43a0], R28 ;  /* 0x0043a01c01007387 */ /* 0x0003e40000100a00 */
[----:B------:R-:W-:Y:S02]  /*f0610*/  @P0 LOP3.LUT R19, R19, 0x20000000, RZ, 0xfc, !PT ;  /* 0x2000000013130812 */ /* 0x000fe400078efcff */
[----:B0-----:R-:W-:Y:S01]  /*f0620*/  ISETP.GE.AND P0, PT, R24, UR9, PT ;  /* 0x0000000918007c0c */ /* 0x001fe2000bf06270 */
[----:B------:R-:W-:Y:S01]  /*f0630*/  UMOV UR4, UR74 ;  /* 0x0000004a00047c82 */ /* 0x000fe20008000000 */
[----:B------:R-:W2:Y:S01]  /*f0640*/  LDL.LU R24, [R1+0x5790] ;  /* 0x0057900001187983 */ /* 0x000ea20000300800 */
[----:B-1----:R-:W-:Y:S01]  /*f0650*/  ISETP.GE.AND P1, PT, R27, UR7, PT ;  /* 0x000000071b007c0c */ /* 0x002fe2000bf26270 */
[----:B------:R-:W0:Y:S01]  /*f0660*/  LDCU UR7, c[0x0][0x3b8] ;  /* 0x00007700ff0777ac */ /* 0x000e220008000800 */
[----:B------:R-:W-:-:S02]  /*f0670*/  LOP3.LUT R19, R19, 0xefffffff, RZ, 0xc0, !PT ;  /* 0xefffffff13137812 */ /* 0x000fc400078ec0ff */
[----:B------:R-:W-:Y:S01]  /*f0680*/  IADD3 R28, P2, PT, R22, R7, RZ ;  /* 0x00000007161c7210 */ /* 0x000fe20007f5e0ff */
[----:B------:R-:W1:Y:S04]  /*f0690*/  LDCU.64 UR74, c[0x0][0x398] ;  /* 0x00007300ff4a77ac */ /* 0x000e680008000a00 */
[----:B------:R-:W-:Y:S01]  /*f06a0*/  IMAD.X R29, R23, 0x1, R8, P2 ;  /* 0x00000001171d7824 */ /* 0x000fe200010e0608 */
[----:B------:R-:W-:Y:S01]  /*f06b0*/  LOP3.LUT R20, R20, 0xfffdffff, RZ, 0xc0, !PT ;  /* 0xfffdffff14147812 */ /* 0x000fe200078ec0ff */
[----:B------:R-:W-:Y:S02]  /*f06c0*/  UMOV UR5, UR72 ;  /* 0x0000004800057c82 */ /* 0x000fe40008000000 */
[----:B------:R-:W-:Y:S01]  /*f06d0*/  @P1 LOP3.LUT R19, R19, 0x10000000, RZ, 0xfc, !PT ;  /* 0x1000000013131812 */ /* 0x000fe200078efcff */
[----:B------:R-:W0:Y:S01]  /*f06e0*/  LDCU.64 UR72, c[0x0][0x398] ;  /* 0x00007300ff4877ac */ /* 0x000e220008000a00 */
[----:B------:R1:W-:Y:S02]  /*f06f0*/  STL.64 [R1+0x43a8], R28 ;  /* 0x0043a81c01007387 */ /* 0x0003e40000100a00 */
[----:B------:R-:W-:Y:S01]  /*f0700*/  LOP3.LUT R19, R19, 0xf7ffffff, RZ, 0xc0, !PT ;  /* 0xf7ffffff13137812 */ /* 0x000fe200078ec0ff */
[----:B------:R-:W0:Y:S03]  /*f0710*/  LDCU UR9, c[0x0][0x398] ;  /* 0x00007300ff0977ac */ /* 0x000e260008000800 */
[----:B------:R-:W-:Y:S01]  /*f0720*/  @P0 LOP3.LUT R19, R19, 0x8000000, RZ, 0xfc, !PT ;  /* 0x0800000013130812 */ /* 0x000fe200078efcff */
[----:B-1----:R-:W2:Y:S03]  /*f0730*/  LDL.LU R28, [R1+0x5794] ;  /* 0x00579400011c7983 */ /* 0x002ea60000300800 */
[----:B------:R-:W-:-:S02]  /*f0740*/  LOP3.LUT R19, R19, 0xfbffffff, RZ, 0xc0, !PT ;  /* 0xfbffffff13137812 */ /* 0x000fc400078ec0ff */
[----:B---3--:R-:W-:Y:S01]  /*f0750*/  ISETP.GE.AND P1, PT, R26, UR13, PT ;  /* 0x0000000d1a007c0c */ /* 0x008fe2000bf26270 */
[----:B------:R-:W1:Y:S01]  /*f0760*/  LDCU UR13, c[0x0][0x398] ;  /* 0x00007300ff0d77ac */ /* 0x000e620008000800 */
[----:B----4-:R-:W-:Y:S01]  /*f0770*/  ISETP.GE.AND P0, PT, R25, UR17, PT ;  /* 0x0000001119007c0c */ /* 0x010fe2000bf06270 */
[----:B------:R-:W3:Y:S01]  /*f0780*/  LDCU UR17, c[0x0][0x398] ;  /* 0x00007300ff1177ac */ /* 0x000ee20008000800 */
[----:B------:R-:W4:Y:S01]  /*f0790*/  LDL.LU R25, [R1+0x5798] ;  /* 0x0057980001197983 */ /* 0x000f220000300800 */
[----:B------:R-:W-:-:S08]  /*f07a0*/  IADD3 R26, P2, PT, R22, R9, RZ ;  /* 0x00000009161a7210 */ /* 0x000fd00007f5e0ff */
[----:B------:R-:W-:Y:S01]  /*f07b0*/  @P1 LOP3.LUT R19, R19, 0x4000000, RZ, 0xfc, !PT ;  /* 0x0400000013131812 */ /* 0x000fe200078efcff */
[----:B------:R-:W-:-:S03]  /*f07c0*/  IMAD.X R27, R23, 0x1, R11, P2 ;  /* 0x00000001171b7824 */ /* 0x000fc600010e060b */
[----:B------:R-:W-:Y:S02]  /*f07d0*/  LOP3.LUT R19, R19, 0xfdffffff, RZ, 0xc0, !PT ;  /* 0xfdffffff13137812 */ /* 0x000fe400078ec0ff */
[----:B------:R0:W-:Y:S02]  /*f07e0*/  STL.64 [R1+0x43b8], R26 ;  /* 0x0043b81a01007387 */ /* 0x0001e40000100a00 */
[----:B------:R-:W-:Y:S02]  /*f07f0*/  @P0 LOP3.LUT R19, R19, 0x2000000, RZ, 0xfc, !PT ;  /* 0x0200000013130812 */ /* 0x000fe400078efcff */
[----:B0-----:R-:W3:Y:S01]  /*f0800*/  LDL.LU R27, [R1+0x579c] ;  /* 0x00579c00011b7983 */ /* 0x001ee20000300800 */
[----:B--2---:R-:W-:Y:S01]  /*f0810*/  ISETP.GE.AND P0, PT, R21, UR19, PT ;  /* 0x0000001315007c0c */ /* 0x004fe2000bf06270 */
[----:B------:R-:W0:Y:S02]  /*f0820*/  LDCU UR19, c[0x0][0x398] ;  /* 0x00007300ff1377ac */ /* 0x000e240008000800 */
[----:B------:R-:W2:Y:S01]  /*f0830*/  LDL.LU R21, [R1+0x57a0] ;  /* 0x0057a00001157983 */ /* 0x000ea20000300800 */
[----:B------:R-:W-:-:S02]  /*f0840*/  IADD3 R30, P2, PT, R22, R10, RZ ;  /* 0x0000000a161e7210 */ /* 0x000fc40007f5e0ff */
[----:B------:R-:W-:-:S03]  /*f0850*/  LOP3.LUT R19, R19, 0xfeffffff, RZ, 0xc0, !PT ;  /* 0xfeffffff13137812 */ /* 0x000fc600078ec0ff */
[----:B------:R-:W-:-:S04]  /*f0860*/  IMAD.X R31, R23, 0x1, R12, P2 ;  /* 0x00000001171f7824 */ /* 0x000fc800010e060c */
[----:B------:R-:W-:Y:S01]  /*f0870*/  @P0 LOP3.LUT R19, R19, 0x1000000, RZ, 0xfc, !PT ;  /* 0x0100000013130812 */ /* 0x000fe200078efcff */
[----:B------:R-:W-:Y:S04]  /*f0880*/  STL.64 [R1+0x43d0], R30 ;  /* 0x0043d01e01007387 */ /* 0x000fe80000100a00 */
[----:B------:R-:W3:Y:S01]  /*f0890*/  LDL.LU R26, [R1+0x57a4] ;  /* 0x0057a400011a7983 */ /* 0x000ee20000300800 */
[----:B------:R-:W-:Y:S01]  /*f08a0*/  ISETP.GE.AND P0, PT, R24, UR21, PT ;  /* 0x0000001518007c0c */ /* 0x000fe2000bf06270 */
[----:B------:R-:W-:Y:S02]  /*f08b0*/  VIADD R22, R22, UR7 ;  /* 0x0000000716167c36 */ /* 0x000fe40008000000 */
[----:B------:R-:W3:Y:S01]  /*f08c0*/  LDL.LU R24, [R1+0x57a8] ;  /* 0x0057a80001187983 */ /* 0x000ee20000300800 */
[----:B------:R-:W-:Y:S01]  /*f08d0*/  LOP3.LUT R19, R19, 0xff7fffff, RZ, 0xc0, !PT ;  /* 0xff7fffff13137812 */ /* 0x000fe200078ec0ff */
[----:B------:R-:W0:Y:S01]  /*f08e0*/  LDCU UR7, c[0x0][0x3b8] ;  /* 0x00007700ff0777ac */ /* 0x000e220008000800 */
[----:B------:R-:W-:-:S02]  /*f08f0*/  SHF.R.S32.HI R23, RZ, 0x1f, R22 ;  /* 0x0000001fff177819 */ /* 0x000fc40000011416 */
[----:B------:R-:W-:Y:S01]  /*f0900*/  LOP3.LUT R61, R61, 0xfffffbff, RZ, 0xc0, !PT ;  /* 0xfffffbff3d3d7812 */ /* 0x000fe200078ec0ff */
[----:B------:R-:W0:Y:S04]  /*f0910*/  LDCU UR21, c[0x0][0x398] ;  /* 0x00007300ff1577ac */ /* 0x000e280008000800 */
[----:B------:R-:W-:-:S04]  /*f0920*/  @P0 LOP3.LUT R19, R19, 0x800000, RZ, 0xfc, !PT ;  /* 0x0080000013130812 */ /* 0x000fc800078efcff */
[----:B------:R-:W-:Y:S02]  /*f0930*/  LOP3.LUT R19, R19, 0xffbfffff, RZ, 0xc0, !PT ;  /* 0xffbfffff13137812 */ /* 0x000fe400078ec0ff */
[----:B------:R-:W-:Y:S01]  /*f0940*/  ISETP.GE.AND P1, PT, R28, UR23, PT ;  /* 0x000000171c007c0c */ /* 0x000fe2000bf26270 */
[----:B------:R-:W0:Y:S01]  /*f0950*/  LDCU UR23, c[0x0][0x398] ;  /* 0x00007300ff1777ac */ /* 0x000e220008000800 */
[----:B------:R-:W-:-:S05]  /*f0960*/  IADD3 R28, P2, PT, R22, R0, RZ ;  /* 0x00000000161c7210 */ /* 0x000fca0007f5e0ff */
[----:B------:R-:W-:-:S06]  /*f0970*/  IMAD.X R29, R23, 0x1, R2, P2 ;  /* 0x00000001171d7824 */ /* 0x000fcc00010e0602 */
[----:B------:R-:W-:-:S04]  /*f0980*/  @P1 LOP3.LUT R19, R19, 0x400000, RZ, 0xfc, !PT ;  /* 0x0040000013131812 */ /* 0x000fc800078efcff */
[----:B------:R-:W-:Y:S02]  /*f0990*/  LOP3.LUT R19, R19, 0xffdfffff, RZ, 0xc0, !PT ;  /* 0xffdfffff13137812 */ /* 0x000fe400078ec0ff */
[----:B----4-:R-:W-:Y:S01]  /*f09a0*/  ISETP.GE.AND P0, PT, R25, UR25, PT ;  /* 0x0000001919007c0c */ /* 0x010fe2000bf06270 */
[----:B------:R-:W4:Y:S01]  /*f09b0*/  LDCU UR25, c[0x0][0x398] ;  /* 0x00007300ff1977ac */ /* 0x000f220008000800 */
[----:B------:R-:W4:Y:S04]  /*f09c0*/  LDL.LU R25, [R1+0x57ac] ;  /* 0x0057ac0001197983 */ /* 0x000f280000300800 */
[----:B------:R0:W-:Y:S07]  /*f09d0*/  STL.64 [R1+0x43e8], R28 ;  /* 0x0043e81c01007387 */ /* 0x0001ee0000100a00 */
[----:B------:R-:W-:-:S02]  /*f09e0*/  @P0 LOP3.LUT R19, R19, 0x200000, RZ, 0xfc, !PT ;  /* 0x0020000013130812 */ /* 0x000fc400078efcff */
[----:B--2---:R-:W-:Y:S02]  /*f09f0*/  ISETP.GE.AND P0, PT, R21, UR29, PT ;  /* 0x0000001d15007c0c */ /* 0x004fe4000bf06270 */
[----:B------:R-:W2:Y:S01]  /*f0a00*/  LDL.LU R21, [R1+0x57b0] ;  /* 0x0057b00001157983 */ /* 0x000ea20000300800 */
[----:B---3--:R-:W-:Y:S02]  /*f0a10*/  ISETP.GE.AND P1, PT, R27, UR27, PT ;  /* 0x0000001b1b007c0c */ /* 0x008fe4000bf26270 */
[----:B------:R-:W-:Y:S02]  /*f0a20*/  LOP3.LUT R19, R19, 0xffefffff, RZ, 0xc0, !PT ;  /* 0xffefffff13137812 */ /* 0x000fe400078ec0ff */
[----:B0-----:R-:W-:-:S05]  /*f0a30*/  IADD3 R28, P2, PT, R22, R3, RZ ;  /* 0x00000003161c7210 */ /* 0x001fca0007f5e0ff */
[----:B------:R-:W-:-:S04]  /*f0a40*/  IMAD.X R29, R23, 0x1, R4, P2 ;  /* 0x00000001171d7824 */ /* 0x000fc800010e0604 */
[----:B------:R-:W-:-:S04]  /*f0a50*/  @P1 LOP3.LUT R19, R19, 0x100000, RZ, 0xfc, !PT ;  /* 0x0010000013131812 */ /* 0x000fc800078efcff */
[----:B------:R-:W-:Y:S01]  /*f0a60*/  LOP3.LUT R19, R19, 0xfff7ffff, RZ, 0xc0, !PT ;  /* 0xfff7ffff13137812 */ /* 0x000fe200078ec0ff */
[----:B------:R0:W-:Y:S03]  /*f0a70*/  STL.64 [R1+0x43c8], R28 ;  /* 0x0043c81c01007387 */ /* 0x0001e60000100a00 */
[----:B------:R-:W-:Y:S02]  /*f0a80*/  @P0 LOP3.LUT R19, R19, 0x80000, RZ, 0xfc, !PT ;  /* 0x0008000013130812 */ /* 0x000fe400078efcff */
[----:B------:R-:W-:Y:S01]  /*f0a90*/  ISETP.GE.AND P0, PT, R24, UR33, PT ;  /* 0x0000002118007c0c */ /* 0x000fe2000bf06270 */
[----:B0-----:R-:W3:Y:S01]  /*f0aa0*/  LDL.LU R28, [R1+0x57b4] ;  /* 0x0057b400011c7983 */ /* 0x001ee20000300800 */
[----:B------:R-:W-:Y:S01]  /*f0ab0*/  ISETP.GE.AND P1, PT, R26, UR31, PT ;  /* 0x0000001f1a007c0c */ /* 0x000fe2000bf26270 */
[----:B------:R-:W0:Y:S01]  /*f0ac0*/  S2UR UR29, SR_CgaCtaId ;  /* 0x00000000001d79c3 */ /* 0x000e220000008800 */
[----:B------:R-:W-:Y:S01]  /*f0ad0*/  LOP3.LUT R19, R19, 0xfffbffff, RZ, 0xc0, !PT ;  /* 0xfffbffff13137812 */ /* 0x000fe200078ec0ff */
[----:B------:R-:W3:Y:S01]  /*f0ae0*/  LDL.LU R24, [R1+0x57b8] ;  /* 0x0057b80001187983 */ /* 0x000ee20000300800 */
[----:B------:R-:W-:Y:S01]  /*f0af0*/  IADD3 R26, P2, PT, R22, R13, RZ ;  /* 0x0000000d161a7210 */ /* 0x000fe20007f5e0ff */
[----:B------:R-:W-:Y:S01]  /*f0b00*/  UMOV UR27, 0x400 ;  /* 0x00000400001b7882 */ /* 0x000fe20000000000 */
[----:B------:R-:W-:Y:S01]  /*f0b10*/  LOP3.LUT R60, R60, 0x7fffffff, RZ, 0xc0, !PT ;  /* 0x7fffffff3c3c7812 */ /* 0x000fe200078ec0ff */
[----:B------:R-:W0:Y:S02]  /*f0b20*/  LDCU UR31, c[0x0][0x398] ;  /* 0x00007300ff1f77ac */ /* 0x000e240008000800 */
[----:B------:R-:W-:Y:S01]  /*f0b30*/  IMAD.X R27, R23, 0x1, R15, P2 ;  /* 0x00000001171b7824 */ /* 0x000fe200010e060f */
[----:B------:R-:W0:Y:S04]  /*f0b40*/  LDCU UR33, c[0x0][0x398] ;  /* 0x00007300ff2177ac */ /* 0x000e280008000800 */
[----:B------:R1:W-:Y:S04]  /*f0b50*/  STL.64 [R1+0x43f8], R26 ;  /* 0x0043f81a01007387 */ /* 0x0003e80000100a00 */
[----:B-1----:R-:W3:Y:S04]  /*f0b60*/  LDL.LU R27, [R1+0x57bc] ;  /* 0x0057bc00011b7983 */ /* 0x002ee80000300800 */
[----:B------:R-:W3:Y:S01]  /*f0b70*/  LDL.LU R26, [R1+0x57c0] ;  /* 0x0057c000011a7983 */ /* 0x000ee20000300800 */
[----:B------:R-:W-:-:S04]  /*f0b80*/  @P1 LOP3.LUT R19, R19, 0x40000, RZ, 0xfc, !PT ;  /* 0x0004000013131812 */ /* 0x000fc800078efcff */
[----:B------:R-:W-:-:S04]  /*f0b90*/  LOP3.LUT R19, R19, 0xfffdffff, RZ, 0xc0, !PT ;  /* 0xfffdffff13137812 */ /* 0x000fc800078ec0ff */
[----:B------:R-:W-:Y:S02]  /*f0ba0*/  @P0 LOP3.LUT R19, R19, 0x20000, RZ, 0xfc, !PT ;  /* 0x0002000013130812 */ /* 0x000fe400078efcff */
[----:B----4-:R-:W-:Y:S01]  /*f0bb0*/  ISETP.GE.AND P1, PT, R25, UR35, PT ;  /* 0x0000002319007c0c */ /* 0x010fe2000bf26270 */
[----:B0-----:R-:W-:Y:S01]  /*f0bc0*/  ULEA UR27, UR29, UR27, 0x18 ;  /* 0x0000001b1d1b7291 */ /* 0x001fe2000f8ec0ff */
[----:B------:R-:W4:Y:S01]  /*f0bd0*/  LDL.LU R25, [R1+0x57c4] ;  /* 0x0057c40001197983 */ /* 0x000f220000300800 */
[----:B--2---:R-:W-:Y:S01]  /*f0be0*/  ISETP.GE.AND P0, PT, R21, UR37, PT ;  /* 0x0000002515007c0c */ /* 0x004fe2000bf06270 */
[----:B------:R-:W0:Y:S02]  /*f0bf0*/  LDCU UR35, c[0x0][0x398] ;  /* 0x00007300ff2377ac */ /* 0x000e240008000800 */
[----:B------:R-:W2:Y:S01]  /*f0c00*/  LDL.LU R21, [R1+0x57c8] ;  /* 0x0057c80001157983 */ /* 0x000ea20000300800 */
[----:B------:R-:W-:Y:S02]  /*f0c10*/  LOP3.LUT R19, R19, 0xfffeffff, RZ, 0xc0, !PT ;  /* 0xfffeffff13137812 */ /* 0x000fe400078ec0ff */
[----:B------:R-:W-:Y:S01]  /*f0c20*/  IADD3 R30, P2, PT, R22, R5, RZ ;  /* 0x00000005161e7210 */ /* 0x000fe20007f5e0ff */
[----:B------:R-:W1:Y:S03]  /*f0c30*/  LDCU UR37, c[0x0][0x398] ;  /* 0x00007300ff2577ac */ /* 0x000e660008000800 */
[----:B------:R-:W-:Y:S01]  /*f0c40*/  @P1 LOP3.LUT R19, R19, 0x10000, RZ, 0xfc, !PT ;  /* 0x0001000013131812 */ /* 0x000fe200078efcff */
[----:B------:R-:W-:-:S03]  /*f0c50*/  IMAD.X R31, R23, 0x1, R6, P2 ;  /* 0x00000001171f7824 */ /* 0x000fc600010e0606 */
[----:B------:R-:W-:Y:S01]  /*f0c60*/  LOP3.LUT R19, R19, 0xffff7fff, RZ, 0xc0, !PT ;  /* 0xffff7fff13137812 */ /* 0x000fe200078ec0ff */
[----:B------:R-:W0:Y:S03]  /*f0c70*/  LDCU UR29, c[0x0][0x398] ;  /* 0x00007300ff1d77ac */ /* 0x000e260008000800 */
[----:B------:R-:W-:Y:S01]  /*f0c80*/  @P0 LOP3.LUT R19, R19, 0x8000, RZ, 0xfc, !PT ;  /* 0x0000800013130812 */ /* 0x000fe200078efcff */
[----:B------:R-:W-:Y:S01]  /*f0c90*/  STL.64 [R1+0x4400], R30 ;  /* 0x0044001e01007387 */ /* 0x000fe20000100a00 */
[----:B---3--:R-:W-:Y:S01]  /*f0ca0*/  ISETP.GE.AND P0, PT, R24, UR41, PT ;  /* 0x0000002918007c0c */ /* 0x008fe2000bf06270 */
[----:B------:R-:W3:Y:S02]  /*f0cb0*/  LDCU UR41, c[0x0][0x398] ;  /* 0x00007300ff2977ac */ /* 0x000ee40008000800 */
[----:B------:R-:W3:Y:S01]  /*f0cc0*/  LDL.LU R24, [R1+0x57cc] ;  /* 0x0057cc0001187983 */ /* 0x000ee20000300800 */
[----:B------:R-:W-:-:S02]  /*f0cd0*/  ISETP.GE.AND P1, PT, R28, UR39, PT ;  /* 0x000000271c007c0c */ /* 0x000fc4000bf26270 */
[----:B------:R-:W-:Y:S01]  /*f0ce0*/  LOP3.LUT R19, R19, 0xffffbfff, RZ, 0xc0, !PT ;  /* 0xffffbfff13137812 */ /* 0x000fe200078ec0ff */
[----:B------:R-:W0:Y:S01]  /*f0cf0*/  LDCU UR39, c[0x0][0x398] ;  /* 0x00007300ff2777ac */ /* 0x000e220008000800 */
[----:B------:R-:W-:-:S09]  /*f0d00*/  IADD3 R28, P2, PT, R22, R14, RZ ;  /* 0x0000000e161c7210 */ /* 0x000fd20007f5e0ff */
[----:B------:R-:W-:-:S04]  /*f0d10*/  @P1 LOP3.LUT R19, R19, 0x4000, RZ, 0xfc, !PT ;  /* 0x0000400013131812 */ /* 0x000fc800078efcff */
[----:B------:R-:W-:Y:S01]  /*f0d20*/  LOP3.LUT R19, R19, 0xffffdfff, RZ, 0xc0, !PT ;  /* 0xffffdfff13137812 */ /* 0x000fe200078ec0ff */
[----:B------:R-:W-:-:S03]  /*f0d30*/  IMAD.X R29, R23, 0x1, R16, P2 ;  /* 0x00000001171d7824 */ /* 0x000fc600010e0610 */
[----:B------:R-:W-:Y:S02]  /*f0d40*/  @P0 LOP3.LUT R19, R19, 0x2000, RZ, 0xfc, !PT ;  /* 0x0000200013130812 */ /* 0x000fe400078efcff */
[----:B------:R-:W-:Y:S02]  /*f0d50*/  ISETP.GE.AND P0, PT, R26, UR45, PT ;  /* 0x0000002d1a007c0c */ /* 0x000fe4000bf06270 */
[----:B------:R-:W-:Y:S01]  /*f0d60*/  ISETP.GE.AND P1, PT, R27, UR43, PT ;  /* 0x0000002b1b007c0c */ /* 0x000fe2000bf26270 */
[----:B------:R-:W-:Y:S01]  /*f0d70*/  STL.64 [R1+0x4410], R28 ;  /* 0x0044101c01007387 */ /* 0x000fe20000100a00 */
[----:B------:R-:W-:Y:S01]  /*f0d80*/  IADD3 R26, P2, PT, R22, R7, RZ ;  /* 0x00000007161a7210 */ /* 0x000fe20007f5e0ff */
[----:B------:R-:W0:Y:S04]  /*f0d90*/  LDCU UR45, c[0x0][0x398] ;  /* 0x00007300ff2d77ac */ /* 0x000e280008000800 */
[----:B------:R-:W-:Y:S01]  /*f0da0*/  IMAD.X R27, R23, 0x1, R8, P2 ;  /* 0x00000001171b7824 */ /* 0x000fe200010e0608 */
[----:B------:R-:W-:Y:S01]  /*f0db0*/  LOP3.LUT R19, R19, 0xffffefff, RZ, 0xc0, !PT ;  /* 0xffffefff13137812 */ /* 0x000fe200078ec0ff */
[----:B------:R-:W0:Y:S03]  /*f0dc0*/  LDCU UR43, c[0x0][0x398] ;  /* 0x00007300ff2b77ac */ /* 0x000e260008000800 */
[----:B------:R1:W-:Y:S01]  /*f0dd0*/  STL.64 [R1+0x4420], R26 ;  /* 0x0044201a01007387 */ /* 0x0003e20000100a00 */
[----:B------:R-:W-:-:S03]  /*f0de0*/  @P1 LOP3.LUT R19, R19, 0x1000, RZ, 0xfc, !PT ;  /* 0x0000100013131812 */ /* 0x000fc600078efcff */
[----:B-1----:R-:W3:Y:S01]  /*f0df0*/  LDL.LU R27, [R1+0x57d0] ;  /* 0x0057d000011b7983 */ /* 0x002ee20000300800 */
[----:B------:R-:W-:-:S03]  /*f0e00*/  LOP3.LUT R19, R19, 0xfffff7ff, RZ, 0xc0, !PT ;  /* 0xfffff7ff13137812 */ /* 0x000fc600078ec0ff */
[----:B------:R-:W3:Y:S01]  /*f0e10*/  LDL.LU R28, [R1+0x57d4] ;  /* 0x0057d400011c7983 */ /* 0x000ee20000300800 */
[----:B------:R-:W-:Y:S02]  /*f0e20*/  @P0 LOP3.LUT R19, R19, 0x800, RZ, 0xfc, !PT ;  /* 0x0000080013130812 */ /* 0x000fe400078efcff */
[----:B--2---:R-:W-:Y:S02]  /*f0e30*/  ISETP.GE.AND P0, PT, R21, UR49, PT ;  /* 0x0000003115007c0c */ /* 0x004fe4000bf06270 */
[C---:B------:R-:W-:Y:S01]  /*f0e40*/  IADD3 R30, P2, PT, R22.reuse, R9, RZ ;  /* 0x00000009161e7210 */ /* 0x040fe20007f5e0ff */
[----:B------:R-:W2:Y:S01]  /*f0e50*/  LDL.LU R21, [R1+0x57d8] ;  /* 0x0057d80001157983 */ /* 0x000ea20000300800 */
[----:B----4-:R-:W-:Y:S01]  /*f0e60*/  ISETP.GE.AND P1, PT, R25, UR47, PT ;  /* 0x0000002f19007c0c */ /* 0x010fe2000bf26270 */
[----:B------:R-:W-:Y:S01]  /*f0e70*/  VIADD R26, R22, UR7 ;  /* 0x00000007161a7c36 */ /* 0x000fe20008000000 */
[----:B------:R-:W-:Y:S01]  /*f0e80*/  LOP3.LUT R19, R19, 0xfffffbff, RZ, 0xc0, !PT ;  /* 0xfffffbff13137812 */ /* 0x000fe200078ec0ff */
[----:B------:R-:W-:Y:S01]  /*f0e90*/  IMAD.X R31, R23, 0x1, R11, P2 ;  /* 0x00000001171f7824 */ /* 0x000fe200010e060b */
[----:B------:R-:W1:Y:S04]  /*f0ea0*/  LDCU UR49, c[0x0][0x398] ;  /* 0x00007300ff3177ac */ /* 0x000e680008000800 */
[----:B------:R4:W-:Y:S01]  /*f0eb0*/  STL.64 [R1+0x4440], R30 ;  /* 0x0044401e01007387 */ /* 0x0009e20000100a00 */
[----:B------:R-:W0:Y:S03]  /*f0ec0*/  LDCU UR47, c[0x0][0x398] ;  /* 0x00007300ff2f77ac */ /* 0x000e260008000800 */
[----:B------:R-:W2:Y:S01]  /*f0ed0*/  LDL.LU R25, [R1+0x57dc] ;  /* 0x0057dc0001197983 */ /* 0x000ea20000300800 */
[----:B------:R-:W-:Y:S01]  /*f0ee0*/  @P1 LOP3.LUT R19, R19, 0x400, RZ, 0xfc, !PT ;  /* 0x0000040013131812 */ /* 0x000fe200078efcff */
[----:B------:R-:W0:Y:S03]  /*f0ef0*/  LDCU UR7, c[0x0][0x398] ;  /* 0x00007300ff0777ac */ /* 0x000e260008000800 */
[----:B------:R-:W-:-:S04]  /*f0f00*/  LOP3.LUT R19, R19, 0xfffffdff, RZ, 0xc0, !PT ;  /* 0xfffffdff13137812 */ /* 0x000fc800078ec0ff */
[----:B------:R-:W-:Y:S02]  /*f0f10*/  @P0 LOP3.LUT R19, R19, 0x200, RZ, 0xfc, !PT ;  /* 0x0000020013130812 */ /* 0x000fe400078efcff */
[----:B----4-:R-:W-:Y:S02]  /*f0f20*/  IADD3 R30, P2, PT, R22, R10, RZ ;  /* 0x0000000a161e7210 */ /* 0x010fe40007f5e0ff */
[----:B---3--:R-:W-:-:S03]  /*f0f30*/  ISETP.GE.AND P0, PT, R24, UR51, PT ;  /* 0x0000003318007c0c */ /* 0x008fc6000bf06270 */
[----:B------:R-:W-:Y:S01]  /*f0f40*/  IMAD.X R31, R23, 0x1, R12, P2 ;  /* 0x00000001171f7824 */ /* 0x000fe200010e060c */
[----:B------:R-:W3:Y:S01]  /*f0f50*/  LDL.LU R24, [R1+0x57e0] ;  /* 0x0057e00001187983 */ /* 0x000ee20000300800 */
[----:B------:R-:W-:Y:S01]  /*f0f60*/  LOP3.LUT R19, R19, 0xfffffeff, RZ, 0xc0, !PT ;  /* 0xfffffeff13137812 */ /* 0x000fe200078ec0ff */
[----:B------:R-:W4:Y:S02]  /*f0f70*/  LDCU UR51, c[0x0][0x398] ;  /* 0x00007300ff3377ac */ /* 0x000f240008000800 */
[----:B------:R-:W-:Y:S04]  /*f0f80*/  STL.64 [R1+0x4458], R30 ;  /* 0x0044581e01007387 */ /* 0x000fe80000100a00 */
[----:B------:R-:W4:Y:S01]  /*f0f90*/  LDL.LU R22, [R1+0x57e4] ;  /* 0x0057e40001167983 */ /* 0x000f220000300800 */
[----:B------:R-:W-:-:S04]  /*f0fa0*/  @P0 LOP3.LUT R19, R19, 0x100, RZ, 0xfc, !PT ;  /* 0x0000010013130812 */ /* 0x000fc800078efcff */
[----:B------:R-:W-:Y:S02]  /*f0fb0*/  LOP3.LUT R19, R19, 0xffffff7f, RZ, 0xc0, !PT ;  /* 0xffffff7f13137812 */ /* 0x000fe400078ec0ff */
[----:B------:R-:W-:Y:S01]  /*f0fc0*/  ISETP.GE.AND P0, PT, R27, UR53, PT ;  /* 0x000000351b007c0c */ /* 0x000fe2000bf06270 */
[----:B------:R-:W0:-:S12]  /*f0fd0*/  LDCU UR53, c[0x0][0x398] ;  /* 0x00007300ff3577ac */ /* 0x000e180008000800 */
[----:B------:R-:W-:Y:S02]  /*f0fe0*/  @P0 LOP3.LUT R19, R19, 0x80, RZ, 0xfc, !PT ;  /* 0x0000008013130812 */ /* 0x000fe400078efcff */
[----:B--2---:R-:W-:Y:S01]  /*f0ff0*/  ISETP.GE.AND P0, PT, R21, UR57, PT ;  /* 0x0000003915007c0c */ /* 0x004fe2000bf06270 */
[----:B------:R-:W2:Y:S01]  /*f1000*/  LDCU UR57, c[0x0][0x398] ;  /* 0x00007300ff3977ac */ /* 0x000ea20008000800 */
[----:B------:R-:W2:Y:S01]  /*f1010*/  LDL.LU R21, [R1+0x57e8] ;  /* 0x0057e80001157983 */ /* 0x000ea20000300800 */
[----:B------:R-:W-:Y:S02]  /*f1020*/  ISETP.GE.AND P1, PT, R28, UR55, PT ;  /* 0x000000371c007c0c */ /* 0x000fe4000bf26270 */
[----:B------:R-:W-:Y:S01]  /*f1030*/  SHF.R.S32.HI R27, RZ, 0x1f, R26 ;  /* 0x0000001fff1b7819 */ /* 0x000fe2000001141a */
[----:B------:R-:W0:Y:S01]  /*f1040*/  LDCU UR55, c[0x0][0x398] ;  /* 0x00007300ff3777ac */ /* 0x000e220008000800 */
[----:B------:R-:W-:-:S05]  /*f1050*/  IADD3 R28, P2, PT, R26, R0, RZ ;  /* 0x000000001a1c7210 */ /* 0x000fca0007f5e0ff */
[----:B------:R-:W-:Y:S01]  /*f1060*/  IMAD.X R29, R27, 0x1, R2, P2 ;  /* 0x000000011b1d7824 */ /* 0x000fe200010e0602 */
[----:B------:R-:W-:-:S04]  /*f1070*/  LOP3.LUT R19, R19, 0xffffffbf, RZ, 0xc0, !PT ;  /* 0xffffffbf13137812 */ /* 0x000fc800078ec0ff */
[----:B------:R0:W-:Y:S01]  /*f1080*/  STL.64 [R1+0x4450], R28 ;  /* 0x0044501c01007387 */ /* 0x0001e20000100a00 */
[----:B------:R-:W-:Y:S02]  /*f1090*/  @P1 LOP3.LUT R19, R19, 0x40, RZ, 0xfc, !PT ;  /* 0x0000004013131812 */ /* 0x000fe400078efcff */
[----:B------:R-:W-:Y:S01]  /*f10a0*/  ISETP.GE.AND P1, PT, R25, UR59, PT ;  /* 0x0000003b19007c0c */ /* 0x000fe2000bf26270 */
[----:B------:R-:W1:Y:S01]  /*f10b0*/  LDCU UR59, c[0x0][0x398] ;  /* 0x00007300ff3b77ac */ /* 0x000e620008000800 */
[----:B0-----:R-:W2:Y:S01]  /*f10c0*/  LDL.LU R28, [R1+0x57ec] ;  /* 0x0057ec00011c7983 */ /* 0x001ea20000300800 */
[----:B------:R-:W-:-:S03]  /*f10d0*/  LOP3.LUT R19, R19, 0xffffffdf, RZ, 0xc0, !PT ;  /* 0xffffffdf13137812 */ /* 0x000fc600078ec0ff */
[----:B------:R-:W2:Y:S01]  /*f10e0*/  LDL.LU R25, [R1+0x57f0] ;  /* 0x0057f00001197983 */ /* 0x000ea20000300800 */
[----:B------:R-:W-:Y:S02]  /*f10f0*/  @P0 LOP3.LUT R19, R19, 0x20, RZ, 0xfc, !PT ;  /* 0x0000002013130812 */ /* 0x000fe400078efcff */
[----:B---3--:R-:W-:Y:S01]  /*f1100*/  ISETP.GE.AND P0, PT, R24, UR61, PT ;  /* 0x0000003d18007c0c */ /* 0x008fe2000bf06270 */
[----:B------:R-:W0:Y:S01]  /*f1110*/  LDCU UR61, c[0x0][0x398] ;  /* 0x00007300ff3d77ac */ /* 0x000e220008000800 */
[----:B------:R-:W3:Y:S01]  /*f1120*/  LDL.LU R24, [R1+0x57f4] ;  /* 0x0057f40001187983 */ /* 0x000ee20000300800 */
[----:B------:R-:W-:Y:S02]  /*f1130*/  IADD3 R30, P2, PT, R26, R3, RZ ;  /* 0x000000031a1e7210 */ /* 0x000fe40007f5e0ff */
[----:B------:R-:W-:Y:S01]  /*f1140*/  LOP3.LUT R19, R19, 0xffffffef, RZ, 0xc0, !PT ;  /* 0xffffffef13137812 */ /* 0x000fe200078ec0ff */
[----:B------:R-:W3:Y:S02]  /*f1150*/  LDL.LU R23, [R1+0x57f8] ;  /* 0x0057f80001177983 */ /* 0x000ee40000300800 */
[----:B------:R-:W-:Y:S01]  /*f1160*/  IMAD.X R31, R27, 0x1, R4, P2 ;  /* 0x000000011b1f7824 */ /* 0x000fe200010e0604 */
[----:B------:R-:W-:-:S02]  /*f1170*/  @P1 LOP3.LUT R19, R19, 0x10, RZ, 0xfc, !PT ;  /* 0x0000001013131812 */ /* 0x000fc400078efcff */
[----:B----4-:R-:W-:Y:S02]  /*f1180*/  ISETP.GE.AND P1, PT, R22, UR63, PT ;  /* 0x0000003f16007c0c */ /* 0x010fe4000bf26270 */
[----:B------:R4:W-:Y:S04]  /*f1190*/  STL.64 [R1+0x4438], R30 ;  /* 0x0044381e01007387 */ /* 0x0009e80000100a00 */
[----:B------:R-:W3:Y:S01]  /*f11a0*/  LDL.LU R22, [R1+0x57fc] ;  /* 0x0057fc0001167983 */ /* 0x000ee20000300800 */
[----:B------:R-:W-:-:S04]  /*f11b0*/  LOP3.LUT R19, R19, 0xfffffff7, RZ, 0xc0, !PT ;  /* 0xfffffff713137812 */ /* 0x000fc800078ec0ff */
[----:B------:R-:W-:-:S04]  /*f11c0*/  @P0 LOP3.LUT R19, R19, 0x8, RZ, 0xfc, !PT ;  /* 0x0000000813130812 */ /* 0x000fc800078efcff */
[----:B------:R-:W-:-:S04]  /*f11d0*/  LOP3.LUT R19, R19, 0xfffffffb, RZ, 0xc0, !PT ;  /* 0xfffffffb13137812 */ /* 0x000fc800078ec0ff */
[----:B------:R-:W-:Y:S02]  /*f11e0*/  @P1 LOP3.LUT R19, R19, 0x4, RZ, 0xfc, !PT ;  /* 0x0000000413131812 */ /* 0x000fe400078efcff */
[----:B----4-:R-:W-:-:S05]  /*f11f0*/  IADD3 R30, P2, PT, R26, R13, RZ ;  /* 0x0000000d1a1e7210 */ /* 0x010fca0007f5e0ff */
[----:B------:R-:W-:Y:S01]  /*f1200*/  IMAD.X R31, R27, 0x1, R15, P2 ;  /* 0x000000011b1f7824 */ /* 0x000fe200010e060f */
[----:B--2---:R-:W-:Y:S02]  /*f1210*/  ISETP.GE.AND P0, PT, R21, UR65, PT ;  /* 0x0000004115007c0c */ /* 0x004fe4000bf06270 */
[----:B------:R-:W2:Y:S01]  /*f1220*/  LDL.LU R21, [R1+0x5800] ;  /* 0x0058000001157983 */ /* 0x000ea20000300800 */
[----:B------:R-:W-:Y:S01]  /*f1230*/  UMOV UR65, UR66 ;  /* 0x0000004200417c82 */ /* 0x000fe20008000000 */
[----:B------:R-:W4:Y:S09]  /*f1240*/  LDCU.64 UR66, c[0x0][0x398] ;  /* 0x00007300ff4277ac */ /* 0x000f320008000a00 */
[----:B------:R-:W-:-:S04]  /*f1250*/  @P0 LOP3.LUT R20, R20, 0x20000, RZ, 0xfc, !PT ;  /* 0x0002000014140812 */ /* 0x000fc800078efcff */
[----:B------:R-:W-:Y:S02]  /*f1260*/  LOP3.LUT R20, R20, 0xfffeffff, RZ, 0xc0, !PT ;  /* 0xfffeffff14147812 */ /* 0x000fe400078ec0ff */
[----:B----4-:R-:W-:Y:S02]  /*f1270*/  ISETP.GE.AND P1, PT, R28, UR67, PT ;  /* 0x000000431c007c0c */ /* 0x010fe4000bf26270 */
[----:B------:R-:W-:Y:S01]  /*f1280*/  ISETP.GE.AND P2, PT, R25, UR69, PT ;  /* 0x0000004519007c0c */ /* 0x000fe2000bf46270 */
[----:B------:R4:W-:Y:S01]  /*f1290*/  STL.64 [R1+0x4470], R30 ;  /* 0x0044701e01007387 */ /* 0x0009e20000100a00 */
[----:B------:R-:W-:Y:S02]  /*f12a0*/  IADD3 R28, P3, PT, R26, R5, RZ ;  /* 0x000000051a1c7210 */ /* 0x000fe40007f7e0ff */
[----:B---3--:R-:W-:Y:S01]  /*f12b0*/  ISETP.GE.AND P4, PT, R23, UR73, PT ;  /* 0x0000004917007c0c */ /* 0x008fe2000bf86270 */
[----:B------:R-:W-:-:S06]  /*f12c0*/  UMOV UR63, UR15 ;  /* 0x0000000f003f7c82 */ /* 0x000fcc0008000000 */
[----:B------:R-:W-:Y:S01]  /*f12d0*/  @P1 LOP3.LUT R20, R20, 0x10000, RZ, 0xfc, !PT ;  /* 0x0001000014141812 */ /* 0x000fe200078efcff */
[C---:B------:R-:W-:Y:S01]  /*f12e0*/  IMAD.X R29, R27.reuse, 0x1, R6, P3 ;  /* 0x000000011b1d7824 */ /* 0x040fe200018e0606 */
[----:B------:R-:W-:Y:S01]  /*f12f0*/  ISETP.GE.AND P3, PT, R24, UR71, PT ;  /* 0x0000004718007c0c */ /* 0x000fe2000bf66270 */
[----:B------:R-:W3:Y:S01]  /*f1300*/  LDCU UR67, c[0x0][0x398] ;  /* 0x00007300ff4377ac */ /* 0x000ee20008000800 */
[----:B------:R-:W-:Y:S02]  /*f1310*/  LOP3.LUT R20, R20, 0xfffbffff, RZ, 0xc0, !PT ;  /* 0xfffbffff14147812 */ /* 0x000fe400078ec0ff */
[----:B------:R-:W-:Y:S01]  /*f1320*/  IADD3 R24, P5, PT, R26, R14, RZ ;  /* 0x0000000e1a187210 */ /* 0x000fe20007fbe0ff */
[----:B------:R0:W-:Y:S01]  /*f1330*/  STL.64 [R1+0x4478], R28 ;  /* 0x0044781c01007387 */ /* 0x0001e20000100a00 */
[----:B------:R-:W-:Y:S01]  /*f1340*/  @P2 LOP3.LUT R20, R20, 0x40000, RZ, 0xfc, !PT ;  /* 0x0004000014142812 */ /* 0x000fe200078efcff */
[----:B------:R-:W0:Y:S03]  /*f1350*/  LDCU UR15, c[0x0][0x398] ;  /* 0x00007300ff0f77ac */ /* 0x000e260008000800 */
[----:B------:R-:W-:Y:S01]  /*f1360*/  LOP3.LUT R20, R20, 0xfff7ffff, RZ, 0xc0, !PT ;  /* 0xfff7ffff14147812 */ /* 0x000fe200078ec0ff */
[----:B------:R-:W-:Y:S01]  /*f1370*/  IMAD.X R25, R27, 0x1, R16, P5 ;  /* 0x000000011b197824 */ /* 0x000fe200028e0610 */
[----:B------:R-:W-:Y:S01]  /*f1380*/  LOP3.LUT P1, RZ, R18, 0x8, RZ, 0xc0, !PT ;  /* 0x0000000812ff7812 */ /* 0x000fe2000782c0ff */
[----:B------:R-:W0:Y:S01]  /*f1390*/  LDCU UR71, c[0x0][0x398] ;  /* 0x00007300ff4777ac */ /* 0x000e220008000800 */
[----:B------:R-:W-:-:S02]  /*f13a0*/  @P3 LOP3.LUT R20, R20, 0x80000, RZ, 0xfc, !PT ;  /* 0x0008000014143812 */ /* 0x000fc400078efcff */
[----:B------:R-:W-:Y:S01]  /*f13b0*/  ISETP.GE.AND P5, PT, R22, UR75, PT ;  /* 0x0000004b16007c0c */ /* 0x000fe2000bfa6270 */
[----:B------:R-:W0:Y:S01]  /*f13c0*/  LDCU UR69, c[0x0][0x398] ;  /* 0x00007300ff4577ac */ /* 0x000e220008000800 */
[----:B------:R-:W-:Y:S01]  /*f13d0*/  IADD3 R22, P0, PT, R26, R7, RZ ;  /* 0x000000071a167210 */ /* 0x000fe20007f1e0ff */
[----:B------:R-:W-:Y:S01]  /*f13e0*/  STL [R1+0xca0], R20 ;  /* 0x000ca01401007387 */ /* 0x000fe20000100800 */
[----:B--2---:R-:W-:-:S03]  /*f13f0*/  ISETP.GE.AND P6, PT, R21, UR77, PT ;  /* 0x0000004d15007c0c */ /* 0x004fc6000bfc6270 */
[----:B------:R-:W-:Y:S01]  /*f1400*/  STL.64 [R1+0x4488], R24 ;  /* 0x0044881801007387 */ /* 0x000fe20000100a00 */
[----:B------:R-:W-:Y:S01]  /*f1410*/  IMAD.X R23, R27, 0x1, R8, P0 ;  /* 0x000000011b177824 */ /* 0x000fe200000e0608 */
[----:B------:R-:W-:Y:S01]  /*f1420*/  LOP3.LUT P2, RZ, R18, 0x4, RZ, 0xc0, !PT ;  /* 0x0000000412ff7812 */ /* 0x000fe2000784c0ff */
[----:B------:R-:W2:Y:S01]  /*f1430*/  LDCU UR75, c[0x0][0x398] ;  /* 0x00007300ff4b77ac */ /* 0x000ea20008000800 */
[----:B------:R-:W2:Y:S01]  /*f1440*/  LDL R34, [R1+0x3070] ;  /* 0x0030700001227983 */ /* 0x000ea20000100800 */
[----:B------:R-:W1:Y:S03]  /*f1450*/  LDCU UR73, c[0x0][0x398] ;  /* 0x00007300ff4977ac */ /* 0x000e660008000800 */
[----:B------:R-:W3:Y:S04]  /*f1460*/  LDL R32, [R1+0x3060] ;  /* 0x0030600001207983 */ /* 0x000ee80000100800 */
[----:B----4-:R-:W4:Y:S04]  /*f1470*/  LDL R30, [R1+0x2e5c] ;  /* 0x002e5c00011e7983 */ /* 0x010f280000100800 */
[----:B------:R-:W-:Y:S04]  /*f1480*/  STL.64 [R1+0x44a0], R22 ;  /* 0x0044a01601007387 */ /* 0x000fe80000100a00 */
[----:B0-----:R-:W3:Y:S04]  /*f1490*/  LDL R29, [R1+0x3064] ;  /* 0x00306400011d7983 */ /* 0x001ee80000100800 */
[----:B------:R-:W4:Y:S04]  /*f14a0*/  LDL R28, [R1+0x3068] ;  /* 0x00306800011c7983 */ /* 0x000f280000100800 */
[----:B------:R-:W1:Y:S04]  /*f14b0*/  LDL R31, [R1+0x306c] ;  /* 0x00306c00011f7983 */ /* 0x000e680000100800 */
[----:B------:R-:W4:Y:S01]  /*f14c0*/  LDL R33, [R1+0x3074] ;  /* 0x0030740001217983 */ /* 0x000f220000100800 */
[----:B------:R-:W-:Y:S01]  /*f14d0*/  IMAD.U32 R21, RZ, RZ, UR27 ;  /* 0x0000001bff157e24 */ /* 0x000fe2000f8e00ff */
[----:B------:R-:W-:Y:S01]  /*f14e0*/  UMOV UR77, UR11 ;  /* 0x0000000b004d7c82 */ /* 0x000fe20008000000 */
[----:B------:R-:W0:Y:S03]  /*f14f0*/  LDCU UR11, c[0x0][0x398] ;  /* 0x00007300ff0b77ac */ /* 0x000e260008000800 */
[----:B------:R0:W-:Y:S01]  /*f1500*/  STL [R1+0x5450], R21 ;  /* 0x0054501501007387 */ /* 0x0001e20000100800 */
[----:B------:R-:W1:Y:S03]  /*f1510*/  LDCU UR27, c[0x0][0x398] ;  /* 0x00007300ff1b77ac */ /* 0x000e660008000800 */
[----:B0-----:R-:W4:Y:S01]  /*f1520*/  LDL R21, [R1+0x3078] ;  /* 0x0030780001157983 */ /* 0x001f220000100800 */
[----:B--2---:R-:W-:-:S02]  /*f1530*/  ISETP.LT.AND P3, PT, R34, UR77, !P1 ;  /* 0x0000004d22007c0c */ /* 0x004fc4000cf61270 */
[----:B---3--:R-:W-:Y:S01]  /*f1540*/  ISETP.LT.AND P0, PT, R29, UR51, !P1 ;  /* 0x000000331d007c0c */ /* 0x008fe2000cf01270 */
[----:B------:R-:W-:-:S10]  /*f1550*/  UMOV UR77, UR63 ;  /* 0x0000003f004d7c82 */ /* 0x000fd40008000000 */
[----:B------:R-:W-:Y:S01]  /*f1560*/  @P3 LOP3.LUT R61, R61, 0x400, RZ, 0xfc, !PT ;  /* 0x000004003d3d3812 */ /* 0x000fe200078efcff */
[----:B------:R-:W0:Y:S01]  /*f1570*/  LDCU UR63, c[0x0][0x398] ;  /* 0x00007300ff3f77ac */ /* 0x000e220008000800 */
[----:B----4-:R-:W-:Y:S02]  /*f1580*/  ISETP.LT.AND P3, PT, R28, UR57, !P1 ;  /* 0x000000391c007c0c */ /* 0x010fe4000cf61270 */
[----:B------:R-:W-:Y:S01]  /*f1590*/  LOP3.LUT R61, R61, 0xffffdfff, RZ, 0xc0, !PT ;  /* 0xffffdfff3d3d7812 */ /* 0x000fe200078ec0ff */
[----:B------:R-:W2:Y:S01]  /*f15a0*/  LDCU UR57, c[0x0][0x398] ;  /* 0x00007300ff3977ac */ /* 0x000ea20008000800 */
[----:B------:R-:W3:Y:S02]  /*f15b0*/  LDCU UR51, c[0x0][0x398] ;  /* 0x00007300ff3377ac */ /* 0x000ee40008000800 */
[----:B------:R-:W-:-:S04]  /*f15c0*/  @P0 LOP3.LUT R61, R61, 0x2000, RZ, 0xfc, !PT ;  /* 0x000020003d3d0812 */ /* 0x000fc800078efcff */
[----:B------:R-:W-:-:S04]  /*f15d0*/  LOP3.LUT R61, R61, 0xffffefff, RZ, 0xc0, !PT ;  /* 0xffffefff3d3d7812 */ /* 0x000fc800078ec0ff */
[----:B------:R-:W-:Y:S02]  /*f15e0*/  @P3 LOP3.LUT R61, R61, 0x1000, RZ, 0xfc, !PT ;  /* 0x000010003d3d3812 */ /* 0x000fe400078efcff */
[----:B-1----:R-:W-:Y:S01]  /*f15f0*/  ISETP.LT.AND P3, PT, R31, UR59, !P1 ;  /* 0x0000003b1f007c0c */ /* 0x002fe2000cf61270 */
[----:B------:R-:W1:Y:S01]  /*f1600*/  LDCU UR59, c[0x0][0x398] ;  /* 0x00007300ff3b77ac */ /* 0x000e620008000800 */
[----:B------:R-:W-:-:S11]  /*f1610*/  LOP3.LUT R61, R61, 0xfffff7ff, RZ, 0xc0, !PT ;  /* 0xfffff7ff3d3d7812 */ /* 0x000fd600078ec0ff */
[----:B------:R-:W-:Y:S02]  /*f1620*/  @P3 LOP3.LUT R61, R61, 0x800, RZ, 0xfc, !PT ;  /* 0x000008003d3d3812 */ /* 0x000fe400078efcff */
[----:B------:R-:W-:Y:S01]  /*f1630*/  ISETP.LT.AND P3, PT, R33, UR53, !P1 ;  /* 0x0000003521007c0c */ /* 0x000fe2000cf61270 */
[----:B------:R-:W4:Y:S01]  /*f1640*/  LDCU UR53, c[0x0][0x398] ;  /* 0x00007300ff3577ac */ /* 0x000f220008000800 */
[----:B------:R-:W-:-:S11]  /*f1650*/  LOP3.LUT R61, R61, 0xfffffdff, RZ, 0xc0, !PT ;  /* 0xfffffdff3d3d7812 */ /* 0x000fd600078ec0ff */
[----:B------:R-:W-:Y:S02]  /*f1660*/  @P3 LOP3.LUT R61, R61, 0x200, RZ, 0xfc, !PT ;  /* 0x000002003d3d3812 */ /* 0x000fe400078efcff */
[----:B------:R-:W-:Y:S01]  /*f1670*/  ISETP.LT.AND P3, PT, R21, UR61, !P1 ;  /* 0x0000003d15007c0c */ /* 0x000fe2000cf61270 */
[----:B------:R-:W0:Y:S01]  /*f1680*/  LDCU UR61, c[0x0][0x398] ;  /* 0x00007300ff3d77ac */ /* 0x000e220008000800 */
[----:B------:R-:W-:-:S11]  /*f1690*/  LOP3.LUT R61, R61, 0xfffffeff, RZ, 0xc0, !PT ;  /* 0xfffffeff3d3d7812 */ /* 0x000fd600078ec0ff */
[----:B------:R-:W-:Y:S02]  /*f16a0*/  @P3 LOP3.LUT R61, R61, 0x100, RZ, 0xfc, !PT ;  /* 0x000001003d3d3812 */ /* 0x000fe400078efcff */
[----:B------:R-:W-:Y:S01]  /*f16b0*/  ISETP.LT.AND P3, PT, R32, UR55, !P1 ;  /* 0x0000003720007c0c */ /* 0x000fe2000cf61270 */
[----:B------:R-:W0:Y:S01]  /*f16c0*/  LDCU UR55, c[0x0][0x398] ;  /* 0x00007300ff3777ac */ /* 0x000e220008000800 */
[----:B------:R-:W-:Y:S02]  /*f16d0*/  ISETP.LT.AND P1, PT, R30, UR49, !P1 ;  /* 0x000000311e007c0c */ /* 0x000fe4000cf21270 */
[----:B------:R-:W-:Y:S01]  /*f16e0*/  LOP3.LUT R61, R61, 0xffffff7f, RZ, 0xc0, !PT ;  /* 0xffffff7f3d3d7812 */ /* 0x000fe200078ec0ff */
[----:B------:R-:W0:Y:S08]  /*f16f0*/  LDCU UR49, c[0x0][0x398] ;  /* 0x00007300ff3177ac */ /* 0x000e300008000800 */
[----:B------:R-:W-:-:S04]  /*f1700*/  @P3 LOP3.LUT R61, R61, 0x80, RZ, 0xfc, !PT ;  /* 0x000000803d3d3812 */ /* 0x000fc800078efcff */
[----:B------:R-:W-:-:S04]  /*f1710*/  LOP3.LUT R61, R61, 0xffffffbf, RZ, 0xc0, !PT ;  /* 0xffffffbf3d3d7812 */ /* 0x000fc800078ec0ff */
        /* <DEDUP_REMOVED lines=28> */
[----:B------:R-:W-:Y:S01]  /*f18e0*/  LOP3.LUT P0, RZ, R18, 0x2, RZ, 0xc0, !PT ;  /* 0x0000000212ff7812 */ /* 0x000fe2000780c0ff */
[----:B------:R-:W0:Y:S08]  /*f18f0*/  LDCU UR45, c[0x0][0x398] ;  /* 0x00007300ff2d77ac */ /* 0x000e300008000800 */
[----:B------:R-:W-:-:S02]  /*f1900*/  @P3 LOP3.LUT R60, R60, 0x80000000, RZ, 0xfc, !PT ;  /* 0x800000003c3c3812 */ /* 0x000fc400078efcff */
[----:B------:R-:W-:Y:S01]  /*f1910*/  ISETP.LT.AND P3, PT, R34, UR77, !P0 ;  /* 0x0000004d22007c0c */ /* 0x000fe2000c761270 */
[----:B------:R-:W0:Y:S01]  /*f1920*/  LDCU UR77, c[0x0][0x398] ;  /* 0x00007300ff4d77ac */ /* 0x000e220008000800 */
[----:B------:R-:W-:-:S04]  /*f1930*/  LOP3.LUT R60, R60, 0xbfffffff, RZ, 0xc0, !PT ;  /* 0xbfffffff3c3c7812 */ /* 0x000fc800078ec0ff */
        /* <DEDUP_REMOVED lines=27> */
[----:B------:R-:W0:Y:S01]  /*f1af0*/  LDCU UR11, c[0x0][0x398] ;  /* 0x00007300ff0b77ac */ /* 0x000e220008000800 */
[----:B------:R-:W-:-:S07]  /*f1b00*/  LOP3.LUT P1, RZ, R18, 0x1, RZ, 0xc0, !PT ;  /* 0x0000000112ff7812 */ /* 0x000fce000782c0ff */
[----:B------:R-:W-:Y:S02]  /*f1b10*/  @P3 LOP3.LUT R60, R60, 0x800000, RZ, 0xfc, !PT ;  /* 0x008000003c3c3812 */ /* 0x000fe400078efcff */
[----:B------:R-:W-:Y:S02]  /*f1b20*/  ISETP.LT.AND P3, PT, R34, UR10, !P1 ;  /* 0x0000000a22007c0c */ /* 0x000fe4000cf61270 */
        /* <DEDUP_REMOVED lines=30> */
[----:B------:R-:W-:-:S04]  /*f1d10*/  @P3 LOP3.LUT R60, R60, 0x8000, RZ, 0xfc, !PT ;  /* 0x000080003c3c3812 */ /* 0x000fc800078efcff */
[----:B------:R-:W-:-:S04]  /*f1d20*/  LOP3.LUT R60, R60, 0xffffbfff, RZ, 0xc0, !PT ;  /* 0xffffbfff3c3c7812 */ /* 0x000fc800078ec0ff */
[----:B------:R-:W-:Y:S02]  /*f1d30*/  @P1 LOP3.LUT R60, R60, 0x4000, RZ, 0xfc, !PT ;  /* 0x000040003c3c1812 */ /* 0x000fe400078efcff */
[----:B------:R-:W-:Y:S02]  /*f1d40*/  ISETP.LT.AND P1, PT, R34, UR14, !P2 ;  /* 0x0000000e22007c0c */ /* 0x000fe4000d721270 */
[----:B------:R-:W-:Y:S01]  /*f1d50*/  ISETP.LT.AND P3, PT, R29, UR75, !P2 ;  /* 0x0000004b1d007c0c */ /* 0x000fe2000d761270 */
[----:B------:R-:W0:Y:S01]  /*f1d60*/  LDCU UR75, c[0x0][0x398] ;  /* 0x00007300ff4b77ac */ /* 0x000e220008000800 */
[----:B------:R-:W-:-:S09]  /*f1d70*/  LOP3.LUT R60, R60, 0xfffffbff, RZ, 0xc0, !PT ;  /* 0xfffffbff3c3c7812 */ /* 0x000fd200078ec0ff */
        /* <DEDUP_REMOVED lines=16> */
[----:B------:R-:W1:Y:S01]  /*f1e80*/  LDCU UR27, c[0x0][0x398] ;  /* 0x00007300ff1b77ac */ /* 0x000e620008000800 */
[----:B------:R-:W-:-:S11]  /*f1e90*/  LOP3.LUT R60, R60, 0xfffffeff, RZ, 0xc0, !PT ;  /* 0xfffffeff3c3c7812 */ /* 0x000fd600078ec0ff */
[----:B------:R-:W-:Y:S02]  /*f1ea0*/  @P3 LOP3.LUT R60, R60, 0x100, RZ, 0xfc, !PT ;  /* 0x000001003c3c3812 */ /* 0x000fe400078efcff */
[----:B----4-:R-:W-:Y:S01]  /*f1eb0*/  ISETP.LT.AND P3, PT, R32, UR53, !P2 ;  /* 0x0000003520007c0c */ /* 0x010fe2000d761270 */
[----:B------:R-:W4:Y:S01]  /*f1ec0*/  LDCU UR53, c[0x0][0x398] ;  /* 0x00007300ff3577ac */ /* 0x000f220008000800 */
[----:B0-----:R-:W-:Y:S02]  /*f1ed0*/  ISETP.LT.AND P2, PT, R30, UR63, !P2 ;  /* 0x0000003f1e007c0c */ /* 0x001fe4000d741270 */
[----:B------:R-:W-:Y:S01]  /*f1ee0*/  LOP3.LUT R60, R60, 0xffffff7f, RZ, 0xc0, !PT ;  /* 0xffffff7f3c3c7812 */ /* 0x000fe200078ec0ff */
[----:B------:R-:W0:Y:S01]  /*f1ef0*/  LDCU UR63, c[0x0][0x398] ;  /* 0x00007300ff3f77ac */ /* 0x000e220008000800 */
[----:B------:R-:W-:-:S07]  /*f1f00*/  LOP3.LUT P0, RZ, R19, 0x40000000, RZ, 0xc0, !PT ;  /* 0x4000000013ff7812 */ /* 0x000fce000780c0ff */
[----:B------:R-:W-:Y:S02]  /*f1f10*/  @P3 LOP3.LUT R60, R60, 0x80, RZ, 0xfc, !PT ;  /* 0x000000803c3c3812 */ /* 0x000fe400078efcff */
[----:B------:R-:W-:Y:S01]  /*f1f20*/  ISETP.LT.AND P3, PT, R34, UR6, !P0 ;  /* 0x0000000622007c0c */ /* 0x000fe2000c761270 */
[----:B------:R-:W0:Y:S01]  /*f1f30*/  LDCU UR6, c[0x0][0x398] ;  /* 0x00007300ff0677ac */ /* 0x000e220008000800 */
[----:B------:R-:W-:-:S04]  /*f1f40*/  LOP3.LUT R60, R60, 0xffffffbf, RZ, 0xc0, !PT ;  /* 0xffffffbf3c3c7812 */ /* 0x000fc800078ec0ff */
[----:B------:R-:W-:Y:S02]  /*f1f50*/  @P2 LOP3.LUT R60, R60, 0x40, RZ, 0xfc, !PT ;  /* 0x000000403c3c2812 */ /* 0x000fe400078efcff */
[----:B-1----:R-:W-:Y:S01]  /*f1f60*/  ISETP.LT.AND P2, PT, R29, UR59, !P0 ;  /* 0x0000003b1d007c0c */ /* 0x002fe2000c741270 */
[----:B------:R-:W1:Y:S01]  /*f1f70*/  LDCU UR59, c[0x0][0x398] ;  /* 0x00007300ff3b77ac */ /* 0x000e620008000800 */
[----:B------:R-:W-:-:S04]  /*f1f80*/  LOP3.LUT R60, R60, 0xfffffffb, RZ, 0xc0, !PT ;  /* 0xfffffffb3c3c7812 */ /* 0x000fc800078ec0ff */
[----:B------:R-:W-:Y:S02]  /*f1f90*/  @P3 LOP3.LUT R60, R60, 0x4, RZ, 0xfc, !PT ;  /* 0x000000043c3c3812 */ /* 0x000fe400078efcff */
[----:B--2---:R-:W-:Y:S01]  /*f1fa0*/  ISETP.LT.AND P3, PT, R28, UR57, !P0 ;  /* 0x000000391c007c0c */ /* 0x004fe2000c761270 */
[----:B------:R-:W2:Y:S01]  /*f1fb0*/  LDCU UR57, c[0x0][0x398] ;  /* 0x00007300ff3977ac */ /* 0x000ea20008000800 */
        /* <DEDUP_REMOVED lines=12> */
[----:B---3--:R-:W-:Y:S01]  /*f2080*/  ISETP.LT.AND P3, PT, R21, UR51, !P0 ;  /* 0x0000003315007c0c */ /* 0x008fe2000c761270 */
[----:B------:R-:W3:Y:S01]  /*f2090*/  LDCU UR51, c[0x0][0x398] ;  /* 0x00007300ff3377ac */ /* 0x000ee20008000800 */
        /* <DEDUP_REMOVED lines=16> */
[----:B------:R-:W-:-:S02]  /*f21a0*/  @P0 LOP3.LUT R59, R59, 0x4000000, RZ, 0xfc, !PT ;  /* 0x040000003b3b0812 */ /* 0x000fc400078efcff */
[----:B------:R-:W-:Y:S01]  /*f21b0*/  ISETP.LT.AND P0, PT, R28, UR23, !P1 ;  /* 0x000000171c007c0c */ /* 0x000fe2000cf01270 */
[----:B------:R-:W0:Y:S01]  /*f21c0*/  LDCU UR23, c[0x0][0x398] ;  /* 0x00007300ff1777ac */ /* 0x000e220008000800 */
[----:B------:R-:W-:-:S04]  /*f21d0*/  LOP3.LUT R59, R59, 0xdfffffff, RZ, 0xc0, !PT ;  /* 0xdfffffff3b3b7812 */ /* 0x000fc800078ec0ff */
[----:B------:R-:W-:Y:S02]  /*f21e0*/  @P3 LOP3.LUT R59, R59, 0x20000000, RZ, 0xfc, !PT ;  /* 0x200000003b3b3812 */ /* 0x000fe400078efcff */
        /* <DEDUP_REMOVED lines=57> */
[----:B------:R-:W1:Y:S01]  /*f2580*/  LDCU UR16, c[0x0][0x398] ;  /* 0x00007300ff1077ac */ /* 0x000e620008000800 */
[----:B0-----:R-:W-:Y:S02]  /*f2590*/  ISETP.LT.AND P3, PT, R29, UR65, !P0 ;  /* 0x000000411d007c0c */ /* 0x001fe4000c761270 */
        /* <DEDUP_REMOVED lines=23> */
[----:B------:R-:W-:Y:S02]  /*f2710*/  LOP3.LUT R59, R59, 0xffffff7f, RZ, 0xc0, !PT ;  /* 0xffffff7f3b3b7812 */ /* 0x000fe400078ec0ff */
[----:B------:R-:W-:Y:S02]  /*f2720*/  LOP3.LUT P1, RZ, R19, 0x4000000, RZ, 0xc0, !PT ;  /* 0x0400000013ff7812 */ /* 0x000fe4000782c0ff */
[----:B------:R-:W-:Y:S01]  /*f2730*/  ISETP.LT.AND P0, PT, R30, UR69, !P0 ;  /* 0x000000451e007c0c */ /* 0x000fe2000c701270 */
[----:B------:R-:W0:Y:S06]  /*f2740*/  LDCU UR69, c[0x0][0x398] ;  /* 0x00007300ff4577ac */ /* 0x000e2c0008000800 */
[----:B------:R-:W-:-:S02]  /*f2750*/  @P3 LOP3.LUT R59, R59, 0x80, RZ, 0xfc, !PT ;  /* 0x000000803b3b3812 */ /* 0x000fc400078efcff */
[----:B------:R-:W-:Y:S01]  /*f2760*/  ISETP.LT.AND P3, PT, R34, UR18, !P1 ;  /* 0x0000001222007c0c */ /* 0x000fe2000cf61270 */
[----:B------:R-:W0:Y:S01]  /*f2770*/  LDCU UR18, c[0x0][0x398] ;  /* 0x00007300ff1277ac */ /* 0x000e220008000800 */
[----:B------:R-:W-:-:S04]  /*f2780*/  LOP3.LUT R59, R59, 0xffffffbf, RZ, 0xc0, !PT ;  /* 0xffffffbf3b3b7812 */ /* 0x000fc800078ec0ff */
[----:B------:R-:W-:-:S04]  /*f2790*/  @P0 LOP3.LUT R59, R59, 0x40, RZ, 0xfc, !PT ;  /* 0x000000403b3b0812 */ /* 0x000fc800078efcff */
[----:B------:R-:W-:-:S04]  /*f27a0*/  LOP3.LUT R59, R59, 0xfffffffb, RZ, 0xc0, !PT ;  /* 0xfffffffb3b3b7812 */ /* 0x000fc800078ec0ff */
[----:B------:R-:W-:Y:S02]  /*f27b0*/  @P3 LOP3.LUT R59, R59, 0x4, RZ, 0xfc, !PT ;  /* 0x000000043b3b3812 */ /* 0x000fe400078efcff */
[----:B0-----:R-:W-:Y:S01]  /*f27c0*/  ISETP.LT.AND P3, PT, R29, UR18, !P1 ;  /* 0x000000121d007c0c */ /* 0x001fe2000cf61270 */
        /* <DEDUP_REMOVED lines=19> */
[----:B----4-:R-:W-:Y:S01]  /*f2900*/  ISETP.LT.AND P3, PT, R32, UR53, !P1 ;  /* 0x0000003520007c0c */ /* 0x010fe2000cf61270 */
[----:B------:R-:W4:Y:S01]  /*f2910*/  LDCU UR53, c[0x0][0x398] ;  /* 0x00007300ff3577ac */ /* 0x000f220008000800 */
        /* <DEDUP_REMOVED lines=56> */
[----:B--2---:R-:W-:Y:S01]  /*f2ca0*/  ISETP.LT.AND P3, PT, R33, UR57, !P0 ;  /* 0x0000003921007c0c */ /* 0x004fe2000c761270 */
[----:B------:R-:W2:Y:S01]  /*f2cb0*/  LDCU UR57, c[0x0][0x398] ;  /* 0x00007300ff3977ac */ /* 0x000ea20008000800 */
[----:B------:R-:W-:-:S11]  /*f2cc0*/  LOP3.LUT R58, R58, 0xfffdffff, RZ, 0xc0, !PT ;  /* 0xfffdffff3a3a7812 */ /* 0x000fd600078ec0ff */
[----:B------:R-:W-:Y:S02]  /*f2cd0*/  @P3 LOP3.LUT R58, R58, 0x20000, RZ, 0xfc, !PT ;  /* 0x000200003a3a3812 */ /* 0x000fe400078efcff */
[----:B-1----:R-:W-:Y:S01]  /*f2ce0*/  ISETP.LT.AND P3, PT, R21, UR59, !P0 ;  /* 0x0000003b15007c0c */ /* 0x002fe2000c761270 */
[----:B------:R-:W1:Y:S01]  /*f2cf0*/  LDCU UR59, c[0x0][0x398] ;  /* 0x00007300ff3b77ac */ /* 0x000e620008000800 */
        /* <DEDUP_REMOVED lines=124> */
[----:B----4-:R-:W-:Y:S01]  /*f34c0*/  ISETP.LT.AND P3, PT, R33, UR53, !P1 ;  /* 0x0000003521007c0c */ /* 0x010fe2000cf61270 */
[----:B------:R-:W4:Y:S01]  /*f34d0*/  LDCU UR53, c[0x0][0x398] ;  /* 0x00007300ff3577ac */ /* 0x000f220008000800 */
        /* <DEDUP_REMOVED lines=49> */
[----:B------:R-:W1:Y:S01]  /*f37f0*/  LDCU UR34, c[0x0][0x398] ;  /* 0x00007300ff2277ac */ /* 0x000e620008000800 */
        /* <DEDUP_REMOVED lines=26> */
[----:B--2---:R-:W-:Y:S02]  /*f39a0*/  ISETP.LT.AND P0, PT, R30, UR57, !P0 ;  /* 0x000000391e007c0c */ /* 0x004fe4000c701270 */
[----:B------:R-:W-:Y:S01]  /*f39b0*/  LOP3.LUT R56, R56, 0x7fffffff, RZ, 0xc0, !PT ;  /* 0x7fffffff38387812 */ /* 0x000fe200078ec0ff */
[----:B------:R-:W2:Y:S01]  /*f39c0*/  LDCU UR57, c[0x0][0x398] ;  /* 0x00007300ff3977ac */ /* 0x000ea20008000800 */
        /* <DEDUP_REMOVED lines=63> */
[----:B-1----:R-:W-:Y:S02]  /*f3dc0*/  ISETP.LT.AND P2, PT, R30, UR59, !P2 ;  /* 0x0000003b1e007c0c */ /* 0x002fe4000d741270 */
[----:B------:R-:W-:Y:S01]  /*f3dd0*/  LOP3.LUT R56, R56, 0xffff7fff, RZ, 0xc0, !PT ;  /* 0xffff7fff38387812 */ /* 0x000fe200078ec0ff */
[----:B------:R-:W1:Y:S01]  /*f3de0*/  LDCU UR59, c[0x0][0x398] ;  /* 0x00007300ff3b77ac */ /* 0x000e620008000800 */
        /* <DEDUP_REMOVED lines=86> */
[----:B----4-:R-:W-:Y:S01]  /*f4350*/  ISETP.LT.AND P3, PT, R33, UR53, !P2 ;  /* 0x0000003521007c0c */ /* 0x010fe2000d761270 */
        /* <DEDUP_REMOVED lines=26> */
[----:B---3--:R-:W-:Y:S01]  /*f4500*/  ISETP.LT.AND P3, PT, R31, UR51, !P0 ;  /* 0x000000331f007c0c */ /* 0x008fe2000c761270 */
[----:B------:R-:W3:Y:S01]  /*f4510*/  LDCU UR51, c[0x0][0x398] ;  /* 0x00007300ff3377ac */ /* 0x000ee20008000800 */
        /* <DEDUP_REMOVED lines=14> */
[----:B------:R-:W-:Y:S02]  /*f4600*/  ISETP.LT.AND P0, PT, R30, UR20, !P0 ;  /* 0x000000141e007c0c */ /* 0x000fe4000c701270 */
[----:B------:R-:W-:Y:S01]  /*f4610*/  LOP3.LUT R55, R55, 0xffff7fff, RZ, 0xc0, !PT ;  /* 0xffff7fff37377812 */ /* 0x000fe200078ec0ff */
[----:B------:R-:W1:Y:S01]  /*f4620*/  LDCU UR20, c[0x0][0x398] ;  /* 0x00007300ff1477ac */ /* 0x000e620008000800 */
[----:B------:R-:W-:-:S07]  /*f4630*/  LOP3.LUT P1, RZ, R19, 0x800, RZ, 0xc0, !PT ;  /* 0x0000080013ff7812 */ /* 0x000fce000782c0ff */
[----:B------:R-:W-:Y:S02]  /*f4640*/  @P3 LOP3.LUT R55, R55, 0x8000, RZ, 0xfc, !PT ;  /* 0x0000800037373812 */ /* 0x000fe400078efcff */
[----:B0-----:R-:W-:Y:S01]  /*f4650*/  ISETP.LT.AND P3, PT, R29, UR65, !P1 ;  /* 0x000000411d007c0c */ /* 0x001fe2000cf61270 */
[----:B------:R-:W0:Y:S01]  /*f4660*/  LDCU UR65, c[0x0][0x398] ;  /* 0x00007300ff4177ac */ /* 0x000e220008000800 */
[----:B------:R-:W-:-:S04]  /*f4670*/  LOP3.LUT R55, R55, 0xffffbfff, RZ, 0xc0, !PT ;  /* 0xffffbfff37377812 */ /* 0x000fc800078ec0ff */
[----:B------:R-:W-:Y:S02]  /*f4680*/  @P0 LOP3.LUT R55, R55, 0x4000, RZ, 0xfc, !PT ;  /* 0x0000400037370812 */ /* 0x000fe400078efcff */
[----:B--2---:R-:W-:Y:S01]  /*f4690*/  ISETP.LT.AND P0, PT, R28, UR57, !P1 ;  /* 0x000000391c007c0c */ /* 0x004fe2000cf01270 */
[----:B------:R-:W2:Y:S01]  /*f46a0*/  LDCU UR57, c[0x0][0x398] ;  /* 0x00007300ff3977ac */ /* 0x000ea20008000800 */
        /* <DEDUP_REMOVED lines=60> */
[----:B------:R-:W-:-:S09]  /*f4a70*/  LOP3.LUT P0, RZ, R19, 0x200, RZ, 0xc0, !PT ;  /* 0x0000020013ff7812 */ /* 0x000fd2000780c0ff */
[----:B------:R-:W-:Y:S02]  /*f4a80*/  @P3 LOP3.LUT R54, R54, 0x40000000, RZ, 0xfc, !PT ;  /* 0x4000000036363812 */ /* 0x000fe400078efcff */
[----:B------:R-:W-:Y:S01]  /*f4a90*/  ISETP.LT.AND P3, PT, R34, UR50, !P0 ;  /* 0x0000003222007c0c */ /* 0x000fe2000c761270 */
[----:B------:R-:W1:Y:S01]  /*f4aa0*/  LDCU UR50, c[0x0][0x398] ;  /* 0x00007300ff3277ac */ /* 0x000e620008000800 */
[----:B------:R-:W-:-:S11]  /*f4ab0*/  LOP3.LUT R54, R54, 0xfbffffff, RZ, 0xc0, !PT ;  /* 0xfbffffff36367812 */ /* 0x000fd600078ec0ff */
        /* <DEDUP_REMOVED lines=20> */
[----:B------:R-:W-:Y:S02]  /*f4c00*/  R2UR.FILL UR10, R53 ;  /* 0x00000000350a72ca */ /* 0x000fe400004e0000 */
[----:B------:R-:W2:Y:S07]  /*f4c10*/  LDL.LU R53, [R1+0x5980] ;  /* 0x0059800001357983 */ /* 0x000eae0000300800 */
[----:B------:R-:W-:-:S02]  /*f4c20*/  @P3 LOP3.LUT R54, R54, 0x1000000, RZ, 0xfc, !PT ;  /* 0x0100000036363812 */ /* 0x000fc400078efcff */
        /* <DEDUP_REMOVED lines=102> */
[----:B--2---:R-:W-:Y:S01]  /*f5290*/  LOP3.LUT R53, R53, 0x7fffffff, RZ, 0xc0, !PT ;  /* 0x7fffffff35357812 */ /* 0x004fe200078ec0ff */
[----:B------:R-:W2:Y:S01]  /*f52a0*/  LDCU UR18, c[0x0][0x398] ;  /* 0x00007300ff1277ac */ /* 0x000ea20008000800 */
        /* <DEDUP_REMOVED lines=20> */
[----:B----4-:R-:W-:Y:S01]  /*f53f0*/  ISETP.LT.AND P3, PT, R33, UR53, !P1 ;  /* 0x0000003521007c0c */ /* 0x010fe2000cf61270 */
[----:B------:R-:W4:Y:S01]  /*f5400*/  LDCU UR53, c[0x0][0x398] ;  /* 0x00007300ff3577ac */ /* 0x000f220008000800 */
[----:B------:R-:W-:-:S11]  /*f5410*/  LOP3.LUT R53, R53, 0xfdffffff, RZ, 0xc0, !PT ;  /* 0xfdffffff35357812 */ /* 0x000fd600078ec0ff */
[----:B------:R-:W-:Y:S02]  /*f5420*/  @P3 LOP3.LUT R53, R53, 0x2000000, RZ, 0xfc, !PT ;  /* 0x0200000035353812 */ /* 0x000fe400078efcff */
[----:B-1----:R-:W-:Y:S01]  /*f5430*/  ISETP.LT.AND P3, PT, R21, UR59, !P1 ;  /* 0x0000003b15007c0c */ /* 0x002fe2000cf61270 */
[----:B------:R-:W1:Y:S01]  /*f5440*/  LDCU UR59, c[0x0][0x398] ;  /* 0x00007300ff3b77ac */ /* 0x000e620008000800 */
[----:B------:R-:W-:Y:S02]  /*f5450*/  LOP3.LUT R53, R53, 0xfeffffff, RZ, 0xc0, !PT ;  /* 0xfeffffff35357812 */ /* 0x000fe400078ec0ff */
[----:B------:R-:W-:Y:S02]  /*f5460*/  R2UR.FILL UR14, R52 ;  /* 0x00000000340e72ca */ /* 0x000fe400004e0000 */
[----:B------:R-:W2:Y:S07]  /*f5470*/  LDL.LU R52, [R1+0x597c] ;  /* 0x00597c0001347983 */ /* 0x000eae0000300800 */
[----:B------:R-:W-:-:S02]  /*f5480*/  @P3 LOP3.LUT R53, R53, 0x1000000, RZ, 0xfc, !PT ;  /* 0x0100000035353812 */ /* 0x000fc400078efcff */
        /* <DEDUP_REMOVED lines=103> */
[----:B------:R-:W2:Y:S08]  /*f5b00*/  LDCU UR48, c[0x0][0x3b8] ;  /* 0x00007700ff3077ac */ /* 0x000eb00008000800 */
[----:B------:R-:W-:-:S02]  /*f5b10*/  @P0 LOP3.LUT R52, R52, 0x80000000, RZ, 0xfc, !PT ;  /* 0x8000000034340812 */ /* 0x000fc400078efcff */
[----:B------:R-:W-:Y:S02]  /*f5b20*/  LOP3.LUT P0, RZ, R20, 0x20000, RZ, 0xc0, !PT ;  /* 0x0002000014ff7812 */ /* 0x000fe4000780c0ff */
[----:B------:R-:W-:-:S04]  /*f5b30*/  LOP3.LUT R52, R52, 0xbfffffff, RZ, 0xc0, !PT ;  /* 0xbfffffff34347812 */ /* 0x000fc800078ec0ff */
[----:B------:R-:W-:Y:S02]  /*f5b40*/  @P1 LOP3.LUT R52, R52, 0x40000000, RZ, 0xfc, !PT ;  /* 0x4000000034341812 */ /* 0x000fe400078efcff */
[----:B------:R-:W-:Y:S02]  /*f5b50*/  ISETP.LT.AND P1, PT, R34, UR66, !P0 ;  /* 0x0000004222007c0c */ /* 0x000fe4000c721270 */
[C---:B------:R-:W-:Y:S02]  /*f5b60*/  LOP3.LUT P2, RZ, R20.reuse, 0x40000, RZ, 0xc0, !PT ;  /* 0x0004000014ff7812 */ /* 0x040fe4000784c0ff */
[----:B------:R-:W-:Y:S01]  /*f5b70*/  LOP3.LUT P3, RZ, R20, 0x80000, RZ, 0xc0, !PT ;  /* 0x0008000014ff7812 */ /* 0x000fe2000786c0ff */
[----:B0-----:R-:W-:Y:S01]  /*f5b80*/  VIADD R25, R26, UR63 ;  /* 0x0000003f1a197c36 */ /* 0x001fe20008000000 */
[----:B------:R-:W-:Y:S01]  /*f5b90*/  LOP3.LUT R52, R52, 0xfbffffff, RZ, 0xc0, !PT ;  /* 0xfbffffff34347812 */ /* 0x000fe200078ec0ff */
[----:B------:R-:W0:Y:S06]  /*f5ba0*/  LDCU UR66, c[0x0][0x398] ;  /* 0x00007300ff4277ac */ /* 0x000e2c0008000800 */
[----:B------:R-:W-:-:S02]  /*f5bb0*/  @P1 LOP3.LUT R52, R52, 0x4000000, RZ, 0xfc, !PT ;  /* 0x0400000034341812 */ /* 0x000fc400078efcff */
[----:B------:R-:W-:Y:S01]  /*f5bc0*/  ISETP.LT.AND P1, PT, R29, UR6, !P0 ;  /* 0x000000061d007c0c */ /* 0x000fe2000c721270 */
[----:B------:R-:W0:Y:S01]  /*f5bd0*/  LDCU UR6, c[0x0][0x398] ;  /* 0x00007300ff0677ac */ /* 0x000e220008000800 */
[----:B------:R-:W-:-:S11]  /*f5be0*/  LOP3.LUT R52, R52, 0xdfffffff, RZ, 0xc0, !PT ;  /* 0xdfffffff34347812 */ /* 0x000fd600078ec0ff */
[----:B------:R-:W-:Y:S02]  /*f5bf0*/  @P1 LOP3.LUT R52, R52, 0x20000000, RZ, 0xfc, !PT ;  /* 0x2000000034341812 */ /* 0x000fe400078efcff */
[----:B------:R-:W-:Y:S01]  /*f5c00*/  ISETP.LT.AND P1, PT, R28, UR67, !P0 ;  /* 0x000000431c007c0c */ /* 0x000fe2000c721270 */
[----:B------:R-:W-:Y:S01]  /*f5c10*/  VIADD R24, R25, UR62 ;  /* 0x0000003e19187c36 */ /* 0x000fe20008000000 */
[----:B------:R-:W-:Y:S01]  /*f5c20*/  LOP3.LUT R52, R52, 0xefffffff, RZ, 0xc0, !PT ;  /* 0xefffffff34347812 */ /* 0x000fe200078ec0ff */
[----:B------:R-:W0:Y:S10]  /*f5c30*/  LDCU UR67, c[0x0][0x398] ;  /* 0x00007300ff4377ac */ /* 0x000e340008000800 */
[----:B------:R-:W-:-:S02]  /*f5c40*/  @P1 LOP3.LUT R52, R52, 0x10000000, RZ, 0xfc, !PT ;  /* 0x1000000034341812 */ /* 0x000fc400078efcff */
        /* <DEDUP_REMOVED lines=12> */
[----:B------:R-:W-:Y:S02]  /*f5d10*/  ISETP.LT.AND P1, PT, R32, UR23, !P0 ;  /* 0x0000001720007c0c */ /* 0x000fe4000c721270 */
[----:B------:R-:W-:Y:S01]  /*f5d20*/  ISETP.LT.AND P0, PT, R30, UR24, !P0 ;  /* 0x000000181e007c0c */ /* 0x000fe2000c701270 */
[----:B------:R-:W0:Y:S01]  /*f5d30*/  LDCU UR24, c[0x0][0x398] ;  /* 0x00007300ff1877ac */ /* 0x000e220008000800 */
[----:B------:R-:W-:-:S09]  /*f5d40*/  LOP3.LUT R52, R52, 0xff7fffff, RZ, 0xc0, !PT ;  /* 0xff7fffff34347812 */ /* 0x000fd200078ec0ff */
[----:B------:R-:W-:Y:S02]  /*f5d50*/  @P1 LOP3.LUT R52, R52, 0x800000, RZ, 0xfc, !PT ;  /* 0x0080000034341812 */ /* 0x000fe400078efcff */
[----:B------:R-:W-:Y:S02]  /*f5d60*/  LOP3.LUT P1, RZ, R20, 0x10000, RZ, 0xc0, !PT ;  /* 0x0001000014ff7812 */ /* 0x000fe4000782c0ff */
[----:B------:R-:W-:-:S04]  /*f5d70*/  LOP3.LUT R52, R52, 0xffbfffff, RZ, 0xc0, !PT ;  /* 0xffbfffff34347812 */ /* 0x000fc800078ec0ff */
[----:B------:R-:W-:Y:S02]  /*f5d80*/  @P0 LOP3.LUT R52, R52, 0x400000, RZ, 0xfc, !PT ;  /* 0x0040000034340812 */ /* 0x000fe400078efcff */
[----:B------:R-:W-:Y:S01]  /*f5d90*/  ISETP.LT.AND P0, PT, R34, UR68, !P1 ;  /* 0x0000004422007c0c */ /* 0x000fe2000cf01270 */
[----:B------:R-:W0:Y:S01]  /*f5da0*/  LDCU UR68, c[0x0][0x398] ;  /* 0x00007300ff4477ac */ /* 0x000e220008000800 */
[----:B------:R-:W-:-:S11]  /*f5db0*/  LOP3.LUT R52, R52, 0xfffbffff, RZ, 0xc0, !PT ;  /* 0xfffbffff34347812 */ /* 0x000fd600078ec0ff */
[----:B------:R-:W-:Y:S02]  /*f5dc0*/  @P0 LOP3.LUT R52, R52, 0x40000, RZ, 0xfc, !PT ;  /* 0x0004000034340812 */ /* 0x000fe400078efcff */
[----:B------:R-:W-:Y:S01]  /*f5dd0*/  ISETP.LT.AND P0, PT, R29, UR22, !P1 ;  /* 0x000000161d007c0c */ /* 0x000fe2000cf01270 */
[----:B------:R-:W0:Y:S01]  /*f5de0*/  LDCU.64 UR22, c[0x0][0x398] ;  /* 0x00007300ff1677ac */ /* 0x000e220008000a00 */
[----:B------:R-:W-:-:S11]  /*f5df0*/  LOP3.LUT R52, R52, 0xffdfffff, RZ, 0xc0, !PT ;  /* 0xffdfffff34347812 */ /* 0x000fd600078ec0ff */
[----:B------:R-:W-:Y:S02]  /*f5e00*/  @P0 LOP3.LUT R52, R52, 0x200000, RZ, 0xfc, !PT ;  /* 0x0020000034340812 */ /* 0x000fe400078efcff */
[----:B------:R-:W-:Y:S02]  /*f5e10*/  ISETP.LT.AND P0, PT, R28, UR8, !P1 ;  /* 0x000000081c007c0c */ /* 0x000fe4000cf01270 */
        /* <DEDUP_REMOVED lines=18> */
[----:B------:R-:W0:Y:S08]  /*f5f40*/  LDCU.64 UR8, c[0x0][0x398] ;  /* 0x00007300ff0877ac */ /* 0x000e300008000a00 */
[----:B------:R-:W-:-:S04]  /*f5f50*/  @P0 LOP3.LUT R52, R52, 0x8000, RZ, 0xfc, !PT ;  /* 0x0000800034340812 */ /* 0x000fc800078efcff */
[----:B------:R-:W-:-:S04]  /*f5f60*/  LOP3.LUT R52, R52, 0xffffbfff, RZ, 0xc0, !PT ;  /* 0xffffbfff34347812 */ /* 0x000fc800078ec0ff */
[----:B------:R-:W-:Y:S02]  /*f5f70*/  @P1 LOP3.LUT R52, R52, 0x4000, RZ, 0xfc, !PT ;  /* 0x0000400034341812 */ /* 0x000fe400078efcff */
[----:B------:R-:W-:Y:S01]  /*f5f80*/  ISETP.LT.AND P1, PT, R34, UR70, !P2 ;  /* 0x0000004622007c0c */ /* 0x000fe2000d721270 */
[----:B------:R-:W0:Y:S01]  /*f5f90*/  LDCU UR70, c[0x0][0x398] ;  /* 0x00007300ff4677ac */ /* 0x000e220008000800 */
[----:B------:R-:W-:-:S11]  /*f5fa0*/  LOP3.LUT R52, R52, 0xfffffbff, RZ, 0xc0, !PT ;  /* 0xfffffbff34347812 */ /* 0x000fd600078ec0ff */
[----:B------:R-:W-:Y:S02]  /*f5fb0*/  @P1 LOP3.LUT R52, R52, 0x400, RZ, 0xfc, !PT ;  /* 0x0000040034341812 */ /* 0x000fe400078efcff */
[----:B0-----:R-:W-:Y:S02]  /*f5fc0*/  ISETP.LT.AND P1, PT, R29, UR70, !P2 ;  /* 0x000000461d007c0c */ /* 0x001fe4000d721270 */
[----:B------:R-:W-:-:S11]  /*f5fd0*/  LOP3.LUT R52, R52, 0xffffdfff, RZ, 0xc0, !PT ;  /* 0xffffdfff34347812 */ /* 0x000fd600078ec0ff */
[----:B------:R-:W-:Y:S02]  /*f5fe0*/  @P1 LOP3.LUT R52, R52, 0x2000, RZ, 0xfc, !PT ;  /* 0x0000200034341812 */ /* 0x000fe400078efcff */
[----:B------:R-:W-:Y:S02]  /*f5ff0*/  ISETP.LT.AND P1, PT, R28, UR71, !P2 ;  /* 0x000000471c007c0c */ /* 0x000fe4000d721270 */
[----:B------:R-:W-:Y:S02]  /*f6000*/  R2UR UR71, R51 ;  /* 0x00000000334772ca */ /* 0x000fe400000e0000 */
[----:B------:R-:W2:Y:S01]  /*f6010*/  LDL.LU R51, [R1+0x5978] ;  /* 0x0059780001337983 */ /* 0x000ea20000300800 */
[----:B------:R-:W-:-:S08]  /*f6020*/  LOP3.LUT R52, R52, 0xffffefff, RZ, 0xc0, !PT ;  /* 0xffffefff34347812 */ /* 0x000fd000078ec0ff */
[----:B------:R-:W-:Y:S02]  /*f6030*/  @P1 LOP3.LUT R52, R52, 0x1000, RZ, 0xfc, !PT ;  /* 0x0000100034341812 */ /* 0x000fe400078efcff */
[----:B------:R-:W-:Y:S02]  /*f6040*/  ISETP.LT.AND P1, PT, R31, UR6, !P2 ;  /* 0x000000061f007c0c */ /* 0x000fe4000d721270 */
[----:B------:R-:W-:-:S11]  /*f6050*/  LOP3.LUT R52, R52, 0xfffff7ff, RZ, 0xc0, !PT ;  /* 0xfffff7ff34347812 */ /* 0x000fd600078ec0ff */
[----:B------:R-:W-:Y:S02]  /*f6060*/  @P1 LOP3.LUT R52, R52, 0x800, RZ, 0xfc, !PT ;  /* 0x0000080034341812 */ /* 0x000fe400078efcff */
[----:B------:R-:W-:Y:S02]  /*f6070*/  ISETP.LT.AND P1, PT, R33, UR77, !P2 ;  /* 0x0000004d21007c0c */ /* 0x000fe4000d721270 */
[----:B------:R-:W-:-:S11]  /*f6080*/  LOP3.LUT R52, R52, 0xfffffdff, RZ, 0xc0, !PT ;  /* 0xfffffdff34347812 */ /* 0x000fd600078ec0ff */
[----:B------:R-:W-:Y:S02]  /*f6090*/  @P1 LOP3.LUT R52, R52, 0x200, RZ, 0xfc, !PT ;  /* 0x0000020034341812 */ /* 0x000fe400078efcff */
[----:B------:R-:W-:Y:S01]  /*f60a0*/  ISETP.LT.AND P1, PT, R21, UR7, !P2 ;  /* 0x0000000715007c0c */ /* 0x000fe2000d721270 */
[----:B------:R-:W0:Y:S01]  /*f60b0*/  LDCU.64 UR6, c[0x0][0x398] ;  /* 0x00007300ff0677ac */ /* 0x000e220008000a00 */
[----:B------:R-:W-:-:S11]  /*f60c0*/  LOP3.LUT R52, R52, 0xfffffeff, RZ, 0xc0, !PT ;  /* 0xfffffeff34347812 */ /* 0x000fd600078ec0ff */
[----:B------:R-:W-:Y:S02]  /*f60d0*/  @P1 LOP3.LUT R52, R52, 0x100, RZ, 0xfc, !PT ;  /* 0x0000010034341812 */ /* 0x000fe400078efcff */
[----:B------:R-:W-:Y:S02]  /*f60e0*/  ISETP.LT.AND P1, PT, R32, UR12, !P2 ;  /* 0x0000000c20007c0c */ /* 0x000fe4000d721270 */
[----:B------:R-:W-:Y:S02]  /*f60f0*/  ISETP.LT.AND P2, PT, R30, UR33, !P2 ;  /* 0x000000211e007c0c */ /* 0x000fe4000d741270 */
[----:B------:R-:W-:Y:S02]  /*f6100*/  LOP3.LUT R52, R52, 0xffffff7f, RZ, 0xc0, !PT ;  /* 0xffffff7f34347812 */ /* 0x000fe400078ec0ff */
[----:B------:R-:W-:-:S07]  /*f6110*/  LOP3.LUT P0, RZ, R20, 0x8000, RZ, 0xc0, !PT ;  /* 0x0000800014ff7812 */ /* 0x000fce000780c0ff */
[----:B------:R-:W-:Y:S02]  /*f6120*/  @P1 LOP3.LUT R52, R52, 0x80, RZ, 0xfc, !PT ;  /* 0x0000008034341812 */ /* 0x000fe400078efcff */
[----:B------:R-:W-:Y:S02]  /*f6130*/  LOP3.LUT P1, RZ, R20, 0x4000, RZ, 0xc0, !PT ;  /* 0x0000400014ff7812 */ /* 0x000fe4000782c0ff */
[----:B------:R-:W3:Y:S01]  /*f6140*/  LDL.LU R20, [R1+0x5974] ;  /* 0x0059740001147983 */ /* 0x000ee20000300800 */
[----:B------:R-:W-:-:S03]  /*f6150*/  LOP3.LUT R52, R52, 0xffffffbf, RZ, 0xc0, !PT ;  /* 0xffffffbf34347812 */ /* 0x000fc600078ec0ff */
[----:B------:R-:W3:Y:S01]  /*f6160*/  LDL.LU R23, [R1+0x5804] ;  /* 0x0058040001177983 */ /* 0x000ee20000300800 */
[----:B------:R-:W-:Y:S02]  /*f6170*/  @P2 LOP3.LUT R52, R52, 0x40, RZ, 0xfc, !PT ;  /* 0x0000004034342812 */ /* 0x000fe400078efcff */
[----:B------:R-:W-:Y:S01]  /*f6180*/  ISETP.LT.AND P2, PT, R34, UR72, !P3 ;  /* 0x0000004822007c0c */ /* 0x000fe2000df41270 */
[----:B------:R-:W3:Y:S01]  /*f6190*/  LDL.LU R22, [R1+0x5808] ;  /* 0x0058080001167983 */ /* 0x000ee20000300800 */
[----:B------:R-:W-:-:S11]  /*f61a0*/  LOP3.LUT R52, R52, 0xfffffffb, RZ, 0xc0, !PT ;  /* 0xfffffffb34347812 */ /* 0x000fd600078ec0ff */
[----:B------:R-:W-:Y:S02]  /*f61b0*/  @P2 LOP3.LUT R52, R52, 0x4, RZ, 0xfc, !PT ;  /* 0x0000000434342812 */ /* 0x000fe400078efcff */
[----:B------:R-:W-:Y:S02]  /*f61c0*/  ISETP.LT.AND P2, PT, R29, UR75, !P3 ;  /* 0x0000004b1d007c0c */ /* 0x000fe4000df41270 */
        /* <DEDUP_REMOVED lines=15> */
[----:B--2---:R-:W-:-:S11]  /*f62c0*/  LOP3.LUT R51, R51, 0x7fffffff, RZ, 0xc0, !PT ;  /* 0x7fffffff33337812 */ /* 0x004fd600078ec0ff */
[----:B------:R-:W-:Y:S02]  /*f62d0*/  @P2 LOP3.LUT R51, R51, 0x80000000, RZ, 0xfc, !PT ;  /* 0x8000000033332812 */ /* 0x000fe400078efcff */
[----:B------:R-:W-:Y:S02]  /*f62e0*/  ISETP.LT.AND P2, PT, R30, UR40, !P3 ;  /* 0x000000281e007c0c */ /* 0x000fe4000df41270 */
[----:B------:R-:W-:Y:S02]  /*f62f0*/  ISETP.LT.AND P3, PT, R34, UR74, !P4 ;  /* 0x0000004a22007c0c */ /* 0x000fe4000e761270 */
[----:B------:R-:W-:-:S09]  /*f6300*/  LOP3.LUT R51, R51, 0xbfffffff, RZ, 0xc0, !PT ;  /* 0xbfffffff33337812 */ /* 0x000fd200078ec0ff */
[----:B------:R-:W-:Y:S02]  /*f6310*/  @P2 LOP3.LUT R51, R51, 0x40000000, RZ, 0xfc, !PT ;  /* 0x4000000033332812 */ /* 0x000fe400078efcff */
[----:B------:R-:W-:Y:S02]  /*f6320*/  ISETP.LT.AND P2, PT, R29, UR39, !P4 ;  /* 0x000000271d007c0c */ /* 0x000fe4000e741270 */
[----:B------:R-:W-:-:S04]  /*f6330*/  LOP3.LUT R51, R51, 0xfbffffff, RZ, 0xc0, !PT ;  /* 0xfbffffff33337812 */ /* 0x000fc800078ec0ff */
        /* <DEDUP_REMOVED lines=40> */
[----:B----4-:R-:W-:Y:S02]  /*f65c0*/  ISETP.LT.AND P3, PT, R30, UR53, !P5 ;  /* 0x000000351e007c0c */ /* 0x010fe4000ef61270 */
        /* <DEDUP_REMOVED lines=11> */
[----:B---3--:R-:W-:Y:S02]  /*f6680*/  ISETP.LT.AND P5, PT, R31, UR51, !P6 ;  /* 0x000000331f007c0c */ /* 0x008fe4000f7a1270 */
        /* <DEDUP_REMOVED lines=12> */
[----:B------:R-:W-:Y:S02]  /*f6750*/  LOP3.LUT R51, R51, 0xffffff7f, RZ, 0xc0, !PT ;  /* 0xffffff7f33337812 */ /* 0x000fe400078ec0ff */
[----:B------:R-:W-:Y:S02]  /*f6760*/  ISETP.GE.AND P2, PT, R23, UR9, PT ;  /* 0x0000000917007c0c */ /* 0x000fe4000bf46270 */
[----:B------:R-:W-:Y:S02]  /*f6770*/  @P5 LOP3.LUT R51, R51, 0x80, RZ, 0xfc, !PT ;  /* 0x0000008033335812 */ /* 0x000fe400078efcff */
[----:B------:R-:W-:-:S02]  /*f6780*/  ISETP.LT.AND P6, PT, R33, UR14, !P2 ;  /* 0x0000000e21007c0c */ /* 0x000fc4000d7c1270 */
[----:B------:R-:W-:-:S04]  /*f6790*/  LOP3.LUT R51, R51, 0xffffffbf, RZ, 0xc0, !PT ;  /* 0xffffffbf33337812 */ /* 0x000fc800078ec0ff */
[----:B------:R-:W-:Y:S02]  /*f67a0*/  @P4 LOP3.LUT R51, R51, 0x40, RZ, 0xfc, !PT ;  /* 0x0000004033334812 */ /* 0x000fe400078efcff */
[----:B------:R-:W-:Y:S02]  /*f67b0*/  ISETP.LT.AND P5, PT, R31, UR10, !P2 ;  /* 0x0000000a1f007c0c */ /* 0x000fe4000d7a1270 */
[----:B------:R-:W-:-:S04]  /*f67c0*/  LOP3.LUT R51, R51, 0xfffffffd, RZ, 0xc0, !PT ;  /* 0xfffffffd33337812 */ /* 0x000fc800078ec0ff */
[----:B------:R-:W-:-:S04]  /*f67d0*/  @P6 LOP3.LUT R51, R51, 0x2, RZ, 0xfc, !PT ;  /* 0x0000000233336812 */ /* 0x000fc800078efcff */
[----:B------:R-:W-:-:S04]  /*f67e0*/  LOP3.LUT R51, R51, 0xfffffff7, RZ, 0xc0, !PT ;  /* 0xfffffff733337812 */ /* 0x000fc800078ec0ff */
[----:B------:R-:W-:Y:S02]  /*f67f0*/  @P5 LOP3.LUT R51, R51, 0x8, RZ, 0xfc, !PT ;  /* 0x0000000833335812 */ /* 0x000fe400078efcff */
[----:B------:R-:W-:Y:S02]  /*f6800*/  ISETP.LT.AND P5, PT, R29, UR19, !P2 ;  /* 0x000000131d007c0c */ /* 0x000fe4000d7a1270 */
[----:B------:R-:W-:Y:S02]  /*f6810*/  ISETP.LT.AND P6, PT, R28, UR61, !P2 ;  /* 0x0000003d1c007c0c */ /* 0x000fe4000d7c1270 */
[----:B------:R-:W-:-:S09]  /*f6820*/  LOP3.LUT R51, R51, 0xffffffdf, RZ, 0xc0, !PT ;  /* 0xffffffdf33337812 */ /* 0x000fd200078ec0ff */
[----:B------:R-:W-:Y:S02]  /*f6830*/  @P5 LOP3.LUT R51, R51, 0x20, RZ, 0xfc, !PT ;  /* 0x0000002033335812 */ /* 0x000fe400078efcff */
[----:B------:R-:W-:Y:S02]  /*f6840*/  ISETP.LT.AND P5, PT, R34, UR60, !P2 ;  /* 0x0000003c22007c0c */ /* 0x000fe4000d7a1270 */
[----:B------:R-:W-:-:S04]  /*f6850*/  LOP3.LUT R51, R51, 0xffffffef, RZ, 0xc0, !PT ;  /* 0xffffffef33337812 */ /* 0x000fc800078ec0ff */
[----:B------:R-:W-:-:S04]  /*f6860*/  @P6 LOP3.LUT R51, R51, 0x10, RZ, 0xfc, !PT ;  /* 0x0000001033336812 */ /* 0x000fc800078efcff */
[----:B------:R-:W-:-:S04]  /*f6870*/  LOP3.LUT R51, R51, 0xfffffffb, RZ, 0xc0, !PT ;  /* 0xfffffffb33337812 */ /* 0x000fc800078ec0ff */
[----:B------:R-:W-:Y:S02]  /*f6880*/  @P5 LOP3.LUT R51, R51, 0x4, RZ, 0xfc, !PT ;  /* 0x0000000433335812 */ /* 0x000fe400078efcff */
[----:B------:R-:W-:Y:S02]  /*f6890*/  ISETP.LT.AND P5, PT, R32, UR58, !P2 ;  /* 0x0000003a20007c0c */ /* 0x000fe4000d7a1270 */
[----:B-1----:R-:W-:Y:S02]  /*f68a0*/  ISETP.LT.AND P6, PT, R21, UR59, !P2 ;  /* 0x0000003b15007c0c */ /* 0x002fe4000d7c1270 */
[----:B------:R-:W-:Y:S02]  /*f68b0*/  ISETP.LT.AND P2, PT, R30, UR57, !P2 ;  /* 0x000000391e007c0c */ /* 0x000fe4000d741270 */
[----:B------:R-:W-:-:S07]  /*f68c0*/  LOP3.LUT R20, R20, 0x7fffffff, RZ, 0xc0, !PT ;  /* 0x7fffffff14147812 */ /* 0x000fce00078ec0ff */
[----:B------:R-:W-:Y:S02]  /*f68d0*/  @P5 LOP3.LUT R20, R20, 0x80000000, RZ, 0xfc, !PT ;  /* 0x8000000014145812 */ /* 0x000fe400078efcff */
[----:B------:R-:W-:Y:S02]  /*f68e0*/  ISETP.LT.AND P5, PT, R33, UR22, !P0 ;  /* 0x0000001621007c0c */ /* 0x000fe4000c7a1270 */
[----:B------:R-:W-:-:S04]  /*f68f0*/  LOP3.LUT R20, R20, 0xbfffffff, RZ, 0xc0, !PT ;  /* 0xbfffffff14147812 */ /* 0x000fc800078ec0ff */
[----:B------:R-:W-:Y:S02]  /*f6900*/  @P2 LOP3.LUT R20, R20, 0x40000000, RZ, 0xfc, !PT ;  /* 0x4000000014142812 */ /* 0x000fe400078efcff */
[----:B------:R-:W-:Y:S02]  /*f6910*/  ISETP.LT.AND P2, PT, R29, UR56, !P0 ;  /* 0x000000381d007c0c */ /* 0x000fe4000c741270 */
[----:B------:R-:W-:Y:S02]  /*f6920*/  LOP3.LUT R20, R20, 0xfdffffff, RZ, 0xc0, !PT ;  /* 0xfdffffff14147812 */ /* 0x000fe400078ec0ff */
[----:B------:R-:W-:Y:S02]  /*f6930*/  LOP3.LUT R51, R51, 0xfffffffe, RZ, 0xc0, !PT ;  /* 0xfffffffe33337812 */ /* 0x000fe400078ec0ff */
[----:B------:R-:W-:Y:S02]  /*f6940*/  @P5 LOP3.LUT R20, R20, 0x2000000, RZ, 0xfc, !PT ;  /* 0x0200000014145812 */ /* 0x000fe400078efcff */
[----:B------:R-:W-:-:S02]  /*f6950*/  @P6 LOP3.LUT R51, R51, 0x1, RZ, 0xfc, !PT ;  /* 0x0000000133336812 */ /* 0x000fc400078efcff */
        /* <DEDUP_REMOVED lines=25> */
[----:B------:R-:W-:Y:S01]  /*f6af0*/  LOP3.LUT R20, R20, 0xffefffff, RZ, 0xc0, !PT ;  /* 0xffefffff14147812 */ /* 0x000fe200078ec0ff */
[----:B------:R-:W-:Y:S01]  /*f6b00*/  VIADD R23, R24, UR48 ;  /* 0x0000003018177c36 */ /* 0x000fe20008000000 */
[----:B------:R-:W-:Y:S01]  /*f6b10*/  ISETP.GE.AND P3, PT, R22, UR23, PT ;  /* 0x0000001716007c0c */ /* 0x000fe2000bf66270 */
[----:B------:R-:W2:Y:S01]  /*f6b20*/  LDL.LU R31, [R1+0x44b4] ;  /* 0x0044b400011f7983 */ /* 0x000ea20000300800 */
[----:B------:R-:W-:Y:S01]  /*f6b30*/  @P5 LOP3.LUT R20, R20, 0x100000, RZ, 0xfc, !PT ;  /* 0x0010000014145812 */ /* 0x000fe200078efcff */
[----:B------:R-:W-:-:S03]  /*f6b40*/  VIADD R22, R23, UR25 ;  /* 0x0000001917167c36 */ /* 0x000fc60008000000 */
[----:B------:R-:W-:-:S04]  /*f6b50*/  LOP3.LUT R20, R20, 0xfff7ffff, RZ, 0xc0, !PT ;  /* 0xfff7ffff14147812 */ /* 0x000fc800078ec0ff */
[----:B------:R-:W-:Y:S02]  /*f6b60*/  @P2 LOP3.LUT R20, R20, 0x80000, RZ, 0xfc, !PT ;  /* 0x0008000014142812 */ /* 0x000fe400078efcff */
[----:B------:R-:W-:Y:S01]  /*f6b70*/  ISETP.LT.AND P2, PT, R21, UR65, !P1 ;  /* 0x0000004115007c0c */ /* 0x000fe2000cf41270 */
[----:B------:R-:W-:Y:S01]  /*f6b80*/  VIADD R21, R22, UR17 ;  /* 0x0000001116157c36 */ /* 0x000fe20008000000 */
[----:B------:R-:W-:Y:S02]  /*f6b90*/  ISETP.LT.AND P0, PT, R34, UR64, !P1 ;  /* 0x0000004022007c0c */ /* 0x000fe4000cf01270 */
[----:B------:R-:W3:Y:S01]  /*f6ba0*/  LDL.LU R34, [R1+0x5970] ;  /* 0x0059700001227983 */ /* 0x000ee20000300800 */
[----:B0-----:R-:W-:-:S03]  /*f6bb0*/  ISETP.LT.AND P5, PT, R33, UR6, !P1 ;  /* 0x0000000621007c0c */ /* 0x001fc6000cfa1270 */
[----:B------:R-:W4:Y:S04]  /*f6bc0*/  LDL.LU R33, [R1+0x596c] ;  /* 0x00596c0001217983 */ /* 0x000f280000300800 */
[----:B------:R0:W-:Y:S04]  /*f6bd0*/  STL [R1], R21 ;  /* 0x0000001501007387 */ /* 0x0001e80000100800 */
[----:B0-----:R-:W2:Y:S01]  /*f6be0*/  LDL.LU R21, [R1+0x5968] ;  /* 0x0059680001157983 */ /* 0x001ea20000300800 */
[----:B------:R-:W-:-:S04]  /*f6bf0*/  LOP3.LUT R20, R20, 0xfffbffff, RZ, 0xc0, !PT ;  /* 0xfffbffff14147812 */ /* 0x000fc800078ec0ff */
[----:B------:R-:W-:-:S04]  /*f6c00*/  @P0 LOP3.LUT R20, R20, 0x40000, RZ, 0xfc, !PT ;  /* 0x0004000014140812 */ /* 0x000fc800078efcff */
[----:B------:R-:W-:-:S04]  /*f6c10*/  LOP3.LUT R20, R20, 0xfffdffff, RZ, 0xc0, !PT ;  /* 0xfffdffff14147812 */ /* 0x000fc800078ec0ff */
[----:B------:R-:W-:Y:S02]  /*f6c20*/  @P5 LOP3.LUT R20, R20, 0x20000, RZ, 0xfc, !PT ;  /* 0x0002000014145812 */ /* 0x000fe400078efcff */
[----:B------:R-:W-:Y:S02]  /*f6c30*/  ISETP.LT.AND P0, PT, R32, UR66, !P1 ;  /* 0x0000004220007c0c */ /* 0x000fe4000cf01270 */
[----:B------:R-:W-:-:S04]  /*f6c40*/  LOP3.LUT R20, R20, 0xfffeffff, RZ, 0xc0, !PT ;  /* 0xfffeffff14147812 */ /* 0x000fc800078ec0ff */
[----:B------:R-:W-:Y:S02]  /*f6c50*/  @P2 LOP3.LUT R20, R20, 0x10000, RZ, 0xfc, !PT ;  /* 0x0001000014142812 */ /* 0x000fe400078efcff */
[----:B------:R-:W-:Y:S02]  /*f6c60*/  ISETP.LT.AND P1, PT, R30, UR67, !P1 ;  /* 0x000000431e007c0c */ /* 0x000fe4000cf21270 */
[----:B------:R-:W-:-:S04]  /*f6c70*/  LOP3.LUT R20, R20, 0xffff7fff, RZ, 0xc0, !PT ;  /* 0xffff7fff14147812 */ /* 0x000fc800078ec0ff */
[----:B------:R-:W-:-:S04]  /*f6c80*/  @P0 LOP3.LUT R20, R20, 0x8000, RZ, 0xfc, !PT ;  /* 0x0000800014140812 */ /* 0x000fc800078efcff */
[----:B------:R-:W-:-:S04]  /*f6c90*/  LOP3.LUT R20, R20, 0xffffefff, RZ, 0xc0, !PT ;  /* 0xffffefff14147812 */ /* 0x000fc800078ec0ff */
[----:B------:R-:W-:Y:S02]  /*f6ca0*/  @P1 LOP3.LUT R20, R20, 0x1000, RZ, 0xfc, !PT ;  /* 0x0000100014141812 */ /* 0x000fe400078efcff */
[----:B------:R-:W-:Y:S02]  /*f6cb0*/  ISETP.GE.AND P1, PT, R30, UR5, PT ;  /* 0x000000051e007c0c */ /* 0x000fe4000bf26270 */
[----:B--2---:R-:W-:Y:S02]  /*f6cc0*/  R2UR.FILL UR5, R21 ;  /* 0x00000000150572ca */ /* 0x004fe400004e0000 */
[----:B------:R-:W2:Y:S01]  /*f6cd0*/  LDL.LU R21, [R1+0x5964] ;  /* 0x0059640001157983 */ /* 0x000ea20000300800 */
[----:B------:R-:W-:Y:S02]  /*f6ce0*/  ISETP.GE.AND P0, PT, R32, UR71, PT ;  /* 0x0000004720007c0c */ /* 0x000fe4000bf06270 */
[----:B------:R-:W-:Y:S02]  /*f6cf0*/  LOP3.LUT P4, RZ, R17, 0x100, RZ, 0xc0, !PT ;  /* 0x0000010011ff7812 */ /* 0x000fe4000788c0ff */
[----:B------:R-:W-:-:S04]  /*f6d00*/  LOP3.LUT R20, R20, 0xfffffdff, RZ, 0xc0, !PT ;  /* 0xfffffdff14147812 */ /* 0x000fc800078ec0ff */
[----:B------:R-:W-:-:S04]  /*f6d10*/  @P1 LOP3.LUT R20, R20, 0x200, RZ, 0xfc, !PT ;  /* 0x0000020014141812 */ /* 0x000fc800078efcff */
[----:B------:R-:W-:Y:S02]  /*f6d20*/  LOP3.LUT R20, R20, 0xffffbfff, RZ, 0xc0, !PT ;  /* 0xffffbfff14147812 */ /* 0x000fe400078ec0ff */
[----:B------:R-:W-:Y:S02]  /*f6d30*/  ISETP.LT.AND P2, PT, R30, UR11, !P4 ;  /* 0x0000000b1e007c0c */ /* 0x000fe4000e741270 */
[----:B------:R-:W-:Y:S02]  /*f6d40*/  ISETP.LT.AND P1, PT, R29, UR68, !P3 ;  /* 0x000000441d007c0c */ /* 0x000fe4000df21270 */
[----:B--2---:R-:W-:-:S04]  /*f6d50*/  LOP3.LUT R21, R21, 0xfffff7ff, RZ, 0xc0, !PT ;  /* 0xfffff7ff15157812 */ /* 0x004fc800078ec0ff */
[----:B------:R-:W-:Y:S02]  /*f6d60*/  @P0 LOP3.LUT R21, R21, 0x800, RZ, 0xfc, !PT ;  /* 0x0000080015150812 */ /* 0x000fe400078efcff */
[----:B------:R-:W-:Y:S02]  /*f6d70*/  ISETP.LT.AND P0, PT, R32, UR4, !P4 ;  /* 0x0000000420007c0c */ /* 0x000fe4000e701270 */
[----:B------:R-:W2:Y:S01]  /*f6d80*/  LDL.LU R32, [R1+0x5960] ;  /* 0x0059600001207983 */ /* 0x000ea20000300800 */
[----:B------:R-:W-:-:S03]  /*f6d90*/  R2UR.FILL UR4, R31 ;  /* 0x000000001f0472ca */ /* 0x000fc600004e0000 */
[----:B------:R-:W2:Y:S04]  /*f6da0*/  LDL.LU R31, [R1+0x595c] ;  /* 0x00595c00011f7983 */ /* 0x000ea80000300800 */
[----:B------:R-:W2:Y:S03]  /*f6db0*/  LDL.LU R30, [R1+0x5958] ;  /* 0x00595800011e7983 */ /* 0x000ea60000300800 */
[----:B------:R-:W-:Y:S01]  /*f6dc0*/  @P0 LOP3.LUT R20, R20, 0x4000, RZ, 0xfc, !PT ;  /* 0x0000400014140812 */ /* 0x000fe200078efcff */
[----:B------:R-:W2:Y:S01]  /*f6dd0*/  LDL.LU R29, [R1+0x5954] ;  /* 0x00595400011d7983 */ /* 0x000ea20000300800 */
[----:B------:R-:W-:-:S03]  /*f6de0*/  ISETP.LT.AND P0, PT, R28, UR69, !P3 ;  /* 0x000000451c007c0c */ /* 0x000fc6000df01270 */
[----:B------:R-:W2:Y:S01]  /*f6df0*/  LDL.LU R28, [R1+0x5950] ;  /* 0x00595000011c7983 */ /* 0x000ea20000300800 */
[----:B------:R-:W-:-:S04]  /*f6e00*/  LOP3.LUT R20, R20, 0xffffdfff, RZ, 0xc0, !PT ;  /* 0xffffdfff14147812 */ /* 0x000fc800078ec0ff */
[----:B------:R-:W-:-:S04]  /*f6e10*/  @P2 LOP3.LUT R20, R20, 0x2000, RZ, 0xfc, !PT ;  /* 0x0000200014142812 */ /* 0x000fc800078efcff */
[----:B------:R-:W-:-:S04]  /*f6e20*/  LOP3.LUT R20, R20, 0xfffffbff, RZ, 0xc0, !PT ;  /* 0xfffffbff14147812 */ /* 0x000fc800078ec0ff */
[----:B------:R-:W-:Y:S02]  /*f6e30*/  LOP3.LUT R20, R20, 0xfffff7ff, RZ, 0xc0, !PT ;  /* 0xfffff7ff14147812 */ /* 0x000fe400078ec0ff */
[----:B------:R-:W-:Y:S02]  /*f6e40*/  LOP3.LUT R17, R17, 0xffffff7f, RZ, 0xc0, !PT ;  /* 0xffffff7f11117812 */ /* 0x000fe400078ec0ff */
[----:B------:R-:W-:Y:S02]  /*f6e50*/  @P1 LOP3.LUT R20, R20, 0x800, RZ, 0xfc, !PT ;  /* 0x0000080014141812 */ /* 0x000fe400078efcff */
[----:B------:R-:W-:Y:S02]  /*f6e60*/  @P3 LOP3.LUT R17, R17, 0x80, RZ, 0xfc, !PT ;  /* 0x0000008011113812 */ /* 0x000fe400078efcff */
[----:B------:R-:W-:Y:S01]  /*f6e70*/  @P0 LOP3.LUT R20, R20, 0x400, RZ, 0xfc, !PT ;  /* 0x0000040014140812 */ /* 0x000fe200078efcff */
[----:B------:R0:W-:Y:S01]  /*f6e80*/  STL.64 [R1+0x59a8], R40 ;  /* 0x0059a82801007387 */ /* 0x0001e20000100a00 */
[----:B------:R-:W1:Y:S01]  /*f6e90*/  LDCU.64 UR8, c[0x0][0x398] ;  /* 0x00007300ff0877ac */ /* 0x000e620008000a00 */
[----:B------:R-:W-:-:S02]  /*f6ea0*/  LOP3.LUT R17, R17, 0xffffffbf, RZ, 0xc0, !PT ;  /* 0xffffffbf11117812 */ /* 0x000fc400078ec0ff */
[----:B------:R-:W-:Y:S01]  /*f6eb0*/  LOP3.LUT R18, R18, 0x7fffffff, RZ, 0xc0, !PT ;  /* 0x7fffffff12127812 */ /* 0x000fe200078ec0ff */
[----:B------:R-:W1:Y:S01]  /*f6ec0*/  LDCU.64 UR10, c[0x0][0x398] ;  /* 0x00007300ff0a77ac */ /* 0x000e620008000a00 */
[----:B------:R-:W-:Y:S01]  /*f6ed0*/  LOP3.LUT R19, R19, 0x7fffffff, RZ, 0xc0, !PT ;  /* 0x7fffffff13137812 */ /* 0x000fe200078ec0ff */
[----:B------:R-:W1:Y:S01]  /*f6ee0*/  LDCU.64 UR12, c[0x0][0x398] ;  /* 0x00007300ff0c77ac */ /* 0x000e620008000a00 */
[----:B0-----:R-:W2:Y:S01]  /*f6ef0*/  LDL.LU R40, [R1+0x5818] ;  /* 0x0058180001287983 */ /* 0x001ea20000300800 */
[----:B------:R-:W0:Y:S03]  /*f6f00*/  LDCU.64 UR14, c[0x0][0x398] ;  /* 0x00007300ff0e77ac */ /* 0x000e260008000a00 */
[----:B------:R-:W2:Y:S01]  /*f6f10*/  LDL.LU R41, [R1+0x581c] ;  /* 0x00581c0001297983 */ /* 0x000ea20000300800 */
[----:B------:R-:W0:Y:S03]  /*f6f20*/  LDCU.64 UR16, c[0x0][0x398] ;  /* 0x00007300ff1077ac */ /* 0x000e260008000a00 */
[----:B------:R1:W-:Y:S01]  /*f6f30*/  STL.64 [R1+0x59a0], R38 ;  /* 0x0059a02601007387 */ /* 0x0003e20000100a00 */
[----:B------:R-:W0:Y:S01]  /*f6f40*/  LDCU.64 UR18, c[0x0][0x398] ;  /* 0x00007300ff1277ac */ /* 0x000e220008000a00 */
[----:B------:R-:W0:Y:S01]  /*f6f50*/  LDCU.64 UR20, c[0x0][0x398] ;  /* 0x00007300ff1477ac */ /* 0x000e220008000a00 */
[----:B------:R-:W0:Y:S01]  /*f6f60*/  LDCU.64 UR24, c[0x0][0x398] ;  /* 0x00007300ff1877ac */ /* 0x000e220008000a00 */
[----:B-1----:R-:W2:Y:S01]  /*f6f70*/  LDL.LU R38, [R1+0x5810] ;  /* 0x0058100001267983 */ /* 0x002ea20000300800 */
[----:B------:R-:W1:Y:S03]  /*f6f80*/  LDCU.64 UR26, c[0x0][0x398] ;  /* 0x00007300ff1a77ac */ /* 0x000e660008000a00 */
[----:B------:R-:W2:Y:S01]  /*f6f90*/  LDL.LU R39, [R1+0x5814] ;  /* 0x0058140001277983 */ /* 0x000ea20000300800 */
[----:B------:R-:W0:Y:S03]  /*f6fa0*/  LDCU.64 UR28, c[0x0][0x398] ;  /* 0x00007300ff1c77ac */ /* 0x000e260008000a00 */
[----:B------:R3:W-:Y:S01]  /*f6fb0*/  STL [R1+0x599c], R36 ;  /* 0x00599c2401007387 */ /* 0x0007e20000100800 */
[----:B------:R-:W0:Y:S01]  /*f6fc0*/  LDCU.64 UR30, c[0x0][0x398] ;  /* 0x00007300ff1e77ac */ /* 0x000e220008000a00 */
[----:B------:R-:W0:Y:S01]  /*f6fd0*/  LDCU.64 UR32, c[0x0][0x398] ;  /* 0x00007300ff2077ac */ /* 0x000e220008000a00 */
[----:B------:R-:W0:Y:S01]  /*f6fe0*/  LDCU.64 UR34, c[0x0][0x398] ;  /* 0x00007300ff2277ac */ /* 0x000e220008000a00 */
[----:B---3--:R-:W3:Y:S01]  /*f6ff0*/  LDL.LU R36, [R1+0x580c] ;  /* 0x00580c0001247983 */ /* 0x008ee20000300800 */
[----:B------:R-:W-:-:S03]  /*f7000*/  UMOV UR76, UR8 ;  /* 0x00000008004c7c82 */ /* 0x000fc60008000000 */
[----:B------:R-:W-:Y:S01]  /*f7010*/  STL [R1+0x5998], R35 ;  /* 0x0059982301007387 */ /* 0x000fe20000100800 */
[----:B------:R-:W0:Y:S03]  /*f7020*/  LDCU.64 UR36, c[0x0][0x398] ;  /* 0x00007300ff2477ac */ /* 0x000e260008000a00 */
[----:B------:R-:W-:Y:S01]  /*f7030*/  STL [R1+0x5994], R34 ;  /* 0x0059942201007387 */ /* 0x000fe20000100800 */
[----:B------:R-:W0:Y:S03]  /*f7040*/  LDCU.64 UR46, c[0x0][0x398] ;  /* 0x00007300ff2e77ac */ /* 0x000e260008000a00 */
[----:B----4-:R-:W-:Y:S01]  /*f7050*/  STL [R1+0x5990], R33 ;  /* 0x0059902101007387 */ /* 0x010fe20000100800 */
[----:B------:R-:W4:Y:S03]  /*f7060*/  LDCU.64 UR44, c[0x0][0x398] ;  /* 0x00007300ff2c77ac */ /* 0x000f260008000a00 */
[----:B--2---:R-:W-:Y:S01]  /*f7070*/  STL [R1+0x598c], R32 ;  /* 0x00598c2001007387 */ /* 0x004fe20000100800 */
[----:B------:R-:W2:Y:S03]  /*f7080*/  LDCU.64 UR50, c[0x0][0x398] ;  /* 0x00007300ff3277ac */ /* 0x000ea60008000a00 */
[----:B------:R-:W-:Y:S01]  /*f7090*/  STL [R1+0x5988], R31 ;  /* 0x0059881f01007387 */ /* 0x000fe20000100800 */
[----:B------:R-:W0:Y:S03]  /*f70a0*/  LDCU.64 UR48, c[0x0][0x398] ;  /* 0x00007300ff3077ac */ /* 0x000e260008000a00 */
[----:B------:R-:W-:Y:S01]  /*f70b0*/  STL [R1+0x5984], R30 ;  /* 0x0059841e01007387 */ /* 0x000fe20000100800 */
[----:B------:R-:W0:Y:S03]  /*f70c0*/  LDCU.64 UR54, c[0x0][0x398] ;  /* 0x00007300ff3677ac */ /* 0x000e260008000a00 */
[----:B------:R-:W-:Y:S01]  /*f70d0*/  STL [R1+0x5980], R29 ;  /* 0x0059801d01007387 */ /* 0x000fe20000100800 */
[----:B------:R-:W0:Y:S03]  /*f70e0*/  LDCU.64 UR52, c[0x0][0x398] ;  /* 0x00007300ff3477ac */ /* 0x000e260008000a00 */
[----:B------:R1:W-:Y:S04]  /*f70f0*/  STL [R1+0x597c], R28 ;  /* 0x00597c1c01007387 */ /* 0x0003e80000100800 */
[----:B------:R-:W-:Y:S04]  /*f7100*/  STL [R1+0x5978], R61 ;  /* 0x0059783d01007387 */ /* 0x000fe80000100800 */
[----:B------:R0:W-:Y:S01]  /*f7110*/  STL [R1+0x5974], R60 ;  /* 0x0059743c01007387 */ /* 0x0001e20000100800 */
[----:B-1----:R-:W-:-:S03]  /*f7120*/  IADD3 R28, P0, PT, R26, R9, RZ ;  /* 0x000000091a1c7210 */ /* 0x002fc60007f1e0ff */
[----:B------:R-:W-:Y:S02]  /*f7130*/  STL [R1+0x5970], R59 ;  /* 0x0059703b01007387 */ /* 0x000fe40000100800 */
[----:B------:R-:W-:Y:S02]  /*f7140*/  IMAD.X R29, R27, 0x1, R11, P0 ;  /* 0x000000011b1d7824 */ /* 0x000fe400000e060b */
[----:B------:R-:W-:Y:S01]  /*f7150*/  STL [R1+0x596c], R58 ;  /* 0x00596c3a01007387 */ /* 0x000fe20000100800 */
[----:B0-----:R-:W-:Y:S01]  /*f7160*/  MOV.SPILL R60, UR4 ;  /* 0x00000004003c7c02 */ /* 0x001fe20009000f00 */
[----:B------:R-:W-:Y:S02]  /*f7170*/  UMOV UR4, UR9 ;  /* 0x0000000900047c82 */ /* 0x000fe40008000000 */
[----:B------:R-:W-:Y:S01]  /*f7180*/  STL [R1+0x5968], R57 ;  /* 0x0059683901007387 */ /* 0x000fe20000100800 */
[----:B------:R-:W0:Y:S03]  /*f7190*/  LDCU.64 UR8, c[0x0][0x398] ;  /* 0x00007300ff0877ac */ /* 0x000e260008000a00 */
[----:B------:R1:W-:Y:S04]  /*f71a0*/  STL [R1+0x5964], R56 ;  /* 0x0059643801007387 */ /* 0x0003e80000100800 */
[----:B------:R-:W-:Y:S04]  /*f71b0*/  STL [R1+0x5960], R55 ;  /* 0x0059603701007387 */ /* 0x000fe80000100800 */
[----:B------:R-:W-:Y:S01]  /*f71c0*/  STL [R1+0x595c], R54 ;  /* 0x00595c3601007387 */ /* 0x000fe20000100800 */
[----:B-1----:R-:W-:-:S03]  /*f71d0*/  MOV.SPILL R56, UR5 ;  /* 0x0000000500387c02 */ /* 0x002fc60009000f00 */
[----:B------:R-:W-:Y:S04]  /*f71e0*/  STL [R1+0x5958], R53 ;  /* 0x0059583501007387 */ /* 0x000fe80000100800 */
[----:B------:R-:W-:Y:S04]  /*f71f0*/  STL [R1+0x5954], R52 ;  /* 0x0059543401007387 */ /* 0x000fe80000100800 */
[----:B------:R-:W-:Y:S04]  /*f7200*/  STL [R1+0x5950], R51 ;  /* 0x0059503301007387 */ /* 0x000fe80000100800 */
[----:B------:R1:W-:Y:S02]  /*f7210*/  STL.64 [R1+0x44c0], R28 ;  /* 0x0044c01c01007387 */ /* 0x0003e40000100a00 */
[----:B-1----:R-:W-:-:S05]  /*f7220*/  IADD3 R28, P0, PT, R26, R10, RZ ;  /* 0x0000000a1a1c7210 */ /* 0x002fca0007f1e0ff */
[----:B------:R-:W-:-:S05]  /*f7230*/  IMAD.X R29, R27, 0x1, R12, P0 ;  /* 0x000000011b1d7824 */ /* 0x000fca00000e060c */
[----:B------:R1:W-:Y:S04]  /*f7240*/  STL.64 [R1+0x44b8], R28 ;  /* 0x0044b81c01007387 */ /* 0x0003e80000100a00 */
[----:B-1----:R-:W2:Y:S04]  /*f7250*/  LDL.LU R29, [R1+0x5820] ;  /* 0x00582000011d7983 */ /* 0x002ea80000300800 */
[----:B------:R-:W4:Y:S04]  /*f7260*/  LDL.LU R32, [R1+0x5824] ;  /* 0x0058240001207983 */ /* 0x000f280000300800 */
[----:B------:R-:W4:Y:S01]  /*f7270*/  LDL.LU R31, [R1+0x5828] ;  /* 0x00582800011f7983 */ /* 0x000f220000300800 */
[----:B------:R-:W-:Y:S01]  /*f7280*/  SHF.R.S32.HI R28, RZ, 0x1f, R25 ;  /* 0x0000001fff1c7819 */ /* 0x000fe20000011419 */
[----:B0-----:R-:W-:-:S02]  /*f7290*/  UMOV UR38, UR8 ;  /* 0x0000000800267c82 */ /* 0x001fc40008000000 */
[----:B------:R-:W4:Y:S01]  /*f72a0*/  LDL.LU R30, [R1+0x582c] ;  /* 0x00582c00011e7983 */ /* 0x000f220000300800 */
[----:B------:R-:W-:Y:S01]  /*f72b0*/  ISETP.GE.AND P1, PT, R38, UR4, PT ;  /* 0x0000000426007c0c */ /* 0x000fe2000bf26270 */
[----:B------:R-:W0:Y:S01]  /*f72c0*/  LDCU.64 UR4, c[0x0][0x398] ;  /* 0x00007300ff0477ac */ /* 0x000e220008000a00 */
[----:B---3--:R-:W-:Y:S01]  /*f72d0*/  ISETP.GE.AND P2, PT, R36, UR7, PT ;  /* 0x0000000724007c0c */ /* 0x008fe2000bf46270 */
[----:B0-----:R-:W-:Y:S02]  /*f72e0*/  UMOV UR6, UR5 ;  /* 0x0000000500067c82 */ /* 0x001fe40008000000 */
[----:B------:R-:W-:Y:S02]  /*f72f0*/  ISETP.GE.AND P0, PT, R39, UR6, PT ;  /* 0x0000000627007c0c */ /* 0x000fe4000bf06270 */
[----:B------:R-:W0:Y:S08]  /*f7300*/  LDCU.64 UR6, c[0x0][0x398] ;  /* 0x00007300ff0677ac */ /* 0x000e300008000a00 */
[----:B------:R-:W-:-:S04]  /*f7310*/  @P2 LOP3.LUT R17, R17, 0x40, RZ, 0xfc, !PT ;  /* 0x0000004011112812 */ /* 0x000fc800078efcff */
[----:B------:R-:W-:Y:S01]  /*f7320*/  LOP3.LUT R17, R17, 0xffffffdf, RZ, 0xc0, !PT ;  /* 0xffffffdf11117812 */ /* 0x000fe200078ec0ff */
[----:B------:R-:W-:Y:S01]  /*f7330*/  UMOV UR5, UR9 ;  /* 0x0000000900057c82 */ /* 0x000fe20008000000 */
[----:B------:R-:W1:Y:S02]  /*f7340*/  LDCU.64 UR8, c[0x0][0x398] ;  /* 0x00007300ff0877ac */ /* 0x000e640008000a00 */
[----:B------:R-:W-:Y:S02]  /*f7350*/  @P1 LOP3.LUT R17, R17, 0x20, RZ, 0xfc, !PT ;  /* 0x0000002011111812 */ /* 0x000fe400078efcff */
[----:B------:R-:W-:Y:S02]  /*f7360*/  ISETP.GE.AND P2, PT, R40, UR5, PT ;  /* 0x0000000528007c0c */ /* 0x000fe4000bf46270 */
[----:B------:R-:W-:-:S04]  /*f7370*/  LOP3.LUT R17, R17, 0xffffffef, RZ, 0xc0, !PT ;  /* 0xffffffef11117812 */ /* 0x000fc800078ec0ff */
[----:B------:R-:W-:Y:S02]  /*f7380*/  @P0 LOP3.LUT R17, R17, 0x10, RZ, 0xfc, !PT ;  /* 0x0000001011110812 */ /* 0x000fe400078efcff */
[----:B------:R-:W-:Y:S02]  /*f7390*/  IADD3 R34, P0, PT, R25, R0, RZ ;  /* 0x0000000019227210 */ /* 0x000fe40007f1e0ff */
[----:B------:R-:W-:-:S03]  /*f73a0*/  LOP3.LUT R17, R17, 0xfffffff7, RZ, 0xc0, !PT ;  /* 0xfffffff711117812 */ /* 0x000fc600078ec0ff */
[----:B------:R-:W-:Y:S01]  /*f73b0*/  IMAD.X R35, R28, 0x1, R2, P0 ;  /* 0x000000011c237824 */ /* 0x000fe200000e0602 */
[----:B0-----:R-:W-:Y:S01]  /*f73c0*/  UMOV UR5, UR7 ;  /* 0x0000000700057c82 */ /* 0x001fe20008000000 */
[----:B------:R-:W-:-:S03]  /*f73d0*/  @P2 LOP3.LUT R17, R17, 0x8, RZ, 0xfc, !PT ;  /* 0x0000000811112812 */ /* 0x000fc600078efcff */
[----:B------:R0:W-:Y:S01]  /*f73e0*/  STL.64 [R1+0x44c8], R34 ;  /* 0x0044c82201007387 */ /* 0x0001e20000100a00 */
[----:B------:R-:W-:Y:S01]  /*f73f0*/  UMOV UR67, UR6 ;  /* 0x0000000600437c82 */ /* 0x000fe20008000000 */
[----:B------:R-:W3:Y:S01]  /*f7400*/  LDCU.64 UR6, c[0x0][0x398] ;  /* 0x00007300ff0677ac */ /* 0x000ee20008000a00 */
[----:B------:R-:W-:Y:S01]  /*f7410*/  UMOV UR72, UR4 ;  /* 0x0000000400487c82 */ /* 0x000fe20008000000 */
[----:B-1----:R-:W-:Y:S02]  /*f7420*/  UMOV UR4, UR9 ;  /* 0x0000000900047c82 */ /* 0x002fe40008000000 */
[----:B------:R-:W-:Y:S02]  /*f7430*/  ISETP.GE.AND P1, PT, R41, UR4, PT ;  /* 0x0000000429007c0c */ /* 0x000fe4000bf26270 */
[----:B0-----:R-:W-:Y:S02]  /*f7440*/  IADD3 R34, P0, PT, R25, R3, RZ ;  /* 0x0000000319227210 */ /* 0x001fe40007f1e0ff */
[----:B------:R-:W-:-:S03]  /*f7450*/  LOP3.LUT R17, R17, 0xfffffffb, RZ, 0xc0, !PT ;  /* 0xfffffffb11117812 */ /* 0x000fc600078ec0ff */
[----:B------:R-:W-:Y:S01]  /*f7460*/  IMAD.X R35, R28, 0x1, R4, P0 ;  /* 0x000000011c237824 */ /* 0x000fe200000e0604 */
[----:B---3--:R-:W-:-:S05]  /*f7470*/  UMOV UR4, UR7 ;  /* 0x0000000700047c82 */ /* 0x008fca0008000000 */
[----:B------:R-:W-:Y:S02]  /*f7480*/  @P1 LOP3.LUT R17, R17, 0x4, RZ, 0xfc, !PT ;  /* 0x0000000411111812 */ /* 0x000fe400078efcff */
[----:B--2---:R-:W-:Y:S02]  /*f7490*/  ISETP.GE.AND P2, PT, R29, UR5, PT ;  /* 0x000000051d007c0c */ /* 0x004fe4000bf46270 */
[----:B------:R-:W2:Y:S01]  /*f74a0*/  LDL.LU R29, [R1+0x5830] ;  /* 0x00583000011d7983 */ /* 0x000ea20000300800 */
[----:B----4-:R-:W-:-:S03]  /*f74b0*/  ISETP.GE.AND P1, PT, R32, UR4, PT ;  /* 0x0000000420007c0c */ /* 0x010fc6000bf26270 */
[----:B------:R-:W3:Y:S04]  /*f74c0*/  LDL.LU R33, [R1+0x5834] ;  /* 0x0058340001217983 */ /* 0x000ee80000300800 */
[----:B------:R0:W-:Y:S04]  /*f74d0*/  STL.64 [R1+0x44b0], R34 ;  /* 0x0044b02201007387 */ /* 0x0001e80000100a00 */
[----:B------:R-:W4:Y:S01]  /*f74e0*/  LDL.LU R32, [R1+0x5838] ;  /* 0x0058380001207983 */ /* 0x000f220000300800 */
[----:B------:R-:W-:Y:S01]  /*f74f0*/  UMOV UR73, UR6 ;  /* 0x0000000600497c82 */ /* 0x000fe20008000000 */
[----:B------:R-:W1:Y:S02]  /*f7500*/  LDCU.64 UR6, c[0x0][0x398] ;  /* 0x00007300ff0677ac */ /* 0x000e640008000a00 */
[----:B-1----:R-:W-:Y:S01]  /*f7510*/  UMOV UR5, UR7 ;  /* 0x0000000700057c82 */ /* 0x002fe20008000000 */
[----:B------:R-:W-:Y:S01]  /*f7520*/  UMOV UR64, UR6 ;  /* 0x0000000600407c82 */ /* 0x000fe20008000000 */
[----:B------:R-:W1:Y:S01]  /*f7530*/  LDCU.64 UR6, c[0x0][0x398] ;  /* 0x00007300ff0677ac */ /* 0x000e620008000a00 */
[----:B------:R-:W-:-:S02]  /*f7540*/  LOP3.LUT R17, R17, 0xfffffffd, RZ, 0xc0, !PT ;  /* 0xfffffffd11117812 */ /* 0x000fc400078ec0ff */
[----:B0-----:R-:W-:Y:S01]  /*f7550*/  IADD3 R34, P0, PT, R25, R13, RZ ;  /* 0x0000000d19227210 */ /* 0x001fe20007f1e0ff */
[----:B-1----:R-:W-:Y:S01]  /*f7560*/  UMOV UR4, UR7 ;  /* 0x0000000700047c82 */ /* 0x002fe20008000000 */
[----:B------:R-:W-:Y:S01]  /*f7570*/  UMOV UR68, UR6 ;  /* 0x0000000600447c82 */ /* 0x000fe20008000000 */
[----:B------:R-:W0:Y:S01]  /*f7580*/  LDCU.64 UR6, c[0x0][0x398] ;  /* 0x00007300ff0677ac */ /* 0x000e220008000a00 */
[----:B------:R-:W-:Y:S01]  /*f7590*/  @P2 LOP3.LUT R17, R17, 0x2, RZ, 0xfc, !PT ;  /* 0x0000000211112812 */ /* 0x000fe200078efcff */
[----:B------:R-:W-:Y:S01]  /*f75a0*/  IMAD.X R35, R28, 0x1, R15, P0 ;  /* 0x000000011c237824 */ /* 0x000fe200000e060f */
[----:B------:R-:W-:Y:S02]  /*f75b0*/  ISETP.GE.AND P2, PT, R31, UR5, PT ;  /* 0x000000051f007c0c */ /* 0x000fe4000bf46270 */
[----:B------:R-:W-:Y:S01]  /*f75c0*/  LOP3.LUT R17, R17, 0xfffffffe, RZ, 0xc0, !PT ;  /* 0xfffffffe11117812 */ /* 0x000fe200078ec0ff */
[----:B------:R-:W4:Y:S03]  /*f75d0*/  LDL.LU R31, [R1+0x583c] ;  /* 0x00583c00011f7983 */ /* 0x000f260000300800 */
[----:B------:R-:W-:Y:S01]  /*f75e0*/  @P1 LOP3.LUT R17, R17, 0x1, RZ, 0xfc, !PT ;  /* 0x0000000111111812 */ /* 0x000fe200078efcff */
[----:B------:R1:W-:Y:S01]  /*f75f0*/  STL.64 [R1+0x44e0], R34 ;  /* 0x0044e02201007387 */ /* 0x0003e20000100a00 */
[----:B------:R-:W-:-:S03]  /*f7600*/  ISETP.GE.AND P1, PT, R30, UR4, PT ;  /* 0x000000041e007c0c */ /* 0x000fc6000bf26270 */
[----:B------:R-:W4:Y:S01]  /*f7610*/  LDL.LU R30, [R1+0x5840] ;  /* 0x00584000011e7983 */ /* 0x000f220000300800 */
[----:B0-----:R-:W-:Y:S01]  /*f7620*/  UMOV UR5, UR7 ;  /* 0x0000000700057c82 */ /* 0x001fe20008000000 */
[----:B------:R-:W-:Y:S01]  /*f7630*/  UMOV UR63, UR6 ;  /* 0x00000006003f7c82 */ /* 0x000fe20008000000 */
[----:B------:R-:W0:Y:S01]  /*f7640*/  LDCU.64 UR6, c[0x0][0x398] ;  /* 0x00007300ff0677ac */ /* 0x000e220008000a00 */
[----:B------:R-:W-:Y:S02]  /*f7650*/  @P2 LOP3.LUT R18, R18, 0x80000000, RZ, 0xfc, !PT ;  /* 0x8000000012122812 */ /* 0x000fe400078efcff */
[----:B-1----:R-:W-:Y:S02]  /*f7660*/  IADD3 R34, P0, PT, R25, R5, RZ ;  /* 0x0000000519227210 */ /* 0x002fe40007f1e0ff */
[----:B------:R-:W-:Y:S01]  /*f7670*/  LOP3.LUT R18, R18, 0xbfffffff, RZ, 0xc0, !PT ;  /* 0xbfffffff12127812 */ /* 0x000fe200078ec0ff */
[----:B0-----:R-:W-:Y:S01]  /*f7680*/  UMOV UR4, UR7 ;  /* 0x0000000700047c82 */ /* 0x001fe20008000000 */
[----:B------:R-:W-:Y:S01]  /*f7690*/  UMOV UR41, UR6 ;  /* 0x0000000600297c82 */ /* 0x000fe20008000000 */
[----:B------:R-:W0:Y:S01]  /*f76a0*/  LDCU.64 UR6, c[0x0][0x398] ;  /* 0x00007300ff0677ac */ /* 0x000e220008000a00 */
[----:B------:R-:W-:Y:S01]  /*f76b0*/  @P1 LOP3.LUT R18, R18, 0x40000000, RZ, 0xfc, !PT ;  /* 0x4000000012121812 */ /* 0x000fe200078efcff */
[----:B------:R-:W-:-:S03]  /*f76c0*/  IMAD.X R35, R28, 0x1, R6, P0 ;  /* 0x000000011c237824 */ /* 0x000fc600000e0606 */
[----:B------:R-:W-:Y:S02]  /*f76d0*/  LOP3.LUT R18, R18, 0xdfffffff, RZ, 0xc0, !PT ;  /* 0xdfffffff12127812 */ /* 0x000fe400078ec0ff */
[----:B--2---:R-:W-:Y:S02]  /*f76e0*/  ISETP.GE.AND P2, PT, R29, UR5, PT ;  /* 0x000000051d007c0c */ /* 0x004fe4000bf46270 */
[----:B------:R-:W2:Y:S01]  /*f76f0*/  LDL.LU R29, [R1+0x5844] ;  /* 0x00584400011d7983 */ /* 0x000ea20000300800 */
[----:B0-----:R-:W-:Y:S01]  /*f7700*/  UMOV UR5, UR7 ;  /* 0x0000000700057c82 */ /* 0x001fe20008000000 */
[----:B---3--:R-:W-:Y:S02]  /*f7710*/  ISETP.GE.AND P1, PT, R33, UR4, PT ;  /* 0x0000000421007c0c */ /* 0x008fe4000bf26270 */
[----:B------:R0:W-:Y:S04]  /*f7720*/  STL.64 [R1+0x44e8], R34 ;  /* 0x0044e82201007387 */ /* 0x0001e80000100a00 */
[----:B------:R-:W3:Y:S03]  /*f7730*/  LDL.LU R33, [R1+0x5848] ;  /* 0x0058480001217983 */ /* 0x000ee60000300800 */
[----:B------:R-:W-:-:S02]  /*f7740*/  @P2 LOP3.LUT R18, R18, 0x20000000, RZ, 0xfc, !PT ;  /* 0x2000000012122812 */ /* 0x000fc400078efcff */
[----:B----4-:R-:W-:Y:S02]  /*f7750*/  ISETP.GE.AND P2, PT, R32, UR5, PT ;  /* 0x0000000520007c0c */ /* 0x010fe4000bf46270 */
[----:B------:R-:W4:Y:S01]  /*f7760*/  LDL.LU R32, [R1+0x584c] ;  /* 0x00584c0001207983 */ /* 0x000f220000300800 */
[----:B------:R-:W-:Y:S01]  /*f7770*/  UMOV UR70, UR6 ;  /* 0x0000000600467c82 */ /* 0x000fe20008000000 */
[----:B------:R-:W1:Y:S02]  /*f7780*/  LDCU.64 UR6, c[0x0][0x398] ;  /* 0x00007300ff0677ac */ /* 0x000e640008000a00 */
[----:B-1----:R-:W-:Y:S01]  /*f7790*/  UMOV UR4, UR7 ;  /* 0x0000000700047c82 */ /* 0x002fe20008000000 */
[----:B------:R-:W-:Y:S01]  /*f77a0*/  UMOV UR56, UR6 ;  /* 0x0000000600387c82 */ /* 0x000fe20008000000 */
[----:B------:R-:W1:Y:S01]  /*f77b0*/  LDCU.64 UR6, c[0x0][0x398] ;  /* 0x00007300ff0677ac */ /* 0x000e620008000a00 */
[----:B------:R-:W-:Y:S01]  /*f77c0*/  LOP3.LUT R18, R18, 0xefffffff, RZ, 0xc0, !PT ;  /* 0xefffffff12127812 */ /* 0x000fe200078ec0ff */
[----:B-1----:R-:W-:Y:S01]  /*f77d0*/  UMOV UR5, UR7 ;  /* 0x0000000700057c82 */ /* 0x002fe20008000000 */
[----:B------:R-:W-:Y:S01]  /*f77e0*/  UMOV UR60, UR6 ;  /* 0x00000006003c7c82 */ /* 0x000fe20008000000 */
[----:B------:R-:W1:Y:S01]  /*f77f0*/  LDCU.64 UR6, c[0x0][0x398] ;  /* 0x00007300ff0677ac */ /* 0x000e620008000a00 */
[----:B------:R-:W-:-:S02]  /*f7800*/  @P1 LOP3.LUT R18, R18, 0x10000000, RZ, 0xfc, !PT ;  /* 0x1000000012121812 */ /* 0x000fc400078efcff */
[----:B------:R-:W-:Y:S02]  /*f7810*/  ISETP.GE.AND P1, PT, R31, UR4, PT ;  /* 0x000000041f007c0c */ /* 0x000fe4000bf26270 */
[----:B0-----:R-:W-:Y:S02]  /*f7820*/  IADD3 R34, P0, PT, R25, R14, RZ ;  /* 0x0000000e19227210 */ /* 0x001fe40007f1e0ff */
[----:B------:R-:W-:-:S03]  /*f7830*/  LOP3.LUT R18, R18, 0xf7ffffff, RZ, 0xc0, !PT ;  /* 0xf7ffffff12127812 */ /* 0x000fc600078ec0ff */
[----:B------:R-:W-:Y:S01]  /*f7840*/  IMAD.X R35, R28, 0x1, R16, P0 ;  /* 0x000000011c237824 */ /* 0x000fe200000e0610 */
[----:B------:R-:W-:Y:S02]  /*f7850*/  @P2 LOP3.LUT R18, R18, 0x8000000, RZ, 0xfc, !PT ;  /* 0x0800000012122812 */ /* 0x000fe400078efcff */
[----:B------:R-:W-:Y:S01]  /*f7860*/  ISETP.GE.AND P2, PT, R30, UR5, PT ;  /* 0x000000051e007c0c */ /* 0x000fe2000bf46270 */
[----:B-1----:R-:W-:Y:S01]  /*f7870*/  UMOV UR4, UR7 ;  /* 0x0000000700047c82 */ /* 0x002fe20008000000 */
[----:B------:R-:W-:Y:S01]  /*f7880*/  UMOV UR58, UR6 ;  /* 0x00000006003a7c82 */ /* 0x000fe20008000000 */
[----:B------:R-:W0:Y:S01]  /*f7890*/  LDCU.64 UR6, c[0x0][0x398] ;  /* 0x00007300ff0677ac */ /* 0x000e220008000a00 */
[----:B------:R-:W-:Y:S02]  /*f78a0*/  IADD3 R30, P0, PT, R25, R7, RZ ;  /* 0x00000007191e7210 */ /* 0x000fe40007f1e0ff */
[----:B------:R-:W-:-:S03]  /*f78b0*/  LOP3.LUT R18, R18, 0xfbffffff, RZ, 0xc0, !PT ;  /* 0xfbffffff12127812 */ /* 0x000fc600078ec0ff */
[----:B------:R-:W-:Y:S01]  /*f78c0*/  IMAD.X R31, R28, 0x1, R8, P0 ;  /* 0x000000011c1f7824 */ /* 0x000fe200000e0608 */
[----:B------:R-:W-:Y:S01]  /*f78d0*/  @P1 LOP3.LUT R18, R18, 0x4000000, RZ, 0xfc, !PT ;  /* 0x0400000012121812 */ /* 0x000fe200078efcff */
[----:B------:R-:W-:Y:S01]  /*f78e0*/  STL.64 [R1+0x44f8], R34 ;  /* 0x0044f82201007387 */ /* 0x000fe20000100a00 */
[----:B0-----:R-:W-:Y:S01]  /*f78f0*/  UMOV UR5, UR7 ;  /* 0x0000000700057c82 */ /* 0x001fe20008000000 */
[----:B------:R-:W-:Y:S01]  /*f7900*/  UMOV UR74, UR6 ;  /* 0x00000006004a7c82 */ /* 0x000fe20008000000 */
[----:B------:R-:W0:Y:S01]  /*f7910*/  LDCU.64 UR6, c[0x0][0x398] ;  /* 0x00007300ff0677ac */ /* 0x000e220008000a00 */
[----:B------:R-:W-:-:S04]  /*f7920*/  LOP3.LUT R18, R18, 0xfdffffff, RZ, 0xc0, !PT ;  /* 0xfdffffff12127812 */ /* 0x000fc800078ec0ff */
[----:B------:R-:W-:-:S04]  /*f7930*/  @P2 LOP3.LUT R18, R18, 0x2000000, RZ, 0xfc, !PT ;  /* 0x0200000012122812 */ /* 0x000fc800078efcff */
[----:B------:R-:W-:Y:S02]  /*f7940*/  LOP3.LUT R18, R18, 0xfeffffff, RZ, 0xc0, !PT ;  /* 0xfeffffff12127812 */ /* 0x000fe400078ec0ff */
[----:B--2---:R-:W-:Y:S02]  /*f7950*/  ISETP.GE.AND P1, PT, R29, UR4, PT ;  /* 0x000000041d007c0c */ /* 0x004fe4000bf26270 */
[----:B------:R-:W2:Y:S04]  /*f7960*/  LDL.LU R29, [R1+0x5850] ;  /* 0x00585000011d7983 */ /* 0x000ea80000300800 */
[----:B------:R1:W-:Y:S04]  /*f7970*/  STL.64 [R1+0x4508], R30 ;  /* 0x0045081e01007387 */ /* 0x0003e80000100a00 */
[----:B-1----:R-:W2:Y:S01]  /*f7980*/  LDL.LU R31, [R1+0x5854] ;  /* 0x00585400011f7983 */ /* 0x002ea20000300800 */
[----:B0-----:R-:W-:-:S02]  /*f7990*/  UMOV UR4, UR7 ;  /* 0x0000000700047c82 */ /* 0x001fc40008000000 */
[----:B------:R-:W-:Y:S02]  /*f79a0*/  @P1 LOP3.LUT R18, R18, 0x1000000, RZ, 0xfc, !PT ;  /* 0x0100000012121812 */ /* 0x000fe400078efcff */
[----:B----4-:R-:W-:Y:S01]  /*f79b0*/  ISETP.GE.AND P1, PT, R32, UR4, PT ;  /* 0x0000000420007c0c */ /* 0x010fe2000bf26270 */
[----:B------:R-:W4:Y:S01]  /*f79c0*/  LDL.LU R30, [R1+0x5858] ;  /* 0x00585800011e7983 */ /* 0x000f220000300800 */
[----:B------:R-:W-:Y:S02]  /*f79d0*/  IADD3 R32, P0, PT, R25, R9, RZ ;  /* 0x0000000919207210 */ /* 0x000fe40007f1e0ff */
[----:B---3--:R-:W-:Y:S01]  /*f79e0*/  ISETP.GE.AND P2, PT, R33, UR5, PT ;  /* 0x0000000521007c0c */ /* 0x008fe2000bf46270 */
[----:B------:R-:W-:Y:S01]  /*f79f0*/  UMOV UR77, UR8 ;  /* 0x00000008004d7c82 */ /* 0x000fe20008000000 */
[----:B------:R-:W0:Y:S01]  /*f7a00*/  LDCU.64 UR4, c[0x0][0x398] ;  /* 0x00007300ff0477ac */ /* 0x000e220008000a00 */
[----:B------:R-:W-:Y:S01]  /*f7a10*/  IMAD.X R33, R28, 0x1, R11, P0 ;  /* 0x000000011c217824 */ /* 0x000fe200000e060b */
[----:B------:R-:W1:Y:S04]  /*f7a20*/  LDCU.64 UR8, c[0x0][0x398] ;  /* 0x00007300ff0877ac */ /* 0x000e680008000a00 */
[----:B------:R3:W-:Y:S02]  /*f7a30*/  STL.64 [R1+0x4530], R32 ;  /* 0x0045302001007387 */ /* 0x0007e40000100a00 */
[----:B---3--:R-:W-:-:S05]  /*f7a40*/  IADD3 R32, P0, PT, R25, R10, RZ ;  /* 0x0000000a19207210 */ /* 0x008fca0007f1e0ff */
[----:B------:R-:W-:Y:S02]  /*f7a50*/  IMAD.X R33, R28, 0x1, R12, P0 ;  /* 0x000000011c217824 */ /* 0x000fe400000e060c */
[----:B------:R-:W3:Y:S01]  /*f7a60*/  LDL.LU R28, [R1+0x585c] ;  /* 0x00585c00011c7983 */ /* 0x000ee20000300800 */
[----:B------:R-:W-:Y:S01]  /*f7a70*/  LOP3.LUT R18, R18, 0xff7fffff, RZ, 0xc0, !PT ;  /* 0xff7fffff12127812 */ /* 0x000fe200078ec0ff */
[----:B------:R-:W-:Y:S01]  /*f7a80*/  UMOV UR75, UR6 ;  /* 0x00000006004b7c82 */ /* 0x000fe20008000000 */
[----:B0-----:R-:W-:Y:S01]  /*f7a90*/  UMOV UR6, UR5 ;  /* 0x0000000500067c82 */ /* 0x001fe20008000000 */
[----:B-1----:R-:W-:Y:S01]  /*f7aa0*/  UMOV UR5, UR9 ;  /* 0x0000000900057c82 */ /* 0x002fe20008000000 */
[----:B------:R-:W-:Y:S01]  /*f7ab0*/  @P2 LOP3.LUT R18, R18, 0x800000, RZ, 0xfc, !PT ;  /* 0x0080000012122812 */ /* 0x000fe200078efcff */
[----:B------:R0:W-:Y:S04]  /*f7ac0*/  STL.64 [R1+0x4528], R32 ;  /* 0x0045282001007387 */ /* 0x0001e80000100a00 */
[----:B0-----:R-:W3:Y:S01]  /*f7ad0*/  LDL.LU R32, [R1+0x5860] ;  /* 0x0058600001207983 */ /* 0x001ee20000300800 */
[----:B------:R-:W-:Y:S01]  /*f7ae0*/  LOP3.LUT R18, R18, 0xffbfffff, RZ, 0xc0, !PT ;  /* 0xffbfffff12127812 */ /* 0x000fe200078ec0ff */
[----:B------:R-:W-:Y:S01]  /*f7af0*/  UMOV UR23, UR8 ;  /* 0x0000000800177c82 */ /* 0x000fe20008000000 */
[----:B------:R-:W0:Y:S02]  /*f7b00*/  LDCU.64 UR8, c[0x0][0x398] ;  /* 0x00007300ff0877ac */ /* 0x000e240008000a00 */
[----:B------:R-:W-:-:S04]  /*f7b10*/  @P1 LOP3.LUT R18, R18, 0x400000, RZ, 0xfc, !PT ;  /* 0x0040000012121812 */ /* 0x000fc800078efcff */
[----:B------:R-:W-:Y:S01]  /*f7b20*/  LOP3.LUT R18, R18, 0xffdfffff, RZ, 0xc0, !PT ;  /* 0xffdfffff12127812 */ /* 0x000fe200078ec0ff */
[----:B------:R-:W-:Y:S01]  /*f7b30*/  UMOV UR59, UR4 ;  /* 0x00000004003b7c82 */ /* 0x000fe20008000000 */
[----:B0-----:R-:W-:Y:S01]  /*f7b40*/  UMOV UR4, UR9 ;  /* 0x0000000900047c82 */ /* 0x001fe20008000000 */
[----:B--2---:R-:W-:Y:S02]  /*f7b50*/  ISETP.GE.AND P2, PT, R31, UR5, PT ;  /* 0x000000051f007c0c */ /* 0x004fe4000bf46270 */
[----:B------:R-:W2:Y:S01]  /*f7b60*/  LDL.LU R31, [R1+0x5864] ;  /* 0x00586400011f7983 */ /* 0x000ea20000300800 */
[----:B------:R-:W-:Y:S01]  /*f7b70*/  ISETP.GE.AND P0, PT, R29, UR6, PT ;  /* 0x000000061d007c0c */ /* 0x000fe2000bf06270 */
[----:B------:R-:W0:Y:S01]  /*f7b80*/  LDCU.64 UR6, c[0x0][0x398] ;  /* 0x00007300ff0677ac */ /* 0x000e220008000a00 */
[----:B------:R-:W-:Y:S02]  /*f7b90*/  SHF.R.S32.HI R29, RZ, 0x1f, R24 ;  /* 0x0000001fff1d7819 */ /* 0x000fe40000011418 */
[----:B----4-:R-:W-:-:S02]  /*f7ba0*/  ISETP.GE.AND P1, PT, R30, UR4, PT ;  /* 0x000000041e007c0c */ /* 0x010fc4000bf26270 */
[----:B------:R-:W4:Y:S07]  /*f7bb0*/  LDL.LU R30, [R1+0x5868] ;  /* 0x00586800011e7983 */ /* 0x000f2e0000300800 */
[----:B------:R-:W-:Y:S02]  /*f7bc0*/  @P0 LOP3.LUT R18, R18, 0x200000, RZ, 0xfc, !PT ;  /* 0x0020000012120812 */ /* 0x000fe400078efcff */
[----:B------:R-:W-:Y:S02]  /*f7bd0*/  IADD3 R34, P0, PT, R24, R0, RZ ;  /* 0x0000000018227210 */ /* 0x000fe40007f1e0ff */
[----:B------:R-:W-:-:S03]  /*f7be0*/  LOP3.LUT R18, R18, 0xffefffff, RZ, 0xc0, !PT ;  /* 0xffefffff12127812 */ /* 0x000fc600078ec0ff */
[----:B------:R-:W-:Y:S01]  /*f7bf0*/  IMAD.X R35, R29, 0x1, R2, P0 ;  /* 0x000000011d237824 */ /* 0x000fe200000e0602 */
[----:B0-----:R-:W-:Y:S01]  /*f7c00*/  UMOV UR5, UR7 ;  /* 0x0000000700057c82 */ /* 0x001fe20008000000 */
[----:B------:R-:W-:-:S03]  /*f7c10*/  @P2 LOP3.LUT R18, R18, 0x100000, RZ, 0xfc, !PT ;  /* 0x0010000012122812 */ /* 0x000fc600078efcff */
[----:B------:R0:W-:Y:S01]  /*f7c20*/  STL.64 [R1+0x4540], R34 ;  /* 0x0045402201007387 */ /* 0x0001e20000100a00 */
[----:B---3--:R-:W-:-:S03]  /*f7c30*/  ISETP.GE.AND P2, PT, R28, UR5, PT ;  /* 0x000000051c007c0c */ /* 0x008fc6000bf46270 */
[----:B------:R-:W3:Y:S01]  /*f7c40*/  LDL.LU R28, [R1+0x586c] ;  /* 0x00586c00011c7983 */ /* 0x000ee20000300800 */
[----:B------:R-:W-:Y:S01]  /*f7c50*/  UMOV UR62, UR6 ;  /* 0x00000006003e7c82 */ /* 0x000fe20008000000 */
[----:B------:R-:W1:Y:S01]  /*f7c60*/  LDCU.64 UR6, c[0x0][0x398] ;  /* 0x00007300ff0677ac */ /* 0x000e620008000a00 */
[----:B------:R-:W-:Y:S01]  /*f7c70*/  LOP3.LUT R18, R18, 0xfff7ffff, RZ, 0xc0, !PT ;  /* 0xfff7ffff12127812 */ /* 0x000fe200078ec0ff */
[----:B------:R-:W3:Y:S01]  /*f7c80*/  LDL.LU R33, [R1+0x5870] ;  /* 0x0058700001217983 */ /* 0x000ee20000300800 */
[----:B0-----:R-:W-:Y:S02]  /*f7c90*/  IADD3 R34, P0, PT, R24, R3, RZ ;  /* 0x0000000318227210 */ /* 0x001fe40007f1e0ff */
[----:B------:R-:W-:Y:S01]  /*f7ca0*/  @P1 LOP3.LUT R18, R18, 0x80000, RZ, 0xfc, !PT ;  /* 0x0008000012121812 */ /* 0x000fe200078efcff */
[----:B-1----:R-:W-:Y:S01]  /*f7cb0*/  UMOV UR4, UR7 ;  /* 0x0000000700047c82 */ /* 0x002fe20008000000 */
[----:B------:R-:W-:Y:S01]  /*f7cc0*/  UMOV UR69, UR6 ;  /* 0x0000000600457c82 */ /* 0x000fe20008000000 */
[----:B------:R-:W0:Y:S01]  /*f7cd0*/  LDCU.64 UR6, c[0x0][0x398] ;  /* 0x00007300ff0677ac */ /* 0x000e220008000a00 */
[----:B------:R-:W-:Y:S01]  /*f7ce0*/  IMAD.X R35, R29, 0x1, R4, P0 ;  /* 0x000000011d237824 */ /* 0x000fe200000e0604 */
[----:B------:R-:W-:-:S02]  /*f7cf0*/  LOP3.LUT R18, R18, 0xfffbffff, RZ, 0xc0, !PT ;  /* 0xfffbffff12127812 */ /* 0x000fc400078ec0ff */
[----:B------:R-:W-:Y:S02]  /*f7d00*/  ISETP.GE.AND P1, PT, R32, UR4, PT ;  /* 0x0000000420007c0c */ /* 0x000fe4000bf26270 */
[----:B------:R-:W-:Y:S01]  /*f7d10*/  @P2 LOP3.LUT R18, R18, 0x40000, RZ, 0xfc, !PT ;  /* 0x0004000012122812 */ /* 0x000fe200078efcff */
[----:B------:R1:W-:Y:S04]  /*f7d20*/  STL.64 [R1+0x4520], R34 ;  /* 0x0045202201007387 */ /* 0x0003e80000100a00 */
[----:B------:R-:W3:Y:S01]  /*f7d30*/  LDL.LU R32, [R1+0x5874] ;  /* 0x0058740001207983 */ /* 0x000ee20000300800 */
[----:B0-----:R-:W-:Y:S01]  /*f7d40*/  UMOV UR5, UR7 ;  /* 0x0000000700057c82 */ /* 0x001fe20008000000 */
[----:B------:R-:W-:Y:S01]  /*f7d50*/  UMOV UR22, UR6 ;  /* 0x0000000600167c82 */ /* 0x000fe20008000000 */
[----:B------:R-:W0:Y:S01]  /*f7d60*/  LDCU.64 UR6, c[0x0][0x398] ;  /* 0x00007300ff0677ac */ /* 0x000e220008000a00 */
[----:B------:R-:W-:-:S02]  /*f7d70*/  LOP3.LUT R18, R18, 0xfffdffff, RZ, 0xc0, !PT ;  /* 0xfffdffff12127812 */ /* 0x000fc400078ec0ff */
[----:B-1----:R-:W-:Y:S02]  /*f7d80*/  IADD3 R34, P0, PT, R24, R13, RZ ;  /* 0x0000000d18227210 */ /* 0x002fe40007f1e0ff */
[----:B------:R-:W-:Y:S01]  /*f7d90*/  @P1 LOP3.LUT R18, R18, 0x20000, RZ, 0xfc, !PT ;  /* 0x0002000012121812 */ /* 0x000fe200078efcff */
[----:B0-----:R-:W-:Y:S01]  /*f7da0*/  UMOV UR4, UR7 ;  /* 0x0000000700047c82 */ /* 0x001fe20008000000 */
[----:B------:R-:W-:Y:S01]  /*f7db0*/  UMOV UR43, UR6 ;  /* 0x00000006002b7c82 */ /* 0x000fe20008000000 */
[----:B------:R-:W0:Y:S01]  /*f7dc0*/  LDCU.64 UR6, c[0x0][0x398] ;  /* 0x00007300ff0677ac */ /* 0x000e220008000a00 */
[----:B------:R-:W-:Y:S01]  /*f7dd0*/  IMAD.X R35, R29, 0x1, R15, P0 ;  /* 0x000000011d237824 */ /* 0x000fe200000e060f */
[----:B------:R-:W-:Y:S02]  /*f7de0*/  LOP3.LUT R18, R18, 0xfffeffff, RZ, 0xc0, !PT ;  /* 0xfffeffff12127812 */ /* 0x000fe400078ec0ff */
[----:B--2---:R-:W-:Y:S02]  /*f7df0*/  ISETP.GE.AND P2, PT, R31, UR5, PT ;  /* 0x000000051f007c0c */ /* 0x004fe4000bf46270 */
[----:B------:R-:W2:Y:S01]  /*f7e00*/  LDL.LU R31, [R1+0x5878] ;  /* 0x00587800011f7983 */ /* 0x000ea20000300800 */
[----:B0-----:R-:W-:-:S03]  /*f7e10*/  UMOV UR5, UR7 ;  /* 0x0000000700057c82 */ /* 0x001fc60008000000 */
[----:B------:R0:W-:Y:S01]  /*f7e20*/  STL.64 [R1+0x4548], R34 ;  /* 0x0045482201007387 */ /* 0x0001e20000100a00 */
[----:B----4-:R-:W-:-:S03]  /*f7e30*/  ISETP.GE.AND P1, PT, R30, UR4, PT ;  /* 0x000000041e007c0c */ /* 0x010fc6000bf26270 */
[----:B------:R-:W4:Y:S03]  /*f7e40*/  LDL.LU R30, [R1+0x587c] ;  /* 0x00587c00011e7983 */ /* 0x000f260000300800 */
[----:B------:R-:W-:Y:S02]  /*f7e50*/  @P2 LOP3.LUT R18, R18, 0x10000, RZ, 0xfc, !PT ;  /* 0x0001000012122812 */ /* 0x000fe400078efcff */
[----:B---3--:R-:W-:Y:S02]  /*f7e60*/  ISETP.GE.AND P2, PT, R28, UR5, PT ;  /* 0x000000051c007c0c */ /* 0x008fe4000bf46270 */
[----:B------:R-:W3:Y:S01]  /*f7e70*/  LDL.LU R28, [R1+0x5880] ;  /* 0x00588000011c7983 */ /* 0x000ee20000300800 */
[----:B------:R-:W-:Y:S01]  /*f7e80*/  UMOV UR61, UR6 ;  /* 0x00000006003d7c82 */ /* 0x000fe20008000000 */
[----:B------:R-:W1:Y:S02]  /*f7e90*/  LDCU.64 UR6, c[0x0][0x398] ;  /* 0x00007300ff0677ac */ /* 0x000e640008000a00 */
[----:B-1----:R-:W-:Y:S01]  /*f7ea0*/  UMOV UR4, UR7 ;  /* 0x0000000700047c82 */ /* 0x002fe20008000000 */
[----:B------:R-:W-:Y:S01]  /*f7eb0*/  UMOV UR65, UR6 ;  /* 0x0000000600417c82 */ /* 0x000fe20008000000 */
[----:B------:R-:W1:Y:S01]  /*f7ec0*/  LDCU.64 UR6, c[0x0][0x398] ;  /* 0x00007300ff0677ac */ /* 0x000e620008000a00 */
[----:B------:R-:W-:-:S04]  /*f7ed0*/  LOP3.LUT R18, R18, 0xffff7fff, RZ, 0xc0, !PT ;  /* 0xffff7fff12127812 */ /* 0x000fc800078ec0ff */
[----:B------:R-:W-:Y:S02]  /*f7ee0*/  @P1 LOP3.LUT R18, R18, 0x8000, RZ, 0xfc, !PT ;  /* 0x0000800012121812 */ /* 0x000fe400078efcff */
[----:B------:R-:W-:Y:S02]  /*f7ef0*/  ISETP.GE.AND P1, PT, R33, UR4, PT ;  /* 0x0000000421007c0c */ /* 0x000fe4000bf26270 */
[----:B------:R-:W-:Y:S01]  /*f7f00*/  LOP3.LUT R18, R18, 0xffffbfff, RZ, 0xc0, !PT ;  /* 0xffffbfff12127812 */ /* 0x000fe200078ec0ff */
[----:B-1----:R-:W-:Y:S01]  /*f7f10*/  UMOV UR5, UR7 ;  /* 0x0000000700057c82 */ /* 0x002fe20008000000 */
[----:B------:R-:W-:Y:S01]  /*f7f20*/  UMOV UR57, UR6 ;  /* 0x0000000600397c82 */ /* 0x000fe20008000000 */
[----:B------:R-:W1:Y:S01]  /*f7f30*/  LDCU.64 UR6, c[0x0][0x398] ;  /* 0x00007300ff0677ac */ /* 0x000e620008000a00 */
[----:B0-----:R-:W-:Y:S02]  /*f7f40*/  IADD3 R34, P0, PT, R24, R5, RZ ;  /* 0x0000000518227210 */ /* 0x001fe40007f1e0ff */
[----:B------:R-:W-:-:S03]  /*f7f50*/  @P2 LOP3.LUT R18, R18, 0x4000, RZ, 0xfc, !PT ;  /* 0x0000400012122812 */ /* 0x000fc600078efcff */
[----:B------:R-:W-:Y:S01]  /*f7f60*/  IMAD.X R35, R29, 0x1, R6, P0 ;  /* 0x000000011d237824 */ /* 0x000fe200000e0606 */
[----:B------:R-:W-:Y:S02]  /*f7f70*/  LOP3.LUT R18, R18, 0xffffdfff, RZ, 0xc0, !PT ;  /* 0xffffdfff12127812 */ /* 0x000fe400078ec0ff */
[----:B------:R-:W-:Y:S02]  /*f7f80*/  ISETP.GE.AND P2, PT, R32, UR5, PT ;  /* 0x0000000520007c0c */ /* 0x000fe4000bf46270 */
[----:B------:R-:W-:Y:S01]  /*f7f90*/  @P1 LOP3.LUT R18, R18, 0x2000, RZ, 0xfc, !PT ;  /* 0x0000200012121812 */ /* 0x000fe200078efcff */
[----:B------:R0:W-:Y:S04]  /*f7fa0*/  STL.64 [R1+0x4560], R34 ;  /* 0x0045602201007387 */ /* 0x0001e80000100a00 */
[----:B------:R-:W3:Y:S01]  /*f7fb0*/  LDL.LU R32, [R1+0x5884] ;  /* 0x0058840001207983 */ /* 0x000ee20000300800 */
[----:B-1----:R-:W-:Y:S01]  /*f7fc0*/  UMOV UR4, UR7 ;  /* 0x0000000700047c82 */ /* 0x002fe20008000000 */
[----:B------:R-:W-:Y:S01]  /*f7fd0*/  UMOV UR42, UR6 ;  /* 0x00000006002a7c82 */ /* 0x000fe20008000000 */
[----:B------:R-:W1:Y:S01]  /*f7fe0*/  LDCU.64 UR6, c[0x0][0x398] ;  /* 0x00007300ff0677ac */ /* 0x000e620008000a00 */
[----:B------:R-:W-:-:S02]  /*f7ff0*/  LOP3.LUT R18, R18, 0xffffefff, RZ, 0xc0, !PT ;  /* 0xffffefff12127812 */ /* 0x000fc400078ec0ff */
[----:B0-----:R-:W-:Y:S02]  /*f8000*/  IADD3 R34, P0, PT, R24, R14, RZ ;  /* 0x0000000e18227210 */ /* 0x001fe40007f1e0ff */
[----:B------:R-:W-:Y:S01]  /*f8010*/  @P2 LOP3.LUT R18, R18, 0x1000, RZ, 0xfc, !PT ;  /* 0x0000100012122812 */ /* 0x000fe200078efcff */
[----:B-1----:R-:W-:Y:S01]  /*f8020*/  UMOV UR5, UR7 ;  /* 0x0000000700057c82 */ /* 0x002fe20008000000 */
        /* <DEDUP_REMOVED lines=10> */
[----:B------:R-:W-:Y:S01]  /*f80d0*/  @P1 LOP3.LUT R18, R18, 0x800, RZ, 0xfc, !PT ;  /* 0x0000080012121812 */ /* 0x000fe200078efcff */
[----:B------:R-:W4:Y:S01]  /*f80e0*/  LDL.LU R30, [R1+0x5890] ;  /* 0x00589000011e7983 */ /* 0x000f220000300800 */
[----:B---3--:R-:W-:-:S03]  /*f80f0*/  ISETP.GE.AND P1, PT, R28, UR4, PT ;  /* 0x000000041c007c0c */ /* 0x008fc6000bf26270 */
[----:B------:R-:W3:Y:S01]  /*f8100*/  LDL.LU R28, [R1+0x5894] ;  /* 0x00589400011c7983 */ /* 0x000ee20000300800 */
[----:B------:R-:W-:Y:S01]  /*f8110*/  UMOV UR66, UR6 ;  /* 0x0000000600427c82 */ /* 0x000fe20008000000 */
[----:B------:R-:W1:Y:S01]  /*f8120*/  LDCU.64 UR6, c[0x0][0x398] ;  /* 0x00007300ff0677ac */ /* 0x000e620008000a00 */
[----:B0-----:R-:W-:-:S05]  /*f8130*/  IADD3 R34, P0, PT, R24, R7, RZ ;  /* 0x0000000718227210 */ /* 0x001fca0007f1e0ff */
[----:B------:R-:W-:Y:S01]  /*f8140*/  IMAD.X R35, R29, 0x1, R8, P0 ;  /* 0x000000011d237824 */ /* 0x000fe200000e0608 */
[----:B------:R-:W-:-:S04]  /*f8150*/  LOP3.LUT R18, R18, 0xfffffbff, RZ, 0xc0, !PT ;  /* 0xfffffbff12127812 */ /* 0x000fc800078ec0ff */
[----:B------:R0:W-:Y:S01]  /*f8160*/  STL.64 [R1+0x4580], R34 ;  /* 0x0045802201007387 */ /* 0x0001e20000100a00 */
[----:B-1----:R-:W-:Y:S01]  /*f8170*/  UMOV UR5, UR7 ;  /* 0x0000000700057c82 */ /* 0x002fe20008000000 */
[----:B------:R-:W-:Y:S01]  /*f8180*/  UMOV UR39, UR6 ;  /* 0x0000000600277c82 */ /* 0x000fe20008000000 */
[----:B------:R-:W1:Y:S01]  /*f8190*/  LDCU.64 UR6, c[0x0][0x398] ;  /* 0x00007300ff0677ac */ /* 0x000e620008000a00 */
[----:B0-----:R-:W-:Y:S02]  /*f81a0*/  IADD3 R34, P0, PT, R24, R9, RZ ;  /* 0x0000000918227210 */ /* 0x001fe40007f1e0ff */
[----:B------:R-:W-:-:S03]  /*f81b0*/  @P2 LOP3.LUT R18, R18, 0x400, RZ, 0xfc, !PT ;  /* 0x0000040012122812 */ /* 0x000fc600078efcff */
[----:B------:R-:W-:Y:S01]  /*f81c0*/  IMAD.X R35, R29, 0x1, R11, P0 ;  /* 0x000000011d237824 */ /* 0x000fe200000e060b */
[----:B------:R-:W-:-:S04]  /*f81d0*/  LOP3.LUT R18, R18, 0xfffffdff, RZ, 0xc0, !PT ;  /* 0xfffffdff12127812 */ /* 0x000fc800078ec0ff */
[----:B------:R0:W-:Y:S01]  /*f81e0*/  STL.64 [R1+0x45a0], R34 ;  /* 0x0045a02201007387 */ /* 0x0001e20000100a00 */
[----:B------:R-:W-:Y:S01]  /*f81f0*/  @P1 LOP3.LUT R18, R18, 0x200, RZ, 0xfc, !PT ;  /* 0x0000020012121812 */ /* 0x000fe200078efcff */
[----:B-1----:R-:W-:Y:S01]  /*f8200*/  UMOV UR4, UR7 ;  /* 0x0000000700047c82 */ /* 0x002fe20008000000 */
[----:B0-----:R-:W-:-:S05]  /*f8210*/  IADD3 R34, P0, PT, R24, R10, RZ ;  /* 0x0000000a18227210 */ /* 0x001fca0007f1e0ff */
[----:B------:R-:W-:Y:S01]  /*f8220*/  IMAD.X R35, R29, 0x1, R12, P0 ;  /* 0x000000011d237824 */ /* 0x000fe200000e060c */
[----:B------:R-:W-:Y:S01]  /*f8230*/  ISETP.GE.AND P2, PT, R32, UR5, PT ;  /* 0x0000000520007c0c */ /* 0x000fe2000bf46270 */
[----:B------:R-:W-:Y:S01]  /*f8240*/  IMAD.U32 R36, RZ, RZ, UR6 ;  /* 0x00000006ff247e24 */ /* 0x000fe2000f8e00ff */
[----:B------:R-:W-:Y:S01]  /*f8250*/  UMOV UR40, UR8 ;  /* 0x0000000800287c82 */ /* 0x000fe20008000000 */
[----:B------:R-:W0:Y:S01]  /*f8260*/  LDCU.64 UR8, c[0x0][0x398] ;  /* 0x00007300ff0877ac */ /* 0x000e220008000a00 */
[----:B------:R-:W-:-:S09]  /*f8270*/  LOP3.LUT R18, R18, 0xfffffeff, RZ, 0xc0, !PT ;  /* 0xfffffeff12127812 */ /* 0x000fd200078ec0ff */
[----:B------:R-:W-:-:S04]  /*f8280*/  @P2 LOP3.LUT R18, R18, 0x100, RZ, 0xfc, !PT ;  /* 0x0000010012122812 */ /* 0x000fc800078efcff */
[----:B------:R-:W-:Y:S02]  /*f8290*/  LOP3.LUT R18, R18, 0xffffff7f, RZ, 0xc0, !PT ;  /* 0xffffff7f12127812 */ /* 0x000fe400078ec0ff */
[----:B------:R-:W-:Y:S02]  /*f82a0*/  SHF.R.S32.HI R38, RZ, 0x1f, R23 ;  /* 0x0000001fff267819 */ /* 0x000fe40000011417 */
[----:B--2---:R-:W-:Y:S01]  /*f82b0*/  ISETP.GE.AND P1, PT, R31, UR4, PT ;  /* 0x000000041f007c0c */ /* 0x004fe2000bf26270 */
[----:B------:R-:W1:Y:S01]  /*f82c0*/  LDCU.64 UR4, c[0x0][0x398] ;  /* 0x00007300ff0477ac */ /* 0x000e620008000a00 */
[----:B------:R-:W2:Y:S04]  /*f82d0*/  LDL.LU R31, [R1+0x5898] ;  /* 0x00589800011f7983 */ /* 0x000ea80000300800 */
[----:B------:R-:W2:Y:S04]  /*f82e0*/  LDL.LU R29, [R1+0x589c] ;  /* 0x00589c00011d7983 */ /* 0x000ea80000300800 */
[----:B------:R0:W-:Y:S04]  /*f82f0*/  STL.64 [R1+0x4598], R34 ;  /* 0x0045982201007387 */ /* 0x0001e80000100a00 */
[----:B------:R-:W2:Y:S01]  /*f8300*/  LDL.LU R40, [R1+0x58a0] ;  /* 0x0058a00001287983 */ /* 0x000ea20000300800 */
[----:B-1----:R-:W-:Y:S01]  /*f8310*/  UMOV UR6, UR5 ;  /* 0x0000000500067c82 */ /* 0x002fe20008000000 */
[----:B0-----:R-:W-:Y:S01]  /*f8320*/  IMAD.U32 R35, RZ, RZ, UR4 ;  /* 0x00000004ff237e24 */ /* 0x001fe2000f8e00ff */
[----:B------:R-:W0:Y:S01]  /*f8330*/  LDCU.64 UR4, c[0x0][0x398] ;  /* 0x00007300ff0477ac */ /* 0x000e220008000a00 */
[----:B----4-:R-:W-:-:S02]  /*f8340*/  ISETP.GE.AND P0, PT, R33, UR6, PT ;  /* 0x0000000621007c0c */ /* 0x010fc4000bf06270 */
[----:B------:R-:W-:Y:S01]  /*f8350*/  @P1 LOP3.LUT R18, R18, 0x80, RZ, 0xfc, !PT ;  /* 0x0000008012121812 */ /* 0x000fe200078efcff */
[----:B------:R-:W1:Y:S03]  /*f8360*/  LDCU.64 UR6, c[0x0][0x398] ;  /* 0x00007300ff0677ac */ /* 0x000e660008000a00 */
[----:B------:R-:W-:Y:S01]  /*f8370*/  LOP3.LUT R18, R18, 0xffffffbf, RZ, 0xc0, !PT ;  /* 0xffffffbf12127812 */ /* 0x000fe200078ec0ff */
[----:B0-----:R-:W-:Y:S01]  /*f8380*/  IMAD.U32 R34, RZ, RZ, UR4 ;  /* 0x00000004ff227e24 */ /* 0x001fe2000f8e00ff */
[----:B------:R-:W-:Y:S02]  /*f8390*/  UMOV UR4, UR9 ;  /* 0x0000000900047c82 */ /* 0x000fe40008000000 */
[----:B---3--:R-:W-:Y:S02]  /*f83a0*/  ISETP.GE.AND P1, PT, R28, UR4, PT ;  /* 0x000000041c007c0c */ /* 0x008fe4000bf26270 */
[----:B------:R-:W3:Y:S01]  /*f83b0*/  LDL.LU R28, [R1+0x58a4] ;  /* 0x0058a400011c7983 */ /* 0x000ee20000300800 */
[----:B------:R-:W-:-:S02]  /*f83c0*/  @P0 LOP3.LUT R18, R18, 0x40, RZ, 0xfc, !PT ;  /* 0x0000004012120812 */ /* 0x000fc400078efcff */
[----:B------:R-:W-:-:S05]  /*f83d0*/  IADD3 R52, P0, PT, R23, R0, RZ ;  /* 0x0000000017347210 */ /* 0x000fca0007f1e0ff */
[----:B------:R-:W-:-:S05]  /*f83e0*/  IMAD.X R53, R38, 0x1, R2, P0 ;  /* 0x0000000126357824 */ /* 0x000fca00000e0602 */
[----:B------:R0:W-:Y:S04]  /*f83f0*/  STL.64 [R1+0x45b0], R52 ;  /* 0x0045b03401007387 */ /* 0x0001e80000100a00 */
[----:B0-----:R-:W4:Y:S04]  /*f8400*/  LDL.LU R53, [R1+0x58a8] ;  /* 0x0058a80001357983 */ /* 0x001f280000300800 */
[----:B------:R-:W4:Y:S01]  /*f8410*/  LDL.LU R39, [R1+0x58ac] ;  /* 0x0058ac0001277983 */ /* 0x000f220000300800 */
[----:B------:R-:W-:Y:S01]  /*f8420*/  ISETP.GE.AND P2, PT, R30, UR5, PT ;  /* 0x000000051e007c0c */ /* 0x000fe2000bf46270 */
[----:B------:R-:W0:Y:S01]  /*f8430*/  LDCU.64 UR4, c[0x0][0x398] ;  /* 0x00007300ff0477ac */ /* 0x000e220008000a00 */
[----:B------:R-:W-:-:S02]  /*f8440*/  LOP3.LUT R18, R18, 0xffffffdf, RZ, 0xc0, !PT ;  /* 0xffffffdf12127812 */ /* 0x000fc400078ec0ff */
[----:B------:R-:W-:-:S09]  /*f8450*/  IADD3 R54, P0, PT, R23, R3, RZ ;  /* 0x0000000317367210 */ /* 0x000fd20007f1e0ff */
[----:B------:R-:W-:-:S04]  /*f8460*/  @P2 LOP3.LUT R18, R18, 0x20, RZ, 0xfc, !PT ;  /* 0x0000002012122812 */ /* 0x000fc800078efcff */
[----:B------:R-:W-:Y:S01]  /*f8470*/  LOP3.LUT R18, R18, 0xffffffef, RZ, 0xc0, !PT ;  /* 0xffffffef12127812 */ /* 0x000fe200078ec0ff */
[----:B0-----:R-:W-:Y:S01]  /*f8480*/  IMAD.U32 R33, RZ, RZ, UR4 ;  /* 0x00000004ff217e24 */ /* 0x001fe2000f8e00ff */
[----:B-1----:R-:W-:Y:S02]  /*f8490*/  UMOV UR4, UR7 ;  /* 0x0000000700047c82 */ /* 0x002fe40008000000 */
[----:B------:R-:W-:Y:S01]  /*f84a0*/  @P1 LOP3.LUT R18, R18, 0x10, RZ, 0xfc, !PT ;  /* 0x0000001012121812 */ /* 0x000fe200078efcff */
[----:B------:R-:W-:-:S05]  /*f84b0*/  IMAD.X R55, R38, 0x1, R4, P0 ;  /* 0x0000000126377824 */ /* 0x000fca00000e0604 */
[----:B------:R-:W-:Y:S04]  /*f84c0*/  STL.64 [R1+0x4590], R54 ;  /* 0x0045903601007387 */ /* 0x000fe80000100a00 */
[----:B------:R-:W4:Y:S01]  /*f84d0*/  LDL.LU R51, [R1+0x58b0] ;  /* 0x0058b00001337983 */ /* 0x000f220000300800 */
[----:B------:R-:W-:Y:S01]  /*f84e0*/  LOP3.LUT R18, R18, 0xfffffff7, RZ, 0xc0, !PT ;  /* 0xfffffff712127812 */ /* 0x000fe200078ec0ff */
[----:B------:R-:W-:Y:S01]  /*f84f0*/  IMAD.U32 R30, RZ, RZ, UR6 ;  /* 0x00000006ff1e7e24 */ /* 0x000fe2000f8e00ff */
[----:B------:R-:W0:Y:S01]  /*f8500*/  LDCU.64 UR6, c[0x0][0x398] ;  /* 0x00007300ff0677ac */ /* 0x000e220008000a00 */
[----:B------:R-:W4:Y:S01]  /*f8510*/  LDL.LU R52, [R1+0x58b4] ;  /* 0x0058b40001347983 */ /* 0x000f220000300800 */
[----:B------:R-:W-:Y:S01]  /*f8520*/  IMAD.U32 R32, RZ, RZ, UR8 ;  /* 0x00000008ff207e24 */ /* 0x000fe2000f8e00ff */
[----:B------:R-:W1:Y:S01]  /*f8530*/  LDCU.64 UR8, c[0x0][0x398] ;  /* 0x00007300ff0877ac */ /* 0x000e620008000a00 */
[----:B--2---:R-:W-:-:S02]  /*f8540*/  ISETP.GE.AND P2, PT, R31, UR5, PT ;  /* 0x000000051f007c0c */ /* 0x004fc4000bf46270 */
[----:B------:R-:W-:Y:S01]  /*f8550*/  ISETP.GE.AND P1, PT, R29, UR4, PT ;  /* 0x000000041d007c0c */ /* 0x000fe2000bf26270 */
[----:B------:R-:W2:Y:S10]  /*f8560*/  LDCU.64 UR4, c[0x0][0x398] ;  /* 0x00007300ff0477ac */ /* 0x000eb40008000a00 */
[----:B------:R-:W-:-:S02]  /*f8570*/  @P2 LOP3.LUT R18, R18, 0x8, RZ, 0xfc, !PT ;  /* 0x0000000812122812 */ /* 0x000fc400078efcff */
[----:B--2---:R-:W-:Y:S02]  /*f8580*/  ISETP.GE.AND P2, PT, R40, UR5, PT ;  /* 0x0000000528007c0c */ /* 0x004fe4000bf46270 */
[----:B------:R-:W-:-:S05]  /*f8590*/  IADD3 R40, P0, PT, R23, R13, RZ ;  /* 0x0000000d17287210 */ /* 0x000fca0007f1e0ff */
[----:B------:R-:W-:Y:S01]  /*f85a0*/  IMAD.X R41, R38, 0x1, R15, P0 ;  /* 0x0000000126297824 */ /* 0x000fe200000e060f */
[----:B------:R-:W-:-:S04]  /*f85b0*/  LOP3.LUT R18, R18, 0xfffffffb, RZ, 0xc0, !PT ;  /* 0xfffffffb12127812 */ /* 0x000fc800078ec0ff */
[----:B------:R2:W-:Y:S01]  /*f85c0*/  STL.64 [R1+0x45c8], R40 ;  /* 0x0045c82801007387 */ /* 0x0005e20000100a00 */
[----:B------:R-:W-:Y:S01]  /*f85d0*/  IMAD.U32 R31, RZ, RZ, UR4 ;  /* 0x00000004ff1f7e24 */ /* 0x000fe2000f8e00ff */
[----:B0-----:R-:W-:Y:S01]  /*f85e0*/  UMOV UR4, UR7 ;  /* 0x0000000700047c82 */ /* 0x001fe20008000000 */
[----:B------:R-:W-:Y:S01]  /*f85f0*/  @P1 LOP3.LUT R18, R18, 0x4, RZ, 0xfc, !PT ;  /* 0x0000000412121812 */ /* 0x000fe200078efcff */
[----:B--2---:R-:W2:Y:S04]  /*f8600*/  LDL.LU R41, [R1+0x58b8] ;  /* 0x0058b80001297983 */ /* 0x004ea80000300800 */
[----:B------:R-:W2:Y:S01]  /*f8610*/  LDL.LU R40, [R1+0x58bc] ;  /* 0x0058bc0001287983 */ /* 0x000ea20000300800 */
[----:B---3--:R-:W-:Y:S01]  /*f8620*/  ISETP.GE.AND P1, PT, R28, UR4, PT ;  /* 0x000000041c007c0c */ /* 0x008fe2000bf26270 */
[----:B------:R-:W0:Y:S01]  /*f8630*/  LDCU.64 UR4, c[0x0][0x398] ;  /* 0x00007300ff0477ac */ /* 0x000e220008000a00 */
[----:B------:R-:W-:-:S04]  /*f8640*/  LOP3.LUT R18, R18, 0xfffffffd, RZ, 0xc0, !PT ;  /* 0xfffffffd12127812 */ /* 0x000fc800078ec0ff */
[----:B------:R-:W-:-:S04]  /*f8650*/  @P2 LOP3.LUT R18, R18, 0x2, RZ, 0xfc, !PT ;  /* 0x0000000212122812 */ /* 0x000fc800078efcff */
[----:B------:R-:W-:-:S04]  /*f8660*/  LOP3.LUT R18, R18, 0xfffffffe, RZ, 0xc0, !PT ;  /* 0xfffffffe12127812 */ /* 0x000fc800078ec0ff */
[----:B------:R-:W-:Y:S01]  /*f8670*/  @P1 LOP3.LUT R18, R18, 0x1, RZ, 0xfc, !PT ;  /* 0x0000000112121812 */ /* 0x000fe200078efcff */
[----:B0-----:R-:W-:Y:S01]  /*f8680*/  IMAD.U32 R28, RZ, RZ, UR4 ;  /* 0x00000004ff1c7e24 */ /* 0x001fe2000f8e00ff */
[----:B-1----:R-:W-:Y:S02]  /*f8690*/  UMOV UR4, UR9 ;  /* 0x0000000900047c82 */ /* 0x002fe40008000000 */
[----:B----4-:R-:W-:Y:S02]  /*f86a0*/  ISETP.GE.AND P1, PT, R39, UR4, PT ;  /* 0x0000000427007c0c */ /* 0x010fe4000bf26270 */
[----:B------:R-:W3:Y:S01]  /*f86b0*/  LDL.LU R39, [R1+0x58c0] ;  /* 0x0058c00001277983 */ /* 0x000ee20000300800 */
[----:B------:R-:W-:Y:S01]  /*f86c0*/  IMAD.U32 R29, RZ, RZ, UR6 ;  /* 0x00000006ff1d7e24 */ /* 0x000fe2000f8e00ff */
[----:B------:R-:W-:Y:S02]  /*f86d0*/  UMOV UR6, UR5 ;  /* 0x0000000500067c82 */ /* 0x000fe40008000000 */
[----:B------:R-:W-:-:S02]  /*f86e0*/  ISETP.GE.AND P2, PT, R53, UR6, PT ;  /* 0x0000000635007c0c */ /* 0x000fc4000bf46270 */
[----:B------:R-:W0:Y:S01]  /*f86f0*/  LDCU.64 UR6, c[0x0][0x398] ;  /* 0x00007300ff0677ac */ /* 0x000e220008000a00 */
[----:B------:R-:W-:Y:S01]  /*f8700*/  UMOV UR5, UR8 ;  /* 0x0000000800057c82 */ /* 0x000fe20008000000 */
[----:B0-----:R-:W-:Y:S01]  /*f8710*/  UMOV UR8, UR7 ;  /* 0x0000000700087c82 */ /* 0x001fe20008000000 */
[----:B------:R-:W-:Y:S01]  /*f8720*/  UMOV UR4, UR6 ;  /* 0x0000000600047c82 */ /* 0x000fe20008000000 */
[----:B------:R-:W0:Y:S07]  /*f8730*/  LDCU.64 UR6, c[0x0][0x398] ;  /* 0x00007300ff0677ac */ /* 0x000e2e0008000a00 */
[----:B------:R-:W-:-:S02]  /*f8740*/  @P2 LOP3.LUT R19, R19, 0x80000000, RZ, 0xfc, !PT ;  /* 0x8000000013132812 */ /* 0x000fc400078efcff */
[----:B------:R-:W-:Y:S01]  /*f8750*/  ISETP.GE.AND P2, PT, R51, UR8, PT ;  /* 0x0000000833007c0c */ /* 0x000fe2000bf46270 */
[----:B------:R-:W1:Y:S01]  /*f8760*/  LDCU.64 UR8, c[0x0][0x398] ;  /* 0x00007300ff0877ac */ /* 0x000e620008000a00 */
[----:B------:R-:W-:-:S04]  /*f8770*/  LOP3.LUT R19, R19, 0xbfffffff, RZ, 0xc0, !PT ;  /* 0xbfffffff13137812 */ /* 0x000fc800078ec0ff */
[----:B------:R-:W-:Y:S02]  /*f8780*/  @P1 LOP3.LUT R19, R19, 0x40000000, RZ, 0xfc, !PT ;  /* 0x4000000013131812 */ /* 0x000fe400078efcff */
[----:B------:R-:W-:Y:S02]  /*f8790*/  IADD3 R54, P0, PT, R23, R5, RZ ;  /* 0x0000000517367210 */ /* 0x000fe40007f1e0ff */
[----:B------:R-:W-:Y:S02]  /*f87a0*/  LOP3.LUT R19, R19, 0xdfffffff, RZ, 0xc0, !PT ;  /* 0xdfffffff13137812 */ /* 0x000fe400078ec0ff */
[----:B0-----:R-:W-:Y:S02]  /*f87b0*/  ISETP.GE.AND P1, PT, R52, UR7, PT ;  /* 0x0000000734007c0c */ /* 0x001fe4000bf26270 */
[----:B------:R-:W-:Y:S01]  /*f87c0*/  @P2 LOP3.LUT R19, R19, 0x20000000, RZ, 0xfc, !PT ;  /* 0x2000000013132812 */ /* 0x000fe200078efcff */
[----:B------:R-:W-:Y:S01]  /*f87d0*/  IMAD.X R55, R38, 0x1, R6, P0 ;  /* 0x0000000126377824 */ /* 0x000fe200000e0606 */
[----:B------:R-:W-:-:S02]  /*f87e0*/  IADD3 R52, P0, PT, R23, R14, RZ ;  /* 0x0000000e17347210 */ /* 0x000fc40007f1e0ff */
[----:B------:R-:W-:-:S03]  /*f87f0*/  LOP3.LUT R19, R19, 0xefffffff, RZ, 0xc0, !PT ;  /* 0xefffffff13137812 */ /* 0x000fc600078ec0ff */
[----:B------:R-:W-:-:S04]  /*f8800*/  IMAD.X R53, R38, 0x1, R16, P0 ;  /* 0x0000000126357824 */ /* 0x000fc800000e0610 */
[----:B------:R-:W-:Y:S01]  /*f8810*/  @P1 LOP3.LUT R19, R19, 0x10000000, RZ, 0xfc, !PT ;  /* 0x1000000013131812 */ /* 0x000fe200078efcff */
[----:B------:R-:W-:Y:S04]  /*f8820*/  STL.64 [R1+0x45d8], R54 ;  /* 0x0045d83601007387 */ /* 0x000fe80000100a00 */
[----:B------:R-:W4:Y:S04]  /*f8830*/  LDL.LU R51, [R1+0x58c4] ;  /* 0x0058c40001337983 */ /* 0x000f280000300800 */
[----:B------:R-:W-:Y:S01]  /*f8840*/  STL.64 [R1+0x45e8], R52 ;  /* 0x0045e83401007387 */ /* 0x000fe20000100a00 */
[----:B------:R-:W-:-:S02]  /*f8850*/  LOP3.LUT R19, R19, 0xf7ffffff, RZ, 0xc0, !PT ;  /* 0xf7ffffff13137812 */ /* 0x000fc400078ec0ff */
[----:B--2---:R-:W-:Y:S02]  /*f8860*/  ISETP.GE.AND P1, PT, R40, UR11, PT ;  /* 0x0000000b28007c0c */ /* 0x004fe4000bf26270 */
[----:B------:R-:W-:Y:S02]  /*f8870*/  IADD3 R40, P0, PT, R23, R7, RZ ;  /* 0x0000000717287210 */ /* 0x000fe40007f1e0ff */
[----:B-1----:R-:W-:-:S03]  /*f8880*/  ISETP.GE.AND P2, PT, R41, UR9, PT ;  /* 0x0000000929007c0c */ /* 0x002fc6000bf46270 */
[----:B------:R-:W-:-:S05]  /*f8890*/  IMAD.X R41, R38, 0x1, R8, P0 ;  /* 0x0000000126297824 */ /* 0x000fca00000e0608 */
[----:B------:R0:W-:Y:S04]  /*f88a0*/  STL.64 [R1+0x45f8], R40 ;  /* 0x0045f82801007387 */ /* 0x0001e80000100a00 */
[----:B0-----:R-:W2:Y:S01]  /*f88b0*/  LDL.LU R41, [R1+0x58c8] ;  /* 0x0058c80001297983 */ /* 0x001ea20000300800 */
[----:B------:R-:W-:-:S03]  /*f88c0*/  IADD3 R52, P0, PT, R23, R9, RZ ;  /* 0x0000000917347210 */ /* 0x000fc60007f1e0ff */
[----:B------:R-:W2:Y:S01]  /*f88d0*/  LDL.LU R40, [R1+0x58cc] ;  /* 0x0058cc0001287983 */ /* 0x000ea20000300800 */
[----:B------:R-:W-:Y:S02]  /*f88e0*/  @P2 LOP3.LUT R19, R19, 0x8000000, RZ, 0xfc, !PT ;  /* 0x0800000013132812 */ /* 0x000fe400078efcff */
[----:B---3--:R-:W-:Y:S02]  /*f88f0*/  ISETP.GE.AND P2, PT, R39, UR13, PT ;  /* 0x0000000d27007c0c */ /* 0x008fe4000bf46270 */
[----:B------:R-:W3:Y:S01]  /*f8900*/  LDL.LU R39, [R1+0x58d0] ;  /* 0x0058d00001277983 */ /* 0x000ee20000300800 */
[----:B------:R-:W-:-:S05]  /*f8910*/  IMAD.X R53, R38, 0x1, R11, P0 ;  /* 0x0000000126357824 */ /* 0x000fca00000e060b */
[----:B------:R0:W-:Y:S02]  /*f8920*/  STL.64 [R1+0x4610], R52 ;  /* 0x0046103401007387 */ /* 0x0001e40000100a00 */
[----:B0-----:R-:W-:-:S05]  /*f8930*/  IADD3 R52, P0, PT, R23, R10, RZ ;  /* 0x0000000a17347210 */ /* 0x001fca0007f1e0ff */
[----:B------:R-:W-:-:S05]  /*f8940*/  IMAD.X R53, R38, 0x1, R12, P0 ;  /* 0x0000000126357824 */ /* 0x000fca00000e060c */
[----:B------:R0:W-:Y:S04]  /*f8950*/  STL.64 [R1+0x4608], R52 ;  /* 0x0046083401007387 */ /* 0x0001e80000100a00 */
[----:B0-----:R-:W3:Y:S04]  /*f8960*/  LDL.LU R52, [R1+0x58d4] ;  /* 0x0058d40001347983 */ /* 0x001ee80000300800 */
[----:B------:R-:W3:Y:S01]  /*f8970*/  LDL.LU R38, [R1+0x58d8] ;  /* 0x0058d80001267983 */ /* 0x000ee20000300800 */
[----:B------:R-:W-:-:S04]  /*f8980*/  LOP3.LUT R19, R19, 0xfbffffff, RZ, 0xc0, !PT ;  /* 0xfbffffff13137812 */ /* 0x000fc800078ec0ff */
[----:B------:R-:W-:-:S04]  /*f8990*/  @P1 LOP3.LUT R19, R19, 0x4000000, RZ, 0xfc, !PT ;  /* 0x0400000013131812 */ /* 0x000fc800078efcff */
[----:B------:R-:W-:Y:S02]  /*f89a0*/  LOP3.LUT R19, R19, 0xfdffffff, RZ, 0xc0, !PT ;  /* 0xfdffffff13137812 */ /* 0x000fe400078ec0ff */
[----:B----4-:R-:W-:Y:S02]  /*f89b0*/  ISETP.GE.AND P1, PT, R51, UR15, PT ;  /* 0x0000000f33007c0c */ /* 0x010fe4000bf26270 */
[----:B------:R-:W4:Y:S01]  /*f89c0*/  LDL.LU R51, [R1+0x58dc] ;  /* 0x0058dc0001337983 */ /* 0x000f220000300800 */
[----:B------:R-:W-:-:S04]  /*f89d0*/  @P2 LOP3.LUT R19, R19, 0x2000000, RZ, 0xfc, !PT ;  /* 0x0200000013132812 */ /* 0x000fc800078efcff */
[----:B------:R-:W-:-:S06]  /*f89e0*/  LOP3.LUT R19, R19, 0xfeffffff, RZ, 0xc0, !PT ;  /* 0xfeffffff13137812 */ /* 0x000fcc00078ec0ff */
[----:B------:R-:W-:-:S04]  /*f89f0*/  @P1 LOP3.LUT R19, R19, 0x1000000, RZ, 0xfc, !PT ;  /* 0x0100000013131812 */ /* 0x000fc800078efcff */
[----:B------:R-:W-:Y:S02]  /*f8a00*/  LOP3.LUT R19, R19, 0xff7fffff, RZ, 0xc0, !PT ;  /* 0xff7fffff13137812 */ /* 0x000fe400078ec0ff */
[----:B--2---:R-:W-:-:S13]  /*f8a10*/  ISETP.GE.AND P0, PT, R41, UR17, PT ;  /* 0x0000001129007c0c */ /* 0x004fda000bf06270 */
[----:B------:R-:W-:Y:S02]  /*f8a20*/  @P0 LOP3.LUT R19, R19, 0x800000, RZ, 0xfc, !PT ;  /* 0x0080000013130812 */ /* 0x000fe400078efcff */
[----:B------:R-:W-:Y:S02]  /*f8a30*/  ISETP.GE.AND P0, PT, R40, UR19, PT ;  /* 0x0000001328007c0c */ /* 0x000fe4000bf06270 */
[----:B------:R-:W2:Y:S01]  /*f8a40*/  LDL.LU R40, [R1+0x58e0] ;  /* 0x0058e00001287983 */ /* 0x000ea20000300800 */
[----:B---3--:R-:W-:-:S03]  /*f8a50*/  ISETP.GE.AND P1, PT, R39, UR21, PT ;  /* 0x0000001527007c0c */ /* 0x008fc6000bf26270 */
[----:B------:R-:W3:Y:S01]  /*f8a60*/  LDL.LU R39, [R1+0x58e4] ;  /* 0x0058e40001277983 */ /* 0x000ee20000300800 */
[----:B------:R-:W-:Y:S02]  /*f8a70*/  LOP3.LUT R19, R19, 0xffbfffff, RZ, 0xc0, !PT ;  /* 0xffbfffff13137812 */ /* 0x000fe400078ec0ff */
[----:B------:R-:W-:-:S04]  /*f8a80*/  SHF.R.S32.HI R41, RZ, 0x1f, R22 ;  /* 0x0000001fff297819 */ /* 0x000fc80000011416 */
[----:B------:R-:W-:Y:S02]  /*f8a90*/  @P0 LOP3.LUT R19, R19, 0x400000, RZ, 0xfc, !PT ;  /* 0x0040000013130812 */ /* 0x000fe400078efcff */
[----:B------:R-:W-:Y:S02]  /*f8aa0*/  IADD3 R54, P0, PT, R22, R0, RZ ;  /* 0x0000000016367210 */ /* 0x000fe40007f1e0ff */
[----:B------:R-:W-:-:S03]  /*f8ab0*/  LOP3.LUT R19, R19, 0xffdfffff, RZ, 0xc0, !PT ;  /* 0xffdfffff13137812 */ /* 0x000fc600078ec0ff */
[----:B------:R-:W-:Y:S01]  /*f8ac0*/  IMAD.X R55, R41, 0x1, R2, P0 ;  /* 0x0000000129377824 */ /* 0x000fe200000e0602 */
[----:B------:R-:W-:-:S04]  /*f8ad0*/  @P1 LOP3.LUT R19, R19, 0x200000, RZ, 0xfc, !PT ;  /* 0x0020000013131812 */ /* 0x000fc800078efcff */
[----:B------:R-:W-:Y:S01]  /*f8ae0*/  STL.64 [R1+0x4620], R54 ;  /* 0x0046203601007387 */ /* 0x000fe20000100a00 */
[----:B------:R-:W-:-:S03]  /*f8af0*/  ISETP.GE.AND P1, PT, R38, UR25, PT ;  /* 0x0000001926007c0c */ /* 0x000fc6000bf26270 */
[----:B------:R-:W3:Y:S01]  /*f8b00*/  LDL.LU R38, [R1+0x58e8] ;  /* 0x0058e80001267983 */ /* 0x000ee20000300800 */
[----:B------:R-:W-:Y:S01]  /*f8b10*/  UMOV UR17, UR23 ;  /* 0x0000001700117c82 */ /* 0x000fe20008000000 */
[----:B------:R-:W-:Y:S01]  /*f8b20*/  UMOV UR19, UR22 ;  /* 0x0000001600137c82 */ /* 0x000fe20008000000 */
[----:B------:R-:W0:Y:S01]  /*f8b30*/  LDCU.64 UR22, c[0x0][0x398] ;  /* 0x00007300ff1677ac */ /* 0x000e220008000a00 */
[----:B------:R-:W-:Y:S02]  /*f8b40*/  LOP3.LUT R19, R19, 0xffefffff, RZ, 0xc0, !PT ;  /* 0xffefffff13137812 */ /* 0x000fe400078ec0ff */
[----:B0-----:R-:W-:Y:S02]  /*f8b50*/  ISETP.GE.AND P2, PT, R52, UR23, PT ;  /* 0x0000001734007c0c */ /* 0x001fe4000bf46270 */
[----:B------:R-:W-:-:S05]  /*f8b60*/  IADD3 R52, P0, PT, R22, R3, RZ ;  /* 0x0000000316347210 */ /* 0x000fca0007f1e0ff */
[----:B------:R-:W-:-:S05]  /*f8b70*/  IMAD.X R53, R41, 0x1, R4, P0 ;  /* 0x0000000129357824 */ /* 0x000fca00000e0604 */
[----:B------:R0:W-:Y:S01]  /*f8b80*/  STL.64 [R1+0x4600], R52 ;  /* 0x0046003401007387 */ /* 0x0001e20000100a00 */
[----:B------:R-:W-:Y:S02]  /*f8b90*/  @P2 LOP3.LUT R19, R19, 0x100000, RZ, 0xfc, !PT ;  /* 0x0010000013132812 */ /* 0x000fe400078efcff */
[----:B----4-:R-:W-:Y:S01]  /*f8ba0*/  ISETP.GE.AND P2, PT, R51, UR27, PT ;  /* 0x0000001b33007c0c */ /* 0x010fe2000bf46270 */
[----:B0-----:R-:W4:Y:S04]  /*f8bb0*/  LDL.LU R52, [R1+0x58ec] ;  /* 0x0058ec0001347983 */ /* 0x001f280000300800 */
[----:B------:R-:W4:Y:S01]  /*f8bc0*/  LDL.LU R51, [R1+0x58f0] ;  /* 0x0058f00001337983 */ /* 0x000f220000300800 */
[----:B------:R-:W-:Y:S02]  /*f8bd0*/  IADD3 R54, P0, PT, R22, R13, RZ ;  /* 0x0000000d16367210 */ /* 0x000fe40007f1e0ff */
[----:B------:R-:W-:-:S03]  /*f8be0*/  LOP3.LUT R19, R19, 0xfff7ffff, RZ, 0xc0, !PT ;  /* 0xfff7ffff13137812 */ /* 0x000fc600078ec0ff */
[----:B------:R-:W-:Y:S01]  /*f8bf0*/  IMAD.X R55, R41, 0x1, R15, P0 ;  /* 0x0000000129377824 */ /* 0x000fe200000e060f */
[----:B------:R-:W-:-:S04]  /*f8c00*/  @P1 LOP3.LUT R19, R19, 0x80000, RZ, 0xfc, !PT ;  /* 0x0008000013131812 */ /* 0x000fc800078efcff */
[----:B------:R-:W-:Y:S01]  /*f8c10*/  LOP3.LUT R19, R19, 0xfffbffff, RZ, 0xc0, !PT ;  /* 0xfffbffff13137812 */ /* 0x000fe200078ec0ff */
[----:B------:R0:W-:Y:S03]  /*f8c20*/  STL.64 [R1+0x4630], R54 ;  /* 0x0046303601007387 */ /* 0x0001e60000100a00 */
[----:B------:R-:W-:-:S04]  /*f8c30*/  @P2 LOP3.LUT R19, R19, 0x40000, RZ, 0xfc, !PT ;  /* 0x0004000013132812 */ /* 0x000fc800078efcff */
[----:B------:R-:W-:Y:S02]  /*f8c40*/  LOP3.LUT R19, R19, 0xfffdffff, RZ, 0xc0, !PT ;  /* 0xfffdffff13137812 */ /* 0x000fe400078ec0ff */
[----:B--2---:R-:W-:Y:S02]  /*f8c50*/  ISETP.GE.AND P1, PT, R40, UR29, PT ;  /* 0x0000001d28007c0c */ /* 0x004fe4000bf26270 */
[----:B------:R-:W2:Y:S01]  /*f8c60*/  LDL.LU R40, [R1+0x58f4] ;  /* 0x0058f40001287983 */ /* 0x000ea20000300800 */
[----:B---3--:R-:W-:-:S03]  /*f8c70*/  ISETP.GE.AND P2, PT, R39, UR31, PT ;  /* 0x0000001f27007c0c */ /* 0x008fc6000bf46270 */
[----:B------:R-:W3:Y:S07]  /*f8c80*/  LDL.LU R39, [R1+0x58f8] ;  /* 0x0058f80001277983 */ /* 0x000eee0000300800 */
[----:B------:R-:W-:Y:S02]  /*f8c90*/  @P1 LOP3.LUT R19, R19, 0x20000, RZ, 0xfc, !PT ;  /* 0x0002000013131812 */ /* 0x000fe400078efcff */
[----:B------:R-:W-:Y:S02]  /*f8ca0*/  ISETP.GE.AND P1, PT, R38, UR33, PT ;  /* 0x0000002126007c0c */ /* 0x000fe4000bf26270 */
[----:B------:R-:W3:Y:S01]  /*f8cb0*/  LDL.LU R38, [R1+0x58fc] ;  /* 0x0058fc0001267983 */ /* 0x000ee20000300800 */
[----:B------:R-:W-:-:S04]  /*f8cc0*/  LOP3.LUT R19, R19, 0xfffeffff, RZ, 0xc0, !PT ;  /* 0xfffeffff13137812 */ /* 0x000fc800078ec0ff */
[----:B------:R-:W-:-:S04]  /*f8cd0*/  @P2 LOP3.LUT R19, R19, 0x10000, RZ, 0xfc, !PT ;  /* 0x0001000013132812 */ /* 0x000fc800078efcff */
[----:B------:R-:W-:-:S04]  /*f8ce0*/  LOP3.LUT R19, R19, 0xffff7fff, RZ, 0xc0, !PT ;  /* 0xffff7fff13137812 */ /* 0x000fc800078ec0ff */
[----:B------:R-:W-:Y:S02]  /*f8cf0*/  @P1 LOP3.LUT R19, R19, 0x8000, RZ, 0xfc, !PT ;  /* 0x0000800013131812 */ /* 0x000fe400078efcff */
[----:B0-----:R-:W-:Y:S01]  /*f8d00*/  IADD3 R54, P0, PT, R22, R5, RZ ;  /* 0x0000000516367210 */ /* 0x001fe20007f1e0ff */
[----:B------:R-:W-:Y:S01]  /*f8d10*/  UMOV UR7, UR39 ;  /* 0x0000002700077c82 */ /* 0x000fe20008000000 */
[----:B------:R-:W-:-:S03]  /*f8d20*/  LOP3.LUT R19, R19, 0xffffbfff, RZ, 0xc0, !PT ;  /* 0xffffbfff13137812 */ /* 0x000fc600078ec0ff */
[----:B------:R-:W-:Y:S01]  /*f8d30*/  IMAD.X R55, R41, 0x1, R6, P0 ;  /* 0x0000000129377824 */ /* 0x000fe200000e0606 */
[----:B------:R-:W-:Y:S01]  /*f8d40*/  UMOV UR9, UR38 ;  /* 0x0000002600097c82 */ /* 0x000fe20008000000 */
[----:B------:R-:W2:Y:S01]  /*f8d50*/  LDCU.64 UR38, c[0x0][0x398] ;  /* 0x00007300ff2677ac */ /* 0x000ea20008000a00 */
[----:B----4-:R-:W-:Y:S02]  /*f8d60*/  ISETP.GE.AND P1, PT, R52, UR35, PT ;  /* 0x0000002334007c0c */ /* 0x010fe4000bf26270 */
[----:B------:R-:W-:Y:S01]  /*f8d70*/  ISETP.GE.AND P0, PT, R51, UR37, PT ;  /* 0x0000002533007c0c */ /* 0x000fe2000bf06270 */
[----:B------:R-:W-:Y:S01]  /*f8d80*/  UMOV UR37, UR41 ;  /* 0x0000002900257c82 */ /* 0x000fe20008000000 */
[----:B------:R-:W-:Y:S01]  /*f8d90*/  UMOV UR35, UR40 ;  /* 0x0000002800237c82 */ /* 0x000fe20008000000 */
[----:B------:R-:W3:Y:S08]  /*f8da0*/  LDCU.64 UR40, c[0x0][0x398] ;  /* 0x00007300ff2877ac */ /* 0x000ef00008000a00 */
[----:B------:R-:W-:-:S04]  /*f8db0*/  @P1 LOP3.LUT R19, R19, 0x4000, RZ, 0xfc, !PT ;  /* 0x0000400013131812 */ /* 0x000fc800078efcff */
[----:B------:R-:W-:-:S04]  /*f8dc0*/  LOP3.LUT R19, R19, 0xffffdfff, RZ, 0xc0, !PT ;  /* 0xffffdfff13137812 */ /* 0x000fc800078ec0ff */
[----:B------:R-:W-:Y:S02]  /*f8dd0*/  @P0 LOP3.LUT R19, R19, 0x2000, RZ, 0xfc, !PT ;  /* 0x0000200013130812 */ /* 0x000fe400078efcff */
[----:B------:R-:W-:Y:S01]  /*f8de0*/  IADD3 R52, P0, PT, R22, R14, RZ ;  /* 0x0000000e16347210 */ /* 0x000fe20007f1e0ff */
[----:B------:R-:W-:Y:S04]  /*f8df0*/  STL.64 [R1+0x4640], R54 ;  /* 0x0046403601007387 */ /* 0x000fe80000100a00 */
[----:B------:R-:W-:Y:S01]  /*f8e00*/  IMAD.X R53, R41, 0x1, R16, P0 ;  /* 0x0000000129357824 */ /* 0x000fe200000e0610 */
[----:B------:R-:W4:Y:S04]  /*f8e10*/  LDL.LU R51, [R1+0x5900] ;  /* 0x0059000001337983 */ /* 0x000f280000300800 */
[----:B------:R-:W4:Y:S04]  /*f8e20*/  LDL R59, [R1] ;  /* 0x00000000013b7983 */ /* 0x000f280000100800 */
[----:B------:R0:W-:Y:S01]  /*f8e30*/  STL.64 [R1+0x4648], R52 ;  /* 0x0046483401007387 */ /* 0x0001e20000100a00 */
[----:B------:R-:W-:-:S02]  /*f8e40*/  LOP3.LUT R19, R19, 0xffffefff, RZ, 0xc0, !PT ;  /* 0xffffefff13137812 */ /* 0x000fc400078ec0ff */
[----:B--2---:R-:W-:Y:S02]  /*f8e50*/  ISETP.GE.AND P0, PT, R40, UR39, PT ;  /* 0x0000002728007c0c */ /* 0x004fe4000bf06270 */
[----:B------:R-:W2:Y:S01]  /*f8e60*/  LDL.LU R40, [R1+0x5904] ;  /* 0x0059040001287983 */ /* 0x000ea20000300800 */
[----:B------:R-:W-:Y:S01]  /*f8e70*/  UMOV UR39, UR43 ;  /* 0x0000002b00277c82 */ /* 0x000fe20008000000 */
[----:B---3--:R-:W-:Y:S01]  /*f8e80*/  ISETP.GE.AND P1, PT, R39, UR41, PT ;  /* 0x0000002927007c0c */ /* 0x008fe2000bf26270 */
[----:B------:R-:W-:Y:S01]  /*f8e90*/  UMOV UR41, UR42 ;  /* 0x0000002a00297c82 */ /* 0x000fe20008000000 */
[----:B------:R-:W1:Y:S07]  /*f8ea0*/  LDCU.64 UR42, c[0x0][0x398] ;  /* 0x00007300ff2a77ac */ /* 0x000e6e0008000a00 */
[----:B------:R-:W-:-:S02]  /*f8eb0*/  @P0 LOP3.LUT R19, R19, 0x1000, RZ, 0xfc, !PT ;  /* 0x0000100013130812 */ /* 0x000fc400078efcff */
[----:B0-----:R-:W-:-:S05]  /*f8ec0*/  IADD3 R52, P0, PT, R22, R7, RZ ;  /* 0x0000000716347210 */ /* 0x001fca0007f1e0ff */
[----:B------:R-:W-:-:S05]  /*f8ed0*/  IMAD.X R53, R41, 0x1, R8, P0 ;  /* 0x0000000129357824 */ /* 0x000fca00000e0608 */
[----:B------:R0:W-:Y:S04]  /*f8ee0*/  STL.64 [R1+0x4658], R52 ;  /* 0x0046583401007387 */ /* 0x0001e80000100a00 */
[----:B------:R-:W3:Y:S01]  /*f8ef0*/  LDL.LU R39, [R1+0x5908] ;  /* 0x0059080001277983 */ /* 0x000ee20000300800 */
[----:B-1----:R-:W-:-:S03]  /*f8f00*/  ISETP.GE.AND P2, PT, R38, UR43, PT ;  /* 0x0000002b26007c0c */ /* 0x002fc6000bf46270 */
[----:B------:R-:W3:Y:S01]  /*f8f10*/  LDL.LU R38, [R1+0x590c] ;  /* 0x00590c0001267983 */ /* 0x000ee20000300800 */
[----:B0-----:R-:W-:-:S05]  /*f8f20*/  IADD3 R52, P0, PT, R22, R9, RZ ;  /* 0x0000000916347210 */ /* 0x001fca0007f1e0ff */
[----:B------:R-:W-:-:S05]  /*f8f30*/  IMAD.X R53, R41, 0x1, R11, P0 ;  /* 0x0000000129357824 */ /* 0x000fca00000e060b */
[----:B------:R0:W-:Y:S01]  /*f8f40*/  STL.64 [R1+0x4678], R52 ;  /* 0x0046783401007387 */ /* 0x0001e20000100a00 */
[----:B------:R-:W-:Y:S02]  /*f8f50*/  LOP3.LUT R19, R19, 0xfffff7ff, RZ, 0xc0, !PT ;  /* 0xfffff7ff13137812 */ /* 0x000fe400078ec0ff */
[----:B0-----:R-:W-:Y:S02]  /*f8f60*/  IADD3 R52, P0, PT, R22, R10, RZ ;  /* 0x0000000a16347210 */ /* 0x001fe40007f1e0ff */
[----:B------:R-:W-:-:S03]  /*f8f70*/  @P1 LOP3.LUT R19, R19, 0x800, RZ, 0xfc, !PT ;  /* 0x0000080013131812 */ /* 0x000fc600078efcff */
[----:B------:R-:W-:Y:S02]  /*f8f80*/  IMAD.X R53, R41, 0x1, R12, P0 ;  /* 0x0000000129357824 */ /* 0x000fe400000e060c */
[----:B------:R-:W3:Y:S01]  /*f8f90*/  LDL.LU R41, [R1+0x5910] ;  /* 0x0059100001297983 */ /* 0x000ee20000300800 */
[----:B------:R-:W-:-:S03]  /*f8fa0*/  LOP3.LUT R19, R19, 0xfffffbff, RZ, 0xc0, !PT ;  /* 0xfffffbff13137812 */ /* 0x000fc600078ec0ff */
[----:B------:R-:W-:Y:S01]  /*f8fb0*/  STL.64 [R1+0x4670], R52 ;  /* 0x0046703401007387 */ /* 0x000fe20000100a00 */
[----:B------:R-:W-:-:S04]  /*f8fc0*/  @P2 LOP3.LUT R19, R19, 0x400, RZ, 0xfc, !PT ;  /* 0x0000040013132812 */ /* 0x000fc800078efcff */
[----:B------:R-:W-:Y:S02]  /*f8fd0*/  LOP3.LUT R19, R19, 0xfffffdff, RZ, 0xc0, !PT ;  /* 0xfffffdff13137812 */ /* 0x000fe400078ec0ff */
[----:B----4-:R-:W-:Y:S02]  /*f8fe0*/  ISETP.GE.AND P1, PT, R51, UR45, PT ;  /* 0x0000002d33007c0c */ /* 0x010fe4000bf26270 */
[----:B------:R-:W-:-:S11]  /*f8ff0*/  SHF.R.S32.HI R54, RZ, 0x1f, R59 ;  /* 0x0000001fff367819 */ /* 0x000fd6000001143b */
[----:B------:R-:W-:-:S04]  /*f9000*/  @P1 LOP3.LUT R19, R19, 0x200, RZ, 0xfc, !PT ;  /* 0x0000020013131812 */ /* 0x000fc800078efcff */
[----:B------:R-:W-:Y:S02]  /*f9010*/  LOP3.LUT R19, R19, 0xfffffeff, RZ, 0xc0, !PT ;  /* 0xfffffeff13137812 */ /* 0x000fe400078ec0ff */
[----:B--2---:R-:W-:Y:S02]  /*f9020*/  ISETP.GE.AND P0, PT, R40, UR47, PT ;  /* 0x0000002f28007c0c */ /* 0x004fe4000bf06270 */
[----:B------:R-:W2:Y:S11]  /*f9030*/  LDL.LU R40, [R1+0x5914] ;  /* 0x0059140001287983 */ /* 0x000eb60000300800 */
[----:B------:R-:W-:-:S02]  /*f9040*/  @P0 LOP3.LUT R19, R19, 0x100, RZ, 0xfc, !PT ;  /* 0x0000010013130812 */ /* 0x000fc400078efcff */
[----:B---3--:R-:W-:Y:S02]  /*f9050*/  ISETP.GE.AND P2, PT, R39, UR49, PT ;  /* 0x0000003127007c0c */ /* 0x008fe4000bf46270 */
[----:B------:R-:W-:Y:S02]  /*f9060*/  ISETP.GE.AND P1, PT, R38, UR51, PT ;  /* 0x0000003326007c0c */ /* 0x000fe4000bf26270 */
[----:B------:R-:W-:-:S05]  /*f9070*/  IADD3 R38, P0, PT, R59, R0, RZ ;  /* 0x000000003b267210 */ /* 0x000fca0007f1e0ff */
[----:B------:R-:W-:-:S05]  /*f9080*/  IMAD.X R39, R54, 0x1, R2, P0 ;  /* 0x0000000136277824 */ /* 0x000fca00000e0602 */
[----:B------:R0:W-:Y:S04]  /*f9090*/  STL.64 [R1+0x4688], R38 ;  /* 0x0046882601007387 */ /* 0x0001e80000100a00 */
[----:B0-----:R-:W3:Y:S04]  /*f90a0*/  LDL.LU R39, [R1+0x5918] ;  /* 0x0059180001277983 */ /* 0x001ee80000300800 */
[----:B------:R-:W4:Y:S01]  /*f90b0*/  LDL.LU R38, [R1+0x591c] ;  /* 0x00591c0001267983 */ /* 0x000f220000300800 */
[----:B------:R-:W-:Y:S02]  /*f90c0*/  LOP3.LUT R19, R19, 0xffffff7f, RZ, 0xc0, !PT ;  /* 0xffffff7f13137812 */ /* 0x000fe400078ec0ff */
[----:B------:R-:W-:Y:S01]  /*f90d0*/  ISETP.GE.AND P0, PT, R41, UR53, PT ;  /* 0x0000003529007c0c */ /* 0x000fe2000bf06270 */
[----:B------:R-:W3:Y:S01]  /*f90e0*/  LDL.LU R61, [R1+0xca0] ;  /* 0x000ca000013d7983 */ /* 0x000ee20000300800 */
[----:B------:R-:W-:-:S04]  /*f90f0*/  @P2 LOP3.LUT R19, R19, 0x80, RZ, 0xfc, !PT ;  /* 0x0000008013132812 */ /* 0x000fc800078efcff */
[----:B------:R-:W-:-:S04]  /*f9100*/  LOP3.LUT R19, R19, 0xffffffbf, RZ, 0xc0, !PT ;  /* 0xffffffbf13137812 */ /* 0x000fc800078ec0ff */
[----:B------:R-:W-:Y:S01]  /*f9110*/  @P1 LOP3.LUT R19, R19, 0x40, RZ, 0xfc, !PT ;  /* 0x0000004013131812 */ /* 0x000fe200078efcff */
[----:B------:R-:W-:Y:S01]  /*f9120*/  UMOV UR53, UR9 ;  /* 0x0000000900357c82 */ /* 0x000fe20008000000 */
[----:B------:R-:W-:Y:S01]  /*f9130*/  UMOV UR31, UR7 ;  /* 0x00000007001f7c82 */ /* 0x000fe20008000000 */
[----:B------:R-:W-:Y:S01]  /*f9140*/  UMOV UR9, UR59 ;  /* 0x0000003b00097c82 */ /* 0x000fe20008000000 */
[----:B------:R-:W-:Y:S01]  /*f9150*/  UMOV UR7, UR58 ;  /* 0x0000003a00077c82 */ /* 0x000fe20008000000 */
[----:B------:R-:W4:Y:S01]  /*f9160*/  LDCU.64 UR58, c[0x0][0x398] ;  /* 0x00007300ff3a77ac */ /* 0x000f220008000a00 */
[----:B------:R-:W-:Y:S01]  /*f9170*/  LOP3.LUT R19, R19, 0xffffffdf, RZ, 0xc0, !PT ;  /* 0xffffffdf13137812 */ /* 0x000fe200078ec0ff */
[----:B------:R-:W-:Y:S01]  /*f9180*/  UMOV UR49, UR57 ;  /* 0x0000003900317c82 */ /* 0x000fe20008000000 */
[----:B------:R-:W-:Y:S01]  /*f9190*/  UMOV UR23, UR56 ;  /* 0x0000003800177c82 */ /* 0x000fe20008000000 */
[----:B------:R-:W3:Y:S01]  /*f91a0*/  LDCU.64 UR56, c[0x0][0x398] ;  /* 0x00007300ff3877ac */ /* 0x000ee20008000a00 */
[----:B------:R-:W-:-:S02]  /*f91b0*/  @P0 LOP3.LUT R19, R19, 0x20, RZ, 0xfc, !PT ;  /* 0x0000002013130812 */ /* 0x000fc400078efcff */
[----:B------:R-:W-:Y:S02]  /*f91c0*/  IADD3 R52, P0, PT, R59, R3, RZ ;  /* 0x000000033b347210 */ /* 0x000fe40007f1e0ff */
[----:B------:R-:W-:-:S03]  /*f91d0*/  LOP3.LUT R19, R19, 0xffffffef, RZ, 0xc0, !PT ;  /* 0xffffffef13137812 */ /* 0x000fc600078ec0ff */
[----:B------:R-:W-:Y:S01]  /*f91e0*/  IMAD.X R53, R54, 0x1, R4, P0 ;  /* 0x0000000136357824 */ /* 0x000fe200000e0604 */
[----:B--2---:R-:W-:Y:S02]  /*f91f0*/  ISETP.GE.AND P1, PT, R40, UR55, PT ;  /* 0x0000003728007c0c */ /* 0x004fe4000bf26270 */
[----:B------:R-:W2:Y:S04]  /*f9200*/  LDL.LU R40, [R1+0x5924] ;  /* 0x0059240001287983 */ /* 0x000ea80000300800 */
[----:B------:R-:W2:Y:S04]  /*f9210*/  LDL.LU R41, [R1+0x5920] ;  /* 0x0059200001297983 */ /* 0x000ea80000300800 */
[----:B------:R0:W-:Y:S03]  /*f9220*/  STL.64 [R1+0x4668], R52 ;  /* 0x0046683401007387 */ /* 0x0001e60000100a00 */
[----:B------:R-:W-:-:S02]  /*f9230*/  @P1 LOP3.LUT R19, R19, 0x10, RZ, 0xfc, !PT ;  /* 0x0000001013131812 */ /* 0x000fc400078efcff */
[----:B----4-:R-:W-:Y:S02]  /*f9240*/  ISETP.GE.AND P1, PT, R38, UR59, PT ;  /* 0x0000003b26007c0c */ /* 0x010fe4000bf26270 */
[----:B------:R-:W4:Y:S01]  /*f9250*/  LDL.LU R38, [R1+0x592c] ;  /* 0x00592c0001267983 */ /* 0x000f220000300800 */
[----:B---3--:R-:W-:-:S03]  /*f9260*/  ISETP.GE.AND P2, PT, R39, UR57, PT ;  /* 0x0000003927007c0c */ /* 0x008fc6000bf46270 */
[----:B------:R-:W3:Y:S01]  /*f9270*/  LDL.LU R39, [R1+0x5928] ;  /* 0x0059280001277983 */ /* 0x000ee20000300800 */
[----:B------:R-:W-:Y:S01]  /*f9280*/  UMOV UR13, UR61 ;  /* 0x0000003d000d7c82 */ /* 0x000fe20008000000 */
[----:B------:R-:W-:Y:S01]  /*f9290*/  UMOV UR11, UR60 ;  /* 0x0000003c000b7c82 */ /* 0x000fe20008000000 */
[----:B------:R-:W2:Y:S01]  /*f92a0*/  LDCU.64 UR60, c[0x0][0x398] ;  /* 0x00007300ff3c77ac */ /* 0x000ea20008000a00 */
[----:B------:R-:W-:Y:S02]  /*f92b0*/  LOP3.LUT R19, R19, 0xfffffff7, RZ, 0xc0, !PT ;  /* 0xfffffff713137812 */ /* 0x000fe400078ec0ff */
[----:B0-----:R-:W-:Y:S01]  /*f92c0*/  IADD3 R52, P0, PT, R59, R13, RZ ;  /* 0x0000000d3b347210 */ /* 0x001fe20007f1e0ff */
[----:B------:R-:W-:Y:S01]  /*f92d0*/  UMOV UR21, UR63 ;  /* 0x0000003f00157c82 */ /* 0x000fe20008000000 */
[----:B------:R-:W-:Y:S01]  /*f92e0*/  UMOV UR15, UR62 ;  /* 0x0000003e000f7c82 */ /* 0x000fe20008000000 */
[----:B------:R-:W0:Y:S01]  /*f92f0*/  LDCU.64 UR62, c[0x0][0x398] ;  /* 0x00007300ff3e77ac */ /* 0x000e220008000a00 */
[----:B------:R-:W-:Y:S01]  /*f9300*/  @P2 LOP3.LUT R19, R19, 0x8, RZ, 0xfc, !PT ;  /* 0x0000000813132812 */ /* 0x000fe200078efcff */
[----:B------:R-:W-:-:S03]  /*f9310*/  IMAD.X R53, R54, 0x1, R15, P0 ;  /* 0x0000000136357824 */ /* 0x000fc600000e060f */
[----:B------:R-:W-:-:S04]  /*f9320*/  LOP3.LUT R19, R19, 0xfffffffb, RZ, 0xc0, !PT ;  /* 0xfffffffb13137812 */ /* 0x000fc800078ec0ff */
[----:B------:R-:W-:-:S04]  /*f9330*/  @P1 LOP3.LUT R19, R19, 0x4, RZ, 0xfc, !PT ;  /* 0x0000000413131812 */ /* 0x000fc800078efcff */
[----:B------:R-:W-:Y:S01]  /*f9340*/  LOP3.LUT R19, R19, 0xfffffffd, RZ, 0xc0, !PT ;  /* 0xfffffffd13137812 */ /* 0x000fe200078ec0ff */
[----:B------:R-:W-:Y:S01]  /*f9350*/  UMOV UR29, UR67 ;  /* 0x00000043001d7c82 */ /* 0x000fe20008000000 */
[----:B------:R-:W-:Y:S01]  /*f9360*/  UMOV UR27, UR66 ;  /* 0x00000042001b7c82 */ /* 0x000fe20008000000 */
[----:B------:R-:W4:Y:S01]  /*f9370*/  LDCU.64 UR66, c[0x0][0x398] ;  /* 0x00007300ff4277ac */ /* 0x000f220008000a00 */
[----:B------:R-:W-:Y:S01]  /*f9380*/  UMOV UR25, UR65 ;  /* 0x0000004100197c82 */ /* 0x000fe20008000000 */
[----:B------:R-:W-:Y:S01]  /*f9390*/  STL.64 [R1+0x4698], R52 ;  /* 0x0046983401007387 */ /* 0x000fe20000100a00 */
[----:B--2---:R-:W-:Y:S02]  /*f93a0*/  ISETP.GE.AND P0, PT, R41, UR61, PT ;  /* 0x0000003d29007c0c */ /* 0x004fe4000bf06270 */
[----:B0-----:R-:W-:Y:S01]  /*f93b0*/  ISETP.GE.AND P1, PT, R40, UR63, PT ;  /* 0x0000003f28007c0c */ /* 0x001fe2000bf26270 */
[----:B------:R-:W-:Y:S01]  /*f93c0*/  UMOV UR61, UR64 ;  /* 0x00000040003d7c82 */ /* 0x000fe20008000000 */
[----:B------:R-:W3:Y:S09]  /*f93d0*/  LDCU.64 UR64, c[0x0][0x398] ;  /* 0x00007300ff4077ac */ /* 0x000ef20008000a00 */
[----:B------:R-:W-:-:S02]  /*f93e0*/  @P0 LOP3.LUT R19, R19, 0x2, RZ, 0xfc, !PT ;  /* 0x0000000213130812 */ /* 0x000fc400078efcff */
[----:B------:R-:W-:-:S05]  /*f93f0*/  IADD3 R40, P0, PT, R59, R5, RZ ;  /* 0x000000053b287210 */ /* 0x000fca0007f1e0ff */
[----:B------:R-:W-:Y:S01]  /*f9400*/  IMAD.X R41, R54, 0x1, R6, P0 ;  /* 0x0000000136297824 */ /* 0x000fe200000e0606 */
[----:B------:R-:W-:-:S04]  /*f9410*/  LOP3.LUT R19, R19, 0xfffffffe, RZ, 0xc0, !PT ;  /* 0xfffffffe13137812 */ /* 0x000fc800078ec0ff */
[----:B------:R0:W-:Y:S01]  /*f9420*/  STL.64 [R1+0x46a8], R40 ;  /* 0x0046a82801007387 */ /* 0x0001e20000100a00 */
[----:B------:R-:W-:-:S03]  /*f9430*/  @P1 LOP3.LUT R19, R19, 0x1, RZ, 0xfc, !PT ;  /* 0x0000000113131812 */ /* 0x000fc600078efcff */
[----:B0-----:R-:W2:Y:S04]  /*f9440*/  LDL.LU R41, [R1+0x5930] ;  /* 0x0059300001297983 */ /* 0x001ea80000300800 */
[----:B------:R-:W2:Y:S04]  /*f9450*/  LDL.LU R40, [R1+0x5934] ;  /* 0x0059340001287983 */ /* 0x000ea80000300800 */
[----:B------:R-:W2:Y:S01]  /*f9460*/  LDL R51, [R1+0x3074] ;  /* 0x0030740001337983 */ /* 0x000ea20000100800 */
[----:B----4-:R-:W-:Y:S02]  /*f9470*/  ISETP.GE.AND P1, PT, R38, UR67, PT ;  /* 0x0000004326007c0c */ /* 0x010fe4000bf26270 */
[----:B------:R-:W-:-:S02]  /*f9480*/  IADD3 R38, P2, PT, R59, R14, RZ ;  /* 0x0000000e3b267210 */ /* 0x000fc40007f5e0ff */
[----:B---3--:R-:W-:-:S03]  /*f9490*/  ISETP.GE.AND P0, PT, R39, UR65, PT ;  /* 0x0000004127007c0c */ /* 0x008fc6000bf06270 */
[----:B------:R-:W-:-:S05]  /*f94a0*/  IMAD.X R39, R54, 0x1, R16, P2 ;  /* 0x0000000136277824 */ /* 0x000fca00010e0610 */
[----:B------:R0:W-:Y:S04]  /*f94b0*/  STL.64 [R1+0x46b0], R38 ;  /* 0x0046b02601007387 */ /* 0x0001e80000100a00 */
[----:B0-----:R-:W3:Y:S04]  /*f94c0*/  LDL.LU R39, [R1+0x5938] ;  /* 0x0059380001277983 */ /* 0x001ee80000300800 */
[----:B------:R-:W4:Y:S04]  /*f94d0*/  LDL.LU R38, [R1+0x593c] ;  /* 0x00593c0001267983 */ /* 0x000f280000300800 */
[----:B------:R-:W4:Y:S01]  /*f94e0*/  LDL.LU R52, [R1+0x5940] ;  /* 0x0059400001347983 */ /* 0x000f220000300800 */
[----:B------:R-:W-:Y:S01]  /*f94f0*/  UMOV UR67, UR29 ;  /* 0x0000001d00437c82 */ /* 0x000fe20008000000 */
[----:B------:R-:W-:Y:S01]  /*f9500*/  UMOV UR29, UR71 ;  /* 0x00000047001d7c82 */ /* 0x000fe20008000000 */
[----:B------:R-:W-:Y:S01]  /*f9510*/  UMOV UR59, UR70 ;  /* 0x00000046003b7c82 */ /* 0x000fe20008000000 */
[----:B------:R-:W-:Y:S01]  /*f9520*/  UMOV UR51, UR69 ;  /* 0x0000004500337c82 */ /* 0x000fe20008000000 */
[----:B------:R-:W-:Y:S01]  /*f9530*/  UMOV UR65, UR68 ;  /* 0x0000004400417c82 */ /* 0x000fe20008000000 */
[----:B------:R-:W2:Y:S01]  /*f9540*/  LDCU.64 UR68, c[0x0][0x398] ;  /* 0x00007300ff4477ac */ /* 0x000ea20008000a00 */
[----:B------:R-:W0:Y:S01]  /*f9550*/  LDCU.64 UR70, c[0x0][0x398] ;  /* 0x00007300ff4677ac */ /* 0x000e220008000a00 */
[----:B------:R-:W-:Y:S01]  /*f9560*/  UMOV UR63, UR21 ;  /* 0x00000015003f7c82 */ /* 0x000fe20008000000 */
[----:B------:R-:W-:Y:S01]  /*f9570*/  UMOV UR33, UR75 ;  /* 0x0000004b00217c82 */ /* 0x000fe20008000000 */
[----:B------:R-:W-:Y:S01]  /*f9580*/  UMOV UR21, UR74 ;  /* 0x0000004a00157c82 */ /* 0x000fe20008000000 */
[----:B------:R-:W4:Y:S01]  /*f9590*/  LDCU.64 UR74, c[0x0][0x398] ;  /* 0x00007300ff4a77ac */ /* 0x000f220008000a00 */
[----:B------:R-:W-:-:S04]  /*f95a0*/  LOP3.LUT R61, R61, 0xffff7fff, RZ, 0xc0, !PT ;  /* 0xffff7fff3d3d7812 */ /* 0x000fc800078ec0ff */
[----:B------:R-:W-:-:S04]  /*f95b0*/  @P0 LOP3.LUT R61, R61, 0x8000, RZ, 0xfc, !PT ;  /* 0x000080003d3d0812 */ /* 0x000fc800078efcff */
[----:B------:R-:W-:-:S04]  /*f95c0*/  LOP3.LUT R61, R61, 0xffffbfff, RZ, 0xc0, !PT ;  /* 0xffffbfff3d3d7812 */ /* 0x000fc800078ec0ff */
[----:B------:R-:W-:-:S04]  /*f95d0*/  @P1 LOP3.LUT R61, R61, 0x4000, RZ, 0xfc, !PT ;  /* 0x000040003d3d1812 */ /* 0x000fc800078efcff */
[----:B------:R-:W-:Y:S02]  /*f95e0*/  LOP3.LUT R61, R61, 0xfffeffff, RZ, 0xc0, !PT ;  /* 0xfffeffff3d3d7812 */ /* 0x000fe400078ec0ff */
[----:B--2---:R-:W-:Y:S01]  /*f95f0*/  ISETP.GE.AND P2, PT, R41, UR69, PT ;  /* 0x0000004529007c0c */ /* 0x004fe2000bf46270 */
[----:B------:R-:W-:Y:S01]  /*f9600*/  UMOV UR69, UR73 ;  /* 0x0000004900457c82 */ /* 0x000fe20008000000 */
[----:B0-----:R-:W-:Y:S01]  /*f9610*/  ISETP.GE.AND P3, PT, R40, UR71, PT ;  /* 0x0000004728007c0c */ /* 0x001fe2000bf66270 */
[----:B------:R-:W-:Y:S01]  /*f9620*/  UMOV UR71, UR72 ;  /* 0x0000004800477c82 */ /* 0x000fe20008000000 */
[----:B------:R-:W3:Y:S01]  /*f9630*/  LDCU.64 UR72, c[0x0][0x398] ;  /* 0x00007300ff4877ac */ /* 0x000ee20008000a00 */
[----:B------:R-:W-:-:S05]  /*f9640*/  IADD3 R40, P4, PT, R59, R7, RZ ;  /* 0x000000073b287210 */ /* 0x000fca0007f9e0ff */
[----:B------:R-:W-:-:S03]  /*f9650*/  IMAD.X R41, R54, 0x1, R8, P4 ;  /* 0x0000000136297824 */ /* 0x000fc600020e0608 */
[----:B------:R-:W-:-:S04]  /*f9660*/  @P2 LOP3.LUT R61, R61, 0x10000, RZ, 0xfc, !PT ;  /* 0x000100003d3d2812 */ /* 0x000fc800078efcff */
[----:B------:R-:W-:Y:S01]  /*f9670*/  LOP3.LUT R61, R61, 0xfffdffff, RZ, 0xc0, !PT ;  /* 0xfffdffff3d3d7812 */ /* 0x000fe200078ec0ff */
[----:B------:R0:W-:Y:S03]  /*f9680*/  STL.64 [R1+0x46c0], R40 ;  /* 0x0046c02801007387 */ /* 0x0001e60000100a00 */
[----:B------:R-:W-:Y:S01]  /*f9690*/  @P3 LOP3.LUT R61, R61, 0x20000, RZ, 0xfc, !PT ;  /* 0x000200003d3d3812 */ /* 0x000fe200078efcff */
[----:B0-----:R-:W2:Y:S01]  /*f96a0*/  LDL.LU.64 R40, [R1+0x59a8] ;  /* 0x0059a80001287983 */ /* 0x001ea20000300a00 */
[----:B---3--:R-:W-:Y:S01]  /*f96b0*/  ISETP.GE.AND P4, PT, R39, UR73, PT ;  /* 0x0000004927007c0c */ /* 0x008fe2000bf86270 */
[----:B------:R-:W-:Y:S01]  /*f96c0*/  UMOV UR73, UR77 ;  /* 0x0000004d00497c82 */ /* 0x000fe20008000000 */
[----:B----4-:R-:W-:Y:S01]  /*f96d0*/  ISETP.GE.AND P5, PT, R38, UR75, PT ;  /* 0x0000004b26007c0c */ /* 0x010fe2000bfa6270 */
[----:B------:R-:W-:Y:S01]  /*f96e0*/  UMOV UR75, UR76 ;  /* 0x0000004c004b7c82 */ /* 0x000fe20008000000 */
[----:B------:R-:W0:Y:S01]  /*f96f0*/  LDCU.64 UR76, c[0x0][0x398] ;  /* 0x00007300ff4c77ac */ /* 0x000e220008000a00 */
[----:B------:R-:W-:-:S05]  /*f9700*/  IADD3 R38, P6, PT, R59, R9, RZ ;  /* 0x000000093b267210 */ /* 0x000fca0007fde0ff */
[----:B------:R-:W-:Y:S01]  /*f9710*/  IMAD.X R39, R54, 0x1, R11, P6 ;  /* 0x0000000136277824 */ /* 0x000fe200030e060b */
[----:B------:R-:W-:Y:S01]  /*f9720*/  STL [R1+0xca0], R61 ;  /* 0x000ca03d01007387 */ /* 0x000fe20000100800 */
[----:B0-----:R-:W-:Y:S02]  /*f9730*/  ISETP.GE.AND P6, PT, R52, UR77, PT ;  /* 0x0000004d34007c0c */ /* 0x001fe4000bfc6270 */
[----:B------:R-:W-:Y:S01]  /*f9740*/  IADD3 R52, P1, PT, R59, R10, RZ ;  /* 0x0000000a3b347210 */ /* 0x000fe20007f3e0ff */
[----:B------:R0:W-:Y:S04]  /*f9750*/  STL.64 [R1+0x46d0], R38 ;  /* 0x0046d02601007387 */ /* 0x0001e80000100a00 */
[----:B------:R-:W-:Y:S01]  /*f9760*/  IMAD.X R53, R54, 0x1, R12, P1 ;  /* 0x0000000136357824 */ /* 0x000fe200008e060c */
[----:B0-----:R-:W3:Y:S04]  /*f9770*/  LDL.LU.64 R38, [R1+0x59a0] ;  /* 0x0059a00001267983 */ /* 0x001ee80000300a00 */
[----:B------:R-:W4:Y:S04]  /*f9780*/  LDL R59, [R1+0x3078] ;  /* 0x00307800013b7983 */ /* 0x000f280000100800 */
[----:B------:R-:W2:Y:S04]  /*f9790*/  LDL R58, [R1+0x3060] ;  /* 0x00306000013a7983 */ /* 0x000ea80000100800 */
[----:B------:R-:W2:Y:S04]  /*f97a0*/  LDL R57, [R1+0x2e5c] ;  /* 0x002e5c0001397983 */ /* 0x000ea80000100800 */
[----:B------:R0:W-:Y:S04]  /*f97b0*/  STL.64 [R1+0x46e0], R52 ;  /* 0x0046e03401007387 */ /* 0x0001e80000100a00 */
[----:B------:R-:W2:Y:S04]  /*f97c0*/  LDL R55, [R1+0x3064] ;  /* 0x0030640001377983 */ /* 0x000ea80000100800 */
[----:B------:R-:W2:Y:S04]  /*f97d0*/  LDL R54, [R1+0x3068] ;  /* 0x0030680001367983 */ /* 0x000ea80000100800 */
[----:B0-----:R-:W2:Y:S04]  /*f97e0*/  LDL R53, [R1+0x306c] ;  /* 0x00306c0001357983 */ /* 0x001ea80000100800 */
[----:B------:R-:W3:Y:S01]  /*f97f0*/  LDL R52, [R1+0x3070] ;  /* 0x0030700001347983 */ /* 0x000ee20000100800 */
[----:B------:R-:W-:Y:S01]  /*f9800*/  UMOV UR45, UR15 ;  /* 0x0000000f002d7c82 */ /* 0x000fe20008000000 */
[----:B------:R-:W2:Y:S01]  /*f9810*/  LDCU UR15, c[0x0][0x398] ;  /* 0x00007300ff0f77ac */ /* 0x000ea20008000800 */
[----:B------:R-:W-:Y:S01]  /*f9820*/  LOP3.LUT P0, RZ, R17, 0x80, RZ, 0xc0, !PT ;  /* 0x0000008011ff7812 */ /* 0x000fe2000780c0ff */
[----:B------:R-:W-:Y:S01]  /*f9830*/  UMOV UR47, UR13 ;  /* 0x0000000d002f7c82 */ /* 0x000fe20008000000 */
[----:B------:R-:W3:Y:S02]  /*f9840*/  LDCU UR13, c[0x0][0x398] ;  /* 0x00007300ff0d77ac */ /* 0x000ee40008000800 */
[----:B------:R-:W-:Y:S01]  /*f9850*/  ISETP.LT.AND P2, PT, R51, UR75, !P0 ;  /* 0x0000004b33007c0c */ /* 0x000fe2000c741270 */
[----:B------:R-:W-:Y:S01]  /*f9860*/  UMOV UR57, UR11 ;  /* 0x0000000b00397c82 */ /* 0x000fe20008000000 */
[----:B------:R-:W4:Y:S01]  /*f9870*/  LDCU UR11, c[0x0][0x398] ;  /* 0x00007300ff0b77ac */ /* 0x000f220008000800 */
[----:B------:R-:W-:Y:S01]  /*f9880*/  LOP3.LUT R20, R20, 0xffffffbf, RZ, 0xc0, !PT ;  /* 0xffffffbf14147812 */ /* 0x000fe200078ec0ff */
[----:B------:R-:W-:Y:S01]  /*f9890*/  UMOV UR43, UR9 ;  /* 0x00000009002b7c82 */ /* 0x000fe20008000000 */
[----:B------:R-:W0:Y:S08]  /*f98a0*/  LDCU UR9, c[0x0][0x398] ;  /* 0x00007300ff0977ac */ /* 0x000e300008000800 */
[----:B------:R-:W-:-:S04]  /*f98b0*/  @P2 LOP3.LUT R20, R20, 0x40, RZ, 0xfc, !PT ;  /* 0x0000004014142812 */ /* 0x000fc800078efcff */
[----:B------:R-:W-:Y:S01]  /*f98c0*/  LOP3.LUT R20, R20, 0xfffffeff, RZ, 0xc0, !PT ;  /* 0xfffffeff14147812 */ /* 0x000fe200078ec0ff */
[----:B------:R-:W-:Y:S01]  /*f98d0*/  UMOV UR55, UR7 ;  /* 0x0000000700377c82 */ /* 0x000fe20008000000 */
[----:B------:R-:W1:Y:S01]  /*f98e0*/  LDCU UR7, c[0x0][0x398] ;  /* 0x00007300ff0777ac */ /* 0x000e620008000800 */
[----:B------:R-:W-:Y:S01]  /*f98f0*/  UMOV UR75, UR53 ;  /* 0x00000035004b7c82 */ /* 0x000fe20008000000 */
[----:B------:R-:W-:Y:S01]  /*f9900*/  UMOV UR53, UR41 ;  /* 0x0000002900357c82 */ /* 0x000fe20008000000 */
[----:B------:R-:W-:Y:S01]  /*f9910*/  UMOV UR41, UR19 ;  /* 0x0000001300297c82 */ /* 0x000fe20008000000 */
[----:B------:R-:W0:Y:S01]  /*f9920*/  LDCU UR19, c[0x0][0x398] ;  /* 0x00007300ff1377ac */ /* 0x000e220008000800 */
[----:B------:R-:W-:Y:S01]  /*f9930*/  UMOV UR77, UR71 ;  /* 0x00000047004d7c82 */ /* 0x000fe20008000000 */
[----:B------:R-:W-:Y:S01]  /*f9940*/  UMOV UR71, UR67 ;  /* 0x0000004300477c82 */ /* 0x000fe20008000000 */
[----:B------:R-:W-:Y:S01]  /*f9950*/  UMOV UR67, UR61 ;  /* 0x0000003d00437c82 */ /* 0x000fe20008000000 */
[----:B------:R-:W-:Y:S01]  /*f9960*/  UMOV UR61, UR37 ;  /* 0x00000025003d7c82 */ /* 0x000fe20008000000 */
[----:B------:R-:W-:Y:S01]  /*f9970*/  UMOV UR37, UR17 ;  /* 0x0000001100257c82 */ /* 0x000fe20008000000 */
[----:B------:R-:W-:Y:S01]  /*f9980*/  LOP3.LUT P1, RZ, R17, 0x40, RZ, 0xc0, !PT ;  /* 0x0000004011ff7812 */ /* 0x000fe2000782c0ff */
[----:B------:R-:W0:Y:S01]  /*f9990*/  LDCU UR17, c[0x0][0x398] ;  /* 0x00007300ff1177ac */ /* 0x000e220008000800 */
[----:B------:R-:W-:-:S02]  /*f99a0*/  LOP3.LUT R50, R50, 0xbfffffff, RZ, 0xc0, !PT ;  /* 0xbfffffff32327812 */ /* 0x000fc400078ec0ff */
[----:B--2---:R-:W-:Y:S01]  /*f99b0*/  ISETP.LT.AND P3, PT, R53, UR15, !P0 ;  /* 0x0000000f35007c0c */ /* 0x004fe2000c761270 */
[----:B------:R-:W2:Y:S01]  /*f99c0*/  LDCU UR15, c[0x0][0x398] ;  /* 0x00007300ff0f77ac */ /* 0x000ea20008000800 */
[----:B---3--:R-:W-:Y:S01]  /*f99d0*/  ISETP.LT.AND P2, PT, R52, UR13, !P0 ;  /* 0x0000000d34007c0c */ /* 0x008fe2000c741270 */
[----:B------:R-:W3:Y:S10]  /*f99e0*/  LDCU UR13, c[0x0][0x398] ;  /* 0x00007300ff0d77ac */ /* 0x000ef40008000800 */
[----:B------:R-:W-:-:S02]  /*f99f0*/  @P3 LOP3.LUT R20, R20, 0x100, RZ, 0xfc, !PT ;  /* 0x0000010014143812 */ /* 0x000fc400078efcff */
[----:B----4-:R-:W-:Y:S01]  /*f9a00*/  ISETP.LT.AND P3, PT, R59, UR11, !P0 ;  /* 0x0000000b3b007c0c */ /* 0x010fe2000c761270 */
[----:B------:R-:W4:Y:S01]  /*f9a10*/  LDCU UR11, c[0x0][0x398] ;  /* 0x00007300ff0b77ac */ /* 0x000f220008000800 */
[----:B------:R-:W-:-:S04]  /*f9a20*/  LOP3.LUT R20, R20, 0xffffff7f, RZ, 0xc0, !PT ;  /* 0xffffff7f14147812 */ /* 0x000fc800078ec0ff */
[----:B------:R-:W-:Y:S02]  /*f9a30*/  @P2 LOP3.LUT R20, R20, 0x80, RZ, 0xfc, !PT ;  /* 0x0000008014142812 */ /* 0x000fe400078efcff */
[----:B0-----:R-:W-:Y:S01]  /*f9a40*/  ISETP.LT.AND P2, PT, R58, UR9, !P0 ;  /* 0x000000093a007c0c */ /* 0x001fe2000c741270 */
[----:B------:R-:W0:Y:S01]  /*f9a50*/  LDCU UR9, c[0x0][0x398] ;  /* 0x00007300ff0977ac */ /* 0x000e220008000800 */
[----:B------:R-:W-:-:S04]  /*f9a60*/  LOP3.LUT R20, R20, 0xffffffdf, RZ, 0xc0, !PT ;  /* 0xffffffdf14147812 */ /* 0x000fc800078ec0ff */
[----:B------:R-:W-:-:S04]  /*f9a70*/  @P3 LOP3.LUT R20, R20, 0x20, RZ, 0xfc, !PT ;  /* 0x0000002014143812 */ /* 0x000fc800078efcff */
[----:B------:R-:W-:Y:S02]  /*f9a80*/  LOP3.LUT R20, R20, 0xffffffef, RZ, 0xc0, !PT ;  /* 0xffffffef14147812 */ /* 0x000fe400078ec0ff */
[----:B-1----:R-:W-:Y:S01]  /*f9a90*/  ISETP.LT.AND P0, PT, R57, UR7, !P0 ;  /* 0x0000000739007c0c */ /* 0x002fe2000c701270 */
[----:B------:R-:W1:Y:S01]  /*f9aa0*/  LDCU UR7, c[0x0][0x398] ;  /* 0x00007300ff0777ac */ /* 0x000e620008000800 */
[----:B------:R-:W-:Y:S02]  /*f9ab0*/  @P2 LOP3.LUT R20, R20, 0x10, RZ, 0xfc, !PT ;  /* 0x0000001014142812 */ /* 0x000fe400078efcff */
[----:B------:R-:W-:Y:S02]  /*f9ac0*/  ISETP.LT.AND P2, PT, R51, UR77, !P1 ;  /* 0x0000004d33007c0c */ /* 0x000fe4000cf41270 */
[----:B------:R-:W-:Y:S01]  /*f9ad0*/  ISETP.LT.AND P3, PT, R55, UR19, !P1 ;  /* 0x0000001337007c0c */ /* 0x000fe2000cf61270 */
[----:B------:R-:W0:Y:S01]  /*f9ae0*/  LDCU UR19, c[0x0][0x398] ;  /* 0x00007300ff1377ac */ /* 0x000e220008000800 */
[----:B------:R-:W-:-:S05]  /*f9af0*/  LOP3.LUT R20, R20, 0xfffffff7, RZ, 0xc0, !PT ;  /* 0xfffffff714147812 */ /* 0x000fca00078ec0ff */
[----:B------:R-:W-:-:S04]  /*f9b00*/  @P0 LOP3.LUT R20, R20, 0x8, RZ, 0xfc, !PT ;  /* 0x0000000814140812 */ /* 0x000fc800078efcff */
[----:B------:R-:W-:Y:S02]  /*f9b10*/  @P2 LOP3.LUT R50, R50, 0x40000000, RZ, 0xfc, !PT ;  /* 0x4000000032322812 */ /* 0x000fe400078efcff */
[----:B------:R-:W-:Y:S01]  /*f9b20*/  ISETP.LT.AND P2, PT, R54, UR17, !P1 ;  /* 0x0000001136007c0c */ /* 0x000fe2000cf41270 */
[----:B------:R-:W0:Y:S01]  /*f9b30*/  LDCU UR17, c[0x0][0x398] ;  /* 0x00007300ff1177ac */ /* 0x000e220008000800 */
[----:B------:R-:W-:-:S04]  /*f9b40*/  LOP3.LUT R20, R20, 0xfffffffb, RZ, 0xc0, !PT ;  /* 0xfffffffb14147812 */ /* 0x000fc800078ec0ff */
[----:B------:R-:W-:Y:S02]  /*f9b50*/  @P3 LOP3.LUT R20, R20, 0x4, RZ, 0xfc, !PT ;  /* 0x0000000414143812 */ /* 0x000fe400078efcff */
[----:B--2---:R-:W-:Y:S01]  /*f9b60*/  ISETP.LT.AND P3, PT, R53, UR15, !P1 ;  /* 0x0000000f35007c0c */ /* 0x004fe2000cf61270 */
[----:B------:R-:W2:Y:S01]  /*f9b70*/  LDCU UR15, c[0x0][0x398] ;  /* 0x00007300ff0f77ac */ /* 0x000ea20008000800 */
[----:B------:R-:W-:-:S04]  /*f9b80*/  LOP3.LUT R20, R20, 0xfffffffd, RZ, 0xc0, !PT ;  /* 0xfffffffd14147812 */ /* 0x000fc800078ec0ff */
[----:B------:R-:W-:Y:S02]  /*f9b90*/  @P2 LOP3.LUT R20, R20, 0x2, RZ, 0xfc, !PT ;  /* 0x0000000214142812 */ /* 0x000fe400078efcff */
[----:B---3--:R-:W-:Y:S01]  /*f9ba0*/  ISETP.LT.AND P2, PT, R52, UR13, !P1 ;  /* 0x0000000d34007c0c */ /* 0x008fe2000cf41270 */
[----:B------:R-:W3:Y:S01]  /*f9bb0*/  LDCU UR13, c[0x0][0x398] ;  /* 0x00007300ff0d77ac */ /* 0x000ee20008000800 */
[----:B------:R-:W-:Y:S02]  /*f9bc0*/  LOP3.LUT R20, R20, 0xfffffffe, RZ, 0xc0, !PT ;  /* 0xfffffffe14147812 */ /* 0x000fe400078ec0ff */
[----:B------:R-:W-:Y:S02]  /*f9bd0*/  LOP3.LUT R50, R50, 0x7fffffff, RZ, 0xc0, !PT ;  /* 0x7fffffff32327812 */ /* 0x000fe400078ec0ff */
[----:B------:R-:W-:Y:S02]  /*f9be0*/  @P3 LOP3.LUT R20, R20, 0x1, RZ, 0xfc, !PT ;  /* 0x0000000114143812 */ /* 0x000fe400078efcff */
[----:B----4-:R-:W-:Y:S01]  /*f9bf0*/  ISETP.LT.AND P3, PT, R59, UR11, !P1 ;  /* 0x0000000b3b007c0c */ /* 0x010fe2000cf61270 */
[----:B------:R-:W4:Y:S04]  /*f9c00*/  LDCU UR11, c[0x0][0x398] ;  /* 0x00007300ff0b77ac */ /* 0x000f280008000800 */
[----:B------:R-:W-:-:S02]  /*f9c10*/  @P2 LOP3.LUT R50, R50, 0x80000000, RZ, 0xfc, !PT ;  /* 0x8000000032322812 */ /* 0x000fc400078efcff */
[----:B0-----:R-:W-:Y:S01]  /*f9c20*/  ISETP.LT.AND P2, PT, R58, UR9, !P1 ;  /* 0x000000093a007c0c */ /* 0x001fe2000cf41270 */
[----:B------:R-:W0:Y:S01]  /*f9c30*/  LDCU UR9, c[0x0][0x398] ;  /* 0x00007300ff0977ac */ /* 0x000e220008000800 */
[----:B------:R-:W-:-:S04]  /*f9c40*/  LOP3.LUT R50, R50, 0xdfffffff, RZ, 0xc0, !PT ;  /* 0xdfffffff32327812 */ /* 0x000fc800078ec0ff */
[----:B------:R-:W-:Y:S02]  /*f9c50*/  @P3 LOP3.LUT R50, R50, 0x20000000, RZ, 0xfc, !PT ;  /* 0x2000000032323812 */ /* 0x000fe400078efcff */
[----:B-1----:R-:W-:Y:S01]  /*f9c60*/  ISETP.LT.AND P1, PT, R57, UR7, !P1 ;  /* 0x0000000739007c0c */ /* 0x002fe2000cf21270 */
[----:B------:R-:W1:Y:S01]  /*f9c70*/  LDCU UR7, c[0x0][0x398] ;  /* 0x00007300ff0777ac */ /* 0x000e620008000800 */
[----:B------:R-:W-:Y:S02]  /*f9c80*/  LOP3.LUT R50, R50, 0xefffffff, RZ, 0xc0, !PT ;  /* 0xefffffff32327812 */ /* 0x000fe400078ec0ff */
[----:B------:R-:W-:Y:S02]  /*f9c90*/  LOP3.LUT P0, RZ, R17, 0x20, RZ, 0xc0, !PT ;  /* 0x0000002011ff7812 */ /* 0x000fe4000780c0ff */
[----:B------:R-:W-:Y:S02]  /*f9ca0*/  @P2 LOP3.LUT R50, R50, 0x10000000, RZ, 0xfc, !PT ;  /* 0x1000000032322812 */ /* 0x000fe400078efcff */
[----:B------:R-:W-:-:S02]  /*f9cb0*/  ISETP.LT.AND P2, PT, R51, UR75, !P0 ;  /* 0x0000004b33007c0c */ /* 0x000fc4000c741270 */
        /* <DEDUP_REMOVED lines=16> */
[----:B------:R-:W-:-:S04]  /*f9dc0*/  LOP3.LUT R50, R50, 0xfeffffff, RZ, 0xc0, !PT ;  /* 0xfeffffff32327812 */ /* 0x000fc800078ec0ff */
[----:B------:R-:W-:Y:S02]  /*f9dd0*/  @P3 LOP3.LUT R50, R50, 0x1000000, RZ, 0xfc, !PT ;  /* 0x0100000032323812 */ /* 0x000fe400078efcff */
[----:B----4-:R-:W-:Y:S01]  /*f9de0*/  ISETP.LT.AND P3, PT, R59, UR11, !P0 ;  /* 0x0000000b3b007c0c */ /* 0x010fe2000c761270 */
[----:B------:R-:W4:Y:S01]  /*f9df0*/  LDCU UR11, c[0x0][0x398] ;  /* 0x00007300ff0b77ac */ /* 0x000f220008000800 */
[----:B------:R-:W-:-:S04]  /*f9e00*/  LOP3.LUT R50, R50, 0xff7fffff, RZ, 0xc0, !PT ;  /* 0xff7fffff32327812 */ /* 0x000fc800078ec0ff */
[----:B------:R-:W-:Y:S02]  /*f9e10*/  @P2 LOP3.LUT R50, R50, 0x800000, RZ, 0xfc, !PT ;  /* 0x0080000032322812 */ /* 0x000fe400078efcff */
        /* <DEDUP_REMOVED lines=68> */
[----:B------:R-:W-:Y:S02]  /*fa260*/  LOP3.LUT P1, RZ, R17, 0x4, RZ, 0xc0, !PT ;  /* 0x0000000411ff7812 */ /* 0x000fe4000782c0ff */
[----:B------:R-:W-:Y:S02]  /*fa270*/  LOP3.LUT R50, R50, 0xffffffef, RZ, 0xc0, !PT ;  /* 0xffffffef32327812 */ /* 0x000fe400078ec0ff */
[----:B-1----:R-:W-:Y:S01]  /*fa280*/  ISETP.LT.AND P0, PT, R57, UR7, !P0 ;  /* 0x0000000739007c0c */ /* 0x002fe2000c701270 */
[----:B------:R-:W1:Y:S01]  /*fa290*/  LDCU UR7, c[0x0][0x398] ;  /* 0x00007300ff0777ac */ /* 0x000e620008000800 */
[----:B------:R-:W-:Y:S02]  /*fa2a0*/  @P2 LOP3.LUT R50, R50, 0x10, RZ, 0xfc, !PT ;  /* 0x0000001032322812 */ /* 0x000fe400078efcff */
[----:B------:R-:W-:-:S02]  /*fa2b0*/  ISETP.LT.AND P2, PT, R51, UR69, !P1 ;  /* 0x0000004533007c0c */ /* 0x000fc4000cf41270 */
[----:B------:R-:W-:Y:S01]  /*fa2c0*/  ISETP.LT.AND P3, PT, R55, UR19, !P1 ;  /* 0x0000001337007c0c */ /* 0x000fe2000cf61270 */
[----:B------:R-:W0:Y:S01]  /*fa2d0*/  LDCU UR19, c[0x0][0x398] ;  /* 0x00007300ff1377ac */ /* 0x000e220008000800 */
[----:B------:R-:W-:Y:S02]  /*fa2e0*/  LOP3.LUT R50, R50, 0xfffffff7, RZ, 0xc0, !PT ;  /* 0xfffffff732327812 */ /* 0x000fe400078ec0ff */
[----:B------:R-:W-:-:S03]  /*fa2f0*/  LOP3.LUT R49, R49, 0xbfffffff, RZ, 0xc0, !PT ;  /* 0xbfffffff31317812 */ /* 0x000fc600078ec0ff */
        /* <DEDUP_REMOVED lines=67> */
[----:B------:R-:W-:Y:S01]  /*fa730*/  UMOV UR65, UR63 ;  /* 0x0000003f00417c82 */ /* 0x000fe20008000000 */
[----:B------:R-:W-:Y:S01]  /*fa740*/  LOP3.LUT R49, R49, 0xfffbffff, RZ, 0xc0, !PT ;  /* 0xfffbffff31317812 */ /* 0x000fe200078ec0ff */
[----:B------:R-:W0:Y:S03]  /*fa750*/  LDCU UR17, c[0x0][0x398] ;  /* 0x00007300ff1177ac */ /* 0x000e260008000800 */
        /* <DEDUP_REMOVED lines=13> */
[----:B-1----:R-:W-:Y:S01]  /*fa830*/  ISETP.LT.AND P2, PT, R58, UR7, !P1 ;  /* 0x000000073a007c0c */ /* 0x002fe2000cf41270 */
[----:B------:R-:W1:Y:S01]  /*fa840*/  LDCU UR7, c[0x0][0x398] ;  /* 0x00007300ff0777ac */ /* 0x000e620008000800 */
[----:B------:R-:W-:-:S04]  /*fa850*/  LOP3.LUT R49, R49, 0xffffdfff, RZ, 0xc0, !PT ;  /* 0xffffdfff31317812 */ /* 0x000fc800078ec0ff */
[----:B------:R-:W-:Y:S02]  /*fa860*/  @P3 LOP3.LUT R49, R49, 0x2000, RZ, 0xfc, !PT ;  /* 0x0000200031313812 */ /* 0x000fe400078efcff */
[----:B0-----:R-:W-:Y:S01]  /*fa870*/  ISETP.LT.AND P1, PT, R57, UR9, !P1 ;  /* 0x0000000939007c0c */ /* 0x001fe2000cf21270 */
[----:B------:R-:W0:Y:S01]  /*fa880*/  LDCU UR9, c[0x0][0x398] ;  /* 0x00007300ff0977ac */ /* 0x000e220008000800 */
[----:B------:R-:W-:Y:S02]  /*fa890*/  LOP3.LUT R49, R49, 0xffffefff, RZ, 0xc0, !PT ;  /* 0xffffefff31317812 */ /* 0x000fe400078ec0ff */
[----:B------:R-:W-:Y:S02]  /*fa8a0*/  LOP3.LUT P0, RZ, R18, 0x80000000, RZ, 0xc0, !PT ;  /* 0x8000000012ff7812 */ /* 0x000fe4000780c0ff */
[----:B------:R-:W-:Y:S02]  /*fa8b0*/  @P2 LOP3.LUT R49, R49, 0x1000, RZ, 0xfc, !PT ;  /* 0x0000100031312812 */ /* 0x000fe400078efcff */
[----:B------:R-:W-:-:S02]  /*fa8c0*/  ISETP.LT.AND P2, PT, R51, UR65, !P0 ;  /* 0x0000004133007c0c */ /* 0x000fc4000c741270 */
[----:B------:R-:W-:-:S04]  /*fa8d0*/  LOP3.LUT R49, R49, 0xfffff7ff, RZ, 0xc0, !PT ;  /* 0xfffff7ff31317812 */ /* 0x000fc800078ec0ff */
[----:B------:R-:W-:Y:S02]  /*fa8e0*/  @P1 LOP3.LUT R49, R49, 0x800, RZ, 0xfc, !PT ;  /* 0x0000080031311812 */ /* 0x000fe400078efcff */
[----:B------:R-:W-:Y:S01]  /*fa8f0*/  ISETP.LT.AND P3, PT, R55, UR19, !P0 ;  /* 0x0000001337007c0c */ /* 0x000fe2000c761270 */
[----:B------:R-:W-:Y:S01]  /*fa900*/  UMOV UR63, UR61 ;  /* 0x0000003d003f7c82 */ /* 0x000fe20008000000 */
[----:B------:R-:W-:Y:S01]  /*fa910*/  LOP3.LUT R49, R49, 0xffffffbf, RZ, 0xc0, !PT ;  /* 0xffffffbf31317812 */ /* 0x000fe200078ec0ff */
[----:B------:R-:W0:Y:S03]  /*fa920*/  LDCU UR19, c[0x0][0x398] ;  /* 0x00007300ff1377ac */ /* 0x000e260008000800 */
[----:B------:R-:W-:Y:S02]  /*fa930*/  @P2 LOP3.LUT R49, R49, 0x40, RZ, 0xfc, !PT ;  /* 0x0000004031312812 */ /* 0x000fe400078efcff */
[----:B------:R-:W-:Y:S01]  /*fa940*/  ISETP.LT.AND P2, PT, R54, UR17, !P0 ;  /* 0x0000001136007c0c */ /* 0x000fe2000c741270 */
[----:B------:R-:W-:Y:S01]  /*fa950*/  UMOV UR61, UR59 ;  /* 0x0000003b003d7c82 */ /* 0x000fe20008000000 */
[----:B------:R-:W-:Y:S01]  /*fa960*/  LOP3.LUT R49, R49, 0xfffffbff, RZ, 0xc0, !PT ;  /* 0xfffffbff31317812 */ /* 0x000fe200078ec0ff */
[----:B------:R-:W0:Y:S03]  /*fa970*/  LDCU UR17, c[0x0][0x398] ;  /* 0x00007300ff1177ac */ /* 0x000e260008000800 */
[----:B------:R-:W-:-:S02]  /*fa980*/  @P3 LOP3.LUT R49, R49, 0x400, RZ, 0xfc, !PT ;  /* 0x0000040031313812 */ /* 0x000fc400078efcff */
[----:B--2---:R-:W-:Y:S01]  /*fa990*/  ISETP.LT.AND P3, PT, R53, UR15, !P0 ;  /* 0x0000000f35007c0c */ /* 0x004fe2000c761270 */
[----:B------:R-:W-:Y:S01]  /*fa9a0*/  UMOV UR59, UR23 ;  /* 0x00000017003b7c82 */ /* 0x000fe20008000000 */
[----:B------:R-:W-:Y:S01]  /*fa9b0*/  LOP3.LUT R49, R49, 0xfffffdff, RZ, 0xc0, !PT ;  /* 0xfffffdff31317812 */ /* 0x000fe200078ec0ff */
[----:B------:R-:W2:Y:S03]  /*fa9c0*/  LDCU UR23, c[0x0][0x398] ;  /* 0x00007300ff1777ac */ /* 0x000ea60008000800 */
[----:B------:R-:W-:Y:S02]  /*fa9d0*/  @P2 LOP3.LUT R49, R49, 0x200, RZ, 0xfc, !PT ;  /* 0x0000020031312812 */ /* 0x000fe400078efcff */
[----:B------:R-:W-:Y:S01]  /*fa9e0*/  LOP3.LUT P1, RZ, R18, 0x40000000, RZ, 0xc0, !PT ;  /* 0x4000000012ff7812 */ /* 0x000fe2000782c0ff */
[----:B------:R-:W-:Y:S01]  /*fa9f0*/  UMOV UR65, UR63 ;  /* 0x0000003f00417c82 */ /* 0x000fe20008000000 */
[----:B---3--:R-:W-:Y:S01]  /*faa00*/  ISETP.LT.AND P2, PT, R52, UR13, !P0 ;  /* 0x0000000d34007c0c */ /* 0x008fe2000c741270 */
[----:B------:R-:W3:Y:S01]  /*faa10*/  LDCU UR15, c[0x0][0x398] ;  /* 0x00007300ff0f77ac */ /* 0x000ee20008000800 */
[----:B------:R-:W-:-:S02]  /*faa20*/  LOP3.LUT R49, R49, 0xfffffeff, RZ, 0xc0, !PT ;  /* 0xfffffeff31317812 */ /* 0x000fc400078ec0ff */
[----:B------:R-:W-:Y:S01]  /*faa30*/  LOP3.LUT R48, R48, 0xbfffffff, RZ, 0xc0, !PT ;  /* 0xbfffffff30307812 */ /* 0x000fe200078ec0ff */
[----:B------:R-:W2:Y:S01]  /*faa40*/  LDCU UR13, c[0x0][0x398] ;  /* 0x00007300ff0d77ac */ /* 0x000ea20008000800 */
[----:B------:R-:W-:Y:S02]  /*faa50*/  @P3 LOP3.LUT R49, R49, 0x100, RZ, 0xfc, !PT ;  /* 0x0000010031313812 */ /* 0x000fe400078efcff */
[----:B-1----:R-:W-:Y:S01]  /*faa60*/  ISETP.LT.AND P3, PT, R59, UR7, !P0 ;  /* 0x000000073b007c0c */ /* 0x002fe2000c761270 */
[----:B------:R-:W1:Y:S01]  /*faa70*/  LDCU UR7, c[0x0][0x398] ;  /* 0x00007300ff0777ac */ /* 0x000e620008000800 */
[----:B------:R-:W-:-:S04]  /*faa80*/  LOP3.LUT R49, R49, 0xffffff7f, RZ, 0xc0, !PT ;  /* 0xffffff7f31317812 */ /* 0x000fc800078ec0ff */
[----:B------:R-:W-:Y:S02]  /*faa90*/  @P2 LOP3.LUT R49, R49, 0x80, RZ, 0xfc, !PT ;  /* 0x0000008031312812 */ /* 0x000fe400078efcff */
[----:B0-----:R-:W-:Y:S01]  /*faaa0*/  ISETP.LT.AND P2, PT, R58, UR9, !P0 ;  /* 0x000000093a007c0c */ /* 0x001fe2000c741270 */
[----:B------:R-:W0:Y:S01]  /*faab0*/  LDCU UR9, c[0x0][0x398] ;  /* 0x00007300ff0977ac */ /* 0x000e220008000800 */
[----:B------:R-:W-:-:S04]  /*faac0*/  LOP3.LUT R49, R49, 0xffffffdf, RZ, 0xc0, !PT ;  /* 0xffffffdf31317812 */ /* 0x000fc800078ec0ff */
[----:B------:R-:W-:-:S04]  /*faad0*/  @P3 LOP3.LUT R49, R49, 0x20, RZ, 0xfc, !PT ;  /* 0x0000002031313812 */ /* 0x000fc800078efcff */
[----:B------:R-:W-:Y:S02]  /*faae0*/  LOP3.LUT R49, R49, 0xffffffef, RZ, 0xc0, !PT ;  /* 0xffffffef31317812 */ /* 0x000fe400078ec0ff */
[----:B----4-:R-:W-:Y:S01]  /*faaf0*/  ISETP.LT.AND P0, PT, R57, UR11, !P0 ;  /* 0x0000000b39007c0c */ /* 0x010fe2000c701270 */
[----:B------:R-:W4:Y:S01]  /*fab00*/  LDCU UR11, c[0x0][0x398] ;  /* 0x00007300ff0b77ac */ /* 0x000f220008000800 */
[----:B------:R-:W-:Y:S02]  /*fab10*/  @P2 LOP3.LUT R49, R49, 0x10, RZ, 0xfc, !PT ;  /* 0x0000001031312812 */ /* 0x000fe400078efcff */
[----:B------:R-:W-:Y:S02]  /*fab20*/  ISETP.LT.AND P2, PT, R51, UR65, !P1 ;  /* 0x0000004133007c0c */ /* 0x000fe4000cf41270 */
[----:B--2---:R-:W-:Y:S01]  /*fab30*/  ISETP.LT.AND P3, PT, R55, UR23, !P1 ;  /* 0x0000001737007c0c */ /* 0x004fe2000cf61270 */
[----:B------:R-:W-:Y:S01]  /*fab40*/  UMOV UR63, UR61 ;  /* 0x0000003d003f7c82 */ /* 0x000fe20008000000 */
[----:B------:R-:W-:Y:S01]  /*fab50*/  LOP3.LUT R49, R49, 0xfffffff7, RZ, 0xc0, !PT ;  /* 0xfffffff731317812 */ /* 0x000fe200078ec0ff */
[----:B------:R-:W2:Y:S04]  /*fab60*/  LDCU UR23, c[0x0][0x398] ;  /* 0x00007300ff1777ac */ /* 0x000ea80008000800 */
[----:B------:R-:W-:-:S04]  /*fab70*/  @P0 LOP3.LUT R49, R49, 0x8, RZ, 0xfc, !PT ;  /* 0x0000000831310812 */ /* 0x000fc800078efcff */
[----:B------:R-:W-:Y:S02]  /*fab80*/  @P2 LOP3.LUT R48, R48, 0x40000000, RZ, 0xfc, !PT ;  /* 0x4000000030302812 */ /* 0x000fe400078efcff */
[----:B------:R-:W-:Y:S01]  /*fab90*/  ISETP.LT.AND P2, PT, R54, UR17, !P1 ;  /* 0x0000001136007c0c */ /* 0x000fe2000cf41270 */
[----:B------:R-:W-:Y:S01]  /*faba0*/  UMOV UR61, UR59 ;  /* 0x0000003b003d7c82 */ /* 0x000fe20008000000 */
[----:B------:R-:W-:Y:S01]  /*fabb0*/  LOP3.LUT R49, R49, 0xfffffffb, RZ, 0xc0, !PT ;  /* 0xfffffffb31317812 */ /* 0x000fe200078ec0ff */
[----:B------:R-:W-:Y:S01]  /*fabc0*/  UMOV UR67, UR63 ;  /* 0x0000003f00437c82 */ /* 0x000fe20008000000 */
[----:B------:R-:W-:Y:S01]  /*fabd0*/  LOP3.LUT R48, R48, 0x7fffffff, RZ, 0xc0, !PT ;  /* 0x7fffffff30307812 */ /* 0x000fe200078ec0ff */
[----:B------:R-:W0:Y:S01]  /*fabe0*/  LDCU UR17, c[0x0][0x398] ;  /* 0x00007300ff1177ac */ /* 0x000e220008000800 */
[----:B------:R-:W-:Y:S02]  /*fabf0*/  @P3 LOP3.LUT R49, R49, 0x4, RZ, 0xfc, !PT ;  /* 0x0000000431313812 */ /* 0x000fe400078efcff */
[----:B---3--:R-:W-:Y:S01]  /*fac00*/  ISETP.LT.AND P3, PT, R53, UR15, !P1 ;  /* 0x0000000f35007c0c */ /* 0x008fe2000cf61270 */
[----:B------:R-:W-:Y:S01]  /*fac10*/  UMOV UR59, UR57 ;  /* 0x00000039003b7c82 */ /* 0x000fe20008000000 */
[----:B------:R-:W-:Y:S01]  /*fac20*/  LOP3.LUT R49, R49, 0xfffffffd, RZ, 0xc0, !PT ;  /* 0xfffffffd31317812 */ /* 0x000fe200078ec0ff */
[----:B------:R-:W3:Y:S03]  /*fac30*/  LDCU UR15, c[0x0][0x398] ;  /* 0x00007300ff0f77ac */ /* 0x000ee60008000800 */
[----:B------:R-:W-:-:S02]  /*fac40*/  @P2 LOP3.LUT R49, R49, 0x2, RZ, 0xfc, !PT ;  /* 0x0000000231312812 */ /* 0x000fc400078efcff */
[----:B-1----:R-:W-:Y:S01]  /*fac50*/  ISETP.LT.AND P2, PT, R52, UR7, !P1 ;  /* 0x0000000734007c0c */ /* 0x002fe2000cf41270 */
[----:B------:R-:W-:Y:S01]  /*fac60*/  UMOV UR57, UR55 ;  /* 0x0000003700397c82 */ /* 0x000fe20008000000 */
[----:B------:R-:W-:Y:S01]  /*fac70*/  LOP3.LUT R49, R49, 0xfffffffe, RZ, 0xc0, !PT ;  /* 0xfffffffe31317812 */ /* 0x000fe200078ec0ff */
[----:B------:R-:W1:Y:S03]  /*fac80*/  LDCU UR7, c[0x0][0x398] ;  /* 0x00007300ff0777ac */ /* 0x000e660008000800 */
[----:B------:R-:W-:Y:S02]  /*fac90*/  @P3 LOP3.LUT R49, R49, 0x1, RZ, 0xfc, !PT ;  /* 0x0000000131313812 */ /* 0x000fe400078efcff */
[----:B0-----:R-:W-:-:S05]  /*faca0*/  ISETP.LT.AND P3, PT, R59, UR9, !P1 ;  /* 0x000000093b007c0c */ /* 0x001fca000cf61270 */
[----:B------:R-:W-:Y:S01]  /*facb0*/  @P2 LOP3.LUT R48, R48, 0x80000000, RZ, 0xfc, !PT ;  /* 0x8000000030302812 */ /* 0x000fe200078efcff */
[----:B------:R-:W-:Y:S01]  /*facc0*/  UMOV UR55, UR21 ;  /* 0x0000001500377c82 */ /* 0x000fe20008000000 */
[----:B----4-:R-:W-:Y:S01]  /*facd0*/  ISETP.LT.AND P2, PT, R58, UR11, !P1 ;  /* 0x0000000b3a007c0c */ /* 0x010fe2000cf41270 */
[----:B------:R-:W0:Y:S01]  /*face0*/  LDCU UR21, c[0x0][0x398] ;  /* 0x00007300ff1577ac */ /* 0x000e220008000800 */
[----:B------:R-:W-:Y:S02]  /*facf0*/  LOP3.LUT R48, R48, 0xdfffffff, RZ, 0xc0, !PT ;  /* 0xdfffffff30307812 */ /* 0x000fe400078ec0ff */
[----:B------:R-:W-:Y:S01]  /*fad00*/  LOP3.LUT P0, RZ, R18, 0x20000000, RZ, 0xc0, !PT ;  /* 0x2000000012ff7812 */ /* 0x000fe2000780c0ff */
[----:B------:R-:W4:Y:S01]  /*fad10*/  LDCU UR9, c[0x0][0x398] ;  /* 0x00007300ff0977ac */ /* 0x000f220008000800 */
[----:B------:R-:W-:Y:S02]  /*fad20*/  @P3 LOP3.LUT R48, R48, 0x20000000, RZ, 0xfc, !PT ;  /* 0x2000000030303812 */ /* 0x000fe400078efcff */
[----:B------:R-:W-:Y:S01]  /*fad30*/  ISETP.LT.AND P1, PT, R57, UR13, !P1 ;  /* 0x0000000d39007c0c */ /* 0x000fe2000cf21270 */
[----:B------:R-:W1:Y:S01]  /*fad40*/  LDCU UR11, c[0x0][0x398] ;  /* 0x00007300ff0b77ac */ /* 0x000e620008000800 */
[----:B------:R-:W-:Y:S01]  /*fad50*/  LOP3.LUT R48, R48, 0xefffffff, RZ, 0xc0, !PT ;  /* 0xefffffff30307812 */ /* 0x000fe200078ec0ff */
[----:B------:R-:W1:Y:S03]  /*fad60*/  LDCU UR13, c[0x0][0x398] ;  /* 0x00007300ff0d77ac */ /* 0x000e660008000800 */
[----:B------:R-:W-:-:S02]  /*fad70*/  @P2 LOP3.LUT R48, R48, 0x10000000, RZ, 0xfc, !PT ;  /* 0x1000000030302812 */ /* 0x000fc400078efcff */
[----:B------:R-:W-:Y:S02]  /*fad80*/  ISETP.LT.AND P2, PT, R51, UR67, !P0 ;  /* 0x0000004333007c0c */ /* 0x000fe4000c741270 */
[----:B------:R-:W-:-:S04]  /*fad90*/  LOP3.LUT R48, R48, 0xf7ffffff, RZ, 0xc0, !PT ;  /* 0xf7ffffff30307812 */ /* 0x000fc800078ec0ff */
[----:B------:R-:W-:Y:S02]  /*fada0*/  @P1 LOP3.LUT R48, R48, 0x8000000, RZ, 0xfc, !PT ;  /* 0x0800000030301812 */ /* 0x000fe400078efcff */
[----:B0-----:R-:W-:Y:S01]  /*fadb0*/  ISETP.LT.AND P3, PT, R55, UR21, !P0 ;  /* 0x0000001537007c0c */ /* 0x001fe2000c761270 */
[----:B------:R-:W-:Y:S01]  /*fadc0*/  UMOV UR63, UR59 ;  /* 0x0000003b003f7c82 */ /* 0x000fe20008000000 */
[----:B------:R-:W-:Y:S01]  /*fadd0*/  LOP3.LUT R48, R48, 0xffbfffff, RZ, 0xc0, !PT ;  /* 0xffbfffff30307812 */ /* 0x000fe200078ec0ff */
[----:B------:R-:W-:Y:S01]  /*fade0*/  UMOV UR65, UR61 ;  /* 0x0000003d00417c82 */ /* 0x000fe20008000000 */
[----:B------:R-:W-:Y:S01]  /*fadf0*/  LOP3.LUT P1, RZ, R18, 0x10000000, RZ, 0xc0, !PT ;  /* 0x1000000012ff7812 */ /* 0x000fe2000782c0ff */
[----:B------:R-:W0:Y:S01]  /*fae00*/  LDCU UR21, c[0x0][0x398] ;  /* 0x00007300ff1577ac */ /* 0x000e220008000800 */
[----:B------:R-:W-:Y:S02]  /*fae10*/  @P2 LOP3.LUT R48, R48, 0x400000, RZ, 0xfc, !PT ;  /* 0x0040000030302812 */ /* 0x000fe400078efcff */
[----:B------:R-:W-:Y:S01]  /*fae20*/  ISETP.LT.AND P2, PT, R54, UR19, !P0 ;  /* 0x0000001336007c0c */ /* 0x000fe2000c741270 */
[----:B------:R-:W-:Y:S01]  /*fae30*/  UMOV UR59, UR55 ;  /* 0x00000037003b7c82 */ /* 0x000fe20008000000 */
[----:B------:R-:W-:Y:S01]  /*fae40*/  LOP3.LUT R48, R48, 0xfbffffff, RZ, 0xc0, !PT ;  /* 0xfbffffff30307812 */ /* 0x000fe200078ec0ff */
[----:B------:R-:W-:Y:S01]  /*fae50*/  UMOV UR61, UR57 ;  /* 0x00000039003d7c82 */ /* 0x000fe20008000000 */
[----:B------:R-:W0:Y:S02]  /*fae60*/  LDCU UR19, c[0x0][0x398] ;  /* 0x00007300ff1377ac */ /* 0x000e240008000800 */
[----:B------:R-:W-:-:S02]  /*fae70*/  @P3 LOP3.LUT R48, R48, 0x4000000, RZ, 0xfc, !PT ;  /* 0x0400000030303812 */ /* 0x000fc400078efcff */
[----:B-1----:R-:W-:Y:S01]  /*fae80*/  ISETP.LT.AND P3, PT, R53, UR7, !P0 ;  /* 0x0000000735007c0c */ /* 0x002fe2000c761270 */
[----:B------:R-:W-:Y:S01]  /*fae90*/  UMOV UR55, UR27 ;  /* 0x0000001b00377c82 */ /* 0x000fe20008000000 */
[----:B------:R-:W-:Y:S01]  /*faea0*/  LOP3.LUT R48, R48, 0xfdffffff, RZ, 0xc0, !PT ;  /* 0xfdffffff30307812 */ /* 0x000fe200078ec0ff */
[----:B------:R-:W1:Y:S03]  /*faeb0*/  LDCU UR27, c[0x0][0x398] ;  /* 0x00007300ff1b77ac */ /* 0x000e660008000800 */
[----:B------:R-:W-:Y:S01]  /*faec0*/  @P2 LOP3.LUT R48, R48, 0x2000000, RZ, 0xfc, !PT ;  /* 0x0200000030302812 */ /* 0x000fe200078efcff */
[----:B------:R-:W-:Y:S01]  /*faed0*/  UMOV UR57, UR53 ;  /* 0x0000003500397c82 */ /* 0x000fe20008000000 */
[----:B----4-:R-:W-:Y:S01]  /*faee0*/  ISETP.LT.AND P2, PT, R52, UR9, !P0 ;  /* 0x0000000934007c0c */ /* 0x010fe2000c741270 */
[----:B------:R-:W4:Y:S01]  /*faef0*/  LDCU UR7, c[0x0][0x398] ;  /* 0x00007300ff0777ac */ /* 0x000f220008000800 */
[----:B------:R-:W-:Y:S01]  /*faf00*/  LOP3.LUT R48, R48, 0xfeffffff, RZ, 0xc0, !PT ;  /* 0xfeffffff30307812 */ /* 0x000fe200078ec0ff */
[----:B------:R-:W-:-:S03]  /*faf10*/  UMOV UR53, UR25 ;  /* 0x0000001900357c82 */ /* 0x000fc60008000000 */
[----:B------:R-:W-:Y:S01]  /*faf20*/  @P3 LOP3.LUT R48, R48, 0x1000000, RZ, 0xfc, !PT ;  /* 0x0100000030303812 */ /* 0x000fe200078efcff */
[----:B------:R-:W0:Y:S01]  /*faf30*/  LDCU UR25, c[0x0][0x398] ;  /* 0x00007300ff1977ac */ /* 0x000e220008000800 */
[----:B------:R-:W-:Y:S02]  /*faf40*/  ISETP.LT.AND P3, PT, R59, UR11, !P0 ;  /* 0x0000000b3b007c0c */ /* 0x000fe4000c761270 */
[----:B------:R-:W-:Y:S01]  /*faf50*/  LOP3.LUT R48, R48, 0xff7fffff, RZ, 0xc0, !PT ;  /* 0xff7fffff30307812 */ /* 0x000fe200078ec0ff */
[----:B------:R-:W0:Y:S03]  /*faf60*/  LDCU UR9, c[0x0][0x398] ;  /* 0x00007300ff0977ac */ /* 0x000e260008000800 */
[----:B------:R-:W-:Y:S01]  /*faf70*/  @P2 LOP3.LUT R48, R48, 0x800000, RZ, 0xfc, !PT ;  /* 0x0080000030302812 */ /* 0x000fe200078efcff */
[----:B------:R-:W0:Y:S01]  /*faf80*/  LDCU UR11, c[0x0][0x398] ;  /* 0x00007300ff0b77ac */ /* 0x000e220008000800 */
[----:B------:R-:W-:-:S02]  /*faf90*/  ISETP.LT.AND P2, PT, R58, UR13, !P0 ;  /* 0x0000000d3a007c0c */ /* 0x000fc4000c741270 */
[----:B------:R-:W-:Y:S01]  /*fafa0*/  LOP3.LUT R48, R48, 0xffdfffff, RZ, 0xc0, !PT ;  /* 0xffdfffff30307812 */ /* 0x000fe200078ec0ff */
[----:B------:R-:W0:Y:S03]  /*fafb0*/  LDCU UR13, c[0x0][0x398] ;  /* 0x00007300ff0d77ac */ /* 0x000e260008000800 */
[----:B------:R-:W-:Y:S02]  /*fafc0*/  @P3 LOP3.LUT R48, R48, 0x200000, RZ, 0xfc, !PT ;  /* 0x0020000030303812 */ /* 0x000fe400078efcff */
[----:B---3--:R-:W-:Y:S01]  /*fafd0*/  ISETP.LT.AND P0, PT, R57, UR15, !P0 ;  /* 0x0000000f39007c0c */ /* 0x008fe2000c701270 */
[----:B------:R-:W-:Y:S01]  /*fafe0*/  UMOV UR67, UR63 ;  /* 0x0000003f00437c82 */ /* 0x000fe20008000000 */
[----:B------:R-:W-:Y:S01]  /*faff0*/  LOP3.LUT R48, R48, 0xffefffff, RZ, 0xc0, !PT ;  /* 0xffefffff30307812 */ /* 0x000fe200078ec0ff */
[----:B------:R-:W3:Y:S03]  /*fb000*/  LDCU UR15, c[0x0][0x398] ;  /* 0x00007300ff0f77ac */ /* 0x000ee60008000800 */
[----:B------:R-:W-:-:S02]  /*fb010*/  @P2 LOP3.LUT R48, R48, 0x100000, RZ, 0xfc, !PT ;  /* 0x0010000030302812 */ /* 0x000fc400078efcff */
[----:B------:R-:W-:Y:S02]  /*fb020*/  ISETP.LT.AND P2, PT, R51, UR65, !P1 ;  /* 0x0000004133007c0c */ /* 0x000fe4000cf41270 */
[----:B------:R-:W-:-:S04]  /*fb030*/  LOP3.LUT R48, R48, 0xfff7ffff, RZ, 0xc0, !PT ;  /* 0xfff7ffff30307812 */ /* 0x000fc800078ec0ff */
[----:B------:R-:W-:Y:S02]  /*fb040*/  @P0 LOP3.LUT R48, R48, 0x80000, RZ, 0xfc, !PT ;  /* 0x0008000030300812 */ /* 0x000fe400078efcff */
[----:B-1----:R-:W-:Y:S01]  /*fb050*/  ISETP.LT.AND P3, PT, R55, UR27, !P1 ;  /* 0x0000001b37007c0c */ /* 0x002fe2000cf61270 */
[----:B------:R-:W-:Y:S01]  /*fb060*/  UMOV UR63, UR59 ;  /* 0x0000003b003f7c82 */ /* 0x000fe20008000000 */
[----:B------:R-:W-:Y:S01]  /*fb070*/  LOP3.LUT R48, R48, 0xffffbfff, RZ, 0xc0, !PT ;  /* 0xffffbfff30307812 */ /* 0x000fe200078ec0ff */
[----:B------:R-:W-:Y:S01]  /*fb080*/  UMOV UR65, UR61 ;  /* 0x0000003d00417c82 */ /* 0x000fe20008000000 */
[----:B------:R-:W-:Y:S01]  /*fb090*/  LOP3.LUT P0, RZ, R18, 0x8000000, RZ, 0xc0, !PT ;  /* 0x0800000012ff7812 */ /* 0x000fe2000780c0ff */
[----:B------:R-:W1:Y:S01]  /*fb0a0*/  LDCU UR27, c[0x0][0x398] ;  /* 0x00007300ff1b77ac */ /* 0x000e620008000800 */
[----:B------:R-:W-:Y:S02]  /*fb0b0*/  @P2 LOP3.LUT R48, R48, 0x4000, RZ, 0xfc, !PT ;  /* 0x0000400030302812 */ /* 0x000fe400078efcff */
[----:B0-----:R-:W-:Y:S01]  /*fb0c0*/  ISETP.LT.AND P2, PT, R54, UR25, !P1 ;  /* 0x0000001936007c0c */ /* 0x001fe2000cf41270 */
[----:B------:R-:W-:Y:S01]  /*fb0d0*/  UMOV UR59, UR55 ;  /* 0x00000037003b7c82 */ /* 0x000fe20008000000 */
[----:B------:R-:W-:Y:S01]  /*fb0e0*/  LOP3.LUT R48, R48, 0xfffbffff, RZ, 0xc0, !PT ;  /* 0xfffbffff30307812 */ /* 0x000fe200078ec0ff */
[----:B------:R-:W-:Y:S01]  /*fb0f0*/  UMOV UR61, UR57 ;  /* 0x00000039003d7c82 */ /* 0x000fe20008000000 */
[----:B------:R-:W-:Y:S01]  /*fb100*/  LOP3.LUT R47, R47, 0xbfffffff, RZ, 0xc0, !PT ;  /* 0xbfffffff2f2f7812 */ /* 0x000fe200078ec0ff */
[----:B------:R-:W0:Y:S01]  /*fb110*/  LDCU UR25, c[0x0][0x398] ;  /* 0x00007300ff1977ac */ /* 0x000e220008000800 */
[----:B------:R-:W-:-:S02]  /*fb120*/  @P3 LOP3.LUT R48, R48, 0x40000, RZ, 0xfc, !PT ;  /* 0x0004000030303812 */ /* 0x000fc400078efcff */
[----:B--2---:R-:W-:Y:S01]  /*fb130*/  ISETP.LT.AND P3, PT, R53, UR23, !P1 ;  /* 0x0000001735007c0c */ /* 0x004fe2000cf61270 */
[----:B------:R-:W-:Y:S01]  /*fb140*/  UMOV UR55, UR51 ;  /* 0x0000003300377c82 */ /* 0x000fe20008000000 */
[----:B------:R-:W-:Y:S01]  /*fb150*/  LOP3.LUT R48, R48, 0xfffdffff, RZ, 0xc0, !PT ;  /* 0xfffdffff30307812 */ /* 0x000fe200078ec0ff */
[----:B------:R-:W-:Y:S01]  /*fb160*/  UMOV UR57, UR53 ;  /* 0x0000003500397c82 */ /* 0x000fe20008000000 */
[----:B------:R-:W2:Y:S02]  /*fb170*/  LDCU UR23, c[0x0][0x398] ;  /* 0x00007300ff1777ac */ /* 0x000ea40008000800 */
[----:B------:R-:W-:Y:S02]  /*fb180*/  @P2 LOP3.LUT R48, R48, 0x20000, RZ, 0xfc, !PT ;  /* 0x0002000030302812 */ /* 0x000fe400078efcff */
[----:B------:R-:W-:Y:S01]  /*fb190*/  ISETP.LT.AND P2, PT, R52, UR21, !P1 ;  /* 0x0000001534007c0c */ /* 0x000fe2000cf41270 */
[----:B------:R-:W-:Y:S01]  /*fb1a0*/  UMOV UR51, UR31 ;  /* 0x0000001f00337c82 */ /* 0x000fe20008000000 */
[----:B------:R-:W-:Y:S01]  /*fb1b0*/  LOP3.LUT R48, R48, 0xfffeffff, RZ, 0xc0, !PT ;  /* 0xfffeffff30307812 */ /* 0x000fe200078ec0ff */
[----:B------:R-:W0:Y:S03]  /*fb1c0*/  LDCU UR31, c[0x0][0x398] ;  /* 0x00007300ff1f77ac */ /* 0x000e260008000800 */
[----:B------:R-:W-:Y:S01]  /*fb1d0*/  @P3 LOP3.LUT R48, R48, 0x10000, RZ, 0xfc, !PT ;  /* 0x0001000030303812 */ /* 0x000fe200078efcff */
[----:B------:R-:W-:Y:S01]  /*fb1e0*/  UMOV UR53, UR49 ;  /* 0x0000003100357c82 */ /* 0x000fe20008000000 */
[----:B------:R-:W-:Y:S01]  /*fb1f0*/  ISETP.LT.AND P3, PT, R59, UR19, !P1 ;  /* 0x000000133b007c0c */ /* 0x000fe2000cf61270 */
[----:B------:R-:W0:Y:S01]  /*fb200*/  LDCU UR19, c[0x0][0x398] ;  /* 0x00007300ff1377ac */ /* 0x000e220008000800 */
[----:B------:R-:W-:Y:S01]  /*fb210*/  LOP3.LUT R48, R48, 0xffff7fff, RZ, 0xc0, !PT ;  /* 0xffff7fff30307812 */ /* 0x000fe200078ec0ff */
[----:B------:R-:W0:Y:S03]  /*fb220*/  LDCU UR21, c[0x0][0x398] ;  /* 0x00007300ff1577ac */ /* 0x000e260008000800 */
[----:B------:R-:W-:-:S02]  /*fb230*/  @P2 LOP3.LUT R48, R48, 0x8000, RZ, 0xfc, !PT ;  /* 0x0000800030302812 */ /* 0x000fc400078efcff */
[----:B----4-:R-:W-:Y:S01]  /*fb240*/  ISETP.LT.AND P2, PT, R58, UR7, !P1 ;  /* 0x000000073a007c0c */ /* 0x010fe2000cf41270 */
[----:B------:R-:W4:Y:S01]  /*fb250*/  LDCU UR7, c[0x0][0x398] ;  /* 0x00007300ff0777ac */ /* 0x000f220008000800 */
[----:B------:R-:W-:-:S04]  /*fb260*/  LOP3.LUT R48, R48, 0xffffdfff, RZ, 0xc0, !PT ;  /* 0xffffdfff30307812 */ /* 0x000fc800078ec0ff */
[----:B------:R-:W-:Y:S02]  /*fb270*/  @P3 LOP3.LUT R48, R48, 0x2000, RZ, 0xfc, !PT ;  /* 0x0000200030303812 */ /* 0x000fe400078efcff */
[----:B------:R-:W-:Y:S01]  /*fb280*/  ISETP.LT.AND P1, PT, R57, UR9, !P1 ;  /* 0x0000000939007c0c */ /* 0x000fe2000cf21270 */
[----:B------:R-:W0:Y:S01]  /*fb290*/  LDCU UR9, c[0x0][0x398] ;  /* 0x00007300ff0977ac */ /* 0x000e220008000800 */
[----:B------:R-:W-:-:S04]  /*fb2a0*/  LOP3.LUT R48, R48, 0xffffefff, RZ, 0xc0, !PT ;  /* 0xffffefff30307812 */ /* 0x000fc800078ec0ff */
[----:B------:R-:W-:Y:S02]  /*fb2b0*/  @P2 LOP3.LUT R48, R48, 0x1000, RZ, 0xfc, !PT ;  /* 0x0000100030302812 */ /* 0x000fe400078efcff */
[----:B------:R-:W-:Y:S02]  /*fb2c0*/  ISETP.LT.AND P2, PT, R51, UR67, !P0 ;  /* 0x0000004333007c0c */ /* 0x000fe4000c741270 */
[----:B------:R-:W-:-:S04]  /*fb2d0*/  LOP3.LUT R48, R48, 0xfffff7ff, RZ, 0xc0, !PT ;  /* 0xfffff7ff30307812 */ /* 0x000fc800078ec0ff */
[----:B------:R-:W-:Y:S02]  /*fb2e0*/  @P1 LOP3.LUT R48, R48, 0x800, RZ, 0xfc, !PT ;  /* 0x0000080030301812 */ /* 0x000fe400078efcff */
[----:B------:R-:W-:Y:S01]  /*fb2f0*/  ISETP.LT.AND P3, PT, R55, UR11, !P0 ;  /* 0x0000000b37007c0c */ /* 0x000fe2000c761270 */
[----:B------:R-:W-:Y:S01]  /*fb300*/  UMOV UR49, UR29 ;  /* 0x0000001d00317c82 */ /* 0x000fe20008000000 */
        /* <DEDUP_REMOVED lines=9> */
[----:B------:R-:W3:Y:S01]  /*fb3a0*/  LDCU UR15, c[0x0][0x398] ;  /* 0x00007300ff0f77ac */ /* 0x000ee20008000800 */
[----:B------:R-:W-:-:S04]  /*fb3b0*/  LOP3.LUT R48, R48, 0xfffffdff, RZ, 0xc0, !PT ;  /* 0xfffffdff30307812 */ /* 0x000fc800078ec0ff */
[----:B------:R-:W-:Y:S02]  /*fb3c0*/  @P2 LOP3.LUT R48, R48, 0x200, RZ, 0xfc, !PT ;  /* 0x0000020030302812 */ /* 0x000fe400078efcff */
[----:B------:R-:W-:Y:S01]  /*fb3d0*/  ISETP.LT.AND P2, PT, R52, UR17, !P0 ;  /* 0x0000001134007c0c */ /* 0x000fe2000c741270 */
[----:B------:R-:W1:Y:S01]  /*fb3e0*/  LDCU UR17, c[0x0][0x398] ;  /* 0x00007300ff1177ac */ /* 0x000e620008000800 */
[----:B------:R-:W-:-:S04]  /*fb3f0*/  LOP3.LUT R48, R48, 0xfffffeff, RZ, 0xc0, !PT ;  /* 0xfffffeff30307812 */ /* 0x000fc800078ec0ff */
[----:B------:R-:W-:Y:S02]  /*fb400*/  @P3 LOP3.LUT R48, R48, 0x100, RZ, 0xfc, !PT ;  /* 0x0000010030303812 */ /* 0x000fe400078efcff */
[----:B0-----:R-:W-:Y:S01]  /*fb410*/  ISETP.LT.AND P3, PT, R59, UR19, !P0 ;  /* 0x000000133b007c0c */ /* 0x001fe2000c761270 */
[----:B------:R-:W0:Y:S01]  /*fb420*/  LDCU UR19, c[0x0][0x398] ;  /* 0x00007300ff1377ac */ /* 0x000e220008000800 */
[----:B------:R-:W-:-:S04]  /*fb430*/  LOP3.LUT R48, R48, 0xffffff7f, RZ, 0xc0, !PT ;  /* 0xffffff7f30307812 */ /* 0x000fc800078ec0ff */
[----:B------:R-:W-:Y:S02]  /*fb440*/  @P2 LOP3.LUT R48, R48, 0x80, RZ, 0xfc, !PT ;  /* 0x0000008030302812 */ /* 0x000fe400078efcff */
[----:B------:R-:W-:Y:S01]  /*fb450*/  ISETP.LT.AND P2, PT, R58, UR9, !P0 ;  /* 0x000000093a007c0c */ /* 0x000fe2000c741270 */
[----:B------:R-:W0:Y:S01]  /*fb460*/  LDCU UR9, c[0x0][0x398] ;  /* 0x00007300ff0977ac */ /* 0x000e220008000800 */
[----:B------:R-:W-:-:S04]  /*fb470*/  LOP3.LUT R48, R48, 0xffffffdf, RZ, 0xc0, !PT ;  /* 0xffffffdf30307812 */ /* 0x000fc800078ec0ff */
[----:B------:R-:W-:Y:S02]  /*fb480*/  @P3 LOP3.LUT R48, R48, 0x20, RZ, 0xfc, !PT ;  /* 0x0000002030303812 */ /* 0x000fe400078efcff */
[----:B------:R-:W-:Y:S02]  /*fb490*/  LOP3.LUT P1, RZ, R18, 0x4000000, RZ, 0xc0, !PT ;  /* 0x0400000012ff7812 */ /* 0x000fe4000782c0ff */
[----:B------:R-:W-:-:S04]  /*fb4a0*/  LOP3.LUT R48, R48, 0xffffffef, RZ, 0xc0, !PT ;  /* 0xffffffef30307812 */ /* 0x000fc800078ec0ff */
[----:B------:R-:W-:Y:S02]  /*fb4b0*/  @P2 LOP3.LUT R48, R48, 0x10, RZ, 0xfc, !PT ;  /* 0x0000001030302812 */ /* 0x000fe400078efcff */
[----:B------:R-:W-:Y:S02]  /*fb4c0*/  ISETP.LT.AND P2, PT, R51, UR65, !P1 ;  /* 0x0000004133007c0c */ /* 0x000fe4000cf41270 */
[----:B----4-:R-:W-:Y:S02]  /*fb4d0*/  ISETP.LT.AND P0, PT, R57, UR7, !P0 ;  /* 0x0000000739007c0c */ /* 0x010fe4000c701270 */
[----:B------:R-:W-:Y:S02]  /*fb4e0*/  LOP3.LUT R48, R48, 0xfffffff7, RZ, 0xc0, !PT ;  /* 0xfffffff730307812 */ /* 0x000fe400078ec0ff */
[----:B------:R-:W-:Y:S01]  /*fb4f0*/  ISETP.LT.AND P3, PT, R54, UR29, !P1 ;  /* 0x0000001d36007c0c */ /* 0x000fe2000cf61270 */
[----:B------:R-:W-:Y:S01]  /*fb500*/  UMOV UR65, UR63 ;  /* 0x0000003f00417c82 */ /* 0x000fe20008000000 */
[----:B------:R-:W4:Y:S05]  /*fb510*/  LDCU UR7, c[0x0][0x398] ;  /* 0x00007300ff0777ac */ /* 0x000f2a0008000800 */
[----:B------:R-:W-:Y:S01]  /*fb520*/  @P2 LOP3.LUT R47, R47, 0x40000000, RZ, 0xfc, !PT ;  /* 0x400000002f2f2812 */ /* 0x000fe200078efcff */
[----:B------:R-:W0:Y:S01]  /*fb530*/  LDCU UR29, c[0x0][0x398] ;  /* 0x00007300ff1d77ac */ /* 0x000e220008000800 */
[----:B------:R-:W-:-:S02]  /*fb540*/  ISETP.LT.AND P2, PT, R55, UR31, !P1 ;  /* 0x0000001f37007c0c */ /* 0x000fc4000cf41270 */
[----:B------:R-:W-:Y:S01]  /*fb550*/  @P0 LOP3.LUT R48, R48, 0x8, RZ, 0xfc, !PT ;  /* 0x0000000830300812 */ /* 0x000fe200078efcff */
[----:B------:R-:W-:Y:S01]  /*fb560*/  UMOV UR63, UR55 ;  /* 0x00000037003f7c82 */ /* 0x000fe20008000000 */
[----:B------:R-:W-:Y:S01]  /*fb570*/  LOP3.LUT R47, R47, 0x7fffffff, RZ, 0xc0, !PT ;  /* 0x7fffffff2f2f7812 */ /* 0x000fe200078ec0ff */
[----:B------:R-:W0:Y:S01]  /*fb580*/  LDCU UR31, c[0x0][0x398] ;  /* 0x00007300ff1f77ac */ /* 0x000e220008000800 */
[----:B------:R-:W-:-:S07]  /*fb590*/  LOP3.LUT R48, R48, 0xfffffffb, RZ, 0xc0, !PT ;  /* 0xfffffffb30307812 */ /* 0x000fce00078ec0ff */
[----:B------:R-:W-:Y:S02]  /*fb5a0*/  @P2 LOP3.LUT R48, R48, 0x4, RZ, 0xfc, !PT ;  /* 0x0000000430302812 */ /* 0x000fe400078efcff */
[----:B-1----:R-:W-:Y:S02]  /*fb5b0*/  ISETP.LT.AND P2, PT, R53, UR27, !P1 ;  /* 0x0000001b35007c0c */ /* 0x002fe4000cf41270 */
[----:B------:R-:W-:Y:S01]  /*fb5c0*/  LOP3.LUT P0, RZ, R18, 0x2000000, RZ, 0xc0, !PT ;  /* 0x0200000012ff7812 */ /* 0x000fe2000780c0ff */
[----:B------:R-:W-:Y:S01]  /*fb5d0*/  UMOV UR55, UR33 ;  /* 0x0000002100377c82 */ /* 0x000fe20008000000 */
[----:B------:R-:W-:Y:S01]  /*fb5e0*/  LOP3.LUT R48, R48, 0xfffffffd, RZ, 0xc0, !PT ;  /* 0xfffffffd30307812 */ /* 0x000fe200078ec0ff */
[----:B------:R-:W1:Y:S03]  /*fb5f0*/  LDCU UR33, c[0x0][0x398] ;  /* 0x00007300ff2177ac */ /* 0x000e660008000800 */
[----:B------:R-:W-:Y:S01]  /*fb600*/  @P3 LOP3.LUT R48, R48, 0x2, RZ, 0xfc, !PT ;  /* 0x0000000230303812 */ /* 0x000fe200078efcff */
[----:B------:R-:W1:Y:S01]  /*fb610*/  LDCU UR27, c[0x0][0x398] ;  /* 0x00007300ff1b77ac */ /* 0x000e620008000800 */
[----:B------:R-:W-:-:S02]  /*fb620*/  ISETP.LT.AND P3, PT, R52, UR25, !P1 ;  /* 0x0000001934007c0c */ /* 0x000fc4000cf61270 */
[----:B------:R-:W-:Y:S01]  /*fb630*/  LOP3.LUT R48, R48, 0xfffffffe, RZ, 0xc0, !PT ;  /* 0xfffffffe30307812 */ /* 0x000fe200078ec0ff */
[----:B------:R-:W1:Y:S03]  /*fb640*/  LDCU UR25, c[0x0][0x398] ;  /* 0x00007300ff1977ac */ /* 0x000e660008000800 */
[----:B------:R-:W-:Y:S02]  /*fb650*/  @P2 LOP3.LUT R48, R48, 0x1, RZ, 0xfc, !PT ;  /* 0x0000000130302812 */ /* 0x000fe400078efcff */
[----:B--2---:R-:W-:Y:S01]  /*fb660*/  ISETP.LT.AND P2, PT, R59, UR23, !P1 ;  /* 0x000000173b007c0c */ /* 0x004fe2000cf41270 */
[----:B------:R-:W2:Y:S04]  /*fb670*/  LDCU UR23, c[0x0][0x398] ;  /* 0x00007300ff1777ac */ /* 0x000ea80008000800 */
[----:B------:R-:W-:-:S02]  /*fb680*/  @P3 LOP3.LUT R47, R47, 0x80000000, RZ, 0xfc, !PT ;  /* 0x800000002f2f3812 */ /* 0x000fc400078efcff */
[----:B0-----:R-:W-:Y:S01]  /*fb690*/  ISETP.LT.AND P3, PT, R58, UR19, !P1 ;  /* 0x000000133a007c0c */ /* 0x001fe2000cf61270 */
        /* <DEDUP_REMOVED lines=9> */
[----:B------:R-:W-:Y:S02]  /*fb730*/  ISETP.LT.AND P2, PT, R51, UR65, !P0 ;  /* 0x0000004133007c0c */ /* 0x000fe4000c741270 */
[----:B------:R-:W-:Y:S02]  /*fb740*/  LOP3.LUT R47, R47, 0xffbfffff, RZ, 0xc0, !PT ;  /* 0xffbfffff2f2f7812 */ /* 0x000fe400078ec0ff */
[----:B----4-:R-:W-:Y:S01]  /*fb750*/  ISETP.LT.AND P3, PT, R54, UR7, !P0 ;  /* 0x0000000736007c0c */ /* 0x010fe2000c761270 */
[----:B------:R-:W4:Y:S08]  /*fb760*/  LDCU UR7, c[0x0][0x398] ;  /* 0x00007300ff0777ac */ /* 0x000f300008000800 */
[----:B------:R-:W-:-:S02]  /*fb770*/  @P2 LOP3.LUT R47, R47, 0x400000, RZ, 0xfc, !PT ;  /* 0x004000002f2f2812 */ /* 0x000fc400078efcff */
[----:B------:R-:W-:Y:S01]  /*fb780*/  ISETP.LT.AND P2, PT, R55, UR11, !P0 ;  /* 0x0000000b37007c0c */ /* 0x000fe2000c741270 */
[----:B------:R-:W-:Y:S01]  /*fb790*/  UMOV UR67, UR43 ;  /* 0x0000002b00437c82 */ /* 0x000fe20008000000 */
[----:B------:R-:W-:Y:S01]  /*fb7a0*/  LOP3.LUT R47, R47, 0xfbffffff, RZ, 0xc0, !PT ;  /* 0xfbffffff2f2f7812 */ /* 0x000fe200078ec0ff */
[----:B------:R-:W0:Y:S01]  /*fb7b0*/  LDCU UR11, c[0x0][0x398] ;  /* 0x00007300ff0b77ac */ /* 0x000e220008000800 */
[----:B------:R-:W-:Y:S01]  /*fb7c0*/  LOP3.LUT P1, RZ, R18, 0x1000000, RZ, 0xc0, !PT ;  /* 0x0100000012ff7812 */ /* 0x000fe2000782c0ff */
[----:B------:R-:W0:Y:S08]  /*fb7d0*/  LDCU UR43, c[0x0][0x398] ;  /* 0x00007300ff2b77ac */ /* 0x000e300008000800 */
[----:B------:R-:W-:-:S02]  /*fb7e0*/  @P2 LOP3.LUT R47, R47, 0x4000000, RZ, 0xfc, !PT ;  /* 0x040000002f2f2812 */ /* 0x000fc400078efcff */
[----:B---3--:R-:W-:Y:S01]  /*fb7f0*/  ISETP.LT.AND P2, PT, R53, UR15, !P0 ;  /* 0x0000000f35007c0c */ /* 0x008fe2000c741270 */
[----:B------:R-:W3:Y:S01]  /*fb800*/  LDCU UR15, c[0x0][0x398] ;  /* 0x00007300ff0f77ac */ /* 0x000ee20008000800 */
[----:B------:R-:W-:-:S04]  /*fb810*/  LOP3.LUT R47, R47, 0xfdffffff, RZ, 0xc0, !PT ;  /* 0xfdffffff2f2f7812 */ /* 0x000fc800078ec0ff */
[----:B------:R-:W-:Y:S02]  /*fb820*/  @P3 LOP3.LUT R47, R47, 0x2000000, RZ, 0xfc, !PT ;  /* 0x020000002f2f3812 */ /* 0x000fe400078efcff */
[----:B------:R-:W-:Y:S01]  /*fb830*/  ISETP.LT.AND P3, PT, R52, UR13, !P0 ;  /* 0x0000000d34007c0c */ /* 0x000fe2000c761270 */
[----:B------:R-:W0:Y:S01]  /*fb840*/  LDCU UR13, c[0x0][0x398] ;  /* 0x00007300ff0d77ac */ /* 0x000e220008000800 */
[----:B------:R-:W-:-:S04]  /*fb850*/  LOP3.LUT R47, R47, 0xfeffffff, RZ, 0xc0, !PT ;  /* 0xfeffffff2f2f7812 */ /* 0x000fc800078ec0ff */
[----:B------:R-:W-:Y:S02]  /*fb860*/  @P2 LOP3.LUT R47, R47, 0x1000000, RZ, 0xfc, !PT ;  /* 0x010000002f2f2812 */ /* 0x000fe400078efcff */
[----:B------:R-:W-:Y:S01]  /*fb870*/  ISETP.LT.AND P2, PT, R59, UR9, !P0 ;  /* 0x000000093b007c0c */ /* 0x000fe2000c741270 */
[----:B------:R-:W1:Y:S01]  /*fb880*/  LDCU UR9, c[0x0][0x398] ;  /* 0x00007300ff0977ac */ /* 0x000e620008000800 */
        /* <DEDUP_REMOVED lines=9> */
[----:B------:R-:W-:-:S04]  /*fb920*/  @P3 LOP3.LUT R47, R47, 0x100000, RZ, 0xfc, !PT ;  /* 0x001000002f2f3812 */ /* 0x000fc800078efcff */
[----:B------:R-:W-:-:S04]  /*fb930*/  LOP3.LUT R47, R47, 0xfff7ffff, RZ, 0xc0, !PT ;  /* 0xfff7ffff2f2f7812 */ /* 0x000fc800078ec0ff */
[----:B------:R-:W-:Y:S02]  /*fb940*/  @P2 LOP3.LUT R47, R47, 0x80000, RZ, 0xfc, !PT ;  /* 0x000800002f2f2812 */ /* 0x000fe400078efcff */
[----:B------:R-:W-:Y:S02]  /*fb950*/  ISETP.LT.AND P2, PT, R51, UR55, !P1 ;  /* 0x0000003733007c0c */ /* 0x000fe4000cf41270 */
[----:B------:R-:W-:Y:S02]  /*fb960*/  LOP3.LUT R47, R47, 0xffffbfff, RZ, 0xc0, !PT ;  /* 0xffffbfff2f2f7812 */ /* 0x000fe400078ec0ff */
[----:B------:R-:W-:Y:S01]  /*fb970*/  ISETP.LT.AND P3, PT, R54, UR31, !P1 ;  /* 0x0000001f36007c0c */ /* 0x000fe2000cf61270 */
[----:B------:R-:W-:Y:S01]  /*fb980*/  UMOV UR65, UR37 ;  /* 0x0000002500417c82 */ /* 0x000fe20008000000 */
[----:B------:R-:W-:Y:S01]  /*fb990*/  LOP3.LUT P0, RZ, R18, 0x800000, RZ, 0xc0, !PT ;  /* 0x0080000012ff7812 */ /* 0x000fe2000780c0ff */
[----:B------:R-:W0:Y:S01]  /*fb9a0*/  LDCU UR31, c[0x0][0x398] ;  /* 0x00007300ff1f77ac */ /* 0x000e220008000800 */
[----:B------:R-:W-:Y:S01]  /*fb9b0*/  LOP3.LUT R46, R46, 0xbfffffff, RZ, 0xc0, !PT ;  /* 0xbfffffff2e2e7812 */ /* 0x000fe200078ec0ff */
[----:B------:R-:W-:Y:S01]  /*fb9c0*/  UMOV UR55, UR41 ;  /* 0x0000002900377c82 */ /* 0x000fe20008000000 */
[----:B------:R-:W0:Y:S03]  /*fb9d0*/  LDCU UR41, c[0x0][0x398] ;  /* 0x00007300ff2977ac */ /* 0x000e260008000800 */
[----:B------:R-:W-:-:S02]  /*fb9e0*/  @P2 LOP3.LUT R47, R47, 0x4000, RZ, 0xfc, !PT ;  /* 0x000040002f2f2812 */ /* 0x000fc400078efcff */
[----:B-1----:R-:W-:Y:S01]  /*fb9f0*/  ISETP.LT.AND P2, PT, R55, UR33, !P1 ;  /* 0x0000002137007c0c */ /* 0x002fe2000cf41270 */
[----:B------:R-:W-:Y:S01]  /*fba00*/  UMOV UR73, UR35 ;  /* 0x0000002300497c82 */ /* 0x000fe20008000000 */
[----:B------:R-:W-:Y:S01]  /*fba10*/  LOP3.LUT R47, R47, 0xfffbffff, RZ, 0xc0, !PT ;  /* 0xfffbffff2f2f7812 */ /* 0x000fe200078ec0ff */
[----:B------:R-:W1:Y:S01]  /*fba20*/  LDCU UR37, c[0x0][0x398] ;  /* 0x00007300ff2577ac */ /* 0x000e620008000800 */
[----:B------:R-:W-:Y:S01]  /*fba30*/  UMOV UR69, UR63 ;  /* 0x0000003f00457c82 */ /* 0x000fe20008000000 */
[----:B------:R-:W-:Y:S01]  /*fba40*/  UMOV UR71, UR45 ;  /* 0x0000002d00477c82 */ /* 0x000fe20008000000 */
[----:B------:R-:W0:Y:S07]  /*fba50*/  LDCU UR35, c[0x0][0x398] ;  /* 0x00007300ff2377ac */ /* 0x000e2e0008000800 */
[----:B------:R-:W-:Y:S01]  /*fba60*/  @P2 LOP3.LUT R47, R47, 0x40000, RZ, 0xfc, !PT ;  /* 0x000400002f2f2812 */ /* 0x000fe200078efcff */
[----:B------:R-:W-:Y:S01]  /*fba70*/  UMOV UR63, UR39 ;  /* 0x00000027003f7c82 */ /* 0x000fe20008000000 */
[----:B------:R-:W-:Y:S01]  /*fba80*/  ISETP.LT.AND P2, PT, R53, UR29, !P1 ;  /* 0x0000001d35007c0c */ /* 0x000fe2000cf41270 */
[----:B------:R-:W0:Y:S01]  /*fba90*/  LDCU UR29, c[0x0][0x398] ;  /* 0x00007300ff1d77ac */ /* 0x000e220008000800 */
[----:B------:R-:W-:Y:S01]  /*fbaa0*/  LOP3.LUT R47, R47, 0xfffdffff, RZ, 0xc0, !PT ;  /* 0xfffdffff2f2f7812 */ /* 0x000fe200078ec0ff */
[----:B------:R-:W0:Y:S03]  /*fbab0*/  LDCU UR39, c[0x0][0x398] ;  /* 0x00007300ff2777ac */ /* 0x000e260008000800 */
[----:B------:R-:W-:-:S02]  /*fbac0*/  @P3 LOP3.LUT R47, R47, 0x20000, RZ, 0xfc, !PT ;  /* 0x000200002f2f3812 */ /* 0x000fc400078efcff */
[----:B------:R-:W-:Y:S01]  /*fbad0*/  ISETP.LT.AND P3, PT, R52, UR27, !P1 ;  /* 0x0000001b34007c0c */ /* 0x000fe2000cf61270 */
[----:B------:R-:W0:Y:S01]  /*fbae0*/  LDCU UR27, c[0x0][0x398] ;  /* 0x00007300ff1b77ac */ /* 0x000e220008000800 */
[----:B------:R-:W-:Y:S01]  /*fbaf0*/  LOP3.LUT R47, R47, 0xfffeffff, RZ, 0xc0, !PT ;  /* 0xfffeffff2f2f7812 */ /* 0x000fe200078ec0ff */
[----:B------:R-:W0:Y:S03]  /*fbb00*/  LDCU UR33, c[0x0][0x398] ;  /* 0x00007300ff2177ac */ /* 0x000e260008000800 */
[----:B------:R-:W-:Y:S02]  /*fbb10*/  @P2 LOP3.LUT R47, R47, 0x10000, RZ, 0xfc, !PT ;  /* 0x000100002f2f2812 */ /* 0x000fe400078efcff */
[----:B------:R-:W-:Y:S01]  /*fbb20*/  ISETP.LT.AND P2, PT, R59, UR25, !P1 ;  /* 0x000000193b007c0c */ /* 0x000fe2000cf41270 */
[----:B------:R-:W0:Y:S01]  /*fbb30*/  LDCU UR25, c[0x0][0x398] ;  /* 0x00007300ff1977ac */ /* 0x000e220008000800 */
[----:B------:R-:W-:Y:S01]  /*fbb40*/  LOP3.LUT R47, R47, 0xffff7fff, RZ, 0xc0, !PT ;  /* 0xffff7fff2f2f7812 */ /* 0x000fe200078ec0ff */
[----:B------:R-:W0:Y:S03]  /*fbb50*/  LDCU UR45, c[0x0][0x398] ;  /* 0x00007300ff2d77ac */ /* 0x000e260008000800 */
[----:B------:R-:W-:-:S02]  /*fbb60*/  @P3 LOP3.LUT R47, R47, 0x8000, RZ, 0xfc, !PT ;  /* 0x000080002f2f3812 */ /* 0x000fc400078efcff */
[----:B------:R-:W-:Y:S01]  /*fbb70*/  ISETP.LT.AND P3, PT, R58, UR21, !P1 ;  /* 0x000000153a007c0c */ /* 0x000fe2000cf61270 */
[----:B------:R-:W0:Y:S01]  /*fbb80*/  LDCU UR21, c[0x0][0x398] ;  /* 0x00007300ff1577ac */ /* 0x000e220008000800 */
        /* <DEDUP_REMOVED lines=8> */
[----:B------:R-:W-:Y:S02]  /*fbc10*/  ISETP.LT.AND P2, PT, R51, UR67, !P0 ;  /* 0x0000004333007c0c */ /* 0x000fe4000c741270 */
[----:B------:R-:W-:Y:S02]  /*fbc20*/  LOP3.LUT R47, R47, 0xffffffbf, RZ, 0xc0, !PT ;  /* 0xffffffbf2f2f7812 */ /* 0x000fe400078ec0ff */
[----:B------:R-:W-:Y:S01]  /*fbc30*/  ISETP.LT.AND P3, PT, R54, UR9, !P0 ;  /* 0x0000000936007c0c */ /* 0x000fe2000c761270 */
[----:B------:R-:W0:Y:S08]  /*fbc40*/  LDCU UR9, c[0x0][0x398] ;  /* 0x00007300ff0977ac */ /* 0x000e300008000800 */
[----:B------:R-:W-:-:S02]  /*fbc50*/  @P2 LOP3.LUT R47, R47, 0x40, RZ, 0xfc, !PT ;  /* 0x000000402f2f2812 */ /* 0x000fc400078efcff */
[----:B----4-:R-:W-:Y:S01]  /*fbc60*/  ISETP.LT.AND P2, PT, R55, UR7, !P0 ;  /* 0x0000000737007c0c */ /* 0x010fe2000c741270 */
[----:B------:R-:W4:Y:S01]  /*fbc70*/  LDCU UR7, c[0x0][0x398] ;  /* 0x00007300ff0777ac */ /* 0x000f220008000800 */
[----:B------:R-:W-:-:S11]  /*fbc80*/  LOP3.LUT R47, R47, 0xfffffbff, RZ, 0xc0, !PT ;  /* 0xfffffbff2f2f7812 */ /* 0x000fd600078ec0ff */
        /* <DEDUP_REMOVED lines=25> */
[----:B------:R-:W-:Y:S02]  /*fbe20*/  ISETP.LT.AND P3, PT, R54, UR31, !P1 ;  /* 0x0000001f36007c0c */ /* 0x000fe4000cf61270 */
[----:B------:R-:W-:Y:S02]  /*fbe30*/  LOP3.LUT R47, R47, 0xfffffffb, RZ, 0xc0, !PT ;  /* 0xfffffffb2f2f7812 */ /* 0x000fe400078ec0ff */
[----:B------:R-:W-:Y:S01]  /*fbe40*/  LOP3.LUT P0, RZ, R18, 0x200000, RZ, 0xc0, !PT ;  /* 0x0020000012ff7812 */ /* 0x000fe2000780c0ff */
[----:B------:R-:W-:-:S06]  /*fbe50*/  UMOV UR67, UR55 ;  /* 0x0000003700437c82 */ /* 0x000fcc0008000000 */
[----:B------:R-:W-:Y:S01]  /*fbe60*/  @P2 LOP3.LUT R46, R46, 0x40000000, RZ, 0xfc, !PT ;  /* 0x400000002e2e2812 */ /* 0x000fe200078efcff */
[----:B------:R-:W-:Y:S01]  /*fbe70*/  UMOV UR65, UR47 ;  /* 0x0000002f00417c82 */ /* 0x000fe20008000000 */
[----:B------:R-:W-:Y:S01]  /*fbe80*/  ISETP.LT.AND P2, PT, R55, UR43, !P1 ;  /* 0x0000002b37007c0c */ /* 0x000fe2000cf41270 */
[----:B------:R-:W-:Y:S01]  /*fbe90*/  UMOV UR55, UR53 ;  /* 0x0000003500377c82 */ /* 0x000fe20008000000 */
[----:B------:R-:W-:Y:S01]  /*fbea0*/  LOP3.LUT R46, R46, 0x7fffffff, RZ, 0xc0, !PT ;  /* 0x7fffffff2e2e7812 */ /* 0x000fe200078ec0ff */
[----:B------:R-:W0:Y:S01]  /*fbeb0*/  LDCU UR47, c[0x0][0x398] ;  /* 0x00007300ff2f77ac */ /* 0x000e220008000800 */
[----:B------:R-:W0:Y:S01]  /*fbec0*/  LDCU UR43, c[0x0][0x398] ;  /* 0x00007300ff2b77ac */ /* 0x000e220008000800 */
[----:B------:R-:W-:Y:S01]  /*fbed0*/  LOP3.LUT R45, R45, 0xbfffffff, RZ, 0xc0, !PT ;  /* 0xbfffffff2d2d7812 */ /* 0x000fe200078ec0ff */
[----:B------:R-:W0:Y:S07]  /*fbee0*/  LDCU UR31, c[0x0][0x398] ;  /* 0x00007300ff1f77ac */ /* 0x000e2e0008000800 */
[----:B------:R-:W-:-:S02]  /*fbef0*/  @P2 LOP3.LUT R47, R47, 0x4, RZ, 0xfc, !PT ;  /* 0x000000042f2f2812 */ /* 0x000fc400078efcff */
[----:B------:R-:W-:Y:S01]  /*fbf00*/  ISETP.LT.AND P2, PT, R53, UR29, !P1 ;  /* 0x0000001d35007c0c */ /* 0x000fe2000cf41270 */
[----:B------:R-:W-:Y:S01]  /*fbf10*/  UMOV UR53, UR51 ;  /* 0x0000003300357c82 */ /* 0x000fe20008000000 */
[----:B------:R-:W-:Y:S01]  /*fbf20*/  LOP3.LUT R47, R47, 0xfffffffd, RZ, 0xc0, !PT ;  /* 0xfffffffd2f2f7812 */ /* 0x000fe200078ec0ff */
[----:B------:R-:W0:Y:S03]  /*fbf30*/  LDCU UR29, c[0x0][0x398] ;  /* 0x00007300ff1d77ac */ /* 0x000e260008000800 */
[----:B------:R-:W-:Y:S02]  /*fbf40*/  @P3 LOP3.LUT R47, R47, 0x2, RZ, 0xfc, !PT ;  /* 0x000000022f2f3812 */ /* 0x000fe400078efcff */
[----:B------:R-:W-:Y:S01]  /*fbf50*/  ISETP.LT.AND P3, PT, R52, UR21, !P1 ;  /* 0x0000001534007c0c */ /* 0x000fe2000cf61270 */
[----:B------:R-:W0:Y:S01]  /*fbf60*/  LDCU UR21, c[0x0][0x398] ;  /* 0x00007300ff1577ac */ /* 0x000e220008000800 */
[----:B------:R-:W-:-:S04]  /*fbf70*/  LOP3.LUT R47, R47, 0xfffffffe, RZ, 0xc0, !PT ;  /* 0xfffffffe2f2f7812 */ /* 0x000fc800078ec0ff */
[----:B------:R-:W-:Y:S02]  /*fbf80*/  @P2 LOP3.LUT R47, R47, 0x1, RZ, 0xfc, !PT ;  /* 0x000000012f2f2812 */ /* 0x000fe400078efcff */
[----:B--2---:R-:W-:Y:S01]  /*fbf90*/  ISETP.LT.AND P2, PT, R59, UR23, !P1 ;  /* 0x000000173b007c0c */ /* 0x004fe2000cf41270 */
[----:B------:R-:W2:Y:S04]  /*fbfa0*/  LDCU UR23, c[0x0][0x398] ;  /* 0x00007300ff1777ac */ /* 0x000ea80008000800 */
        /* <DEDUP_REMOVED lines=10> */
[----:B------:R-:W-:-:S04]  /*fc050*/  @P3 LOP3.LUT R46, R46, 0x10000000, RZ, 0xfc, !PT ;  /* 0x100000002e2e3812 */ /* 0x000fc800078efcff */
[----:B------:R-:W-:-:S04]  /*fc060*/  LOP3.LUT R46, R46, 0xf7ffffff, RZ, 0xc0, !PT ;  /* 0xf7ffffff2e2e7812 */ /* 0x000fc800078ec0ff */
[----:B------:R-:W-:Y:S02]  /*fc070*/  @P2 LOP3.LUT R46, R46, 0x8000000, RZ, 0xfc, !PT ;  /* 0x080000002e2e2812 */ /* 0x000fe400078efcff */
[----:B------:R-:W-:Y:S02]  /*fc080*/  ISETP.LT.AND P2, PT, R51, UR73, !P0 ;  /* 0x0000004933007c0c */ /* 0x000fe4000c741270 */
[----:B------:R-:W-:Y:S02]  /*fc090*/  LOP3.LUT R46, R46, 0xffbfffff, RZ, 0xc0, !PT ;  /* 0xffbfffff2e2e7812 */ /* 0x000fe400078ec0ff */
[----:B-1----:R-:W-:Y:S01]  /*fc0a0*/  ISETP.LT.AND P3, PT, R54, UR37, !P0 ;  /* 0x0000002536007c0c */ /* 0x002fe2000c761270 */
[----:B------:R-:W1:Y:S08]  /*fc0b0*/  LDCU UR37, c[0x0][0x398] ;  /* 0x00007300ff2577ac */ /* 0x000e700008000800 */
[----:B------:R-:W-:-:S02]  /*fc0c0*/  @P2 LOP3.LUT R46, R46, 0x400000, RZ, 0xfc, !PT ;  /* 0x004000002e2e2812 */ /* 0x000fc400078efcff */
[----:B------:R-:W-:Y:S01]  /*fc0d0*/  ISETP.LT.AND P2, PT, R55, UR41, !P0 ;  /* 0x0000002937007c0c */ /* 0x000fe2000c741270 */
[----:B------:R-:W0:Y:S01]  /*fc0e0*/  LDCU UR41, c[0x0][0x398] ;  /* 0x00007300ff2977ac */ /* 0x000e220008000800 */
[----:B------:R-:W-:-:S11]  /*fc0f0*/  LOP3.LUT R46, R46, 0xfbffffff, RZ, 0xc0, !PT ;  /* 0xfbffffff2e2e7812 */ /* 0x000fd600078ec0ff */
[----:B------:R-:W-:Y:S02]  /*fc100*/  @P2 LOP3.LUT R46, R46, 0x4000000, RZ, 0xfc, !PT ;  /* 0x040000002e2e2812 */ /* 0x000fe400078efcff */
[----:B------:R-:W-:Y:S01]  /*fc110*/  ISETP.LT.AND P2, PT, R53, UR9, !P0 ;  /* 0x0000000935007c0c */ /* 0x000fe2000c741270 */
[----:B------:R-:W1:Y:S01]  /*fc120*/  LDCU UR9, c[0x0][0x398] ;  /* 0x00007300ff0977ac */ /* 0x000e620008000800 */
        /* <DEDUP_REMOVED lines=18> */
[----:B------:R-:W-:Y:S02]  /*fc250*/  LOP3.LUT P1, RZ, R18, 0x100000, RZ, 0xc0, !PT ;  /* 0x0010000012ff7812 */ /* 0x000fe4000782c0ff */
[----:B------:R-:W-:-:S04]  /*fc260*/  LOP3.LUT R46, R46, 0xfff7ffff, RZ, 0xc0, !PT ;  /* 0xfff7ffff2e2e7812 */ /* 0x000fc800078ec0ff */
[----:B------:R-:W-:Y:S02]  /*fc270*/  @P2 LOP3.LUT R46, R46, 0x80000, RZ, 0xfc, !PT ;  /* 0x000800002e2e2812 */ /* 0x000fe400078efcff */
[----:B------:R-:W-:Y:S02]  /*fc280*/  ISETP.LT.AND P2, PT, R51, UR71, !P1 ;  /* 0x0000004733007c0c */ /* 0x000fe4000cf41270 */
[----:B------:R-:W-:Y:S02]  /*fc290*/  LOP3.LUT R46, R46, 0xffffbfff, RZ, 0xc0, !PT ;  /* 0xffffbfff2e2e7812 */ /* 0x000fe400078ec0ff */
[----:B------:R-:W-:Y:S01]  /*fc2a0*/  ISETP.LT.AND P3, PT, R54, UR35, !P1 ;  /* 0x0000002336007c0c */ /* 0x000fe2000cf61270 */
[----:B------:R-:W0:Y:S08]  /*fc2b0*/  LDCU UR35, c[0x0][0x398] ;  /* 0x00007300ff2377ac */ /* 0x000e300008000800 */
[----:B------:R-:W-:-:S02]  /*fc2c0*/  @P2 LOP3.LUT R46, R46, 0x4000, RZ, 0xfc, !PT ;  /* 0x000040002e2e2812 */ /* 0x000fc400078efcff */
[----:B------:R-:W-:Y:S01]  /*fc2d0*/  ISETP.LT.AND P2, PT, R55, UR39, !P1 ;  /* 0x0000002737007c0c */ /* 0x000fe2000cf41270 */
[----:B------:R-:W0:Y:S01]  /*fc2e0*/  LDCU UR39, c[0x0][0x398] ;  /* 0x00007300ff2777ac */ /* 0x000e220008000800 */
[----:B------:R-:W-:-:S11]  /*fc2f0*/  LOP3.LUT R46, R46, 0xfffbffff, RZ, 0xc0, !PT ;  /* 0xfffbffff2e2e7812 */ /* 0x000fd600078ec0ff */
        /* <DEDUP_REMOVED lines=24> */
[----:B------:R-:W-:Y:S01]  /*fc480*/  ISETP.LT.AND P1, PT, R51, UR69, !P0 ;  /* 0x0000004533007c0c */ /* 0x000fe2000c721270 */
[----:B------:R-:W-:Y:S01]  /*fc490*/  UMOV UR71, UR57 ;  /* 0x0000003900477c82 */ /* 0x000fe20008000000 */
[----:B------:R-:W-:Y:S01]  /*fc4a0*/  LOP3.LUT R46, R46, 0xffffffbf, RZ, 0xc0, !PT ;  /* 0xffffffbf2e2e7812 */ /* 0x000fe200078ec0ff */
[----:B------:R-:W0:Y:S01]  /*fc4b0*/  LDCU UR57, c[0x0][0x398] ;  /* 0x00007300ff3977ac */ /* 0x000e220008000800 */
[----:B------:R-:W-:Y:S02]  /*fc4c0*/  ISETP.LT.AND P3, PT, R54, UR47, !P0 ;  /* 0x0000002f36007c0c */ /* 0x000fe4000c761270 */
[----:B------:R-:W-:Y:S01]  /*fc4d0*/  LOP3.LUT P2, RZ, R18, 0x40000, RZ, 0xc0, !PT ;  /* 0x0004000012ff7812 */ /* 0x000fe2000784c0ff */
[----:B------:R-:W0:Y:S01]  /*fc4e0*/  LDCU UR47, c[0x0][0x398] ;  /* 0x00007300ff2f77ac */ /* 0x000e220008000800 */
[----:B------:R-:W-:Y:S01]  /*fc4f0*/  LOP3.LUT R44, R44, 0xbfffffff, RZ, 0xc0, !PT ;  /* 0xbfffffff2c2c7812 */ /* 0x000fe200078ec0ff */
[----:B------:R-:W-:Y:S01]  /*fc500*/  UMOV UR77, UR61 ;  /* 0x0000003d004d7c82 */ /* 0x000fe20008000000 */
[----:B------:R-:W0:Y:S03]  /*fc510*/  LDCU UR69, c[0x0][0x398] ;  /* 0x00007300ff4577ac */ /* 0x000e260008000800 */
[----:B------:R-:W-:-:S02]  /*fc520*/  @P1 LOP3.LUT R46, R46, 0x40, RZ, 0xfc, !PT ;  /* 0x000000402e2e1812 */ /* 0x000fc400078efcff */
[----:B------:R-:W-:Y:S01]  /*fc530*/  ISETP.LT.AND P1, PT, R55, UR49, !P0 ;  /* 0x0000003137007c0c */ /* 0x000fe2000c721270 */
[----:B------:R-:W0:Y:S01]  /*fc540*/  LDCU UR49, c[0x0][0x398] ;  /* 0x00007300ff3177ac */ /* 0x000e220008000800 */
[----:B------:R-:W-:Y:S01]  /*fc550*/  LOP3.LUT R46, R46, 0xfffffbff, RZ, 0xc0, !PT ;  /* 0xfffffbff2e2e7812 */ /* 0x000fe200078ec0ff */
[----:B------:R-:W-:Y:S01]  /*fc560*/  UMOV UR75, UR51 ;  /* 0x00000033004b7c82 */ /* 0x000fe20008000000 */
[----:B------:R-:W0:Y:S01]  /*fc570*/  LDCU UR61, c[0x0][0x398] ;  /* 0x00007300ff3d77ac */ /* 0x000e220008000800 */
[----:B------:R-:W-:Y:S01]  /*fc580*/  UMOV UR73, UR53 ;  /* 0x0000003500497c82 */ /* 0x000fe20008000000 */
[----:B------:R-:W0:Y:S07]  /*fc590*/  LDCU UR53, c[0x0][0x398] ;  /* 0x00007300ff3577ac */ /* 0x000e2e0008000800 */
[----:B------:R-:W-:-:S02]  /*fc5a0*/  @P1 LOP3.LUT R46, R46, 0x400, RZ, 0xfc, !PT ;  /* 0x000004002e2e1812 */ /* 0x000fc400078efcff */
[----:B------:R-:W-:Y:S01]  /*fc5b0*/  ISETP.LT.AND P1, PT, R53, UR45, !P0 ;  /* 0x0000002d35007c0c */ /* 0x000fe2000c721270 */
[----:B------:R-:W0:Y:S01]  /*fc5c0*/  LDCU UR45, c[0x0][0x398] ;  /* 0x00007300ff2d77ac */ /* 0x000e220008000800 */
[----:B------:R-:W-:Y:S02]  /*fc5d0*/  LOP3.LUT R46, R46, 0xfffffdff, RZ, 0xc0, !PT ;  /* 0xfffffdff2e2e7812 */ /* 0x000fe400078ec0ff */
[----:B------:R-:W-:Y:S01]  /*fc5e0*/  LOP3.LUT R21, R21, 0xbfffffff, RZ, 0xc0, !PT ;  /* 0xbfffffff15157812 */ /* 0x000fe200078ec0ff */
[----:B------:R-:W0:Y:S01]  /*fc5f0*/  LDCU UR51, c[0x0][0x398] ;  /* 0x00007300ff3377ac */ /* 0x000e220008000800 */
        /* <DEDUP_REMOVED lines=21> */
[----:B----4-:R-:W-:Y:S02]  /*fc750*/  ISETP.LT.AND P3, PT, R55, UR7, !P2 ;  /* 0x0000000737007c0c */ /* 0x010fe4000d761270 */
[----:B------:R-:W-:Y:S01]  /*fc760*/  LOP3.LUT R46, R46, 0xfffffffb, RZ, 0xc0, !PT ;  /* 0xfffffffb2e2e7812 */ /* 0x000fe200078ec0ff */
[----:B------:R-:W4:Y:S08]  /*fc770*/  LDCU UR7, c[0x0][0x398] ;  /* 0x00007300ff0777ac */ /* 0x000f300008000800 */
[----:B------:R-:W-:-:S02]  /*fc780*/  @P0 LOP3.LUT R45, R45, 0x40000000, RZ, 0xfc, !PT ;  /* 0x400000002d2d0812 */ /* 0x000fc400078efcff */
[----:B------:R-:W-:Y:S01]  /*fc790*/  ISETP.LT.AND P0, PT, R54, UR9, !P2 ;  /* 0x0000000936007c0c */ /* 0x000fe2000d701270 */
[----:B------:R-:W1:Y:S01]  /*fc7a0*/  LDCU UR9, c[0x0][0x398] ;  /* 0x00007300ff0977ac */ /* 0x000e620008000800 */
[----:B------:R-:W-:Y:S02]  /*fc7b0*/  @P3 LOP3.LUT R46, R46, 0x4, RZ, 0xfc, !PT ;  /* 0x000000042e2e3812 */ /* 0x000fe400078efcff */
[----:B0-----:R-:W-:Y:S01]  /*fc7c0*/  ISETP.LT.AND P3, PT, R53, UR11, !P2 ;  /* 0x0000000b35007c0c */ /* 0x001fe2000d761270 */
[----:B------:R-:W0:Y:S01]  /*fc7d0*/  LDCU UR11, c[0x0][0x398] ;  /* 0x00007300ff0b77ac */ /* 0x000e220008000800 */
[----:B------:R-:W-:-:S07]  /*fc7e0*/  LOP3.LUT R46, R46, 0xfffffffd, RZ, 0xc0, !PT ;  /* 0xfffffffd2e2e7812 */ /* 0x000fce00078ec0ff */
[----:B------:R-:W-:Y:S02]  /*fc7f0*/  @P0 LOP3.LUT R46, R46, 0x2, RZ, 0xfc, !PT ;  /* 0x000000022e2e0812 */ /* 0x000fe400078efcff */
[----:B---3--:R-:W-:Y:S01]  /*fc800*/  ISETP.LT.AND P0, PT, R52, UR15, !P2 ;  /* 0x0000000f34007c0c */ /* 0x008fe2000d701270 */
[----:B------:R-:W3:Y:S01]  /*fc810*/  LDCU UR15, c[0x0][0x398] ;  /* 0x00007300ff0f77ac */ /* 0x000ee20008000800 */
[----:B------:R-:W-:Y:S02]  /*fc820*/  LOP3.LUT R46, R46, 0xfffffffe, RZ, 0xc0, !PT ;  /* 0xfffffffe2e2e7812 */ /* 0x000fe400078ec0ff */
[----:B------:R-:W-:Y:S02]  /*fc830*/  LOP3.LUT R45, R45, 0x7fffffff, RZ, 0xc0, !PT ;  /* 0x7fffffff2d2d7812 */ /* 0x000fe400078ec0ff */
[----:B------:R-:W-:Y:S02]  /*fc840*/  @P3 LOP3.LUT R46, R46, 0x1, RZ, 0xfc, !PT ;  /* 0x000000012e2e3812 */ /* 0x000fe400078efcff */
[----:B------:R-:W-:Y:S01]  /*fc850*/  ISETP.LT.AND P3, PT, R59, UR13, !P2 ;  /* 0x0000000d3b007c0c */ /* 0x000fe2000d761270 */
[----:B------:R-:W0:Y:S04]  /*fc860*/  LDCU UR13, c[0x0][0x398] ;  /* 0x00007300ff0d77ac */ /* 0x000e280008000800 */
[----:B------:R-:W-:-:S04]  /*fc870*/  @P0 LOP3.LUT R45, R45, 0x80000000, RZ, 0xfc, !PT ;  /* 0x800000002d2d0812 */ /* 0x000fc800078efcff */
[----:B------:R-:W-:-:S04]  /*fc880*/  LOP3.LUT R45, R45, 0xdfffffff, RZ, 0xc0, !PT ;  /* 0xdfffffff2d2d7812 */ /* 0x000fc800078ec0ff */
        /* <DEDUP_REMOVED lines=34> */
[C---:B------:R-:W-:Y:S01]  /*fcab0*/  LOP3.LUT P0, RZ, R18.reuse, 0x10000, RZ, 0xc0, !PT ;  /* 0x0001000012ff7812 */ /* 0x040fe2000780c0ff */
[----:B------:R-:W-:Y:S01]  /*fcac0*/  UMOV UR63, UR59 ;  /* 0x0000003b003f7c82 */ /* 0x000fe20008000000 */
[----:B------:R-:W-:Y:S01]  /*fcad0*/  ISETP.LT.AND P1, PT, R57, UR27, !P1 ;  /* 0x0000001b39007c0c */ /* 0x000fe2000cf21270 */
[----:B------:R-:W0:Y:S01]  /*fcae0*/  LDCU UR27, c[0x0][0x398] ;  /* 0x00007300ff1b77ac */ /* 0x000e220008000800 */
[----:B------:R-:W-:Y:S02]  /*fcaf0*/  LOP3.LUT R45, R45, 0xffefffff, RZ, 0xc0, !PT ;  /* 0xffefffff2d2d7812 */ /* 0x000fe400078ec0ff */
[----:B------:R-:W-:Y:S01]  /*fcb00*/  LOP3.LUT P2, RZ, R18, 0x8000, RZ, 0xc0, !PT ;  /* 0x0000800012ff7812 */ /* 0x000fe2000784c0ff */
[----:B------:R-:W0:Y:S04]  /*fcb10*/  LDCU UR59, c[0x0][0x398] ;  /* 0x00007300ff3b77ac */ /* 0x000e280008000800 */
[----:B------:R-:W-:Y:S01]  /*fcb20*/  @P3 LOP3.LUT R45, R45, 0x100000, RZ, 0xfc, !PT ;  /* 0x001000002d2d3812 */ /* 0x000fe200078efcff */
[----:B------:R-:W0:Y:S03]  /*fcb30*/  LDCU UR35, c[0x0][0x398] ;  /* 0x00007300ff2377ac */ /* 0x000e260008000800 */
[----:B------:R-:W-:-:S04]  /*fcb40*/  LOP3.LUT R45, R45, 0xfff7ffff, RZ, 0xc0, !PT ;  /* 0xfff7ffff2d2d7812 */ /* 0x000fc800078ec0ff */
[----:B------:R-:W-:Y:S02]  /*fcb50*/  @P1 LOP3.LUT R45, R45, 0x80000, RZ, 0xfc, !PT ;  /* 0x000800002d2d1812 */ /* 0x000fe400078efcff */
[----:B------:R-:W-:Y:S01]  /*fcb60*/  ISETP.LT.AND P1, PT, R51, UR65, !P0 ;  /* 0x0000004133007c0c */ /* 0x000fe2000c721270 */
[----:B------:R-:W0:Y:S01]  /*fcb70*/  LDCU UR65, c[0x0][0x398] ;  /* 0x00007300ff4177ac */ /* 0x000e220008000800 */
        /* <DEDUP_REMOVED lines=22> */
[----:B-1----:R-:W-:Y:S01]  /*fcce0*/  ISETP.LT.AND P3, PT, R58, UR37, !P0 ;  /* 0x000000253a007c0c */ /* 0x002fe2000c761270 */
[----:B------:R-:W1:Y:S01]  /*fccf0*/  LDCU UR37, c[0x0][0x398] ;  /* 0x00007300ff2577ac */ /* 0x000e620008000800 */
[----:B------:R-:W-:Y:S02]  /*fcd00*/  ISETP.LT.AND P0, PT, R57, UR25, !P0 ;  /* 0x0000001939007c0c */ /* 0x000fe4000c701270 */
[----:B------:R-:W-:Y:S01]  /*fcd10*/  LOP3.LUT R45, R45, 0xffffefff, RZ, 0xc0, !PT ;  /* 0xffffefff2d2d7812 */ /* 0x000fe200078ec0ff */
[----:B------:R-:W0:Y:S08]  /*fcd20*/  LDCU UR25, c[0x0][0x398] ;  /* 0x00007300ff1977ac */ /* 0x000e300008000800 */
[----:B------:R-:W-:-:S04]  /*fcd30*/  @P3 LOP3.LUT R45, R45, 0x1000, RZ, 0xfc, !PT ;  /* 0x000010002d2d3812 */ /* 0x000fc800078efcff */
[----:B------:R-:W-:-:S04]  /*fcd40*/  LOP3.LUT R45, R45, 0xfffff7ff, RZ, 0xc0, !PT ;  /* 0xfffff7ff2d2d7812 */ /* 0x000fc800078ec0ff */
[----:B------:R-:W-:Y:S02]  /*fcd50*/  @P0 LOP3.LUT R45, R45, 0x800, RZ, 0xfc, !PT ;  /* 0x000008002d2d0812 */ /* 0x000fe400078efcff */
[----:B------:R-:W-:Y:S02]  /*fcd60*/  ISETP.LT.AND P0, PT, R51, UR71, !P2 ;  /* 0x0000004733007c0c */ /* 0x000fe4000d701270 */
[----:B------:R-:W-:Y:S02]  /*fcd70*/  LOP3.LUT R45, R45, 0xffffffbf, RZ, 0xc0, !PT ;  /* 0xffffffbf2d2d7812 */ /* 0x000fe400078ec0ff */
[----:B0-----:R-:W-:Y:S01]  /*fcd80*/  ISETP.LT.AND P3, PT, R54, UR11, !P2 ;  /* 0x0000000b36007c0c */ /* 0x001fe2000d761270 */
[----:B------:R-:W0:Y:S08]  /*fcd90*/  LDCU UR11, c[0x0][0x398] ;  /* 0x00007300ff0b77ac */ /* 0x000e300008000800 */
[----:B------:R-:W-:-:S02]  /*fcda0*/  @P0 LOP3.LUT R45, R45, 0x40, RZ, 0xfc, !PT ;  /* 0x000000402d2d0812 */ /* 0x000fc400078efcff */
[----:B------:R-:W-:Y:S02]  /*fcdb0*/  ISETP.LT.AND P0, PT, R55, UR19, !P2 ;  /* 0x0000001337007c0c */ /* 0x000fe4000d701270 */
[----:B------:R-:W-:Y:S01]  /*fcdc0*/  LOP3.LUT P1, RZ, R18, 0x4000, RZ, 0xc0, !PT ;  /* 0x0000400012ff7812 */ /* 0x000fe2000782c0ff */
[----:B------:R-:W-:Y:S01]  /*fcdd0*/  UMOV UR71, UR63 ;  /* 0x0000003f00477c82 */ /* 0x000fe20008000000 */
[----:B------:R-:W-:Y:S01]  /*fcde0*/  LOP3.LUT R45, R45, 0xfffffbff, RZ, 0xc0, !PT ;  /* 0xfffffbff2d2d7812 */ /* 0x000fe200078ec0ff */
[----:B------:R-:W0:Y:S01]  /*fcdf0*/  LDCU UR63, c[0x0][0x398] ;  /* 0x00007300ff3f77ac */ /* 0x000e220008000800 */
[----:B------:R-:W0:Y:S07]  /*fce00*/  LDCU UR19, c[0x0][0x398] ;  /* 0x00007300ff1377ac */ /* 0x000e2e0008000800 */
        /* <DEDUP_REMOVED lines=17> */
[----:B----4-:R-:W-:Y:S02]  /*fcf20*/  ISETP.LT.AND P2, PT, R57, UR7, !P2 ;  /* 0x0000000739007c0c */ /* 0x010fe4000d741270 */
[----:B------:R-:W-:Y:S01]  /*fcf30*/  LOP3.LUT R45, R45, 0xffffffef, RZ, 0xc0, !PT ;  /* 0xffffffef2d2d7812 */ /* 0x000fe200078ec0ff */
[----:B------:R-:W4:Y:S08]  /*fcf40*/  LDCU UR7, c[0x0][0x398] ;  /* 0x00007300ff0777ac */ /* 0x000f300008000800 */
        /* <DEDUP_REMOVED lines=11> */
[----:B------:R-:W-:Y:S02]  /*fd000*/  @P3 LOP3.LUT R45, R45, 0x4, RZ, 0xfc, !PT ;  /* 0x000000042d2d3812 */ /* 0x000fe400078efcff */
[----:B--2---:R-:W-:Y:S01]  /*fd010*/  ISETP.LT.AND P3, PT, R53, UR23, !P1 ;  /* 0x0000001735007c0c */ /* 0x004fe2000cf61270 */
[----:B------:R-:W2:Y:S01]  /*fd020*/  LDCU UR23, c[0x0][0x398] ;  /* 0x00007300ff1777ac */ /* 0x000ea20008000800 */
[----:B------:R-:W-:-:S07]  /*fd030*/  LOP3.LUT R45, R45, 0xfffffffd, RZ, 0xc0, !PT ;  /* 0xfffffffd2d2d7812 */ /* 0x000fce00078ec0ff */
        /* <DEDUP_REMOVED lines=81> */
[----:B------:R-:W4:Y:S01]  /*fd550*/  LDCU UR7, c[0x0][0x398] ;  /* 0x00007300ff0777ac */ /* 0x000f220008000800 */
[----:B------:R-:W-:-:S07]  /*fd560*/  LOP3.LUT P1, RZ, R18, 0x800, RZ, 0xc0, !PT ;  /* 0x0000080012ff7812 */ /* 0x000fce000782c0ff */
[----:B------:R-:W-:Y:S02]  /*fd570*/  @P3 LOP3.LUT R44, R44, 0x1000, RZ, 0xfc, !PT ;  /* 0x000010002c2c3812 */ /* 0x000fe400078efcff */
[----:B------:R-:W-:Y:S02]  /*fd580*/  ISETP.LT.AND P3, PT, R51, UR71, !P1 ;  /* 0x0000004733007c0c */ /* 0x000fe4000cf61270 */
        /* <DEDUP_REMOVED lines=26> */
[----:B---3--:R-:W-:Y:S02]  /*fd730*/  ISETP.LT.AND P1, PT, R57, UR15, !P1 ;  /* 0x0000000f39007c0c */ /* 0x008fe4000cf21270 */
[----:B------:R-:W-:Y:S01]  /*fd740*/  LOP3.LUT R44, R44, 0xffffffef, RZ, 0xc0, !PT ;  /* 0xffffffef2c2c7812 */ /* 0x000fe200078ec0ff */
[----:B------:R-:W3:Y:S01]  /*fd750*/  LDCU UR15, c[0x0][0x398] ;  /* 0x00007300ff0f77ac */ /* 0x000ee20008000800 */
        /* <DEDUP_REMOVED lines=9> */
[----:B------:R-:W-:Y:S01]  /*fd7f0*/  ISETP.LT.AND P1, PT, R54, UR55, !P0 ;  /* 0x0000003736007c0c */ /* 0x000fe2000c721270 */
[----:B------:R-:W0:Y:S01]  /*fd800*/  LDCU UR55, c[0x0][0x398] ;  /* 0x00007300ff3777ac */ /* 0x000e220008000800 */
[----:B------:R-:W-:Y:S02]  /*fd810*/  @P3 LOP3.LUT R44, R44, 0x4, RZ, 0xfc, !PT ;  /* 0x000000042c2c3812 */ /* 0x000fe400078efcff */
[----:B------:R-:W-:Y:S01]  /*fd820*/  ISETP.LT.AND P3, PT, R53, UR53, !P0 ;  /* 0x0000003535007c0c */ /* 0x000fe2000c761270 */
[----:B------:R-:W0:Y:S01]  /*fd830*/  LDCU UR53, c[0x0][0x398] ;  /* 0x00007300ff3577ac */ /* 0x000e220008000800 */
        /* <DEDUP_REMOVED lines=15> */
[----:B------:R-:W-:Y:S01]  /*fd930*/  R2UR UR71, R36 ;  /* 0x00000000244772ca */ /* 0x000fe200000e0000 */
[----:B------:R-:W0:Y:S01]  /*fd940*/  LDCU UR29, c[0x0][0x398] ;  /* 0x00007300ff1d77ac */ /* 0x000e220008000800 */
[----:B------:R-:W-:Y:S01]  /*fd950*/  LOP3.LUT R21, R21, 0xefffffff, RZ, 0xc0, !PT ;  /* 0xefffffff15157812 */ /* 0x000fe200078ec0ff */
[----:B------:R-:W3:Y:S01]  /*fd960*/  LDL.LU R36, [R1+0x599c] ;  /* 0x00599c0001247983 */ /* 0x000ee20000300800 */
[----:B------:R-:W-:-:S05]  /*fd970*/  LOP3.LUT P2, RZ, R18, 0x200, RZ, 0xc0, !PT ;  /* 0x0000020012ff7812 */ /* 0x000fca000784c0ff */
        /* <DEDUP_REMOVED lines=10> */
[----:B------:R-:W-:Y:S02]  /*fda20*/  ISETP.LT.AND P3, PT, R54, UR57, !P2 ;  /* 0x0000003936007c0c */ /* 0x000fe4000d761270 */
        /* <DEDUP_REMOVED lines=12> */
[----:B------:R-:W-:Y:S02]  /*fdaf0*/  LOP3.LUT R21, R21, 0xffdfffff, RZ, 0xc0, !PT ;  /* 0xffdfffff15157812 */ /* 0x000fe400078ec0ff */
[----:B------:R-:W-:Y:S02]  /*fdb00*/  R2UR UR73, R35 ;  /* 0x00000000234972ca */ /* 0x000fe400000e0000 */
[----:B------:R-:W-:Y:S01]  /*fdb10*/  LOP3.LUT P1, RZ, R18, 0x100, RZ, 0xc0, !PT ;  /* 0x0000010012ff7812 */ /* 0x000fe2000782c0ff */
[----:B------:R-:W2:Y:S06]  /*fdb20*/  LDL.LU R35, [R1+0x5998] ;  /* 0x0059980001237983 */ /* 0x000eac0000300800 */
[----:B------:R-:W-:-:S02]  /*fdb30*/  @P3 LOP3.LUT R21, R21, 0x200000, RZ, 0xfc, !PT ;  /* 0x0020000015153812 */ /* 0x000fc400078efcff */
        /* <DEDUP_REMOVED lines=8> */
[----:B------:R-:W-:-:S04]  /*fdbc0*/  LOP3.LUT R21, R21, 0xfff7ffff, RZ, 0xc0, !PT ;  /* 0xfff7ffff15157812 */ /* 0x000fc800078ec0ff */
[----:B------:R-:W-:Y:S02]  /*fdbd0*/  @P2 LOP3.LUT R21, R21, 0x80000, RZ, 0xfc, !PT ;  /* 0x0008000015152812 */ /* 0x000fe400078efcff */
[----:B------:R-:W-:Y:S01]  /*fdbe0*/  ISETP.LT.AND P2, PT, R55, UR33, !P1 ;  /* 0x0000002137007c0c */ /* 0x000fe2000cf41270 */
[----:B------:R-:W2:Y:S01]  /*fdbf0*/  LDCU UR33, c[0x0][0x398] ;  /* 0x00007300ff2177ac */ /* 0x000ea20008000800 */
        /* <DEDUP_REMOVED lines=18> */
[----:B------:R-:W-:Y:S02]  /*fdd20*/  LOP3.LUT R21, R21, 0xffffdfff, RZ, 0xc0, !PT ;  /* 0xffffdfff15157812 */ /* 0x000fe400078ec0ff */
[----:B------:R-:W-:Y:S02]  /*fdd30*/  R2UR UR71, R34 ;  /* 0x00000000224772ca */ /* 0x000fe400000e0000 */
[----:B------:R-:W-:Y:S01]  /*fdd40*/  LOP3.LUT P0, RZ, R18, 0x80, RZ, 0xc0, !PT ;  /* 0x0000008012ff7812 */ /* 0x000fe2000780c0ff */
[----:B------:R-:W2:Y:S06]  /*fdd50*/  LDL.LU R34, [R1+0x5994] ;  /* 0x0059940001227983 */ /* 0x000eac0000300800 */
[----:B------:R-:W-:-:S02]  /*fdd60*/  @P3 LOP3.LUT R21, R21, 0x2000, RZ, 0xfc, !PT ;  /* 0x0000200015153812 */ /* 0x000fc400078efcff */
        /* <DEDUP_REMOVED lines=29> */
[----:B------:R-:W-:Y:S02]  /*fdf40*/  LOP3.LUT R21, R21, 0xffffffef, RZ, 0xc0, !PT ;  /* 0xffffffef15157812 */ /* 0x000fe400078ec0ff */
[----:B------:R-:W-:-:S09]  /*fdf50*/  R2UR UR45, R32 ;  /* 0x00000000202d72ca */ /* 0x000fd200000e0000 */
[----:B------:R-:W-:Y:S02]  /*fdf60*/  @P3 LOP3.LUT R21, R21, 0x10, RZ, 0xfc, !PT ;  /* 0x0000001015153812 */ /* 0x000fe400078efcff */
[----:B---3--:R-:W-:Y:S01]  /*fdf70*/  ISETP.LT.AND P3, PT, R58, UR15, !P0 ;  /* 0x0000000f3a007c0c */ /* 0x008fe2000c761270 */
[----:B------:R-:W3:Y:S01]  /*fdf80*/  LDCU UR15, c[0x0][0x398] ;  /* 0x00007300ff0f77ac */ /* 0x000ee20008000800 */
        /* <DEDUP_REMOVED lines=8> */
[----:B------:R-:W-:Y:S02]  /*fe010*/  @P0 LOP3.LUT R21, R21, 0x4, RZ, 0xfc, !PT ;  /* 0x0000000415150812 */ /* 0x000fe400078efcff */
[----:B0-----:R-:W-:Y:S01]  /*fe020*/  ISETP.LT.AND P0, PT, R55, UR41, !P2 ;  /* 0x0000002937007c0c */ /* 0x001fe2000d701270 */
[----:B------:R-:W0:Y:S01]  /*fe030*/  LDCU UR41, c[0x0][0x398] ;  /* 0x00007300ff2977ac */ /* 0x000e220008000800 */
[----:B------:R-:W-:Y:S02]  /*fe040*/  LOP3.LUT R43, R43, 0xdfffffff, RZ, 0xc0, !PT ;  /* 0xdfffffff2b2b7812 */ /* 0x000fe400078ec0ff */
[----:B------:R-:W-:Y:S02]  /*fe050*/  LOP3.LUT R21, R21, 0xfffffffd, RZ, 0xc0, !PT ;  /* 0xfffffffd15157812 */ /* 0x000fe400078ec0ff */
[----:B------:R-:W-:Y:S02]  /*fe060*/  @P3 LOP3.LUT R43, R43, 0x20000000, RZ, 0xfc, !PT ;  /* 0x200000002b2b3812 */ /* 0x000fe400078efcff */
[----:B------:R-:W-:Y:S01]  /*fe070*/  ISETP.LT.AND P3, PT, R54, UR29, !P2 ;  /* 0x0000001d36007c0c */ /* 0x000fe2000d761270 */
[----:B------:R-:W0:Y:S04]  /*fe080*/  LDCU UR29, c[0x0][0x398] ;  /* 0x00007300ff1d77ac */ /* 0x000e280008000800 */
[----:B------:R-:W-:-:S02]  /*fe090*/  @P0 LOP3.LUT R21, R21, 0x2, RZ, 0xfc, !PT ;  /* 0x0000000215150812 */ /* 0x000fc400078efcff */
[----:B------:R-:W-:Y:S01]  /*fe0a0*/  ISETP.LT.AND P0, PT, R53, UR31, !P2 ;  /* 0x0000001f35007c0c */ /* 0x000fe2000d701270 */
[----:B------:R-:W0:Y:S01]  /*fe0b0*/  LDCU UR31, c[0x0][0x398] ;  /* 0x00007300ff1f77ac */ /* 0x000e220008000800 */
        /* <DEDUP_REMOVED lines=10> */
[----:B------:R-:W-:Y:S02]  /*fe160*/  LOP3.LUT R43, R43, 0xefffffff, RZ, 0xc0, !PT ;  /* 0xefffffff2b2b7812 */ /* 0x000fe400078ec0ff */
[----:B------:R-:W-:Y:S02]  /*fe170*/  R2UR UR57, R33 ;  /* 0x00000000213972ca */ /* 0x000fe400000e0000 */
[C---:B------:R-:W-:Y:S01]  /*fe180*/  LOP3.LUT P1, RZ, R18.reuse, 0x20, RZ, 0xc0, !PT ;  /* 0x0000002012ff7812 */ /* 0x040fe2000782c0ff */
[----:B------:R-:W3:Y:S01]  /*fe190*/  LDL.LU R33, [R1+0x5990] ;  /* 0x0059900001217983 */ /* 0x000ee20000300800 */
[----:B------:R-:W-:-:S02]  /*fe1a0*/  LOP3.LUT P0, RZ, R18, 0x10, RZ, 0xc0, !PT ;  /* 0x0000001012ff7812 */ /* 0x000fc4000780c0ff */
[----:B------:R-:W-:Y:S01]  /*fe1b0*/  LOP3.LUT R42, R42, 0xdfffffff, RZ, 0xc0, !PT ;  /* 0xdfffffff2a2a7812 */ /* 0x000fe200078ec0ff */
[----:B------:R-:W3:Y:S02]  /*fe1c0*/  LDL.LU R32, [R1+0x598c] ;  /* 0x00598c0001207983 */ /* 0x000ee40000300800 */
        /* <DEDUP_REMOVED lines=30> */
[----:B------:R-:W-:-:S09]  /*fe3b0*/  R2UR UR77, R30 ;  /* 0x000000001e4d72ca */ /* 0x000fd200000e0000 */
[----:B------:R-:W-:Y:S02]  /*fe3c0*/  @P3 LOP3.LUT R43, R43, 0x100000, RZ, 0xfc, !PT ;  /* 0x001000002b2b3812 */ /* 0x000fe400078efcff */
[----:B--2---:R-:W-:Y:S01]  /*fe3d0*/  ISETP.LT.AND P3, PT, R58, UR23, !P1 ;  /* 0x000000173a007c0c */ /* 0x004fe2000cf61270 */
[----:B------:R-:W2:Y:S01]  /*fe3e0*/  LDCU UR23, c[0x0][0x398] ;  /* 0x00007300ff1777ac */ /* 0x000ea20008000800 */
[----:B------:R-:W-:Y:S02]  /*fe3f0*/  ISETP.LT.AND P1, PT, R57, UR25, !P1 ;  /* 0x0000001939007c0c */ /* 0x000fe4000cf21270 */
[----:B------:R-:W-:Y:S01]  /*fe400*/  LOP3.LUT R43, R43, 0xfff7ffff, RZ, 0xc0, !PT ;  /* 0xfff7ffff2b2b7812 */ /* 0x000fe200078ec0ff */
[----:B------:R-:W0:Y:S08]  /*fe410*/  LDCU UR25, c[0x0][0x398] ;  /* 0x00007300ff1977ac */ /* 0x000e300008000800 */
[----:B------:R-:W-:-:S02]  /*fe420*/  @P3 LOP3.LUT R43, R43, 0x80000, RZ, 0xfc, !PT ;  /* 0x000800002b2b3812 */ /* 0x000fc400078efcff */
        /* <DEDUP_REMOVED lines=24> */
[----:B------:R-:W-:Y:S02]  /*fe5b0*/  R2UR UR75, R31 ;  /* 0x000000001f4b72ca */ /* 0x000fe400000e0000 */
[----:B------:R-:W-:Y:S01]  /*fe5c0*/  LOP3.LUT P2, RZ, R18, 0x8, RZ, 0xc0, !PT ;  /* 0x0000000812ff7812 */ /* 0x000fe2000784c0ff */
[----:B------:R-:W2:Y:S01]  /*fe5d0*/  LDL.LU R31, [R1+0x5988] ;  /* 0x00598800011f7983 */ /* 0x000ea20000300800 */
[----:B------:R-:W-:-:S02]  /*fe5e0*/  R2UR UR77, R29 ;  /* 0x000000001d4d72ca */ /* 0x000fc400000e0000 */
[----:B------:R-:W-:Y:S01]  /*fe5f0*/  LOP3.LUT P1, RZ, R18, 0x4, RZ, 0xc0, !PT ;  /* 0x0000000412ff7812 */ /* 0x000fe2000782c0ff */
[----:B------:R-:W2:Y:S02]  /*fe600*/  LDL.LU R30, [R1+0x5984] ;  /* 0x00598400011e7983 */ /* 0x000ea40000300800 */
[----:B------:R-:W-:Y:S02]  /*fe610*/  @P3 LOP3.LUT R43, R43, 0x1000, RZ, 0xfc, !PT ;  /* 0x000010002b2b3812 */ /* 0x000fe400078efcff */
[----:B------:R-:W-:Y:S01]  /*fe620*/  ISETP.LT.AND P3, PT, R58, UR33, !P0 ;  /* 0x000000213a007c0c */ /* 0x000fe2000c761270 */
[----:B------:R-:W0:Y:S01]  /*fe630*/  LDCU UR33, c[0x0][0x398] ;  /* 0x00007300ff2177ac */ /* 0x000e220008000800 */
[----:B------:R-:W-:Y:S01]  /*fe640*/  LOP3.LUT R43, R43, 0xfffff7ff, RZ, 0xc0, !PT ;  /* 0xfffff7ff2b2b7812 */ /* 0x000fe200078ec0ff */
[----:B------:R-:W2:Y:S01]  /*fe650*/  LDL.LU R29, [R1+0x5980] ;  /* 0x00598000011d7983 */ /* 0x000ea20000300800 */
[----:B------:R-:W-:Y:S01]  /*fe660*/  ISETP.LT.AND P0, PT, R57, UR13, !P0 ;  /* 0x0000000d39007c0c */ /* 0x000fe2000c701270 */
        /* <DEDUP_REMOVED lines=40> */
[----:B------:R-:W-:-:S13]  /*fe8f0*/  ISETP.LT.AND P3, PT, R55, UR73, !P1 ;  /* 0x0000004937007c0c */ /* 0x000fda000cf61270 */
        /* <DEDUP_REMOVED lines=84> */
[----:B--2---:R-:W-:Y:S01]  /*fee40*/  ISETP.LT.AND P3, PT, R58, UR23, !P2 ;  /* 0x000000173a007c0c */ /* 0x004fe2000d761270 */
[----:B------:R-:W2:Y:S01]  /*fee50*/  LDCU UR23, c[0x0][0x398] ;  /* 0x00007300ff1777ac */ /* 0x000ea20008000800 */
        /* <DEDUP_REMOVED lines=78> */
[----:B------:R-:W-:Y:S02]  /*ff340*/  ISETP.LT.AND P3, PT, R54, UR75, !P2 ;  /* 0x0000004b36007c0c */ /* 0x000fe4000d761270 */
[----:B------:R-:W-:Y:S01]  /*ff350*/  LOP3.LUT R41, R41, 0xfdffffff, RZ, 0xc0, !PT ;  /* 0xfdffffff29297812 */ /* 0x000fe200078ec0ff */
[----:B------:R-:W0:Y:S08]  /*ff360*/  LDCU UR75, c[0x0][0x398] ;  /* 0x00007300ff4b77ac */ /* 0x000e300008000800 */
[----:B------:R-:W-:-:S04]  /*ff370*/  @P0 LOP3.LUT R41, R41, 0x2000000, RZ, 0xfc, !PT ;  /* 0x0200000029290812 */ /* 0x000fc800078efcff */
[----:B------:R-:W-:-:S04]  /*ff380*/  LOP3.LUT R41, R41, 0xfeffffff, RZ, 0xc0, !PT ;  /* 0xfeffffff29297812 */ /* 0x000fc800078ec0ff */
        /* <DEDUP_REMOVED lines=224> */
[----:B------:R-:W0:Y:S01]  /*100190*/  LDCU UR71, c[0x0][0x398] ;  /* 0x00007300ff4777ac */ /* 0x000e220008000800 */
[----:B------:R-:W-:-:S07]  /*1001a0*/  LOP3.LUT R40, R40, 0xfffffffd, RZ, 0xc0, !PT ;  /* 0xfffffffd28287812 */ /* 0x000fce00078ec0ff */
[----:B------:R-:W-:Y:S02]  /*1001b0*/  @P2 LOP3.LUT R39, R39, 0x20000000, RZ, 0xfc, !PT ;  /* 0x2000000027272812 */ /* 0x000fe400078efcff */
[----:B------:R-:W-:Y:S01]  /*1001c0*/  ISETP.LT.AND P2, PT, R54, UR10, !P1 ;  /* 0x0000000a36007c0c */ /* 0x000fe2000cf41270 */
[----:B------:R-:W0:Y:S01]  /*1001d0*/  LDCU UR10, c[0x0][0x398] ;  /* 0x00007300ff0a77ac */ /* 0x000e220008000800 */
[----:B------:R-:W-:Y:S02]  /*1001e0*/  @P3 LOP3.LUT R40, R40, 0x2, RZ, 0xfc, !PT ;  /* 0x0000000228283812 */ /* 0x000fe400078efcff */
[----:B------:R-:W-:Y:S01]  /*1001f0*/  ISETP.LT.AND P3, PT, R53, UR31, !P1 ;  /* 0x0000001f35007c0c */ /* 0x000fe2000cf61270 */
[----:B------:R-:W0:Y:S01]  /*100200*/  LDCU UR31, c[0x0][0x398] ;  /* 0x00007300ff1f77ac */ /* 0x000e220008000800 */
[----:B------:R-:W-:Y:S02]  /*100210*/  LOP3.LUT R40, R40, 0xfffffffe, RZ, 0xc0, !PT ;  /* 0xfffffffe28287812 */ /* 0x000fe400078ec0ff */
[----:B------:R-:W-:-:S05]  /*100220*/  LOP3.LUT R39, R39, 0x7fffffff, RZ, 0xc0, !PT ;  /* 0x7fffffff27277812 */ /* 0x000fca00078ec0ff */
        /* <DEDUP_REMOVED lines=127> */
[----:B------:R-:W-:-:S07]  /*100a20*/  LOP3.LUT R38, R38, 0xdfffffff, RZ, 0xc0, !PT ;  /* 0xdfffffff26267812 */ /* 0x000fce00078ec0ff */
[----:B------:R-:W-:Y:S02]  /*100a30*/  @P3 LOP3.LUT R39, R39, 0x1, RZ, 0xfc, !PT ;  /* 0x0000000127273812 */ /* 0x000fe400078efcff */
[----:B------:R-:W-:Y:S01]  /*100a40*/  ISETP.LT.AND P3, PT, R53, UR55, !P0 ;  /* 0x0000003735007c0c */ /* 0x000fe2000c761270 */
[----:B------:R-:W0:Y:S01]  /*100a50*/  LDCU UR55, c[0x0][0x398] ;  /* 0x00007300ff3777ac */ /* 0x000e220008000800 */
[----:B------:R-:W-:-:S04]  /*100a60*/  @P1 LOP3.LUT R38, R38, 0x20000000, RZ, 0xfc, !PT ;  /* 0x2000000026261812 */ /* 0x000fc800078efcff */
[----:B------:R-:W-:-:S07]  /*100a70*/  LOP3.LUT R38, R38, 0x7fffffff, RZ, 0xc0, !PT ;  /* 0x7fffffff26267812 */ /* 0x000fce00078ec0ff */
        /* <DEDUP_REMOVED lines=124> */
[----:B--2---:R-:W-:Y:S01]  /*101240*/  ISETP.LT.AND P0, PT, R54, UR23, !P2 ;  /* 0x0000001736007c0c */ /* 0x004fe2000d701270 */
[----:B------:R-:W2:Y:S01]  /*101250*/  LDCU UR23, c[0x0][0x398] ;  /* 0x00007300ff1777ac */ /* 0x000ea20008000800 */
        /* <DEDUP_REMOVED lines=67> */
[----:B-1----:R-:W-:Y:S01]  /*101690*/  ISETP.LT.AND P3, PT, R53, UR6, !P0 ;  /* 0x0000000635007c0c */ /* 0x002fe2000c761270 */
[----:B------:R-:W1:Y:S01]  /*1016a0*/  LDCU UR6, c[0x0][0x398] ;  /* 0x00007300ff0677ac */ /* 0x000e620008000800 */
        /* <DEDUP_REMOVED lines=313> */
[----:B------:R-:W-:Y:S02]  /*102a40*/  LOP3.LUT R35, R35, 0xfffffff7, RZ, 0xc0, !PT ;  /* 0xfffffff723237812 */ /* 0x000fe400078ec0ff */
[----:B------:R-:W-:Y:S02]  /*102a50*/  LOP3.LUT P2, RZ, R19, 0x4, RZ, 0xc0, !PT ;  /* 0x0000000413ff7812 */ /* 0x000fe4000784c0ff */
        /* <DEDUP_REMOVED lines=19> */
[----:B------:R-:W1:Y:S04]  /*102b90*/  LDCU UR49, c[0x0][0x398] ;  /* 0x00007300ff3177ac */ /* 0x000e680008000800 */
        /* <DEDUP_REMOVED lines=78> */
[----:B------:R-:W-:-:S02]  /*103080*/  @P0 LOP3.LUT R34, R34, 0x800, RZ, 0xfc, !PT ;  /* 0x0000080022220812 */ /* 0x000fc400078efcff */
        /* <DEDUP_REMOVED lines=81> */
[----:B------:R-:W-:Y:S02]  /*1035a0*/  R2UR.FILL UR5, R56 ;  /* 0x00000000380572ca */ /* 0x000fe400004e0000 */
[----:B------:R-:W-:Y:S01]  /*1035b0*/  LOP3.LUT R33, R33, 0xfeffffff, RZ, 0xc0, !PT ;  /* 0xfeffffff21217812 */ /* 0x000fe200078ec0ff */
[----:B------:R-:W3:Y:S03]  /*1035c0*/  LDL.LU R56, [R1+0x5944] ;  /* 0x0059440001387983 */ /* 0x000ee60000300800 */
        /* <DEDUP_REMOVED lines=44> */
[----:B------:R-:W-:Y:S01]  /*103890*/  ISETP.LT.AND P0, PT, R57, UR13, !P3 ;  /* 0x0000000d39007c0c */ /* 0x000fe2000df01270 */
[----:B------:R-:W4:Y:S01]  /*1038a0*/  LDCU.64 UR12, c[0x0][0x398] ;  /* 0x00007300ff0c77ac */ /* 0x000f220008000a00 */
[----:B------:R-:W-:-:S04]  /*1038b0*/  LOP3.LUT R33, R33, 0xfffff7ff, RZ, 0xc0, !PT ;  /* 0xfffff7ff21217812 */ /* 0x000fc800078ec0ff */
[----:B------:R-:W-:-:S04]  /*1038c0*/  @P1 LOP3.LUT R33, R33, 0x800, RZ, 0xfc, !PT ;  /* 0x0000080021211812 */ /* 0x000fc800078efcff */
[----:B------:R-:W-:-:S04]  /*1038d0*/  LOP3.LUT R33, R33, 0xfffffbff, RZ, 0xc0, !PT ;  /* 0xfffffbff21217812 */ /* 0x000fc800078ec0ff */
[----:B------:R-:W-:Y:S02]  /*1038e0*/  @P0 LOP3.LUT R33, R33, 0x400, RZ, 0xfc, !PT ;  /* 0x0000040021210812 */ /* 0x000fe400078efcff */
[----:B------:R-:W-:Y:S01]  /*1038f0*/  ISETP.LT.AND P0, PT, R51, UR76, !P4 ;  /* 0x0000004c33007c0c */ /* 0x000fe2000e701270 */
[----:B------:R-:W1:Y:S01]  /*103900*/  LDCU UR76, c[0x0][0x398] ;  /* 0x00007300ff4c77ac */ /* 0x000e620008000800 */
[----:B------:R-:W-:Y:S02]  /*103910*/  LOP3.LUT R33, R33, 0xffffffdf, RZ, 0xc0, !PT ;  /* 0xffffffdf21217812 */ /* 0x000fe400078ec0ff */
[----:B------:R-:W-:-:S09]  /*103920*/  ISETP.LT.AND P2, PT, R54, UR10, !P4 ;  /* 0x0000000a36007c0c */ /* 0x000fd2000e741270 */
[----:B------:R-:W-:Y:S02]  /*103930*/  @P0 LOP3.LUT R33, R33, 0x20, RZ, 0xfc, !PT ;  /* 0x0000002021210812 */ /* 0x000fe400078efcff */
[----:B0-----:R-:W-:Y:S01]  /*103940*/  ISETP.LT.AND P0, PT, R55, UR11, !P4 ;  /* 0x0000000b37007c0c */ /* 0x001fe2000e701270 */
[----:B------:R-:W0:Y:S01]  /*103950*/  LDCU.64 UR10, c[0x0][0x398] ;  /* 0x00007300ff0a77ac */ /* 0x000e220008000a00 */
[----:B------:R-:W-:Y:S02]  /*103960*/  LOP3.LUT R33, R33, 0xfffffdff, RZ, 0xc0, !PT ;  /* 0xfffffdff21217812 */ /* 0x000fe400078ec0ff */
[----:B------:R-:W-:-:S09]  /*103970*/  ISETP.LT.AND P1, PT, R53, UR45, !P4 ;  /* 0x0000002d35007c0c */ /* 0x000fd2000e721270 */
[----:B------:R-:W-:-:S04]  /*103980*/  @P0 LOP3.LUT R33, R33, 0x200, RZ, 0xfc, !PT ;  /* 0x0000020021210812 */ /* 0x000fc800078efcff */
[----:B------:R-:W-:-:S04]  /*103990*/  LOP3.LUT R33, R33, 0xfffffeff, RZ, 0xc0, !PT ;  /* 0xfffffeff21217812 */ /* 0x000fc800078ec0ff */
[----:B------:R-:W-:Y:S02]  /*1039a0*/  @P2 LOP3.LUT R33, R33, 0x100, RZ, 0xfc, !PT ;  /* 0x0000010021212812 */ /* 0x000fe400078efcff */
[----:B-1----:R-:W-:Y:S01]  /*1039b0*/  ISETP.LT.AND P0, PT, R52, UR75, !P4 ;  /* 0x0000004b34007c0c */ /* 0x002fe2000e701270 */
[----:B------:R-:W1:Y:S01]  /*1039c0*/  LDCU UR75, c[0x0][0x398] ;  /* 0x00007300ff4b77ac */ /* 0x000e620008000800 */
[----:B------:R-:W-:-:S04]  /*1039d0*/  LOP3.LUT R33, R33, 0xffffff7f, RZ, 0xc0, !PT ;  /* 0xffffff7f21217812 */ /* 0x000fc800078ec0ff */
[----:B------:R-:W-:Y:S02]  /*1039e0*/  @P1 LOP3.LUT R33, R33, 0x80, RZ, 0xfc, !PT ;  /* 0x0000008021211812 */ /* 0x000fe400078efcff */
[----:B------:R-:W-:Y:S02]  /*1039f0*/  ISETP.LT.AND P2, PT, R59, UR25, !P4 ;  /* 0x000000193b007c0c */ /* 0x000fe4000e741270 */
[----:B------:R-:W-:-:S04]  /*103a00*/  LOP3.LUT R33, R33, 0xffffffbf, RZ, 0xc0, !PT ;  /* 0xffffffbf21217812 */ /* 0x000fc800078ec0ff */
[----:B------:R-:W-:Y:S02]  /*103a10*/  @P0 LOP3.LUT R33, R33, 0x40, RZ, 0xfc, !PT ;  /* 0x0000004021210812 */ /* 0x000fe400078efcff */
[----:B------:R-:W-:Y:S01]  /*103a20*/  ISETP.LT.AND P1, PT, R58, UR24, !P4 ;  /* 0x000000183a007c0c */ /* 0x000fe2000e721270 */
[----:B------:R-:W1:Y:S01]  /*103a30*/  LDCU.64 UR24, c[0x0][0x398] ;  /* 0x00007300ff1877ac */ /* 0x000e620008000a00 */
        /* <DEDUP_REMOVED lines=12> */
[----:B------:R-:W0:Y:S01]  /*103b00*/  LDCU UR28, c[0x0][0x398] ;  /* 0x00007300ff1c77ac */ /* 0x000e220008000800 */
[----:B------:R-:W-:-:S03]  /*103b10*/  ISETP.LT.AND P2, PT, R54, UR26, !P5 ;  /* 0x0000001a36007c0c */ /* 0x000fc6000ef41270 */
[----:B------:R-:W-:Y:S02]  /*103b20*/  @P1 LOP3.LUT R32, R32, 0x20000000, RZ, 0xfc, !PT ;  /* 0x2000000020201812 */ /* 0x000fe400078efcff */
[----:B--2---:R-:W-:Y:S01]  /*103b30*/  ISETP.LT.AND P1, PT, R53, UR23, !P5 ;  /* 0x0000001735007c0c */ /* 0x004fe2000ef21270 */
[----:B------:R-:W2:Y:S01]  /*103b40*/  LDCU UR23, c[0x0][0x398] ;  /* 0x00007300ff1777ac */ /* 0x000ea20008000800 */
[----:B------:R-:W-:Y:S02]  /*103b50*/  LOP3.LUT R33, R33, 0xfffffffd, RZ, 0xc0, !PT ;  /* 0xfffffffd21217812 */ /* 0x000fe400078ec0ff */
[----:B------:R-:W-:Y:S02]  /*103b60*/  LOP3.LUT R32, R32, 0x7fffffff, RZ, 0xc0, !PT ;  /* 0x7fffffff20207812 */ /* 0x000fe400078ec0ff */
[----:B------:R-:W-:Y:S02]  /*103b70*/  @P0 LOP3.LUT R33, R33, 0x2, RZ, 0xfc, !PT ;  /* 0x0000000221210812 */ /* 0x000fe400078efcff */
[----:B------:R-:W-:Y:S01]  /*103b80*/  ISETP.LT.AND P0, PT, R52, UR21, !P5 ;  /* 0x0000001534007c0c */ /* 0x000fe2000ef01270 */
[----:B------:R-:W0:Y:S01]  /*103b90*/  LDCU UR21, c[0x0][0x398] ;  /* 0x00007300ff1577ac */ /* 0x000e220008000800 */
[----:B------:R-:W-:-:S03]  /*103ba0*/  LOP3.LUT R33, R33, 0xfffffffe, RZ, 0xc0, !PT ;  /* 0xfffffffe21217812 */ /* 0x000fc600078ec0ff */
[----:B------:R-:W-:Y:S02]  /*103bb0*/  @P1 LOP3.LUT R32, R32, 0x80000000, RZ, 0xfc, !PT ;  /* 0x8000000020201812 */ /* 0x000fe400078efcff */
        /* <DEDUP_REMOVED lines=25> */
[----:B------:R-:W0:Y:S01]  /*103d50*/  LDCU.64 UR26, c[0x0][0x398] ;  /* 0x00007300ff1a77ac */ /* 0x000e220008000a00 */
        /* <DEDUP_REMOVED lines=20> */
[----:B---3--:R-:W-:Y:S01]  /*103ea0*/  ISETP.GE.AND P0, PT, R56, UR11, PT ;  /* 0x0000000b38007c0c */ /* 0x008fe2000bf06270 */
[----:B------:R-:W3:Y:S01]  /*103eb0*/  LDCU UR11, c[0x0][0x398] ;  /* 0x00007300ff0b77ac */ /* 0x000ee20008000800 */
[----:B------:R-:W2:Y:S02]  /*103ec0*/  LDL.LU R56, [R1+0x5948] ;  /* 0x0059480001387983 */ /* 0x000ea40000300800 */
[----:B0-----:R-:W-:Y:S01]  /*103ed0*/  ISETP.LT.AND P1, PT, R51, UR6, !P0 ;  /* 0x0000000633007c0c */ /* 0x001fe2000c721270 */
[----:B------:R-:W0:Y:S01]  /*103ee0*/  LDCU UR6, c[0x0][0x398] ;  /* 0x00007300ff0677ac */ /* 0x000e220008000800 */
[----:B------:R-:W-:Y:S02]  /*103ef0*/  ISETP.LT.AND P3, PT, R55, UR47, !P0 ;  /* 0x0000002f37007c0c */ /* 0x000fe4000c761270 */
[----:B------:R-:W-:-:S02]  /*103f00*/  LOP3.LUT R32, R32, 0xffffdfff, RZ, 0xc0, !PT ;  /* 0xffffdfff20207812 */ /* 0x000fc400078ec0ff */
[----:B------:R-:W-:Y:S02]  /*103f10*/  R2UR.FILL UR4, R60 ;  /* 0x000000003c0472ca */ /* 0x000fe400004e0000 */
[----:B------:R-:W3:Y:S01]  /*103f20*/  LDL.LU R60, [R1+0x594c] ;  /* 0x00594c00013c7983 */ /* 0x000ee20000300800 */
[----:B------:R-:W-:Y:S01]  /*103f30*/  ISETP.LT.AND P2, PT, R54, UR46, !P0 ;  /* 0x0000002e36007c0c */ /* 0x000fe2000c741270 */
[----:B------:R-:W0:Y:S03]  /*103f40*/  LDCU.64 UR46, c[0x0][0x398] ;  /* 0x00007300ff2e77ac */ /* 0x000e260008000a00 */
[----:B------:R-:W-:-:S04]  /*103f50*/  @P1 LOP3.LUT R32, R32, 0x2000, RZ, 0xfc, !PT ;  /* 0x0000200020201812 */ /* 0x000fc800078efcff */
[----:B------:R-:W-:-:S04]  /*103f60*/  LOP3.LUT R32, R32, 0xfffdffff, RZ, 0xc0, !PT ;  /* 0xfffdffff20207812 */ /* 0x000fc800078ec0ff */
[----:B------:R-:W-:Y:S02]  /*103f70*/  @P3 LOP3.LUT R32, R32, 0x20000, RZ, 0xfc, !PT ;  /* 0x0002000020203812 */ /* 0x000fe400078efcff */
[----:B------:R-:W-:Y:S01]  /*103f80*/  ISETP.LT.AND P1, PT, R53, UR44, !P0 ;  /* 0x0000002c35007c0c */ /* 0x000fe2000c721270 */
[----:B------:R-:W0:Y:S01]  /*103f90*/  LDCU.64 UR44, c[0x0][0x398] ;  /* 0x00007300ff2c77ac */ /* 0x000e220008000a00 */
        /* <DEDUP_REMOVED lines=18> */
[----:B------:R-:W-:-:S04]  /*1040c0*/  @P0 LOP3.LUT R32, R32, 0x400, RZ, 0xfc, !PT ;  /* 0x0000040020200812 */ /* 0x000fc800078efcff */
[----:B------:R-:W-:Y:S02]  /*1040d0*/  LOP3.LUT R32, R32, 0xffffffdf, RZ, 0xc0, !PT ;  /* 0xffffffdf20207812 */ /* 0x000fe400078ec0ff */
[----:B--2---:R-:W-:Y:S01]  /*1040e0*/  ISETP.GE.AND P0, PT, R56, UR13, PT ;  /* 0x0000000d38007c0c */ /* 0x004fe2000bf06270 */
[----:B------:R-:W2:Y:S01]  /*1040f0*/  LDCU UR13, c[0x0][0x398] ;  /* 0x00007300ff0d77ac */ /* 0x000ea20008000800 */
[----:B------:R-:W2:Y:S02]  /*104100*/  LDL R56, [R1+0x2e54] ;  /* 0x002e540001387983 */ /* 0x000ea40000100800 */
[----:B-1----:R-:W-:Y:S01]  /*104110*/  ISETP.LT.AND P1, PT, R51, UR24, !P0 ;  /* 0x0000001833007c0c */ /* 0x002fe2000c721270 */
[----:B------:R-:W1:Y:S01]  /*104120*/  LDCU UR24, c[0x0][0x398] ;  /* 0x00007300ff1877ac */ /* 0x000e620008000800 */
[----:B------:R-:W-:Y:S02]  /*104130*/  ISETP.LT.AND P3, PT, R55, UR54, !P0 ;  /* 0x0000003637007c0c */ /* 0x000fe4000c761270 */
[----:B------:R-:W-:Y:S01]  /*104140*/  ISETP.LT.AND P2, PT, R54, UR53, !P0 ;  /* 0x0000003536007c0c */ /* 0x000fe2000c741270 */
[----:B------:R-:W0:Y:S01]  /*104150*/  LDCU UR54, c[0x0][0x398] ;  /* 0x00007300ff3677ac */ /* 0x000e220008000800 */
[----:B------:R-:W-:-:S02]  /*104160*/  LOP3.LUT R31, R31, 0xdfffffff, RZ, 0xc0, !PT ;  /* 0xdfffffff1f1f7812 */ /* 0x000fc400078ec0ff */
[----:B------:R-:W-:Y:S01]  /*104170*/  LOP3.LUT R30, R30, 0xdfffffff, RZ, 0xc0, !PT ;  /* 0xdfffffff1e1e7812 */ /* 0x000fe200078ec0ff */
[----:B------:R-:W0:Y:S04]  /*104180*/  LDCU UR53, c[0x0][0x398] ;  /* 0x00007300ff3577ac */ /* 0x000e280008000800 */
[----:B------:R-:W-:-:S04]  /*104190*/  @P1 LOP3.LUT R32, R32, 0x20, RZ, 0xfc, !PT ;  /* 0x0000002020201812 */ /* 0x000fc800078efcff */
        /* <DEDUP_REMOVED lines=25> */
[----:B------:R-:W3:Y:S03]  /*104330*/  LDCU UR7, c[0x0][0x398] ;  /* 0x00007300ff0777ac */ /* 0x000ee60008000800 */
[----:B------:R-:W-:Y:S01]  /*104340*/  ISETP.LT.AND P1, PT, R51, UR26, !P0 ;  /* 0x0000001a33007c0c */ /* 0x000fe2000c721270 */
[----:B------:R-:W0:Y:S01]  /*104350*/  LDCU UR26, c[0x0][0x398] ;  /* 0x00007300ff1a77ac */ /* 0x000e220008000800 */
[----:B------:R-:W-:Y:S02]  /*104360*/  ISETP.LT.AND P3, PT, R55, UR33, !P0 ;  /* 0x0000002137007c0c */ /* 0x000fe4000c761270 */
[----:B------:R-:W-:Y:S01]  /*104370*/  ISETP.LT.AND P2, PT, R54, UR62, !P0 ;  /* 0x0000003e36007c0c */ /* 0x000fe2000c741270 */
[----:B------:R-:W0:Y:S01]  /*104380*/  LDCU UR62, c[0x0][0x398] ;  /* 0x00007300ff3e77ac */ /* 0x000e220008000800 */
[----:B------:R-:W-:-:S02]  /*104390*/  LOP3.LUT R32, R32, 0xfffffffd, RZ, 0xc0, !PT ;  /* 0xfffffffd20207812 */ /* 0x000fc400078ec0ff */
[----:B------:R-:W-:Y:S01]  /*1043a0*/  LOP3.LUT R29, R29, 0xdfffffff, RZ, 0xc0, !PT ;  /* 0xdfffffff1d1d7812 */ /* 0x000fe200078ec0ff */
[----:B------:R-:W0:Y:S04]  /*1043b0*/  LDCU UR33, c[0x0][0x398] ;  /* 0x00007300ff2177ac */ /* 0x000e280008000800 */
[----:B------:R-:W-:Y:S02]  /*1043c0*/  @P1 LOP3.LUT R31, R31, 0x20000000, RZ, 0xfc, !PT ;  /* 0x200000001f1f1812 */ /* 0x000fe400078efcff */
[----:B------:R-:W-:Y:S01]  /*1043d0*/  ISETP.LT.AND P1, PT, R53, UR8, !P0 ;  /* 0x0000000835007c0c */ /* 0x000fe2000c721270 */
[----:B------:R-:W0:Y:S01]  /*1043e0*/  LDCU UR8, c[0x0][0x398] ;  /* 0x00007300ff0877ac */ /* 0x000e220008000800 */
[----:B------:R-:W-:Y:S02]  /*1043f0*/  @P3 LOP3.LUT R32, R32, 0x2, RZ, 0xfc, !PT ;  /* 0x0000000220203812 */ /* 0x000fe400078efcff */
[----:B------:R-:W-:Y:S01]  /*104400*/  ISETP.LT.AND P3, PT, R52, UR61, !P0 ;  /* 0x0000003d34007c0c */ /* 0x000fe2000c761270 */
[----:B------:R-:W0:Y:S01]  /*104410*/  LDCU UR61, c[0x0][0x398] ;  /* 0x00007300ff3d77ac */ /* 0x000e220008000800 */
[----:B------:R-:W-:-:S02]  /*104420*/  LOP3.LUT R31, R31, 0x7fffffff, RZ, 0xc0, !PT ;  /* 0x7fffffff1f1f7812 */ /* 0x000fc400078ec0ff */
[----:B------:R-:W-:-:S05]  /*104430*/  LOP3.LUT R32, R32, 0xfffffffe, RZ, 0xc0, !PT ;  /* 0xfffffffe20207812 */ /* 0x000fca00078ec0ff */
        /* <DEDUP_REMOVED lines=16> */
[----:B------:R-:W-:Y:S01]  /*104540*/  LOP3.LUT R31, R31, 0xffdfffff, RZ, 0xc0, !PT ;  /* 0xffdfffff1f1f7812 */ /* 0x000fe200078ec0ff */
[----:B--2---:R-:W-:-:S05]  /*104550*/  VIADD R60, R56, 0x57 ;  /* 0x00000057383c7836 */ /* 0x004fca0000000000 */
[----:B------:R-:W-:Y:S01]  /*104560*/  ISETP.GE.AND P0, PT, R60, UR25, PT ;  /* 0x000000193c007c0c */ /* 0x000fe2000bf06270 */
[----:B------:R-:W-:Y:S01]  /*104570*/  VIADD R60, R56, 0x56 ;  /* 0x00000056383c7836 */ /* 0x000fe20000000000 */
[----:B------:R-:W-:Y:S01]  /*104580*/  LOP3.LUT R28, R28, 0xdfffffff, RZ, 0xc0, !PT ;  /* 0xdfffffff1c1c7812 */ /* 0x000fe200078ec0ff */
[----:B------:R-:W2:Y:S01]  /*104590*/  LDCU UR25, c[0x0][0x398] ;  /* 0x00007300ff1977ac */ /* 0x000ea20008000800 */
[----:B0-----:R-:W-:Y:S02]  /*1045a0*/  ISETP.LT.AND P1, PT, R51, UR44, !P0 ;  /* 0x0000002c33007c0c */ /* 0x001fe4000c721270 */
[----:B------:R-:W-:Y:S01]  /*1045b0*/  ISETP.LT.AND P3, PT, R55, UR60, !P0 ;  /* 0x0000003c37007c0c */ /* 0x000fe2000c761270 */
[----:B------:R-:W0:Y:S01]  /*1045c0*/  LDCU UR60, c[0x0][0x398] ;  /* 0x00007300ff3c77ac */ /* 0x000e220008000800 */
[----:B------:R-:W-:Y:S01]  /*1045d0*/  ISETP.LT.AND P2, PT, R54, UR32, !P0 ;  /* 0x0000002036007c0c */ /* 0x000fe2000c741270 */
[----:B------:R-:W0:Y:S08]  /*1045e0*/  LDCU UR32, c[0x0][0x398] ;  /* 0x00007300ff2077ac */ /* 0x000e300008000800 */
        /* <DEDUP_REMOVED lines=25> */
[----:B------:R-:W-:Y:S02]  /*104780*/  ISETP.GE.AND P0, PT, R60, UR27, PT ;  /* 0x0000001b3c007c0c */ /* 0x000fe4000bf06270 */
[----:B------:R-:W-:Y:S01]  /*104790*/  LOP3.LUT R31, R31, 0xffffdfff, RZ, 0xc0, !PT ;  /* 0xffffdfff1f1f7812 */ /* 0x000fe200078ec0ff */
[----:B------:R-:W-:Y:S01]  /*1047a0*/  VIADD R60, R56, 0x55 ;  /* 0x00000055383c7836 */ /* 0x000fe20000000000 */
[----:B------:R-:W-:Y:S01]  /*1047b0*/  ISETP.LT.AND P1, PT, R51, UR46, !P0 ;  /* 0x0000002e33007c0c */ /* 0x000fe2000c721270 */
[----:B------:R-:W0:Y:S01]  /*1047c0*/  LDCU UR46, c[0x0][0x398] ;  /* 0x00007300ff2e77ac */ /* 0x000e220008000800 */
[----:B------:R-:W-:Y:S02]  /*1047d0*/  ISETP.LT.AND P3, PT, R55, UR39, !P0 ;  /* 0x0000002737007c0c */ /* 0x000fe4000c761270 */
[----:B------:R-:W-:Y:S01]  /*1047e0*/  ISETP.LT.AND P2, PT, R54, UR41, !P0 ;  /* 0x0000002936007c0c */ /* 0x000fe2000c741270 */
[----:B------:R-:W0:Y:S01]  /*1047f0*/  LDCU.64 UR40, c[0x0][0x398] ;  /* 0x00007300ff2877ac */ /* 0x000e220008000a00 */
[----:B------:R-:W0:Y:S07]  /*104800*/  LDCU UR39, c[0x0][0x398] ;  /* 0x00007300ff2777ac */ /* 0x000e2e0008000800 */
[----:B------:R-:W-:Y:S01]  /*104810*/  @P1 LOP3.LUT R31, R31, 0x2000, RZ, 0xfc, !PT ;  /* 0x000020001f1f1812 */ /* 0x000fe200078efcff */
[----:B------:R-:W0:Y:S03]  /*104820*/  LDCU UR27, c[0x0][0x398] ;  /* 0x00007300ff1b77ac */ /* 0x000e260008000800 */
        /* <DEDUP_REMOVED lines=27> */
[----:B0-----:R-:W-:Y:S01]  /*1049e0*/  ISETP.LT.AND P1, PT, R51, UR40, !P0 ;  /* 0x0000002833007c0c */ /* 0x001fe2000c721270 */
[----:B------:R-:W0:Y:S01]  /*1049f0*/  LDCU.64 UR44, c[0x0][0x398] ;  /* 0x00007300ff2c77ac */ /* 0x000e220008000a00 */
[----:B------:R-:W-:Y:S02]  /*104a00*/  ISETP.LT.AND P3, PT, R55, UR70, !P0 ;  /* 0x0000004637007c0c */ /* 0x000fe4000c761270 */
[----:B------:R-:W-:Y:S01]  /*104a10*/  ISETP.LT.AND P2, PT, R54, UR69, !P0 ;  /* 0x0000004536007c0c */ /* 0x000fe2000c741270 */
[----:B------:R-:W0:Y:S01]  /*104a20*/  LDCU UR40, c[0x0][0x398] ;  /* 0x00007300ff2877ac */ /* 0x000e220008000800 */
        /* <DEDUP_REMOVED lines=34> */
[----:B------:R-:W0:Y:S01]  /*104c50*/  LDCU UR57, c[0x0][0x398] ;  /* 0x00007300ff3977ac */ /* 0x000e220008000800 */
[----:B------:R-:W0:Y:S07]  /*104c60*/  LDCU UR56, c[0x0][0x398] ;  /* 0x00007300ff3877ac */ /* 0x000e2e0008000800 */
[----:B------:R-:W-:-:S02]  /*104c70*/  @P1 LOP3.LUT R30, R30, 0x20000000, RZ, 0xfc, !PT ;  /* 0x200000001e1e1812 */ /* 0x000fc400078efcff */
        /* <DEDUP_REMOVED lines=23> */
[----:B------:R-:W-:-:S04]  /*104df0*/  ISETP.GE.AND P0, PT, R60, UR41, PT ;  /* 0x000000293c007c0c */ /* 0x000fc8000bf06270 */
[----:B0-----:R-:W-:Y:S02]  /*104e00*/  ISETP.LT.AND P3, PT, R51, UR44, !P0 ;  /* 0x0000002c33007c0c */ /* 0x001fe4000c761270 */
[----:B------:R-:W-:Y:S01]  /*104e10*/  ISETP.LT.AND P2, PT, R55, UR61, !P0 ;  /* 0x0000003d37007c0c */ /* 0x000fe2000c741270 */
[----:B------:R-:W0:Y:S01]  /*104e20*/  LDCU UR61, c[0x0][0x398] ;  /* 0x00007300ff3d77ac */ /* 0x000e220008000800 */
[----:B------:R-:W-:Y:S02]  /*104e30*/  LOP3.LUT R30, R30, 0xffdfffff, RZ, 0xc0, !PT ;  /* 0xffdfffff1e1e7812 */ /* 0x000fe400078ec0ff */
[----:B------:R-:W-:Y:S01]  /*104e40*/  ISETP.LT.AND P1, PT, R54, UR62, !P0 ;  /* 0x0000003e36007c0c */ /* 0x000fe2000c721270 */
[----:B------:R-:W0:Y:S06]  /*104e50*/  LDCU UR62, c[0x0][0x398] ;  /* 0x00007300ff3e77ac */ /* 0x000e2c0008000800 */
[----:B------:R-:W-:-:S04]  /*104e60*/  @P3 LOP3.LUT R30, R30, 0x200000, RZ, 0xfc, !PT ;  /* 0x002000001e1e3812 */ /* 0x000fc800078efcff */
[----:B------:R-:W-:-:S04]  /*104e70*/  LOP3.LUT R30, R30, 0xfdffffff, RZ, 0xc0, !PT ;  /* 0xfdffffff1e1e7812 */ /* 0x000fc800078ec0ff */
[----:B------:R-:W-:-:S04]  /*104e80*/  @P2 LOP3.LUT R30, R30, 0x2000000, RZ, 0xfc, !PT ;  /* 0x020000001e1e2812 */ /* 0x000fc800078efcff */
[----:B------:R-:W-:-:S04]  /*104e90*/  LOP3.LUT R30, R30, 0xfeffffff, RZ, 0xc0, !PT ;  /* 0xfeffffff1e1e7812 */ /* 0x000fc800078ec0ff */
[----:B------:R-:W-:Y:S02]  /*104ea0*/  @P1 LOP3.LUT R30, R30, 0x1000000, RZ, 0xfc, !PT ;  /* 0x010000001e1e1812 */ /* 0x000fe400078efcff */
[----:B------:R-:W-:Y:S01]  /*104eb0*/  ISETP.LT.AND P1, PT, R53, UR40, !P0 ;  /* 0x0000002835007c0c */ /* 0x000fe2000c721270 */
[----:B------:R-:W1:Y:S01]  /*104ec0*/  LDCU.64 UR40, c[0x0][0x398] ;  /* 0x00007300ff2877ac */ /* 0x000e620008000a00 */
[----:B------:R-:W-:Y:S02]  /*104ed0*/  ISETP.LT.AND P3, PT, R52, UR63, !P0 ;  /* 0x0000003f34007c0c */ /* 0x000fe4000c761270 */
[----:B------:R-:W-:Y:S01]  /*104ee0*/  LOP3.LUT R30, R30, 0xff7fffff, RZ, 0xc0, !PT ;  /* 0xff7fffff1e1e7812 */ /* 0x000fe200078ec0ff */
[----:B------:R-:W-:Y:S01]  /*104ef0*/  VIADD R60, R56, 0x52 ;  /* 0x00000052383c7836 */ /* 0x000fe20000000000 */
[----:B0-----:R-:W-:Y:S01]  /*104f00*/  ISETP.LT.AND P2, PT, R59, UR61, !P0 ;  /* 0x0000003d3b007c0c */ /* 0x001fe2000c741270 */
[----:B------:R-:W0:Y:S01]  /*104f10*/  LDCU UR63, c[0x0][0x398] ;  /* 0x00007300ff3f77ac */ /* 0x000e220008000800 */
[----:B------:R-:W0:Y:S05]  /*104f20*/  LDCU UR61, c[0x0][0x398] ;  /* 0x00007300ff3d77ac */ /* 0x000e2a0008000800 */
        /* <DEDUP_REMOVED lines=13> */
[----:B------:R-:W-:Y:S01]  /*105000*/  ISETP.GE.AND P0, PT, R60, UR43, PT ;  /* 0x0000002b3c007c0c */ /* 0x000fe2000bf06270 */
[----:B------:R-:W0:Y:S03]  /*105010*/  LDCU.64 UR42, c[0x0][0x398] ;  /* 0x00007300ff2a77ac */ /* 0x000e260008000a00 */
[----:B-1----:R-:W-:Y:S02]  /*105020*/  ISETP.LT.AND P1, PT, R51, UR40, !P0 ;  /* 0x0000002833007c0c */ /* 0x002fe4000c721270 */
[----:B------:R-:W-:Y:S01]  /*105030*/  ISETP.LT.AND P3, PT, R55, UR68, !P0 ;  /* 0x0000004437007c0c */ /* 0x000fe2000c761270 */
[----:B------:R-:W1:Y:S01]  /*105040*/  LDCU UR68, c[0x0][0x398] ;  /* 0x00007300ff4477ac */ /* 0x000e620008000800 */
[----:B------:R-:W-:-:S02]  /*105050*/  LOP3.LUT R30, R30, 0xffffdfff, RZ, 0xc0, !PT ;  /* 0xffffdfff1e1e7812 */ /* 0x000fc400078ec0ff */
[----:B------:R-:W-:Y:S01]  /*105060*/  ISETP.LT.AND P2, PT, R54, UR69, !P0 ;  /* 0x0000004536007c0c */ /* 0x000fe2000c741270 */
[----:B------:R-:W1:Y:S06]  /*105070*/  LDCU UR69, c[0x0][0x398] ;  /* 0x00007300ff4577ac */ /* 0x000e6c0008000800 */
[----:B------:R-:W-:-:S04]  /*105080*/  @P1 LOP3.LUT R30, R30, 0x2000, RZ, 0xfc, !PT ;  /* 0x000020001e1e1812 */ /* 0x000fc800078efcff */
[----:B------:R-:W-:-:S04]  /*105090*/  LOP3.LUT R30, R30, 0xfffdffff, RZ, 0xc0, !PT ;  /* 0xfffdffff1e1e7812 */ /* 0x000fc800078ec0ff */
[----:B------:R-:W-:Y:S02]  /*1050a0*/  @P3 LOP3.LUT R30, R30, 0x20000, RZ, 0xfc, !PT ;  /* 0x000200001e1e3812 */ /* 0x000fe400078efcff */
[----:B0-----:R-:W-:Y:S01]  /*1050b0*/  ISETP.LT.AND P1, PT, R53, UR63, !P0 ;  /* 0x0000003f35007c0c */ /* 0x001fe2000c721270 */
[----:B------:R-:W0:Y:S01]  /*1050c0*/  LDCU UR63, c[0x0][0x398] ;  /* 0x00007300ff3f77ac */ /* 0x000e220008000800 */
[----:B------:R-:W-:-:S04]  /*1050d0*/  LOP3.LUT R30, R30, 0xfffeffff, RZ, 0xc0, !PT ;  /* 0xfffeffff1e1e7812 */ /* 0x000fc800078ec0ff */
[----:B------:R-:W-:Y:S02]  /*1050e0*/  @P2 LOP3.LUT R30, R30, 0x10000, RZ, 0xfc, !PT ;  /* 0x000100001e1e2812 */ /* 0x000fe400078efcff */
[----:B------:R-:W-:Y:S01]  /*1050f0*/  ISETP.LT.AND P3, PT, R52, UR67, !P0 ;  /* 0x0000004334007c0c */ /* 0x000fe2000c761270 */
[----:B------:R-:W-:Y:S01]  /*105100*/  VIADD R60, R56, 0x51 ;  /* 0x00000051383c7836 */ /* 0x000fe20000000000 */
[----:B------:R-:W-:Y:S01]  /*105110*/  LOP3.LUT R30, R30, 0xffff7fff, RZ, 0xc0, !PT ;  /* 0xffff7fff1e1e7812 */ /* 0x000fe200078ec0ff */
[----:B------:R-:W0:Y:S03]  /*105120*/  LDCU UR67, c[0x0][0x398] ;  /* 0x00007300ff4377ac */ /* 0x000e260008000800 */
        /* <DEDUP_REMOVED lines=15> */
[----:B------:R-:W-:Y:S01]  /*105220*/  ISETP.GE.AND P0, PT, R60, UR45, PT ;  /* 0x0000002d3c007c0c */ /* 0x000fe2000bf06270 */
[----:B------:R-:W1:Y:S03]  /*105230*/  LDCU.64 UR44, c[0x0][0x398] ;  /* 0x00007300ff2c77ac */ /* 0x000e660008000a00 */
[----:B------:R-:W-:Y:S02]  /*105240*/  ISETP.LT.AND P2, PT, R51, UR42, !P0 ;  /* 0x0000002a33007c0c */ /* 0x000fe4000c741270 */
[----:B0-----:R-:W-:Y:S01]  /*105250*/  ISETP.LT.AND P1, PT, R55, UR63, !P0 ;  /* 0x0000003f37007c0c */ /* 0x001fe2000c721270 */
[----:B------:R-:W0:Y:S01]  /*105260*/  LDCU UR63, c[0x0][0x398] ;  /* 0x00007300ff3f77ac */ /* 0x000e220008000800 */
[----:B------:R-:W-:-:S09]  /*105270*/  LOP3.LUT R30, R30, 0xffffffdf, RZ, 0xc0, !PT ;  /* 0xffffffdf1e1e7812 */ /* 0x000fd200078ec0ff */
[----:B------:R-:W-:Y:S02]  /*105280*/  @P2 LOP3.LUT R30, R30, 0x20, RZ, 0xfc, !PT ;  /* 0x000000201e1e2812 */ /* 0x000fe400078efcff */
[----:B------:R-:W-:Y:S01]  /*105290*/  ISETP.LT.AND P2, PT, R54, UR65, !P0 ;  /* 0x0000004136007c0c */ /* 0x000fe2000c741270 */
[----:B------:R-:W-:Y:S01]  /*1052a0*/  VIADD R60, R56, 0x50 ;  /* 0x00000050383c7836 */ /* 0x000fe20000000000 */
[----:B------:R-:W-:Y:S01]  /*1052b0*/  LOP3.LUT R30, R30, 0xfffffdff, RZ, 0xc0, !PT ;  /* 0xfffffdff1e1e7812 */ /* 0x000fe200078ec0ff */
[----:B------:R-:W0:Y:S03]  /*1052c0*/  LDCU UR65, c[0x0][0x398] ;  /* 0x00007300ff4177ac */ /* 0x000e260008000800 */
        /* <DEDUP_REMOVED lines=24> */
[----:B------:R-:W2:Y:S03]  /*105450*/  LDCU.64 UR40, c[0x0][0x398] ;  /* 0x00007300ff2877ac */ /* 0x000ea60008000a00 */
[----:B0-----:R-:W-:Y:S01]  /*105460*/  ISETP.LT.AND P1, PT, R55, UR63, !P0 ;  /* 0x0000003f37007c0c */ /* 0x001fe2000c721270 */
[----:B------:R-:W0:Y:S01]  /*105470*/  LDCU UR63, c[0x0][0x398] ;  /* 0x00007300ff3f77ac */ /* 0x000e220008000800 */
[----:B-1----:R-:W-:Y:S02]  /*105480*/  ISETP.LT.AND P2, PT, R51, UR44, !P0 ;  /* 0x0000002c33007c0c */ /* 0x002fe4000c741270 */
[----:B------:R-:W-:-:S09]  /*105490*/  LOP3.LUT R30, R30, 0xfffffffd, RZ, 0xc0, !PT ;  /* 0xfffffffd1e1e7812 */ /* 0x000fd200078ec0ff */
[----:B------:R-:W-:Y:S02]  /*1054a0*/  @P1 LOP3.LUT R30, R30, 0x2, RZ, 0xfc, !PT ;  /* 0x000000021e1e1812 */ /* 0x000fe400078efcff */
[----:B------:R-:W-:Y:S01]  /*1054b0*/  ISETP.LT.AND P1, PT, R53, UR66, !P0 ;  /* 0x0000004235007c0c */ /* 0x000fe2000c721270 */
[----:B------:R-:W-:Y:S01]  /*1054c0*/  VIADD R60, R56, 0x4f ;  /* 0x0000004f383c7836 */ /* 0x000fe20000000000 */
[----:B------:R-:W-:Y:S01]  /*1054d0*/  @P2 LOP3.LUT R29, R29, 0x20000000, RZ, 0xfc, !PT ;  /* 0x200000001d1d2812 */ /* 0x000fe200078efcff */
[----:B------:R-:W1:Y:S01]  /*1054e0*/  LDCU UR66, c[0x0][0x398] ;  /* 0x00007300ff4277ac */ /* 0x000e620008000800 */
[----:B------:R-:W-:Y:S02]  /*1054f0*/  ISETP.LT.AND P2, PT, R54, UR65, !P0 ;  /* 0x0000004136007c0c */ /* 0x000fe4000c741270 */
[----:B------:R-:W-:Y:S01]  /*105500*/  ISETP.LT.AND P3, PT, R52, UR67, !P0 ;  /* 0x0000004334007c0c */ /* 0x000fe2000c761270 */
[----:B------:R-:W1:Y:S01]  /*105510*/  LDCU UR67, c[0x0][0x398] ;  /* 0x00007300ff4377ac */ /* 0x000e620008000800 */
[----:B------:R-:W-:-:S02]  /*105520*/  LOP3.LUT R29, R29, 0x7fffffff, RZ, 0xc0, !PT ;  /* 0x7fffffff1d1d7812 */ /* 0x000fc400078ec0ff */
[----:B------:R-:W-:Y:S01]  /*105530*/  LOP3.LUT R30, R30, 0xfffffffe, RZ, 0xc0, !PT ;  /* 0xfffffffe1e1e7812 */ /* 0x000fe200078ec0ff */
[----:B------:R-:W1:Y:S02]  /*105540*/  LDCU UR65, c[0x0][0x398] ;  /* 0x00007300ff4177ac */ /* 0x000e640008000800 */
[----:B------:R-:W-:-:S04]  /*105550*/  @P1 LOP3.LUT R29, R29, 0x80000000, RZ, 0xfc, !PT ;  /* 0x800000001d1d1812 */ /* 0x000fc800078efcff */
[----:B------:R-:W-:Y:S02]  /*105560*/  @P2 LOP3.LUT R30, R30, 0x1, RZ, 0xfc, !PT ;  /* 0x000000011e1e2812 */ /* 0x000fe400078efcff */
[----:B0-----:R-:W-:Y:S01]  /*105570*/  ISETP.LT.AND P2, PT, R59, UR63, !P0 ;  /* 0x0000003f3b007c0c */ /* 0x001fe2000c741270 */
[----:B------:R-:W0:Y:S01]  /*105580*/  LDCU UR63, c[0x0][0x398] ;  /* 0x00007300ff3f77ac */ /* 0x000e220008000800 */
        /* <DEDUP_REMOVED lines=14> */
[----:B--2---:R-:W-:Y:S01]  /*105670*/  ISETP.LT.AND P1, PT, R51, UR40, !P0 ;  /* 0x0000002833007c0c */ /* 0x004fe2000c721270 */
[----:B------:R-:W2:Y:S01]  /*105680*/  LDCU.64 UR42, c[0x0][0x398] ;  /* 0x00007300ff2a77ac */ /* 0x000ea20008000a00 */
[----:B------:R-:W-:Y:S02]  /*105690*/  ISETP.LT.AND P3, PT, R55, UR6, !P0 ;  /* 0x0000000637007c0c */ /* 0x000fe4000c761270 */
[----:B----4-:R-:W-:Y:S01]  /*1056a0*/  ISETP.LT.AND P2, PT, R54, UR12, !P0 ;  /* 0x0000000c36007c0c */ /* 0x010fe2000c741270 */
[----:B------:R-:W4:Y:S01]  /*1056b0*/  LDCU UR6, c[0x0][0x398] ;  /* 0x00007300ff0677ac */ /* 0x000f220008000800 */
        /* <DEDUP_REMOVED lines=64> */
[----:B------:R-:W0:Y:S01]  /*105ac0*/  LDCU UR12, c[0x0][0x398] ;  /* 0x00007300ff0c77ac */ /* 0x000e220008000800 */
[----:B------:R-:W-:Y:S02]  /*105ad0*/  ISETP.LT.AND P3, PT, R55, UR30, !P0 ;  /* 0x0000001e37007c0c */ /* 0x000fe4000c761270 */
[----:B---3--:R-:W-:Y:S01]  /*105ae0*/  ISETP.LT.AND P2, PT, R54, UR7, !P0 ;  /* 0x0000000736007c0c */ /* 0x008fe2000c741270 */
[----:B------:R-:W3:Y:S01]  /*105af0*/  LDCU UR7, c[0x0][0x398] ;  /* 0x00007300ff0777ac */ /* 0x000ee20008000800 */
[----:B------:R-:W-:Y:S01]  /*105b00*/  LOP3.LUT R25, R25, 0xdfffffff, RZ, 0xc0, !PT ;  /* 0xdfffffff19197812 */ /* 0x000fe200078ec0ff */
[----:B------:R-:W0:Y:S06]  /*105b10*/  LDCU UR30, c[0x0][0x398] ;  /* 0x00007300ff1e77ac */ /* 0x000e2c0008000800 */
        /* <DEDUP_REMOVED lines=31> */
[----:B------:R-:W-:Y:S01]  /*105d10*/  ISETP.LT.AND P2, PT, R54, UR37, !P0 ;  /* 0x0000002536007c0c */ /* 0x000fe2000c741270 */
[----:B------:R-:W0:Y:S01]  /*105d20*/  LDCU.64 UR20, c[0x0][0x398] ;  /* 0x00007300ff1477ac */ /* 0x000e220008000a00 */
[----:B------:R-:W0:Y:S07]  /*105d30*/  LDCU UR11, c[0x0][0x398] ;  /* 0x00007300ff0b77ac */ /* 0x000e2e0008000800 */
[----:B------:R-:W-:Y:S01]  /*105d40*/  @P1 LOP3.LUT R28, R28, 0x20000000, RZ, 0xfc, !PT ;  /* 0x200000001c1c1812 */ /* 0x000fe200078efcff */
[----:B------:R-:W0:Y:S01]  /*105d50*/  LDCU UR37, c[0x0][0x398] ;  /* 0x00007300ff2577ac */ /* 0x000e220008000800 */
[----:B------:R-:W-:-:S02]  /*105d60*/  ISETP.LT.AND P1, PT, R53, UR34, !P0 ;  /* 0x0000002235007c0c */ /* 0x000fc4000c721270 */
[----:B------:R-:W-:Y:S01]  /*105d70*/  @P3 LOP3.LUT R29, R29, 0x2, RZ, 0xfc, !PT ;  /* 0x000000021d1d3812 */ /* 0x000fe200078efcff */
[----:B------:R-:W0:Y:S01]  /*105d80*/  LDCU.64 UR34, c[0x0][0x398] ;  /* 0x00007300ff2277ac */ /* 0x000e220008000a00 */
[----:B------:R-:W-:Y:S02]  /*105d90*/  ISETP.LT.AND P3, PT, R52, UR32, !P0 ;  /* 0x0000002034007c0c */ /* 0x000fe4000c761270 */
[----:B------:R-:W-:Y:S01]  /*105da0*/  LOP3.LUT R28, R28, 0x7fffffff, RZ, 0xc0, !PT ;  /* 0x7fffffff1c1c7812 */ /* 0x000fe200078ec0ff */
[----:B------:R-:W0:Y:S01]  /*105db0*/  LDCU UR32, c[0x0][0x398] ;  /* 0x00007300ff2077ac */ /* 0x000e220008000800 */
        /* <DEDUP_REMOVED lines=125> */
[----:B------:R-:W2:Y:S01]  /*106590*/  LDCU UR42, c[0x0][0x398] ;  /* 0x00007300ff2a77ac */ /* 0x000ea20008000800 */
[----:B------:R-:W-:Y:S02]  /*1065a0*/  ISETP.LT.AND P3, PT, R55, UR74, !P0 ;  /* 0x0000004a37007c0c */ /* 0x000fe4000c761270 */
[----:B------:R-:W-:Y:S01]  /*1065b0*/  ISETP.LT.AND P2, PT, R54, UR73, !P0 ;  /* 0x0000004936007c0c */ /* 0x000fe2000c741270 */
[----:B------:R-:W0:Y:S01]  /*1065c0*/  LDCU UR74, c[0x0][0x398] ;  /* 0x00007300ff4a77ac */ /* 0x000e220008000800 */
[----:B------:R-:W0:Y:S07]  /*1065d0*/  LDCU UR29, c[0x0][0x398] ;  /* 0x00007300ff1d77ac */ /* 0x000e2e0008000800 */
[----:B------:R-:W-:Y:S01]  /*1065e0*/  @P1 LOP3.LUT R27, R27, 0x20000000, RZ, 0xfc, !PT ;  /* 0x200000001b1b1812 */ /* 0x000fe200078efcff */
[----:B------:R-:W0:Y:S01]  /*1065f0*/  LDCU UR73, c[0x0][0x398] ;  /* 0x00007300ff4977ac */ /* 0x000e220008000800 */
[----:B------:R-:W-:-:S02]  /*106600*/  ISETP.LT.AND P1, PT, R53, UR72, !P0 ;  /* 0x0000004835007c0c */ /* 0x000fc4000c721270 */
[----:B------:R-:W-:Y:S01]  /*106610*/  @P3 LOP3.LUT R28, R28, 0x2, RZ, 0xfc, !PT ;  /* 0x000000021c1c3812 */ /* 0x000fe200078efcff */
[----:B------:R-:W0:Y:S01]  /*106620*/  LDCU UR72, c[0x0][0x398] ;  /* 0x00007300ff4877ac */ /* 0x000e220008000800 */
        /* <DEDUP_REMOVED lines=24> */
[----:B------:R-:W1:Y:S01]  /*1067b0*/  LDCU UR35, c[0x0][0x398] ;  /* 0x00007300ff2377ac */ /* 0x000e620008000800 */
[----:B0-----:R-:W-:Y:S02]  /*1067c0*/  ISETP.LT.AND P3, PT, R55, UR58, !P0 ;  /* 0x0000003a37007c0c */ /* 0x001fe4000c761270 */
[----:B------:R-:W-:Y:S01]  /*1067d0*/  ISETP.LT.AND P2, PT, R54, UR59, !P0 ;  /* 0x0000003b36007c0c */ /* 0x000fe2000c741270 */
[----:B------:R-:W0:Y:S01]  /*1067e0*/  LDCU UR58, c[0x0][0x398] ;  /* 0x00007300ff3a77ac */ /* 0x000e220008000800 */
[----:B------:R-:W0:Y:S07]  /*1067f0*/  LDCU UR59, c[0x0][0x398] ;  /* 0x00007300ff3b77ac */ /* 0x000e2e0008000800 */
        /* <DEDUP_REMOVED lines=34> */
[----:B------:R-:W-:Y:S02]  /*106a20*/  @P3 LOP3.LUT R27, R27, 0x20000, RZ, 0xfc, !PT ;  /* 0x000200001b1b3812 */ /* 0x000fe400078efcff */
[----:B------:R-:W-:Y:S01]  /*106a30*/  ISETP.LT.AND P1, PT, R53, UR60, !P0 ;  /* 0x0000003c35007c0c */ /* 0x000fe2000c721270 */
[----:B------:R-:W1:Y:S01]  /*106a40*/  LDCU UR60, c[0x0][0x398] ;  /* 0x00007300ff3c77ac */ /* 0x000e620008000800 */
[----:B------:R-:W-:-:S04]  /*106a50*/  LOP3.LUT R27, R27, 0xfffeffff, RZ, 0xc0, !PT ;  /* 0xfffeffff1b1b7812 */ /* 0x000fc800078ec0ff */
[----:B------:R-:W-:Y:S02]  /*106a60*/  @P2 LOP3.LUT R27, R27, 0x10000, RZ, 0xfc, !PT ;  /* 0x000100001b1b2812 */ /* 0x000fe400078efcff */
[----:B--2---:R-:W-:Y:S01]  /*106a70*/  ISETP.LT.AND P3, PT, R52, UR42, !P0 ;  /* 0x0000002a34007c0c */ /* 0x004fe2000c761270 */
[----:B------:R-:W2:Y:S01]  /*106a80*/  LDCU.64 UR42, c[0x0][0x398] ;  /* 0x00007300ff2a77ac */ /* 0x000ea20008000a00 */
[----:B------:R-:W-:-:S04]  /*106a90*/  LOP3.LUT R27, R27, 0xffff7fff, RZ, 0xc0, !PT ;  /* 0xffff7fff1b1b7812 */ /* 0x000fc800078ec0ff */
[----:B------:R-:W-:Y:S02]  /*106aa0*/  @P1 LOP3.LUT R27, R27, 0x8000, RZ, 0xfc, !PT ;  /* 0x000080001b1b1812 */ /* 0x000fe400078efcff */
[----:B0-----:R-:W-:Y:S01]  /*106ab0*/  ISETP.LT.AND P2, PT, R59, UR61, !P0 ;  /* 0x0000003d3b007c0c */ /* 0x001fe2000c741270 */
[----:B------:R-:W-:Y:S01]  /*106ac0*/  VIADD R60, R56, 0x45 ;  /* 0x00000045383c7836 */ /* 0x000fe20000000000 */
[----:B------:R-:W-:Y:S01]  /*106ad0*/  LOP3.LUT R27, R27, 0xffffbfff, RZ, 0xc0, !PT ;  /* 0xffffbfff1b1b7812 */ /* 0x000fe200078ec0ff */
[----:B------:R-:W0:Y:S03]  /*106ae0*/  LDCU UR61, c[0x0][0x398] ;  /* 0x00007300ff3d77ac */ /* 0x000e260008000800 */
        /* <DEDUP_REMOVED lines=11> */
[----:B------:R-:W-:Y:S01]  /*106ba0*/  ISETP.GE.AND P0, PT, R60, UR45, PT ;  /* 0x0000002d3c007c0c */ /* 0x000fe2000bf06270 */
[----:B------:R-:W0:Y:S03]  /*106bb0*/  LDCU.64 UR44, c[0x0][0x398] ;  /* 0x00007300ff2c77ac */ /* 0x000e260008000a00 */
[----:B--2---:R-:W-:Y:S02]  /*106bc0*/  ISETP.LT.AND P1, PT, R51, UR42, !P0 ;  /* 0x0000002a33007c0c */ /* 0x004fe4000c721270 */
[----:B------:R-:W-:Y:S01]  /*106bd0*/  LOP3.LUT R27, R27, 0xffffffdf, RZ, 0xc0, !PT ;  /* 0xffffffdf1b1b7812 */ /* 0x000fe200078ec0ff */
[----:B------:R-:W-:Y:S01]  /*106be0*/  VIADD R60, R56, 0x44 ;  /* 0x00000044383c7836 */ /* 0x000fe20000000000 */
[----:B------:R-:W-:Y:S01]  /*106bf0*/  ISETP.LT.AND P3, PT, R55, UR70, !P0 ;  /* 0x0000004637007c0c */ /* 0x000fe2000c761270 */
[----:B------:R-:W2:Y:S01]  /*106c00*/  LDCU UR70, c[0x0][0x398] ;  /* 0x00007300ff4677ac */ /* 0x000ea20008000800 */
[----:B------:R-:W-:Y:S01]  /*106c10*/  ISETP.LT.AND P2, PT, R54, UR74, !P0 ;  /* 0x0000004a36007c0c */ /* 0x000fe2000c741270 */
[----:B------:R-:W0:Y:S06]  /*106c20*/  LDCU UR74, c[0x0][0x398] ;  /* 0x00007300ff4a77ac */ /* 0x000e2c0008000800 */
[----:B------:R-:W-:-:S02]  /*106c30*/  @P1 LOP3.LUT R27, R27, 0x20, RZ, 0xfc, !PT ;  /* 0x000000201b1b1812 */ /* 0x000fc400078efcff */
[----:B------:R-:W-:Y:S02]  /*106c40*/  LOP3.LUT R24, R24, 0xdfffffff, RZ, 0xc0, !PT ;  /* 0xdfffffff18187812 */ /* 0x000fe400078ec0ff */
[----:B------:R-:W-:Y:S01]  /*106c50*/  LOP3.LUT R23, R23, 0xdfffffff, RZ, 0xc0, !PT ;  /* 0xdfffffff17177812 */ /* 0x000fe200078ec0ff */
[----:B------:R-:W-:Y:S01]  /*106c60*/  VIADD R61, R56, 0x37 ;  /* 0x00000037383d7836 */ /* 0x000fe20000000000 */
[----:B------:R-:W-:Y:S01]  /*106c70*/  LOP3.LUT R27, R27, 0xfffffdff, RZ, 0xc0, !PT ;  /* 0xfffffdff1b1b7812 */ /* 0x000fe200078ec0ff */
[----:B------:R-:W1:Y:S03]  /*106c80*/  LDCU UR42, c[0x0][0x398] ;  /* 0x00007300ff2a77ac */ /* 0x000e660008000800 */
        /* <DEDUP_REMOVED lines=14> */
[----:B------:R-:W1:Y:S01]  /*106d70*/  LDCU UR74, c[0x0][0x398] ;  /* 0x00007300ff4a77ac */ /* 0x000e620008000800 */
[----:B------:R-:W-:Y:S02]  /*106d80*/  LOP3.LUT R27, R27, 0xffffffef, RZ, 0xc0, !PT ;  /* 0xffffffef1b1b7812 */ /* 0x000fe400078ec0ff */
[----:B0-----:R-:W-:Y:S01]  /*106d90*/  ISETP.LT.AND P0, PT, R57, UR62, !P0 ;  /* 0x0000003e39007c0c */ /* 0x001fe2000c701270 */
[----:B------:R-:W0:Y:S01]  /*106da0*/  LDCU UR62, c[0x0][0x398] ;  /* 0x00007300ff3e77ac */ /* 0x000e220008000800 */
[----:B------:R-:W-:-:S04]  /*106db0*/  @P2 LOP3.LUT R27, R27, 0x10, RZ, 0xfc, !PT ;  /* 0x000000101b1b2812 */ /* 0x000fc800078efcff */
[----:B------:R-:W-:-:S04]  /*106dc0*/  LOP3.LUT R27, R27, 0xfffffff7, RZ, 0xc0, !PT ;  /* 0xfffffff71b1b7812 */ /* 0x000fc800078ec0ff */
[----:B------:R-:W-:-:S04]  /*106dd0*/  @P1 LOP3.LUT R27, R27, 0x8, RZ, 0xfc, !PT ;  /* 0x000000081b1b1812 */ /* 0x000fc800078efcff */
[----:B------:R-:W-:-:S04]  /*106de0*/  LOP3.LUT R27, R27, 0xfffffffb, RZ, 0xc0, !PT ;  /* 0xfffffffb1b1b7812 */ /* 0x000fc800078ec0ff */
[----:B------:R-:W-:Y:S02]  /*106df0*/  @P0 LOP3.LUT R27, R27, 0x4, RZ, 0xfc, !PT ;  /* 0x000000041b1b0812 */ /* 0x000fe400078efcff */
[----:B------:R-:W-:Y:S01]  /*106e00*/  ISETP.GE.AND P0, PT, R60, UR47, PT ;  /* 0x0000002f3c007c0c */ /* 0x000fe2000bf06270 */
[----:B------:R-:W1:Y:S03]  /*106e10*/  LDCU.64 UR46, c[0x0][0x398] ;  /* 0x00007300ff2e77ac */ /* 0x000e660008000a00 */
[----:B0-----:R-:W-:Y:S01]  /*106e20*/  ISETP.LT.AND P1, PT, R55, UR62, !P0 ;  /* 0x0000003e37007c0c */ /* 0x001fe2000c721270 */
[----:B------:R-:W0:Y:S01]  /*106e30*/  LDCU UR62, c[0x0][0x398] ;  /* 0x00007300ff3e77ac */ /* 0x000e220008000800 */
[----:B------:R-:W-:Y:S02]  /*106e40*/  ISETP.LT.AND P2, PT, R51, UR44, !P0 ;  /* 0x0000002c33007c0c */ /* 0x000fe4000c741270 */
[----:B------:R-:W-:Y:S01]  /*106e50*/  LOP3.LUT R27, R27, 0xfffffffd, RZ, 0xc0, !PT ;  /* 0xfffffffd1b1b7812 */ /* 0x000fe200078ec0ff */
[----:B------:R-:W-:Y:S01]  /*106e60*/  VIADD R60, R56, 0x43 ;  /* 0x00000043383c7836 */ /* 0x000fe20000000000 */
[----:B--2---:R-:W-:Y:S01]  /*106e70*/  ISETP.LT.AND P3, PT, R52, UR70, !P0 ;  /* 0x0000004634007c0c */ /* 0x004fe2000c761270 */
[----:B------:R-:W2:Y:S01]  /*106e80*/  LDCU UR44, c[0x0][0x398] ;  /* 0x00007300ff2c77ac */ /* 0x000ea20008000800 */
[----:B------:R-:W-:Y:S01]  /*106e90*/  LOP3.LUT R22, R22, 0xdfffffff, RZ, 0xc0, !PT ;  /* 0xdfffffff16167812 */ /* 0x000fe200078ec0ff */
[----:B------:R-:W0:Y:S04]  /*106ea0*/  LDCU UR70, c[0x0][0x398] ;  /* 0x00007300ff4677ac */ /* 0x000e280008000800 */
[----:B------:R-:W-:-:S02]  /*106eb0*/  @P1 LOP3.LUT R27, R27, 0x2, RZ, 0xfc, !PT ;  /* 0x000000021b1b1812 */ /* 0x000fc400078efcff */
[----:B------:R-:W-:Y:S01]  /*106ec0*/  ISETP.LT.AND P1, PT, R53, UR69, !P0 ;  /* 0x0000004535007c0c */ /* 0x000fe2000c721270 */
[----:B------:R-:W0:Y:S01]  /*106ed0*/  LDCU UR69, c[0x0][0x398] ;  /* 0x00007300ff4577ac */ /* 0x000e220008000800 */
[----:B------:R-:W-:Y:S02]  /*106ee0*/  @P2 LOP3.LUT R26, R26, 0x20000000, RZ, 0xfc, !PT ;  /* 0x200000001a1a2812 */ /* 0x000fe400078efcff */
[----:B------:R-:W-:Y:S01]  /*106ef0*/  ISETP.LT.AND P2, PT, R54, UR68, !P0 ;  /* 0x0000004436007c0c */ /* 0x000fe2000c741270 */
[----:B------:R-:W1:Y:S01]  /*106f00*/  LDCU UR68, c[0x0][0x398] ;  /* 0x00007300ff4477ac */ /* 0x000e620008000800 */
[----:B------:R-:W-:Y:S02]  /*106f10*/  LOP3.LUT R26, R26, 0x7fffffff, RZ, 0xc0, !PT ;  /* 0x7fffffff1a1a7812 */ /* 0x000fe400078ec0ff */
[----:B------:R-:W-:-:S05]  /*106f20*/  LOP3.LUT R27, R27, 0xfffffffe, RZ, 0xc0, !PT ;  /* 0xfffffffe1b1b7812 */ /* 0x000fca00078ec0ff */
        /* <DEDUP_REMOVED lines=9> */
[----:B----4-:R-:W-:Y:S02]  /*106fc0*/  ISETP.LT.AND P0, PT, R57, UR6, !P0 ;  /* 0x0000000639007c0c */ /* 0x010fe4000c701270 */
[----:B------:R-:W-:-:S04]  /*106fd0*/  LOP3.LUT R26, R26, 0xf7ffffff, RZ, 0xc0, !PT ;  /* 0xf7ffffff1a1a7812 */ /* 0x000fc800078ec0ff */
[----:B------:R-:W-:-:S04]  /*106fe0*/  @P1 LOP3.LUT R26, R26, 0x8000000, RZ, 0xfc, !PT ;  /* 0x080000001a1a1812 */ /* 0x000fc800078efcff */
[----:B------:R-:W-:-:S04]  /*106ff0*/  LOP3.LUT R26, R26, 0xfbffffff, RZ, 0xc0, !PT ;  /* 0xfbffffff1a1a7812 */ /* 0x000fc800078ec0ff */
[----:B------:R-:W-:Y:S02]  /*107000*/  @P0 LOP3.LUT R26, R26, 0x4000000, RZ, 0xfc, !PT ;  /* 0x040000001a1a0812 */ /* 0x000fe400078efcff */
[----:B------:R-:W-:Y:S02]  /*107010*/  ISETP.GE.AND P0, PT, R60, UR43, PT ;  /* 0x0000002b3c007c0c */ /* 0x000fe4000bf06270 */
[----:B------:R-:W-:Y:S01]  /*107020*/  LOP3.LUT R26, R26, 0xffdfffff, RZ, 0xc0, !PT ;  /* 0xffdfffff1a1a7812 */ /* 0x000fe200078ec0ff */
[----:B------:R-:W-:Y:S01]  /*107030*/  VIADD R60, R56, 0x42 ;  /* 0x00000042383c7836 */ /* 0x000fe20000000000 */
[----:B-1----:R-:W-:Y:S01]  /*107040*/  ISETP.LT.AND P1, PT, R51, UR46, !P0 ;  /* 0x0000002e33007c0c */ /* 0x002fe2000c721270 */
[----:B------:R-:W1:Y:S01]  /*107050*/  LDCU UR46, c[0x0][0x398] ;  /* 0x00007300ff2e77ac */ /* 0x000e620008000800 */
[----:B------:R-:W-:Y:S02]  /*107060*/  ISETP.LT.AND P3, PT, R55, UR67, !P0 ;  /* 0x0000004337007c0c */ /* 0x000fe4000c761270 */
[----:B------:R-:W-:Y:S01]  /*107070*/  ISETP.LT.AND P2, PT, R54, UR66, !P0 ;  /* 0x0000004236007c0c */ /* 0x000fe2000c741270 */
[----:B------:R-:W4:Y:S01]  /*107080*/  LDCU UR67, c[0x0][0x398] ;  /* 0x00007300ff4377ac */ /* 0x000f220008000800 */
        /* <DEDUP_REMOVED lines=19> */
[----:B------:R-:W-:Y:S02]  /*1071c0*/  LOP3.LUT R26, R26, 0xffefffff, RZ, 0xc0, !PT ;  /* 0xffefffff1a1a7812 */ /* 0x000fe400078ec0ff */
[----:B---3--:R-:W-:Y:S01]  /*1071d0*/  ISETP.LT.AND P0, PT, R57, UR7, !P0 ;  /* 0x0000000739007c0c */ /* 0x008fe2000c701270 */
[----:B------:R-:W3:Y:S01]  /*1071e0*/  LDCU.64 UR6, c[0x0][0x398] ;  /* 0x00007300ff0677ac */ /* 0x000ee20008000a00 */
[----:B------:R-:W-:-:S04]  /*1071f0*/  @P2 LOP3.LUT R26, R26, 0x100000, RZ, 0xfc, !PT ;  /* 0x001000001a1a2812 */ /* 0x000fc800078efcff */
[----:B------:R-:W-:-:S04]  /*107200*/  LOP3.LUT R26, R26, 0xfff7ffff, RZ, 0xc0, !PT ;  /* 0xfff7ffff1a1a7812 */ /* 0x000fc800078ec0ff */
[----:B------:R-:W-:-:S04]  /*107210*/  @P1 LOP3.LUT R26, R26, 0x80000, RZ, 0xfc, !PT ;  /* 0x000800001a1a1812 */ /* 0x000fc800078efcff */
[----:B------:R-:W-:-:S04]  /*107220*/  LOP3.LUT R26, R26, 0xfffbffff, RZ, 0xc0, !PT ;  /* 0xfffbffff1a1a7812 */ /* 0x000fc800078ec0ff */
[----:B------:R-:W-:Y:S02]  /*107230*/  @P0 LOP3.LUT R26, R26, 0x40000, RZ, 0xfc, !PT ;  /* 0x000400001a1a0812 */ /* 0x000fe400078efcff */
[----:B------:R-:W-:Y:S02]  /*107240*/  ISETP.GE.AND P0, PT, R60, UR45, PT ;  /* 0x0000002d3c007c0c */ /* 0x000fe4000bf06270 */
[----:B------:R-:W-:Y:S01]  /*107250*/  LOP3.LUT R26, R26, 0xffffdfff, RZ, 0xc0, !PT ;  /* 0xffffdfff1a1a7812 */ /* 0x000fe200078ec0ff */
[----:B------:R-:W-:Y:S01]  /*107260*/  VIADD R60, R56, 0x41 ;  /* 0x00000041383c7836 */ /* 0x000fe20000000000 */
[----:B---3--:R-:W-:Y:S01]  /*107270*/  ISETP.LT.AND P1, PT, R51, UR6, !P0 ;  /* 0x0000000633007c0c */ /* 0x008fe2000c721270 */
[----:B------:R-:W3:Y:S01]  /*107280*/  LDCU UR45, c[0x0][0x398] ;  /* 0x00007300ff2d77ac */ /* 0x000ee20008000800 */
[----:B------:R-:W-:Y:S02]  /*107290*/  ISETP.LT.AND P3, PT, R55, UR10, !P0 ;  /* 0x0000000a37007c0c */ /* 0x000fe4000c761270 */
        /* <DEDUP_REMOVED lines=25> */
[----:B------:R-:W-:-:S04]  /*107430*/  @P1 LOP3.LUT R26, R26, 0x800, RZ, 0xfc, !PT ;  /* 0x000008001a1a1812 */ /* 0x000fc800078efcff */
[----:B------:R-:W-:-:S04]  /*107440*/  LOP3.LUT R26, R26, 0xfffffbff, RZ, 0xc0, !PT ;  /* 0xfffffbff1a1a7812 */ /* 0x000fc800078ec0ff */
[----:B------:R-:W-:Y:S02]  /*107450*/  @P0 LOP3.LUT R26, R26, 0x400, RZ, 0xfc, !PT ;  /* 0x000004001a1a0812 */ /* 0x000fe400078efcff */
[----:B------:R-:W-:-:S04]  /*107460*/  ISETP.GE.AND P0, PT, R60, UR47, PT ;  /* 0x0000002f3c007c0c */ /* 0x000fc8000bf06270 */
[----:B0-----:R-:W-:Y:S02]  /*107470*/  ISETP.LT.AND P1, PT, R51, UR8, !P0 ;  /* 0x0000000833007c0c */ /* 0x001fe4000c721270 */
[----:B------:R-:W-:Y:S01]  /*107480*/  LOP3.LUT R26, R26, 0xffffffdf, RZ, 0xc0, !PT ;  /* 0xffffffdf1a1a7812 */ /* 0x000fe200078ec0ff */
[----:B------:R-:W-:Y:S01]  /*107490*/  VIADD R60, R56, 0x40 ;  /* 0x00000040383c7836 */ /* 0x000fe20000000000 */
[----:B------:R-:W-:Y:S01]  /*1074a0*/  ISETP.LT.AND P3, PT, R55, UR19, !P0 ;  /* 0x0000001337007c0c */ /* 0x000fe2000c761270 */
[----:B------:R-:W0:Y:S01]  /*1074b0*/  LDCU UR19, c[0x0][0x398] ;  /* 0x00007300ff1377ac */ /* 0x000e220008000800 */
[----:B------:R-:W-:Y:S01]  /*1074c0*/  ISETP.LT.AND P2, PT, R54, UR22, !P0 ;  /* 0x0000001636007c0c */ /* 0x000fe2000c741270 */
[----:B------:R-:W0:Y:S06]  /*1074d0*/  LDCU UR8, c[0x0][0x398] ;  /* 0x00007300ff0877ac */ /* 0x000e2c0008000800 */
[----:B------:R-:W-:-:S04]  /*1074e0*/  @P1 LOP3.LUT R26, R26, 0x20, RZ, 0xfc, !PT ;  /* 0x000000201a1a1812 */ /* 0x000fc800078efcff */
        /* <DEDUP_REMOVED lines=34> */
[----:B------:R-:W0:Y:S01]  /*107710*/  LDCU UR7, c[0x0][0x398] ;  /* 0x00007300ff0777ac */ /* 0x000e220008000800 */
[----:B------:R-:W-:-:S02]  /*107720*/  ISETP.LT.AND P1, PT, R53, UR26, !P0 ;  /* 0x0000001a35007c0c */ /* 0x000fc4000c721270 */
[----:B------:R-:W-:Y:S02]  /*107730*/  @P3 LOP3.LUT R26, R26, 0x2, RZ, 0xfc, !PT ;  /* 0x000000021a1a3812 */ /* 0x000fe400078efcff */
[----:B------:R-:W-:Y:S01]  /*107740*/  ISETP.LT.AND P3, PT, R52, UR27, !P0 ;  /* 0x0000001b34007c0c */ /* 0x000fe2000c761270 */
[----:B------:R-:W0:Y:S01]  /*107750*/  LDCU.64 UR26, c[0x0][0x398] ;  /* 0x00007300ff1a77ac */ /* 0x000e220008000a00 */
        /* <DEDUP_REMOVED lines=59> */
[----:B------:R-:W0:Y:S08]  /*107b10*/  LDCU UR21, c[0x0][0x398] ;  /* 0x00007300ff1577ac */ /* 0x000e300008000800 */
[----:B------:R-:W-:-:S04]  /*107b20*/  @P1 LOP3.LUT R25, R25, 0x2000, RZ, 0xfc, !PT ;  /* 0x0000200019191812 */ /* 0x000fc800078efcff */
        /* <DEDUP_REMOVED lines=58> */
[----:B------:R-:W0:Y:S01]  /*107ed0*/  LDCU.64 UR26, c[0x0][0x398] ;  /* 0x00007300ff1a77ac */ /* 0x000e220008000a00 */
        /* <DEDUP_REMOVED lines=33> */
[----:B---3--:R-:W-:Y:S02]  /*1080f0*/  ISETP.LT.AND P3, PT, R55, UR45, !P0 ;  /* 0x0000002d37007c0c */ /* 0x008fe4000c761270 */
[----:B-1----:R-:W-:Y:S01]  /*108100*/  ISETP.LT.AND P2, PT, R54, UR46, !P0 ;  /* 0x0000002e36007c0c */ /* 0x002fe2000c741270 */
[----:B------:R-:W1:Y:S01]  /*108110*/  LDCU UR34, c[0x0][0x398] ;  /* 0x00007300ff2277ac */ /* 0x000e620008000800 */
[----:B------:R-:W3:Y:S07]  /*108120*/  LDCU.64 UR46, c[0x0][0x398] ;  /* 0x00007300ff2e77ac */ /* 0x000eee0008000a00 */
[----:B------:R-:W-:-:S04]  /*108130*/  @P1 LOP3.LUT R24, R24, 0x200000, RZ, 0xfc, !PT ;  /* 0x0020000018181812 */ /* 0x000fc800078efcff */
[----:B------:R-:W-:-:S04]  /*108140*/  LOP3.LUT R24, R24, 0xfdffffff, RZ, 0xc0, !PT ;  /* 0xfdffffff18187812 */ /* 0x000fc800078ec0ff */
[----:B------:R-:W-:Y:S02]  /*108150*/  @P3 LOP3.LUT R24, R24, 0x2000000, RZ, 0xfc, !PT ;  /* 0x0200000018183812 */ /* 0x000fe400078efcff */
[----:B--2---:R-:W-:Y:S01]  /*108160*/  ISETP.LT.AND P1, PT, R53, UR44, !P0 ;  /* 0x0000002c35007c0c */ /* 0x004fe2000c721270 */
[----:B------:R-:W2:Y:S01]  /*108170*/  LDCU.64 UR44, c[0x0][0x398] ;  /* 0x00007300ff2c77ac */ /* 0x000ea20008000a00 */
        /* <DEDUP_REMOVED lines=30> */
[----:B------:R-:W0:Y:S03]  /*108360*/  LDCU.64 UR40, c[0x0][0x398] ;  /* 0x00007300ff2877ac */ /* 0x000e260008000a00 */
[----:B------:R-:W-:-:S04]  /*108370*/  LOP3.LUT R24, R24, 0xfffdffff, RZ, 0xc0, !PT ;  /* 0xfffdffff18187812 */ /* 0x000fc800078ec0ff */
[----:B------:R-:W-:Y:S02]  /*108380*/  @P3 LOP3.LUT R24, R24, 0x20000, RZ, 0xfc, !PT ;  /* 0x0002000018183812 */ /* 0x000fe400078efcff */
[----:B------:R-:W-:Y:S01]  /*108390*/  ISETP.LT.AND P1, PT, R53, UR49, !P0 ;  /* 0x0000003135007c0c */ /* 0x000fe2000c721270 */
[----:B------:R-:W1:Y:S01]  /*1083a0*/  LDCU UR49, c[0x0][0x398] ;  /* 0x00007300ff3177ac */ /* 0x000e620008000800 */
[----:B------:R-:W-:-:S04]  /*1083b0*/  LOP3.LUT R24, R24, 0xfffeffff, RZ, 0xc0, !PT ;  /* 0xfffeffff18187812 */ /* 0x000fc800078ec0ff */
[----:B------:R-:W-:Y:S02]  /*1083c0*/  @P2 LOP3.LUT R24, R24, 0x10000, RZ, 0xfc, !PT ;  /* 0x0001000018182812 */ /* 0x000fe400078efcff */
[----:B------:R-:W-:Y:S01]  /*1083d0*/  ISETP.LT.AND P3, PT, R52, UR55, !P0 ;  /* 0x0000003734007c0c */ /* 0x000fe2000c761270 */
[----:B------:R-:W1:Y:S01]  /*1083e0*/  LDCU.64 UR54, c[0x0][0x398] ;  /* 0x00007300ff3677ac */ /* 0x000e620008000a00 */
[----:B------:R-:W-:-:S04]  /*1083f0*/  LOP3.LUT R24, R24, 0xffff7fff, RZ, 0xc0, !PT ;  /* 0xffff7fff18187812 */ /* 0x000fc800078ec0ff */
[----:B------:R-:W-:Y:S02]  /*108400*/  @P1 LOP3.LUT R24, R24, 0x8000, RZ, 0xfc, !PT ;  /* 0x0000800018181812 */ /* 0x000fe400078efcff */
[----:B0-----:R-:W-:Y:S02]  /*108410*/  ISETP.LT.AND P2, PT, R59, UR48, !P0 ;  /* 0x000000303b007c0c */ /* 0x001fe4000c741270 */
[----:B------:R-:W-:-:S04]  /*108420*/  LOP3.LUT R24, R24, 0xffffbfff, RZ, 0xc0, !PT ;  /* 0xffffbfff18187812 */ /* 0x000fc800078ec0ff */
[----:B------:R-:W-:Y:S02]  /*108430*/  @P3 LOP3.LUT R24, R24, 0x4000, RZ, 0xfc, !PT ;  /* 0x0000400018183812 */ /* 0x000fe400078efcff */
[----:B------:R-:W-:Y:S01]  /*108440*/  ISETP.LT.AND P1, PT, R58, UR50, !P0 ;  /* 0x000000323a007c0c */ /* 0x000fe2000c721270 */
[----:B------:R-:W0:Y:S01]  /*108450*/  LDCU.64 UR50, c[0x0][0x398] ;  /* 0x00007300ff3277ac */ /* 0x000e220008000a00 */
[----:B------:R-:W-:-:S04]  /*108460*/  LOP3.LUT R24, R24, 0xffffefff, RZ, 0xc0, !PT ;  /* 0xffffefff18187812 */ /* 0x000fc800078ec0ff */
[----:B------:R-:W-:Y:S02]  /*108470*/  @P2 LOP3.LUT R24, R24, 0x1000, RZ, 0xfc, !PT ;  /* 0x0000100018182812 */ /* 0x000fe400078efcff */
[----:B-1----:R-:W-:Y:S01]  /*108480*/  ISETP.LT.AND P0, PT, R57, UR49, !P0 ;  /* 0x0000003139007c0c */ /* 0x002fe2000c701270 */
[----:B------:R-:W1:Y:S01]  /*108490*/  LDCU.64 UR48, c[0x0][0x398] ;  /* 0x00007300ff3077ac */ /* 0x000e620008000a00 */
[----:B------:R-:W-:-:S04]  /*1084a0*/  LOP3.LUT R24, R24, 0xfffff7ff, RZ, 0xc0, !PT ;  /* 0xfffff7ff18187812 */ /* 0x000fc800078ec0ff */
[----:B------:R-:W-:-:S04]  /*1084b0*/  @P1 LOP3.LUT R24, R24, 0x800, RZ, 0xfc, !PT ;  /* 0x0000080018181812 */ /* 0x000fc800078efcff */
[----:B------:R-:W-:-:S04]  /*1084c0*/  LOP3.LUT R24, R24, 0xfffffbff, RZ, 0xc0, !PT ;  /* 0xfffffbff18187812 */ /* 0x000fc800078ec0ff */
[----:B------:R-:W-:Y:S02]  /*1084d0*/  @P0 LOP3.LUT R24, R24, 0x400, RZ, 0xfc, !PT ;  /* 0x0000040018180812 */ /* 0x000fe400078efcff */
[----:B------:R-:W-:-:S04]  /*1084e0*/  ISETP.GE.AND P0, PT, R60, UR35, PT ;  /* 0x000000233c007c0c */ /* 0x000fc8000bf06270 */
[----:B------:R-:W-:Y:S02]  /*1084f0*/  ISETP.LT.AND P1, PT, R51, UR36, !P0 ;  /* 0x0000002433007c0c */ /* 0x000fe4000c721270 */
        /* <DEDUP_REMOVED lines=12> */
[----:B------:R-:W-:Y:S01]  /*1085c0*/  ISETP.LT.AND P3, PT, R52, UR75, !P0 ;  /* 0x0000004b34007c0c */ /* 0x000fe2000c761270 */
        /* <DEDUP_REMOVED lines=19> */
[----:B--2---:R-:W-:Y:S02]  /*108700*/  ISETP.LT.AND P2, PT, R51, UR44, !P0 ;  /* 0x0000002c33007c0c */ /* 0x004fe4000c741270 */
[----:B0-----:R-:W-:Y:S01]  /*108710*/  ISETP.LT.AND P1, PT, R55, UR77, !P0 ;  /* 0x0000004d37007c0c */ /* 0x001fe2000c721270 */
[----:B------:R-:W0:Y:S01]  /*108720*/  LDCU UR77, c[0x0][0x398] ;  /* 0x00007300ff4d77ac */ /* 0x000e220008000800 */
[----:B------:R-:W-:Y:S02]  /*108730*/  ISETP.LT.AND P3, PT, R54, UR26, !P0 ;  /* 0x0000001a36007c0c */ /* 0x000fe4000c761270 */
[----:B------:R-:W-:-:S07]  /*108740*/  LOP3.LUT R24, R24, 0xfffffffd, RZ, 0xc0, !PT ;  /* 0xfffffffd18187812 */ /* 0x000fce00078ec0ff */
[----:B------:R-:W-:Y:S02]  /*108750*/  @P2 LOP3.LUT R23, R23, 0x20000000, RZ, 0xfc, !PT ;  /* 0x2000000017172812 */ /* 0x000fe400078efcff */
[----:B------:R-:W-:Y:S02]  /*108760*/  ISETP.LT.AND P2, PT, R53, UR75, !P0 ;  /* 0x0000004b35007c0c */ /* 0x000fe4000c741270 */
[----:B------:R-:W-:Y:S02]  /*108770*/  @P1 LOP3.LUT R24, R24, 0x2, RZ, 0xfc, !PT ;  /* 0x0000000218181812 */ /* 0x000fe400078efcff */
[----:B------:R-:W-:Y:S02]  /*108780*/  ISETP.LT.AND P1, PT, R52, UR76, !P0 ;  /* 0x0000004c34007c0c */ /* 0x000fe4000c721270 */
[----:B------:R-:W-:Y:S02]  /*108790*/  LOP3.LUT R23, R23, 0x7fffffff, RZ, 0xc0, !PT ;  /* 0x7fffffff17177812 */ /* 0x000fe400078ec0ff */
[----:B------:R-:W-:-:S05]  /*1087a0*/  LOP3.LUT R24, R24, 0xfffffffe, RZ, 0xc0, !PT ;  /* 0xfffffffe18187812 */ /* 0x000fca00078ec0ff */
[----:B------:R-:W-:Y:S02]  /*1087b0*/  @P2 LOP3.LUT R23, R23, 0x80000000, RZ, 0xfc, !PT ;  /* 0x8000000017172812 */ /* 0x000fe400078efcff */
[----:B------:R-:W-:Y:S02]  /*1087c0*/  @P3 LOP3.LUT R24, R24, 0x1, RZ, 0xfc, !PT ;  /* 0x0000000118183812 */ /* 0x000fe400078efcff */
[----:B0-----:R-:W-:Y:S02]  /*1087d0*/  ISETP.LT.AND P3, PT, R59, UR77, !P0 ;  /* 0x0000004d3b007c0c */ /* 0x001fe4000c761270 */
[----:B------:R-:W-:-:S04]  /*1087e0*/  LOP3.LUT R23, R23, 0xbfffffff, RZ, 0xc0, !PT ;  /* 0xbfffffff17177812 */ /* 0x000fc800078ec0ff */
[----:B------:R-:W-:Y:S02]  /*1087f0*/  @P1 LOP3.LUT R23, R23, 0x40000000, RZ, 0xfc, !PT ;  /* 0x4000000017171812 */ /* 0x000fe400078efcff */
[----:B----4-:R-:W-:Y:S02]  /*108800*/  ISETP.LT.AND P2, PT, R58, UR67, !P0 ;  /* 0x000000433a007c0c */ /* 0x010fe4000c741270 */
[----:B------:R-:W-:-:S04]  /*108810*/  LOP3.LUT R23, R23, 0xefffffff, RZ, 0xc0, !PT ;  /* 0xefffffff17177812 */ /* 0x000fc800078ec0ff */
[----:B------:R-:W-:Y:S02]  /*108820*/  @P3 LOP3.LUT R23, R23, 0x10000000, RZ, 0xfc, !PT ;  /* 0x1000000017173812 */ /* 0x000fe400078efcff */
[----:B------:R-:W-:Y:S02]  /*108830*/  ISETP.LT.AND P1, PT, R57, UR66, !P0 ;  /* 0x0000004239007c0c */ /* 0x000fe4000c721270 */
[----:B------:R-:W-:Y:S02]  /*108840*/  LOP3.LUT R23, R23, 0xf7ffffff, RZ, 0xc0, !PT ;  /* 0xf7ffffff17177812 */ /* 0x000fe400078ec0ff */
[----:B------:R-:W-:Y:S02]  /*108850*/  ISETP.GE.AND P0, PT, R61, UR37, PT ;  /* 0x000000253d007c0c */ /* 0x000fe4000bf06270 */
[----:B------:R-:W-:Y:S02]  /*108860*/  @P2 LOP3.LUT R23, R23, 0x8000000, RZ, 0xfc, !PT ;  /* 0x0800000017172812 */ /* 0x000fe400078efcff */
[----:B---3--:R-:W-:-:S02]  /*108870*/  ISETP.LT.AND P2, PT, R51, UR46, !P0 ;  /* 0x0000002e33007c0c */ /* 0x008fc4000c741270 */
        /* <DEDUP_REMOVED lines=19> */
[----:B------:R-:W-:-:S03]  /*1089b0*/  VIADD R60, R56, 0x36 ;  /* 0x00000036383c7836 */ /* 0x000fc60000000000 */
        /* <DEDUP_REMOVED lines=61> */
[----:B------:R-:W-:-:S03]  /*108d90*/  ISETP.LT.AND P3, PT, R54, UR28, !P0 ;  /* 0x0000001c36007c0c */ /* 0x000fc6000c761270 */
[----:B------:R-:W-:Y:S02]  /*108da0*/  @P2 LOP3.LUT R22, R22, 0x20000000, RZ, 0xfc, !PT ;  /* 0x2000000016162812 */ /* 0x000fe400078efcff */
[----:B------:R-:W-:Y:S02]  /*108db0*/  ISETP.LT.AND P2, PT, R53, UR33, !P0 ;  /* 0x0000002135007c0c */ /* 0x000fe4000c741270 */
[----:B------:R-:W-:Y:S02]  /*108dc0*/  LOP3.LUT R23, R23, 0xfffffffd, RZ, 0xc0, !PT ;  /* 0xfffffffd17177812 */ /* 0x000fe400078ec0ff */
[----:B------:R-:W-:Y:S02]  /*108dd0*/  LOP3.LUT R22, R22, 0x7fffffff, RZ, 0xc0, !PT ;  /* 0x7fffffff16167812 */ /* 0x000fe400078ec0ff */
[----:B------:R-:W-:Y:S02]  /*108de0*/  @P1 LOP3.LUT R23, R23, 0x2, RZ, 0xfc, !PT ;  /* 0x0000000217171812 */ /* 0x000fe400078efcff */
[----:B------:R-:W-:-:S02]  /*108df0*/  ISETP.LT.AND P1, PT, R52, UR42, !P0 ;  /* 0x0000002a34007c0c */ /* 0x000fc4000c721270 */
[----:B------:R-:W-:-:S03]  /*108e00*/  LOP3.LUT R23, R23, 0xfffffffe, RZ, 0xc0, !PT ;  /* 0xfffffffe17177812 */ /* 0x000fc600078ec0ff */
[----:B------:R-:W-:Y:S02]  /*108e10*/  @P2 LOP3.LUT R22, R22, 0x80000000, RZ, 0xfc, !PT ;  /* 0x8000000016162812 */ /* 0x000fe400078efcff */
        /* <DEDUP_REMOVED lines=11> */
[----:B------:R-:W-:Y:S01]  /*108ed0*/  @P2 LOP3.LUT R22, R22, 0x8000000, RZ, 0xfc, !PT ;  /* 0x0800000016162812 */ /* 0x000fe200078efcff */
[----:B------:R-:W-:Y:S01]  /*108ee0*/  VIADD R60, R56, 0x32 ;  /* 0x00000032383c7836 */ /* 0x000fe20000000000 */
[----:B------:R-:W-:Y:S01]  /*108ef0*/  ISETP.LT.AND P2, PT, R51, UR48, !P0 ;  /* 0x0000003033007c0c */ /* 0x000fe2000c741270 */
[----:B------:R-:W2:Y:S01]  /*108f00*/  LDL.LU R61, [R1+0x5978] ;  /* 0x00597800013d7983 */ /* 0x000ea20000300800 */
        /* <DEDUP_REMOVED lines=23> */
[----:B------:R-:W-:Y:S01]  /*109080*/  @P2 LOP3.LUT R22, R22, 0x80000, RZ, 0xfc, !PT ;  /* 0x0008000016162812 */ /* 0x000fe200078efcff */
[----:B------:R-:W-:Y:S01]  /*109090*/  VIADD R56, R56, 0x31 ;  /* 0x0000003138387836 */ /* 0x000fe20000000000 */
[----:B------:R-:W-:Y:S01]  /*1090a0*/  ISETP.LT.AND P2, PT, R55, UR58, !P0 ;  /* 0x0000003a37007c0c */ /* 0x000fe2000c741270 */
[----:B------:R-:W3:Y:S01]  /*1090b0*/  LDL.LU R60, [R1+0x5974] ;  /* 0x00597400013c7983 */ /* 0x000ee20000300800 */
        /* <DEDUP_REMOVED lines=16> */
[----:B------:R-:W4:Y:S03]  /*1091c0*/  LDL.LU R59, [R1+0x5970] ;  /* 0x00597000013b7983 */ /* 0x000f260000300800 */
[----:B------:R-:W-:Y:S02]  /*1091d0*/  @P1 LOP3.LUT R22, R22, 0x2000, RZ, 0xfc, !PT ;  /* 0x0000200016161812 */ /* 0x000fe400078efcff */
[----:B------:R-:W-:-:S02]  /*1091e0*/  ISETP.LT.AND P2, PT, R58, UR60, !P0 ;  /* 0x0000003c3a007c0c */ /* 0x000fc4000c741270 */
[----:B------:R-:W-:Y:S01]  /*1091f0*/  LOP3.LUT R22, R22, 0xffffefff, RZ, 0xc0, !PT ;  /* 0xffffefff16167812 */ /* 0x000fe200078ec0ff */
[----:B------:R-:W4:Y:S03]  /*109200*/  LDL.LU R58, [R1+0x596c] ;  /* 0x00596c00013a7983 */ /* 0x000f260000300800 */
[----:B------:R-:W-:Y:S02]  /*109210*/  @P3 LOP3.LUT R22, R22, 0x1000, RZ, 0xfc, !PT ;  /* 0x0000100016163812 */ /* 0x000fe400078efcff */
[----:B------:R-:W-:Y:S02]  /*109220*/  ISETP.LT.AND P1, PT, R57, UR61, !P0 ;  /* 0x0000003d39007c0c */ /* 0x000fe4000c721270 */
[----:B------:R-:W-:Y:S01]  /*109230*/  LOP3.LUT R22, R22, 0xfffff7ff, RZ, 0xc0, !PT ;  /* 0xfffff7ff16167812 */ /* 0x000fe200078ec0ff */
[----:B------:R-:W4:Y:S01]  /*109240*/  LDL.LU R57, [R1+0x5968] ;  /* 0x0059680001397983 */ /* 0x000f220000300800 */
[----:B------:R-:W-:-:S02]  /*109250*/  ISETP.GE.AND P0, PT, R56, UR49, PT ;  /* 0x0000003138007c0c */ /* 0x000fc4000bf06270 */
[----:B------:R-:W-:Y:S01]  /*109260*/  @P2 LOP3.LUT R22, R22, 0x800, RZ, 0xfc, !PT ;  /* 0x0000080016162812 */ /* 0x000fe200078efcff */
[----:B------:R-:W4:Y:S01]  /*109270*/  LDL.LU R56, [R1+0x5964] ;  /* 0x0059640001387983 */ /* 0x000f220000300800 */
[----:B------:R-:W-:Y:S02]  /*109280*/  ISETP.LT.AND P2, PT, R55, UR71, !P0 ;  /* 0x0000004737007c0c */ /* 0x000fe4000c741270 */
[----:B------:R-:W-:Y:S01]  /*109290*/  LOP3.LUT R22, R22, 0xfffffbff, RZ, 0xc0, !PT ;  /* 0xfffffbff16167812 */ /* 0x000fe200078ec0ff */
[----:B------:R-:W4:Y:S03]  /*1092a0*/  LDL.LU R55, [R1+0x5960] ;  /* 0x0059600001377983 */ /* 0x000f260000300800 */
[----:B------:R-:W-:Y:S02]  /*1092b0*/  @P1 LOP3.LUT R22, R22, 0x400, RZ, 0xfc, !PT ;  /* 0x0000040016161812 */ /* 0x000fe400078efcff */
[----:B------:R-:W-:-:S02]  /*1092c0*/  ISETP.LT.AND P1, PT, R54, UR72, !P0 ;  /* 0x0000004836007c0c */ /* 0x000fc4000c721270 */
[----:B------:R-:W-:Y:S01]  /*1092d0*/  LOP3.LUT R22, R22, 0xfffffdff, RZ, 0xc0, !PT ;  /* 0xfffffdff16167812 */ /* 0x000fe200078ec0ff */
[----:B------:R-:W4:Y:S03]  /*1092e0*/  LDL.LU R54, [R1+0x595c] ;  /* 0x00595c0001367983 */ /* 0x000f260000300800 */
[----:B------:R-:W-:-:S04]  /*1092f0*/  @P2 LOP3.LUT R22, R22, 0x200, RZ, 0xfc, !PT ;  /* 0x0000020016162812 */ /* 0x000fc800078efcff */
[----:B------:R-:W-:Y:S02]  /*109300*/  LOP3.LUT R22, R22, 0xfffffeff, RZ, 0xc0, !PT ;  /* 0xfffffeff16167812 */ /* 0x000fe400078ec0ff */
[----:B------:R-:W-:Y:S02]  /*109310*/  ISETP.LT.AND P3, PT, R53, UR73, !P0 ;  /* 0x0000004935007c0c */ /* 0x000fe4000c761270 */
[----:B------:R-:W4:Y:S01]  /*109320*/  LDL.LU R53, [R1+0x5958] ;  /* 0x0059580001357983 */ /* 0x000f220000300800 */
[----:B------:R-:W-:Y:S02]  /*109330*/  ISETP.LT.AND P2, PT, R52, UR74, !P0 ;  /* 0x0000004a34007c0c */ /* 0x000fe4000c741270 */
[----:B------:R-:W-:Y:S01]  /*109340*/  @P1 LOP3.LUT R22, R22, 0x100, RZ, 0xfc, !PT ;  /* 0x0000010016161812 */ /* 0x000fe200078efcff */
[----:B------:R-:W4:Y:S01]  /*109350*/  LDL.LU R52, [R1+0x5954] ;  /* 0x0059540001347983 */ /* 0x000f220000300800 */
[----:B-1----:R-:W-:-:S03]  /*109360*/  ISETP.LT.AND P1, PT, R51, UR34, !P0 ;  /* 0x0000002233007c0c */ /* 0x002fc6000c721270 */
[----:B------:R-:W4:Y:S01]  /*109370*/  LDL.LU R51, [R1+0x5950] ;  /* 0x0059500001337983 */ /* 0x000f220000300800 */
[----:B------:R-:W-:-:S04]  /*109380*/  LOP3.LUT R22, R22, 0xffffff7f, RZ, 0xc0, !PT ;  /* 0xffffff7f16167812 */ /* 0x000fc800078ec0ff */
[----:B------:R-:W-:-:S04]  /*109390*/  @P3 LOP3.LUT R22, R22, 0x80, RZ, 0xfc, !PT ;  /* 0x0000008016163812 */ /* 0x000fc800078efcff */
[----:B------:R-:W-:-:S04]  /*1093a0*/  LOP3.LUT R22, R22, 0xffffffdf, RZ, 0xc0, !PT ;  /* 0xffffffdf16167812 */ /* 0x000fc800078ec0ff */
[----:B------:R-:W-:-:S04]  /*1093b0*/  LOP3.LUT R22, R22, 0xffffffbf, RZ, 0xc0, !PT ;  /* 0xffffffbf16167812 */ /* 0x000fc800078ec0ff */
[----:B------:R-:W-:-:S04]  /*1093c0*/  @P2 LOP3.LUT R22, R22, 0x40, RZ, 0xfc, !PT ;  /* 0x0000004016162812 */ /* 0x000fc800078efcff */
[----:B------:R-:W-:-:S05]  /*1093d0*/  @P1 LOP3.LUT R22, R22, 0x20, RZ, 0xfc, !PT ;  /* 0x0000002016161812 */ /* 0x000fca00078efcff */
[----:B------:R0:W-:Y:S01]  /*1093e0*/  STL [R1+0x5ad8], R22 ;  /* 0x005ad81601007387 */ /* 0x0001e20000100800 */
[----:B------:R-:W1:Y:S01]  /*1093f0*/  LDCU UR6, c[0x0][0x3b8] ;  /* 0x00007700ff0677ac */ /* 0x000e620008000800 */
[----:B------:R-:W1:Y:S01]  /*109400*/  LDCU UR11, c[0x0][0x398] ;  /* 0x00007300ff0b77ac */ /* 0x000e620008000800 */
[----:B------:R-:W1:Y:S01]  /*109410*/  LDCU UR10, c[0x0][0x398] ;  /* 0x00007300ff0a77ac */ /* 0x000e620008000800 */
[----:B0-----:R-:W4:Y:S01]  /*109420*/  LDL.LU R22, [R1+0x1604] ;  /* 0x0016040001167983 */ /* 0x001f220000300800 */
[----:B------:R-:W0:Y:S03]  /*109430*/  LDCU UR8, c[0x0][0x398] ;  /* 0x00007300ff0877ac */ /* 0x000e260008000800 */
[----:B------:R1:W-:Y:S01]  /*109440*/  STL [R1+0x59fc], R17 ;  /* 0x0059fc1101007387 */ /* 0x0003e20000100800 */
[----:B------:R-:W0:Y:S01]  /*109450*/  LDCU UR74, c[0x0][0x398] ;  /* 0x00007300ff4a77ac */ /* 0x000e220008000800 */
[----:B------:R-:W0:Y:S02]  /*109460*/  LDCU UR9, c[0x0][0x398] ;  /* 0x00007300ff0977ac */ /* 0x000e240008000800 */
[----:B-1----:R-:W4:Y:S01]  /*109470*/  LDL.LU R17, [R1+0x1600] ;  /* 0x0016000001117983 */ /* 0x002f220000300800 */
[----:B------:R-:W1:Y:S03]  /*109480*/  LDCU UR60, c[0x0][0x398] ;  /* 0x00007300ff3c77ac */ /* 0x000e660008000800 */
        /* <DEDUP_REMOVED lines=15> */
[----:B0-----:R-:W4:Y:S01]  /*109580*/  LDL.LU R19, [R1] ;  /* 0x0000000001137983 */ /* 0x001f220000300800 */
[----:B------:R-:W0:Y:S03]  /*109590*/  LDCU UR27, c[0x0][0x398] ;  /* 0x00007300ff1b77ac */ /* 0x000e260008000800 */
[----:B--2---:R2:W-:Y:S01]  /*1095a0*/  STL [R1+0x59ec], R61 ;  /* 0x0059ec3d01007387 */ /* 0x0045e20000100800 */
[----:B------:R-:W0:Y:S01]  /*1095b0*/  LDCU UR30, c[0x0][0x398] ;  /* 0x00007300ff1e77ac */ /* 0x000e220008000800 */
[----:B------:R-:W0:Y:S02]  /*1095c0*/  LDCU UR31, c[0x0][0x398] ;  /* 0x00007300ff1f77ac */ /* 0x000e240008000800 */
[----:B--2---:R-:W2:Y:S01]  /*1095d0*/  LDL.LU R61, [R1+0x160c] ;  /* 0x00160c00013d7983 */ /* 0x004ea20000300800 */
[----:B------:R-:W0:Y:S03]  /*1095e0*/  LDCU UR32, c[0x0][0x398] ;  /* 0x00007300ff2077ac */ /* 0x000e260008000800 */
[----:B---3--:R3:W-:Y:S01]  /*1095f0*/  STL [R1+0x59e8], R60 ;  /* 0x0059e83c01007387 */ /* 0x0087e20000100800 */
[----:B------:R-:W0:Y:S01]  /*109600*/  LDCU UR62, c[0x0][0x398] ;  /* 0x00007300ff3e77ac */ /* 0x000e220008000800 */
[----:B------:R-:W0:Y:S01]  /*109610*/  LDCU UR63, c[0x0][0x398] ;  /* 0x00007300ff3f77ac */ /* 0x000e220008000800 */
[----:B------:R-:W0:Y:S01]  /*109620*/  LDCU UR16, c[0x0][0x398] ;  /* 0x00007300ff1077ac */ /* 0x000e220008000800 */
[----:B---3--:R-:W2:Y:S01]  /*109630*/  LDL.LU R60, [R1+0x1608] ;  /* 0x00160800013c7983 */ /* 0x008ea20000300800 */
[----:B------:R-:W3:Y:S03]  /*109640*/  LDCU UR17, c[0x0][0x398] ;  /* 0x00007300ff1177ac */ /* 0x000ee60008000800 */
[----:B----4-:R-:W-:Y:S01]  /*109650*/  STL [R1+0x59e4], R59 ;  /* 0x0059e43b01007387 */ /* 0x010fe20000100800 */
[----:B------:R-:W4:Y:S03]  /*109660*/  LDCU UR23, c[0x0][0x398] ;  /* 0x00007300ff1777ac */ /* 0x000f260008000800 */
[----:B------:R0:W-:Y:S01]  /*109670*/  STL [R1+0x59e0], R58 ;  /* 0x0059e03a01007387 */ /* 0x0001e20000100800 */
[----:B------:R-:W1:Y:S01]  /*109680*/  LDCU UR33, c[0x0][0x398] ;  /* 0x00007300ff2177ac */ /* 0x000e620008000800 */
[----:B------:R-:W1:Y:S02]  /*109690*/  LDCU UR34, c[0x0][0x398] ;  /* 0x00007300ff2277ac */ /* 0x000e640008000800 */
[----:B0-----:R-:W3:Y:S01]  /*1096a0*/  LDL.LU R58, [R1+0x15d4] ;  /* 0x0015d400013a7983 */ /* 0x001ee20000300800 */
[----:B------:R-:W0:Y:S03]  /*1096b0*/  LDCU UR72, c[0x0][0x398] ;  /* 0x00007300ff4877ac */ /* 0x000e260008000800 */
[----:B------:R1:W-:Y:S01]  /*1096c0*/  STL [R1+0x59dc], R57 ;  /* 0x0059dc3901007387 */ /* 0x0003e20000100800 */
[----:B------:R-:W0:Y:S01]  /*1096d0*/  LDCU UR73, c[0x0][0x398] ;  /* 0x00007300ff4977ac */ /* 0x000e220008000800 */
[----:B------:R-:W0:Y:S01]  /*1096e0*/  LDCU UR24, c[0x0][0x398] ;  /* 0x00007300ff1877ac */ /* 0x000e220008000800 */
[----:B------:R-:W0:Y:S01]  /*1096f0*/  LDCU UR12, c[0x0][0x398] ;  /* 0x00007300ff0c77ac */ /* 0x000e220008000800 */
[----:B-1----:R-:W3:Y:S01]  /*109700*/  LDL.LU R57, [R1+0x15d0] ;  /* 0x0015d00001397983 */ /* 0x002ee20000300800 */
[----:B------:R-:W1:Y:S03]  /*109710*/  LDCU UR13, c[0x0][0x398] ;  /* 0x00007300ff0d77ac */ /* 0x000e660008000800 */
        /* <DEDUP_REMOVED lines=35> */
[----:B------:R-:W0:Y:S02]  /*109950*/  LDCU UR38, c[0x0][0x398] ;  /* 0x00007300ff2677ac */ /* 0x000e240008000800 */
[----:B-1----:R-:W3:Y:S01]  /*109960*/  LDL.LU R43, [R1+0x15e4] ;  /* 0x0015e400012b7983 */ /* 0x002ee20000300800 */
[----:B------:R-:W1:Y:S03]  /*109970*/  LDCU UR39, c[0x0][0x398] ;  /* 0x00007300ff2777ac */ /* 0x000e660008000800 */
[----:B------:R0:W-:Y:S01]  /*109980*/  STL [R1+0x59a0], R42 ;  /* 0x0059a02a01007387 */ /* 0x0001e20000100800 */
[----:B------:R-:W1:Y:S01]  /*109990*/  LDCU UR44, c[0x0][0x398] ;  /* 0x00007300ff2c77ac */ /* 0x000e620008000800 */
[----:B------:R-:W1:Y:S01]  /*1099a0*/  LDCU UR45, c[0x0][0x398] ;  /* 0x00007300ff2d77ac */ /* 0x000e620008000800 */
[----:B------:R-:W1:Y:S01]  /*1099b0*/  LDCU UR46, c[0x0][0x398] ;  /* 0x00007300ff2e77ac */ /* 0x000e620008000800 */
[----:B0-----:R-:W3:Y:S01]  /*1099c0*/  LDL.LU R42, [R1+0x15e0] ;  /* 0x0015e000012a7983 */ /* 0x001ee20000300800 */
        /* <DEDUP_REMOVED lines=33> */
[----:B------:R0:W-:Y:S02]  /*109be0*/  STL [R1+0x5950], R20 ;  /* 0x0059501401007387 */ /* 0x0001e40000100800 */
[----:B0-----:R-:W-:-:S02]  /*109bf0*/  F2FP.SATFINITE.E4M3.F32.PACK_AB_MERGE_C R20, R22, R17, RZ ;  /* 0x000000111614723e */ /* 0x001fc400048070ff */
[----:B------:R-:W4:Y:S04]  /*109c00*/  LDL.LU R17, [R1+0x15d8] ;  /* 0x0015d80001117983 */ /* 0x000f280000300800 */
[----:B------:R-:W4:Y:S04]  /*109c10*/  LDL.LU R22, [R1+0x15dc] ;  /* 0x0015dc0001167983 */ /* 0x000f280000300800 */
[----:B------:R0:W-:Y:S01]  /*109c20*/  STL [R1+0x53d0], R20 ;  /* 0x0053d01401007387 */ /* 0x0001e20000100800 */
[----:B------:R-:W-:Y:S01]  /*109c30*/  F2FP.SATFINITE.E4M3.F32.PACK_AB_MERGE_C R18, R21, R18, RZ ;  /* 0x000000121512723e */ /* 0x000fe200048070ff */
[----:B0-----:R-:W-:Y:S01]  /*109c40*/  VIADD R20, R19, UR6 ;  /* 0x0000000613147c36 */ /* 0x001fe20008000000 */
[----:B------:R-:W0:Y:S01]  /*109c50*/  LDCU UR6, c[0x0][0x3b8] ;  /* 0x00007700ff0677ac */ /* 0x000e220008000800 */
[----:B--2---:R-:W-:-:S05]  /*109c60*/  F2FP.SATFINITE.E4M3.F32.PACK_AB_MERGE_C R23, R61, R60, RZ ;  /* 0x0000003c3d17723e */ /* 0x004fca00048070ff */
        /* <DEDUP_REMOVED lines=8> */
[----:B------:R-:W2:Y:S01]  /*109cf0*/  LDL.LU R50, [R1+0x15b8] ;  /* 0x0015b80001327983 */ /* 0x000ea20000300800 */
[----:B------:R-:W-:-:S03]  /*109d00*/  SHF.R.S32.HI R21, RZ, 0x1f, R20 ;  /* 0x0000001fff157819 */ /* 0x000fc60000011414 */
[----:B------:R-:W2:Y:S01]  /*109d10*/  LDL.LU R51, [R1+0x15bc] ;  /* 0x0015bc0001337983 */ /* 0x000ea20000300800 */
[----:B0-----:R-:W-:-:S03]  /*109d20*/  IADD3 R18, P1, PT, R20, R3, RZ ;  /* 0x0000000314127210 */ /* 0x001fc60007f3e0ff */
[----:B------:R-:W2:Y:S04]  /*109d30*/  LDL.LU R52, [R1+0x15a0] ;  /* 0x0015a00001347983 */ /* 0x000ea80000300800 */
[----:B------:R-:W2:Y:S01]  /*109d40*/  LDL.LU R53, [R1+0x15a4] ;  /* 0x0015a40001357983 */ /* 0x000ea20000300800 */
[----:B------:R-:W-:-:S03]  /*109d50*/  IMAD.X R19, R21, 0x1, R4, P1 ;  /* 0x0000000115137824 */ /* 0x000fc600008e0604 */
[----:B------:R-:W2:Y:S04]  /*109d60*/  LDL.LU R54, [R1+0x15a8] ;  /* 0x0015a80001367983 */ /* 0x000ea80000300800 */
[----:B------:R-:W2:Y:S04]  /*109d70*/  LDL.LU R59, [R1+0x15ac] ;  /* 0x0015ac00013b7983 */ /* 0x000ea80000300800 */
[----:B------:R-:W2:Y:S04]  /*109d80*/  LDL.LU R60, [R1+0x1590] ;  /* 0x00159000013c7983 */ /* 0x000ea80000300800 */
[----:B------:R-:W2:Y:S04]  /*109d90*/  LDL.LU R61, [R1+0x1594] ;  /* 0x00159400013d7983 */ /* 0x000ea80000300800 */
[----:B------:R0:W-:Y:S01]  /*109da0*/  STL.64 [R1+0x5068], R18 ;  /* 0x0050681201007387 */ /* 0x0001e20000100a00 */
[----:B------:R-:W-:-:S03]  /*109db0*/  IADD3 R24, P1, PT, R20, R0, RZ ;  /* 0x0000000014187210 */ /* 0x000fc60007f3e0ff */
[----:B0-----:R-:W2:Y:S04]  /*109dc0*/  LDL.LU R19, [R1+0x1598] ;  /* 0x0015980001137983 */ /* 0x001ea80000300800 */
[----:B------:R-:W2:Y:S01]  /*109dd0*/  LDL.LU R18, [R1+0x159c] ;  /* 0x00159c0001127983 */ /* 0x000ea20000300800 */
[----:B------:R-:W-:Y:S01]  /*109de0*/  IMAD.X R25, R21, 0x1, R2, P1 ;  /* 0x0000000115197824 */ /* 0x000fe200008e0602 */
[----:B---3--:R-:W-:Y:S02]  /*109df0*/  F2FP.SATFINITE.E4M3.F32.PACK_AB_MERGE_C R23, R43, R42, RZ ;  /* 0x0000002a2b17723e */ /* 0x008fe400048070ff */
[----:B----4-:R-:W-:-:S05]  /*109e00*/  F2FP.SATFINITE.E4M3.F32.PACK_AB_MERGE_C R26, R41, R40, RZ ;  /* 0x00000028291a723e */ /* 0x010fca00048070ff */
[----:B------:R0:W-:Y:S04]  /*109e10*/  STL [R1+0x53b4], R26 ;  /* 0x0053b41a01007387 */ /* 0x0001e80000100800 */
[----:B------:R3:W-:Y:S04]  /*109e20*/  STL [R1+0x5388], R23 ;  /* 0x0053881701007387 */ /* 0x0007e80000100800 */
[----:B------:R4:W-:Y:S01]  /*109e30*/  STL.64 [R1+0x5060], R24 ;  /* 0x0050601801007387 */ /* 0x0009e20000100a00 */
[----:B0-----:R-:W-:Y:S02]  /*109e40*/  F2FP.SATFINITE.E4M3.F32.PACK_AB_MERGE_C R26, R56, R55, RZ ;  /* 0x00000037381a723e */ /* 0x001fe400048070ff */
[----:B---3--:R-:W-:-:S03]  /*109e50*/  F2FP.SATFINITE.E4M3.F32.PACK_AB_MERGE_C R23, R58, R57, RZ ;  /* 0x000000393a17723e */ /* 0x008fc600048070ff */
[----:B------:R-:W-:Y:S04]  /*109e60*/  STL [R1+0x5394], R26 ;  /* 0x0053941a01007387 */ /* 0x000fe80000100800 */
[----:B------:R-:W-:Y:S01]  /*109e70*/  STL [R1+0x536c], R23 ;  /* 0x00536c1701007387 */ /* 0x000fe20000100800 */
[----:B----4-:R-:W-:-:S03]  /*109e80*/  IADD3 R24, P1, PT, R20, R13, RZ ;  /* 0x0000000d14187210 */ /* 0x010fc60007f3e0ff */
[----:B------:R-:W3:Y:S02]  /*109e90*/  LDL.LU R55, [R1+0x1580] ;  /* 0x0015800001377983 */ /* 0x000ee40000300800 */
[----:B------:R-:W-:Y:S02]  /*109ea0*/  IMAD.X R25, R21, 0x1, R15, P1 ;  /* 0x0000000115197824 */ /* 0x000fe400008e060f */
[----:B------:R-:W3:Y:S04]  /*109eb0*/  LDL.LU R56, [R1+0x1584] ;  /* 0x0015840001387983 */ /* 0x000ee80000300800 */
[----:B------:R-:W-:Y:S01]  /*109ec0*/  STL.64 [R1+0x5058], R24 ;  /* 0x0050581801007387 */ /* 0x000fe20000100a00 */
[----:B------:R-:W-:-:S05]  /*109ed0*/  F2FP.SATFINITE.E4M3.F32.PACK_AB_MERGE_C R17, R22, R17, RZ ;  /* 0x000000111611723e */ /* 0x000fca00048070ff */
[----:B------:R0:W-:Y:S04]  /*109ee0*/  STL [R1+0x53f8], R17 ;  /* 0x0053f81101007387 */ /* 0x0001e80000100800 */
[----:B------:R-:W4:Y:S04]  /*109ef0*/  LDL.LU R57, [R1+0x1588] ;  /* 0x0015880001397983 */ /* 0x000f280000300800 */
[----:B------:R-:W4:Y:S04]  /*109f00*/  LDL.LU R58, [R1+0x158c] ;  /* 0x00158c00013a7983 */ /* 0x000f280000300800 */
[----:B0-----:R-:W4:Y:S04]  /*109f10*/  LDL.LU R17, [R1+0x1570] ;  /* 0x0015700001117983 */ /* 0x001f280000300800 */
[----:B------:R-:W4:Y:S01]  /*109f20*/  LDL.LU R22, [R1+0x1574] ;  /* 0x0015740001167983 */ /* 0x000f220000300800 */
[----:B------:R-:W-:-:S05]  /*109f30*/  IADD3 R24, P1, PT, R20, R5, RZ ;  /* 0x0000000514187210 */ /* 0x000fca0007f3e0ff */
[----:B------:R-:W-:Y:S01]  /*109f40*/  IMAD.X R25, R21, 0x1, R6, P1 ;  /* 0x0000000115197824 */ /* 0x000fe200008e0606 */
[----:B--2---:R-:W-:-:S05]  /*109f50*/  F2FP.SATFINITE.E4M3.F32.PACK_AB_MERGE_C R23, R45, R44, RZ ;  /* 0x0000002c2d17723e */ /* 0x004fca00048070ff */
[----:B------:R-:W-:Y:S04]  /*109f60*/  STL [R1+0x5354], R23 ;  /* 0x0053541701007387 */ /* 0x000fe80000100800 */
[----:B------:R0:W-:Y:S01]  /*109f70*/  STL.64 [R1+0x5050], R24 ;  /* 0x0050501801007387 */ /* 0x0001e20000100a00 */
[----:B------:R-:W-:Y:S02]  /*109f80*/  F2FP.SATFINITE.E4M3.F32.PACK_AB_MERGE_C R26, R47, R46, RZ ;  /* 0x0000002e2f1a723e */ /* 0x000fe400048070ff */
[----:B0-----:R-:W-:Y:S02]  /*109f90*/  IADD3 R24, P1, PT, R20, R14, RZ ;  /* 0x0000000e14187210 */ /* 0x001fe40007f3e0ff */
[----:B------:R-:W-:-:S03]  /*109fa0*/  F2FP.SATFINITE.E4M3.F32.PACK_AB_MERGE_C R23, R49, R48, RZ ;  /* 0x000000303117723e */ /* 0x000fc600048070ff */
[----:B------:R-:W-:Y:S01]  /*109fb0*/  IMAD.X R25, R21, 0x1, R16, P1 ;  /* 0x0000000115197824 */ /* 0x000fe200008e0610 */
[----:B------:R0:W-:Y:S04]  /*109fc0*/  STL [R1+0x5358], R26 ;  /* 0x0053581a01007387 */ /* 0x0001e80000100800 */
[----:B------:R2:W-:Y:S04]  /*109fd0*/  STL [R1+0x5334], R23 ;  /* 0x0053341701007387 */ /* 0x0005e80000100800 */
[----:B------:R1:W-:Y:S01]  /*109fe0*/  STL.64 [R1+0x5048], R24 ;  /* 0x0050481801007387 */ /* 0x0003e20000100a00 */
[----:B0-----:R-:W-:-:S02]  /*109ff0*/  F2FP.SATFINITE.E4M3.F32.PACK_AB_MERGE_C R26, R51, R50, RZ ;  /* 0x00000032331a723e */ /* 0x001fc400048070ff */
[----:B--2---:R-:W-:Y:S02]  /*10a000*/  F2FP.SATFINITE.E4M3.F32.PACK_AB_MERGE_C R23, R53, R52, RZ ;  /* 0x000000343517723e */ /* 0x004fe400048070ff */
[----:B-1----:R-:W-:Y:S01]  /*10a010*/  IADD3 R24, P1, PT, R20, R7, RZ ;  /* 0x0000000714187210 */ /* 0x002fe20007f3e0ff */
[----:B------:R0:W-:Y:S04]  /*10a020*/  STL [R1+0x5338], R26 ;  /* 0x0053381a01007387 */ /* 0x0001e80000100800 */
[----:B------:R-:W-:Y:S01]  /*10a030*/  IMAD.X R25, R21, 0x1, R8, P1 ;  /* 0x0000000115197824 */ /* 0x000fe200008e0608 */
[----:B------:R1:W-:Y:S04]  /*10a040*/  STL [R1+0x5314], R23 ;  /* 0x0053141701007387 */ /* 0x0003e80000100800 */
[----:B------:R2:W-:Y:S01]  /*10a050*/  STL.64 [R1+0x5040], R24 ;  /* 0x0050401801007387 */ /* 0x0005e20000100a00 */
[----:B0-----:R-:W-:-:S02]  /*10a060*/  F2FP.SATFINITE.E4M3.F32.PACK_AB_MERGE_C R26, R59, R54, RZ ;  /* 0x000000363b1a723e */ /* 0x001fc400048070ff */
[----:B-1----:R-:W-:-:S03]  /*10a070*/  F2FP.SATFINITE.E4M3.F32.PACK_AB_MERGE_C R23, R61, R60, RZ ;  /* 0x0000003c3d17723e */ /* 0x002fc600048070ff */
[----:B------:R-:W-:Y:S01]  /*10a080*/  STL [R1+0x531c], R26 ;  /* 0x00531c1a01007387 */ /* 0x000fe20000100800 */
[----:B--2---:R-:W-:-:S03]  /*10a090*/  IADD3 R24, P1, PT, R20, R9, RZ ;  /* 0x0000000914187210 */ /* 0x004fc60007f3e0ff */
[----:B------:R0:W-:Y:S02]  /*10a0a0*/  STL [R1+0x52f4], R23 ;  /* 0x0052f41701007387 */ /* 0x0001e40000100800 */
[----:B------:R-:W-:Y:S01]  /*10a0b0*/  IMAD.X R25, R21, 0x1, R11, P1 ;  /* 0x0000000115197824 */ /* 0x000fe200008e060b */
[----:B0-----:R-:W-:-:S04]  /*10a0c0*/  F2FP.SATFINITE.E4M3.F32.PACK_AB_MERGE_C R23, R18, R19, RZ ;  /* 0x000000131217723e */ /* 0x001fc800048070ff */
[----:B------:R-:W-:Y:S01]  /*10a0d0*/  STL.64 [R1+0x5038], R24 ;  /* 0x0050381801007387 */ /* 0x000fe20000100a00 */
[----:B------:R-:W-:-:S03]  /*10a0e0*/  IADD3 R18, P1, PT, R20, R10, RZ ;  /* 0x0000000a14127210 */ /* 0x000fc60007f3e0ff */
[----:B------:R-:W-:Y:S04]  /*10a0f0*/  STL [R1+0x5404], R23 ;  /* 0x0054041701007387 */ /* 0x000fe80000100800 */
[----:B------:R-:W2:Y:S01]  /*10a100*/  LDL.LU R60, [R1+0x1578] ;  /* 0x00157800013c7983 */ /* 0x000ea20000300800 */
[----:B------:R-:W-:-:S03]  /*10a110*/  IMAD.X R19, R21, 0x1, R12, P1 ;  /* 0x0000000115137824 */ /* 0x000fc600008e060c */
[----:B------:R-:W2:Y:S04]  /*10a120*/  LDL.LU R61, [R1+0x157c] ;  /* 0x00157c00013d7983 */ /* 0x000ea80000300800 */
[----:B------:R-:W2:Y:S04]  /*10a130*/  LDL.LU R43, [R1+0x1560] ;  /* 0x00156000012b7983 */ /* 0x000ea80000300800 */
[----:B------:R0:W-:Y:S04]  /*10a140*/  STL.64 [R1+0x5030], R18 ;  /* 0x0050301201007387 */ /* 0x0001e80000100a00 */
[----:B------:R-:W2:Y:S04]  /*10a150*/  LDL.LU R44, [R1+0x1564] ;  /* 0x00156400012c7983 */ /* 0x000ea80000300800 */
[----:B------:R-:W2:Y:S04]  /*10a160*/  LDL.LU R59, [R1+0x1568] ;  /* 0x00156800013b7983 */ /* 0x000ea80000300800 */
[----:B0-----:R-:W2:Y:S04]  /*10a170*/  LDL.LU R19, [R1+0x156c] ;  /* 0x00156c0001137983 */ /* 0x001ea80000300800 */
[----:B------:R-:W2:Y:S04]  /*10a180*/  LDL.LU R18, [R1+0x1550] ;  /* 0x0015500001127983 */ /* 0x000ea80000300800 */
[----:B------:R-:W2:Y:S01]  /*10a190*/  LDL.LU R21, [R1+0x1554] ;  /* 0x0015540001157983 */ /* 0x000ea20000300800 */
[----:B---3--:R-:W-:-:S05]  /*10a1a0*/  F2FP.SATFINITE.E4M3.F32.PACK_AB_MERGE_C R24, R56, R55, RZ ;  /* 0x000000373818723e */ /* 0x008fca00048070ff */
[----:B------:R-:W-:Y:S01]  /*10a1b0*/  STL [R1+0x52dc], R24 ;  /* 0x0052dc1801007387 */ /* 0x000fe20000100800 */
[----:B----4-:R-:W-:-:S05]  /*10a1c0*/  F2FP.SATFINITE.E4M3.F32.PACK_AB_MERGE_C R23, R58, R57, RZ ;  /* 0x000000393a17723e */ /* 0x010fca00048070ff */
[----:B------:R-:W-:Y:S01]  /*10a1d0*/  STL [R1+0x52e4], R23 ;  /* 0x0052e41701007387 */ /* 0x000fe20000100800 */
[----:B------:R-:W-:-:S03]  /*10a1e0*/  F2FP.SATFINITE.E4M3.F32.PACK_AB_MERGE_C R17, R22, R17, RZ ;  /* 0x000000111611723e */ /* 0x000fc600048070ff */
[----:B------:R-:W3:Y:S04]  /*10a1f0*/  LDL.LU R45, [R1+0x1558] ;  /* 0x00155800012d7983 */ /* 0x000ee80000300800 */
[----:B------:R-:W3:Y:S04]  /*10a200*/  LDL.LU R46, [R1+0x155c] ;  /* 0x00155c00012e7983 */ /* 0x000ee80000300800 */
[----:B------:R0:W-:Y:S04]  /*10a210*/  STL [R1+0x52bc], R17 ;  /* 0x0052bc1101007387 */ /* 0x0001e80000100800 */
        /* <DEDUP_REMOVED lines=9> */
[----:B------:R-:W4:Y:S01]  /*10a2b0*/  LDL.LU R54, [R1+0x1524] ;  /* 0x0015240001367983 */ /* 0x000f220000300800 */
[----:B------:R-:W-:Y:S01]  /*10a2c0*/  VIADD R20, R20, UR6 ;  /* 0x0000000614147c36 */ /* 0x000fe20008000000 */
[----:B------:R-:W0:Y:S02]  /*10a2d0*/  LDCU UR6, c[0x0][0x3b8] ;  /* 0x00007700ff0677ac */ /* 0x000e240008000800 */
[----:B------:R-:W4:Y:S04]  /*10a2e0*/  LDL.LU R55, [R1+0x1528] ;  /* 0x0015280001377983 */ /* 0x000f280000300800 */
[----:B------:R-:W4:Y:S04]  /*10a2f0*/  LDL.LU R56, [R1+0x152c] ;  /* 0x00152c0001387983 */ /* 0x000f280000300800 */
[----:B------:R-:W4:Y:S01]  /*10a300*/  LDL.LU R57, [R1+0x1510] ;  /* 0x0015100001397983 */ /* 0x000f220000300800 */
[----:B------:R-:W-:-:S03]  /*10a310*/  SHF.R.S32.HI R23, RZ, 0x1f, R20 ;  /* 0x0000001fff177819 */ /* 0x000fc60000011414 */
[----:B------:R-:W4:Y:S01]  /*10a320*/  LDL.LU R58, [R1+0x1514] ;  /* 0x00151400013a7983 */ /* 0x000f220000300800 */
[----:B------:R-:W-:-:S05]  /*10a330*/  IADD3 R24, P1, PT, R20, R3, RZ ;  /* 0x0000000314187210 */ /* 0x000fca0007f3e0ff */
[----:B------:R-:W-:-:S05]  /*10a340*/  IMAD.X R25, R23, 0x1, R4, P1 ;  /* 0x0000000117197824 */ /* 0x000fca00008e0604 */
[----:B------:R2:W-:Y:S02]  /*10a350*/  STL.64 [R1+0x5028], R24 ;  /* 0x0050281801007387 */ /* 0x0005e40000100a00 */
[----:B--2---:R-:W-:Y:S02]  /*10a360*/  F2FP.SATFINITE.E4M3.F32.PACK_AB_MERGE_C R24, R61, R60, RZ ;  /* 0x0000003c3d18723e */ /* 0x004fe400048070ff */
[----:B------:R-:W2:Y:S04]  /*10a370*/  LDL.LU R60, [R1+0x1518] ;  /* 0x00151800013c7983 */ /* 0x000ea80000300800 */
[----:B------:R-:W2:Y:S04]  /*10a380*/  LDL.LU R61, [R1+0x151c] ;  /* 0x00151c00013d7983 */ /* 0x000ea80000300800 */
[----:B------:R1:W-:Y:S01]  /*10a390*/  STL [R1+0x52c4], R24 ;  /* 0x0052c41801007387 */ /* 0x0003e20000100800 */
[----:B------:R-:W-:-:S02]  /*10a3a0*/  F2FP.SATFINITE.E4M3.F32.PACK_AB_MERGE_C R26, R44, R43, RZ ;  /* 0x0000002b2c1a723e */ /* 0x000fc400048070ff */
[----:B-1----:R-:W-:Y:S02]  /*10a3b0*/  IADD3 R24, P1, PT, R20, R0, RZ ;  /* 0x0000000014187210 */ /* 0x002fe40007f3e0ff */
[----:B------:R-:W-:-:S03]  /*10a3c0*/  F2FP.SATFINITE.E4M3.F32.PACK_AB_MERGE_C R19, R19, R59, RZ ;  /* 0x0000003b1313723e */ /* 0x000fc600048070ff */
[----:B------:R-:W-:Y:S01]  /*10a3d0*/  IMAD.X R25, R23, 0x1, R2, P1 ;  /* 0x0000000117197824 */ /* 0x000fe200008e0602 */
[----:B------:R-:W-:Y:S01]  /*10a3e0*/  STL [R1+0x52a0], R26 ;  /* 0x0052a01a01007387 */ /* 0x000fe20000100800 */
[----:B------:R-:W-:-:S03]  /*10a3f0*/  F2FP.SATFINITE.E4M3.F32.PACK_AB_MERGE_C R18, R21, R18, RZ ;  /* 0x000000121512723e */ /* 0x000fc600048070ff */
[----:B------:R-:W2:Y:S04]  /*10a400*/  LDL.LU R59, [R1+0x1500] ;  /* 0x00150000013b7983 */ /* 0x000ea80000300800 */
[----:B------:R-:W-:Y:S04]  /*10a410*/  STL.64 [R1+0x5020], R24 ;  /* 0x0050201801007387 */ /* 0x000fe80000100a00 */
[----:B------:R1:W-:Y:S04]  /*10a420*/  STL [R1+0x52a8], R19 ;  /* 0x0052a81301007387 */ /* 0x0003e80000100800 */
[----:B-1----:R-:W2:Y:S01]  /*10a430*/  LDL.LU R19, [R1+0x1504] ;  /* 0x0015040001137983 */ /* 0x002ea20000300800 */
[----:B------:R-:W-:-:S03]  /*10a440*/  IADD3 R24, P1, PT, R20, R13, RZ ;  /* 0x0000000d14187210 */ /* 0x000fc60007f3e0ff */
[----:B------:R1:W-:Y:S02]  /*10a450*/  STL [R1+0x5284], R18 ;  /* 0x0052841201007387 */ /* 0x0003e40000100800 */
[----:B------:R-:W-:Y:S02]  /*10a460*/  IMAD.X R25, R23, 0x1, R15, P1 ;  /* 0x0000000117197824 */ /* 0x000fe400008e060f */
[----:B-1----:R-:W2:Y:S04]  /*10a470*/  LDL.LU R18, [R1+0x1508] ;  /* 0x0015080001127983 */ /* 0x002ea80000300800 */
[----:B------:R-:W2:Y:S04]  /*10a480*/  LDL.LU R21, [R1+0x150c] ;  /* 0x00150c0001157983 */ /* 0x000ea80000300800 */
[----:B------:R1:W-:Y:S02]  /*10a490*/  STL.64 [R1+0x5018], R24 ;  /* 0x0050181801007387 */ /* 0x0003e40000100a00 */
[----:B-1----:R-:W-:-:S05]  /*10a4a0*/  IADD3 R24, P1, PT, R20, R5, RZ ;  /* 0x0000000514187210 */ /* 0x002fca0007f3e0ff */
[----:B------:R-:W-:Y:S01]  /*10a4b0*/  IMAD.X R25, R23, 0x1, R6, P1 ;  /* 0x0000000117197824 */ /* 0x000fe200008e0606 */
[----:B---3--:R-:W-:-:S05]  /*10a4c0*/  F2FP.SATFINITE.E4M3.F32.PACK_AB_MERGE_C R27, R46, R45, RZ ;  /* 0x0000002d2e1b723e */ /* 0x008fca00048070ff */
[----:B------:R-:W-:Y:S01]  /*10a4d0*/  STL [R1+0x540c], R27 ;  /* 0x00540c1b01007387 */ /* 0x000fe20000100800 */
[----:B----4-:R-:W-:-:S05]  /*10a4e0*/  F2FP.SATFINITE.E4M3.F32.PACK_AB_MERGE_C R26, R48, R47, RZ ;  /* 0x0000002f301a723e */ /* 0x010fca00048070ff */
[----:B------:R-:W-:Y:S04]  /*10a4f0*/  STL [R1+0x5264], R26 ;  /* 0x0052641a01007387 */ /* 0x000fe80000100800 */
[----:B------:R1:W-:Y:S02]  /*10a500*/  STL.64 [R1+0x5010], R24 ;  /* 0x0050101801007387 */ /* 0x0003e40000100a00 */
[----:B-1----:R-:W-:Y:S02]  /*10a510*/  F2FP.SATFINITE.E4M3.F32.PACK_AB_MERGE_C R25, R50, R49, RZ ;  /* 0x000000313219723e */ /* 0x002fe400048070ff */
[----:B------:R-:W-:Y:S02]  /*10a520*/  F2FP.SATFINITE.E4M3.F32.PACK_AB_MERGE_C R24, R22, R17, RZ ;  /* 0x000000111618723e */ /* 0x000fe400048070ff */
[----:B------:R-:W3:Y:S04]  /*10a530*/  LDL.LU R17, [R1+0x14f0] ;  /* 0x0014f00001117983 */ /* 0x000ee80000300800 */
[----:B------:R-:W-:Y:S04]  /*10a540*/  STL [R1+0x5268], R25 ;  /* 0x0052681901007387 */ /* 0x000fe80000100800 */
[----:B------:R-:W3:Y:S04]  /*10a550*/  LDL.LU R22, [R1+0x14f4] ;  /* 0x0014f40001167983 */ /* 0x000ee80000300800 */
[----:B------:R1:W-:Y:S02]  /*10a560*/  STL [R1+0x5244], R24 ;  /* 0x0052441801007387 */ /* 0x0003e40000100800 */
[----:B-1----:R-:W-:-:S05]  /*10a570*/  IADD3 R24, P1, PT, R20, R14, RZ ;  /* 0x0000000e14187210 */ /* 0x002fca0007f3e0ff */
[----:B------:R-:W-:Y:S01]  /*10a580*/  IMAD.X R25, R23, 0x1, R16, P1 ;  /* 0x0000000117197824 */ /* 0x000fe200008e0610 */
[----:B------:R-:W-:-:S04]  /*10a590*/  F2FP.SATFINITE.E4M3.F32.PACK_AB_MERGE_C R27, R52, R51, RZ ;  /* 0x00000033341b723e */ /* 0x000fc800048070ff */
[----:B------:R1:W-:Y:S01]  /*10a5a0*/  STL.64 [R1+0x5008], R24 ;  /* 0x0050081801007387 */ /* 0x0003e20000100a00 */
[----:B------:R-:W-:-:S03]  /*10a5b0*/  F2FP.SATFINITE.E4M3.F32.PACK_AB_MERGE_C R26, R54, R53, RZ ;  /* 0x00000035361a723e */ /* 0x000fc600048070ff */
[----:B------:R-:W-:Y:S01]  /*10a5c0*/  STL [R1+0x5248], R27 ;  /* 0x0052481b01007387 */ /* 0x000fe20000100800 */
[----:B-1----:R-:W-:-:S03]  /*10a5d0*/  IADD3 R24, P1, PT, R20, R7, RZ ;  /* 0x0000000714187210 */ /* 0x002fc60007f3e0ff */
[----:B------:R-:W-:Y:S02]  /*10a5e0*/  STL [R1+0x5228], R26 ;  /* 0x0052281a01007387 */ /* 0x000fe40000100800 */
[----:B------:R-:W-:Y:S01]  /*10a5f0*/  IMAD.X R25, R23, 0x1, R8, P1 ;  /* 0x0000000117197824 */ /* 0x000fe200008e0608 */
[----:B------:R-:W-:-:S04]  /*10a600*/  F2FP.SATFINITE.E4M3.F32.PACK_AB_MERGE_C R30, R58, R57, RZ ;  /* 0x000000393a1e723e */ /* 0x000fc800048070ff */
[----:B------:R1:W-:Y:S04]  /*10a610*/  STL.64 [R1+0x5000], R24 ;  /* 0x0050001801007387 */ /* 0x0003e80000100a00 */
[----:B------:R-:W-:Y:S01]  /*10a620*/  STL [R1+0x5d10], R30 ;  /* 0x005d101e01007387 */ /* 0x000fe20000100800 */
[----:B-1----:R-:W-:-:S05]  /*10a630*/  F2FP.SATFINITE.E4M3.F32.PACK_AB_MERGE_C R24, R56, R55, RZ ;  /* 0x000000373818723e */ /* 0x002fca00048070ff */
[----:B------:R1:W-:Y:S02]  /*10a640*/  STL [R1+0x522c], R24 ;  /* 0x00522c1801007387 */ /* 0x0003e40000100800 */
[----:B-1----:R-:W-:-:S05]  /*10a650*/  IADD3 R24, P1, PT, R20, R9, RZ ;  /* 0x0000000914187210 */ /* 0x002fca0007f3e0ff */
[----:B------:R-:W-:-:S05]  /*10a660*/  IMAD.X R25, R23, 0x1, R11, P1 ;  /* 0x0000000117197824 */ /* 0x000fca00008e060b */
[----:B------:R1:W-:Y:S01]  /*10a670*/  STL.64 [R1+0x4ff8], R24 ;  /* 0x004ff81801007387 */ /* 0x0003e20000100a00 */
[----:B--2---:R-:W-:Y:S02]  /*10a680*/  F2FP.SATFINITE.E4M3.F32.PACK_AB_MERGE_C R26, R61, R60, RZ ;  /* 0x0000003c3d1a723e */ /* 0x004fe400048070ff */
[----:B-1----:R-:W-:-:S03]  /*10a690*/  IADD3 R24, P1, PT, R20, R10, RZ ;  /* 0x0000000a14187210 */ /* 0x002fc60007f3e0ff */
[----:B------:R-:W-:Y:S02]  /*10a6a0*/  STL [R1+0x5414], R26 ;  /* 0x0054141a01007387 */ /* 0x000fe40000100800 */
[----:B------:R-:W-:Y:S02]  /*10a6b0*/  IMAD.X R25, R23, 0x1, R12, P1 ;  /* 0x0000000117197824 */ /* 0x000fe400008e060c */
[----:B------:R-:W2:Y:S04]  /*10a6c0*/  LDL.LU R41, [R1+0x14f8] ;  /* 0x0014f80001297983 */ /* 0x000ea80000300800 */
[----:B------:R-:W2:Y:S04]  /*10a6d0*/  LDL.LU R42, [R1+0x14fc] ;  /* 0x0014fc00012a7983 */ /* 0x000ea80000300800 */
[----:B------:R-:W4:Y:S04]  /*10a6e0*/  LDL.LU R60, [R1+0x14e0] ;  /* 0x0014e000013c7983 */ /* 0x000f280000300800 */
[----:B------:R-:W-:Y:S04]  /*10a6f0*/  STL.64 [R1+0x4ff0], R24 ;  /* 0x004ff01801007387 */ /* 0x000fe80000100a00 */
[----:B------:R-:W4:Y:S04]  /*10a700*/  LDL.LU R61, [R1+0x14e4] ;  /* 0x0014e400013d7983 */ /* 0x000f280000300800 */
[----:B------:R-:W4:Y:S01]  /*10a710*/  LDL.LU R43, [R1+0x14e8] ;  /* 0x0014e800012b7983 */ /* 0x000f220000300800 */
[----:B------:R-:W-:-:S05]  /*10a720*/  F2FP.SATFINITE.E4M3.F32.PACK_AB_MERGE_C R19, R19, R59, RZ ;  /* 0x0000003b1313723e */ /* 0x000fca00048070ff */
[----:B------:R1:W-:Y:S04]  /*10a730*/  STL [R1+0x51ec], R19 ;  /* 0x0051ec1301007387 */ /* 0x0003e80000100800 */
[----:B------:R-:W4:Y:S01]  /*10a740*/  LDL.LU R44, [R1+0x14ec] ;  /* 0x0014ec00012c7983 */ /* 0x000f220000300800 */
[----:B------:R-:W-:-:S05]  /*10a750*/  F2FP.SATFINITE.E4M3.F32.PACK_AB_MERGE_C R18, R21, R18, RZ ;  /* 0x000000121512723e */ /* 0x000fca00048070ff */
[----:B------:R0:W-:Y:S04]  /*10a760*/  STL [R1+0x51f0], R18 ;  /* 0x0051f01201007387 */ /* 0x0001e80000100800 */
[----:B------:R-:W4:Y:S04]  /*10a770*/  LDL.LU R45, [R1+0x14d0] ;  /* 0x0014d000012d7983 */ /* 0x000f280000300800 */
[----:B------:R-:W4:Y:S04]  /*10a780*/  LDL.LU R46, [R1+0x14d4] ;  /* 0x0014d400012e7983 */ /* 0x000f280000300800 */
[----:B------:R-:W4:Y:S04]  /*10a790*/  LDL.LU R47, [R1+0x14d8] ;  /* 0x0014d800012f7983 */ /* 0x000f280000300800 */
[----:B------:R-:W4:Y:S04]  /*10a7a0*/  LDL.LU R48, [R1+0x14dc] ;  /* 0x0014dc0001307983 */ /* 0x000f280000300800 */
[----:B-1----:R-:W4:Y:S04]  /*10a7b0*/  LDL.LU R19, [R1+0x14c0] ;  /* 0x0014c00001137983 */ /* 0x002f280000300800 */
[----:B0-----:R-:W4:Y:S04]  /*10a7c0*/  LDL.LU R18, [R1+0x14c4] ;  /* 0x0014c40001127983 */ /* 0x001f280000300800 */
[----:B------:R-:W4:Y:S04]  /*10a7d0*/  LDL.LU R49, [R1+0x14c8] ;  /* 0x0014c80001317983 */ /* 0x000f280000300800 */
[----:B------:R-:W4:Y:S01]  /*10a7e0*/  LDL.LU R50, [R1+0x14cc] ;  /* 0x0014cc0001327983 */ /* 0x000f220000300800 */
[----:B---3--:R-:W-:-:S05]  /*10a7f0*/  F2FP.SATFINITE.E4M3.F32.PACK_AB_MERGE_C R17, R22, R17, RZ ;  /* 0x000000111611723e */ /* 0x008fca00048070ff */
        /* <DEDUP_REMOVED lines=12> */
[----:B------:R-:W3:Y:S01]  /*10a8c0*/  LDL.LU R22, [R1+0x149c] ;  /* 0x00149c0001167983 */ /* 0x000ee20000300800 */
[----:B------:R-:W-:Y:S01]  /*10a8d0*/  VIADD R20, R20, UR6 ;  /* 0x0000000614147c36 */ /* 0x000fe20008000000 */
[----:B------:R-:W0:Y:S04]  /*10a8e0*/  LDCU UR6, c[0x0][0x3b8] ;  /* 0x00007700ff0677ac */ /* 0x000e280008000800 */
[----:B------:R-:W-:-:S02]  /*10a8f0*/  SHF.R.S32.HI R23, RZ, 0x1f, R20 ;  /* 0x0000001fff177819 */ /* 0x000fc40000011414 */
[----:B------:R-:W-:-:S05]  /*10a900*/  IADD3 R24, P1, PT, R20, R3, RZ ;  /* 0x0000000314187210 */ /* 0x000fca0007f3e0ff */
[----:B------:R-:W-:-:S05]  /*10a910*/  IMAD.X R25, R23, 0x1, R4, P1 ;  /* 0x0000000117197824 */ /* 0x000fca00008e0604 */
[----:B------:R1:W-:Y:S02]  /*10a920*/  STL.64 [R1+0x4fe8], R24 ;  /* 0x004fe81801007387 */ /* 0x0003e40000100a00 */
[----:B-1----:R-:W-:-:S05]  /*10a930*/  IADD3 R24, P1, PT, R20, R0, RZ ;  /* 0x0000000014187210 */ /* 0x002fca0007f3e0ff */
[----:B------:R-:W-:Y:S01]  /*10a940*/  IMAD.X R25, R23, 0x1, R2, P1 ;  /* 0x0000000117197824 */ /* 0x000fe200008e0602 */
[----:B--2---:R-:W-:-:S05]  /*10a950*/  F2FP.SATFINITE.E4M3.F32.PACK_AB_MERGE_C R27, R42, R41, RZ ;  /* 0x000000292a1b723e */ /* 0x004fca00048070ff */
[----:B------:R1:W-:Y:S01]  /*10a960*/  STL [R1+0x51d0], R27 ;  /* 0x0051d01b01007387 */ /* 0x0003e20000100800 */
[----:B----4-:R-:W-:-:S05]  /*10a970*/  F2FP.SATFINITE.E4M3.F32.PACK_AB_MERGE_C R26, R61, R60, RZ ;  /* 0x0000003c3d1a723e */ /* 0x010fca00048070ff */
[----:B------:R-:W-:Y:S04]  /*10a980*/  STL [R1+0x51ac], R26 ;  /* 0x0051ac1a01007387 */ /* 0x000fe80000100800 */
[----:B------:R-:W2:Y:S04]  /*10a990*/  LDL.LU R60, [R1+0x1480] ;  /* 0x00148000013c7983 */ /* 0x000ea80000300800 */
[----:B------:R-:W2:Y:S04]  /*10a9a0*/  LDL.LU R61, [R1+0x1484] ;  /* 0x00148400013d7983 */ /* 0x000ea80000300800 */
[----:B------:R4:W-:Y:S01]  /*10a9b0*/  STL.64 [R1+0x4fe0], R24 ;  /* 0x004fe01801007387 */ /* 0x0009e20000100a00 */
[----:B-1----:R-:W-:-:S02]  /*10a9c0*/  F2FP.SATFINITE.E4M3.F32.PACK_AB_MERGE_C R27, R44, R43, RZ ;  /* 0x0000002b2c1b723e */ /* 0x002fc400048070ff */
[----:B----4-:R-:W-:-:S03]  /*10a9d0*/  IADD3 R24, P1, PT, R20, R13, RZ ;  /* 0x0000000d14187210 */ /* 0x010fc60007f3e0ff */
[----:B------:R-:W-:Y:S02]  /*10a9e0*/  STL [R1+0x51b4], R27 ;  /* 0x0051b41b01007387 */ /* 0x000fe40000100800 */
[----:B------:R-:W-:Y:S01]  /*10a9f0*/  IMAD.X R25, R23, 0x1, R15, P1 ;  /* 0x0000000117197824 */ /* 0x000fe200008e060f */
[----:B------:R-:W-:-:S05]  /*10aa00*/  F2FP.SATFINITE.E4M3.F32.PACK_AB_MERGE_C R26, R46, R45, RZ ;  /* 0x0000002d2e1a723e */ /* 0x000fca00048070ff */
[----:B------:R-:W-:Y:S04]  /*10aa10*/  STL [R1+0x5194], R26 ;  /* 0x0051941a01007387 */ /* 0x000fe80000100800 */
[----:B------:R1:W-:Y:S02]  /*10aa20*/  STL.64 [R1+0x4fd8], R24 ;  /* 0x004fd81801007387 */ /* 0x0003e40000100a00 */
[----:B-1----:R-:W-:Y:S02]  /*10aa30*/  F2FP.SATFINITE.E4M3.F32.PACK_AB_MERGE_C R25, R48, R47, RZ ;  /* 0x0000002f3019723e */ /* 0x002fe400048070ff */
[----:B------:R-:W-:Y:S02]  /*10aa40*/  F2FP.SATFINITE.E4M3.F32.PACK_AB_MERGE_C R24, R18, R19, RZ ;  /* 0x000000131218723e */ /* 0x000fe400048070ff */
[----:B------:R-:W4:Y:S04]  /*10aa50*/  LDL.LU R19, [R1+0x1488] ;  /* 0x0014880001137983 */ /* 0x000f280000300800 */
[----:B------:R-:W-:Y:S04]  /*10aa60*/  STL [R1+0x5420], R25 ;  /* 0x0054201901007387 */ /* 0x000fe80000100800 */
[----:B------:R-:W4:Y:S04]  /*10aa70*/  LDL.LU R18, [R1+0x148c] ;  /* 0x00148c0001127983 */ /* 0x000f280000300800 */
[----:B------:R1:W-:Y:S01]  /*10aa80*/  STL [R1+0x5178], R24 ;  /* 0x0051781801007387 */ /* 0x0003e20000100800 */
[----:B------:R-:W-:-:S02]  /*10aa90*/  F2FP.SATFINITE.E4M3.F32.PACK_AB_MERGE_C R27, R50, R49, RZ ;  /* 0x00000031321b723e */ /* 0x000fc400048070ff */
[----:B-1----:R-:W-:-:S05]  /*10aaa0*/  IADD3 R24, P1, PT, R20, R5, RZ ;  /* 0x0000000514187210 */ /* 0x002fca0007f3e0ff */
[----:B------:R-:W-:-:S05]  /*10aab0*/  IMAD.X R25, R23, 0x1, R6, P1 ;  /* 0x0000000117197824 */ /* 0x000fca00008e0606 */
[----:B------:R1:W-:Y:S04]  /*10aac0*/  STL.64 [R1+0x4fd0], R24 ;  /* 0x004fd01801007387 */ /* 0x0003e80000100a00 */
[----:B------:R0:W-:Y:S01]  /*10aad0*/  STL [R1+0x5418], R27 ;  /* 0x0054181b01007387 */ /* 0x0001e20000100800 */
[----:B-1----:R-:W-:-:S05]  /*10aae0*/  IADD3 R24, P1, PT, R20, R14, RZ ;  /* 0x0000000e14187210 */ /* 0x002fca0007f3e0ff */
[----:B------:R-:W-:Y:S01]  /*10aaf0*/  IMAD.X R25, R23, 0x1, R16, P1 ;  /* 0x0000000117197824 */ /* 0x000fe200008e0610 */
[----:B---3--:R-:W-:Y:S02]  /*10ab00*/  F2FP.SATFINITE.E4M3.F32.PACK_AB_MERGE_C R26, R52, R51, RZ ;  /* 0x00000033341a723e */ /* 0x008fe400048070ff */
[----:B0-----:R-:W-:-:S03]  /*10ab10*/  F2FP.SATFINITE.E4M3.F32.PACK_AB_MERGE_C R27, R54, R53, RZ ;  /* 0x00000035361b723e */ /* 0x001fc600048070ff */
[----:B------:R0:W-:Y:S04]  /*10ab20*/  STL [R1+0x5150], R26 ;  /* 0x0051501a01007387 */ /* 0x0001e80000100800 */
[----:B------:R-:W-:Y:S04]  /*10ab30*/  STL [R1+0x5d88], R27 ;  /* 0x005d881b01007387 */ /* 0x000fe80000100800 */
[----:B------:R1:W-:Y:S01]  /*10ab40*/  STL.64 [R1+0x4fc8], R24 ;  /* 0x004fc81801007387 */ /* 0x0003e20000100a00 */
[----:B0-----:R-:W-:-:S05]  /*10ab50*/  F2FP.SATFINITE.E4M3.F32.PACK_AB_MERGE_C R26, R56, R55, RZ ;  /* 0x00000037381a723e */ /* 0x001fca00048070ff */
[----:B------:R0:W-:Y:S01]  /*10ab60*/  STL [R1+0x5138], R26 ;  /* 0x0051381a01007387 */ /* 0x0001e20000100800 */
[----:B-1----:R-:W-:Y:S02]  /*10ab70*/  IADD3 R24, P1, PT, R20, R7, RZ ;  /* 0x0000000714187210 */ /* 0x002fe40007f3e0ff */
[----:B------:R-:W-:-:S03]  /*10ab80*/  F2FP.SATFINITE.E4M3.F32.PACK_AB_MERGE_C R21, R21, R59, RZ ;  /* 0x0000003b1515723e */ /* 0x000fc600048070ff */
[----:B------:R-:W-:Y:S01]  /*10ab90*/  IMAD.X R25, R23, 0x1, R8, P1 ;  /* 0x0000000117197824 */ /* 0x000fe200008e0608 */
[----:B0-----:R-:W-:-:S04]  /*10aba0*/  F2FP.SATFINITE.E4M3.F32.PACK_AB_MERGE_C R26, R58, R57, RZ ;  /* 0x000000393a1a723e */ /* 0x001fc800048070ff */
[----:B------:R-:W-:Y:S01]  /*10abb0*/  STL.64 [R1+0x4fc0], R24 ;  /* 0x004fc01801007387 */ /* 0x000fe20000100a00 */
[----:B------:R-:W-:-:S03]  /*10abc0*/  F2FP.SATFINITE.E4M3.F32.PACK_AB_MERGE_C R17, R22, R17, RZ ;  /* 0x000000111611723e */ /* 0x000fc600048070ff */
[----:B------:R-:W-:Y:S04]  /*10abd0*/  STL [R1+0x5140], R26 ;  /* 0x0051401a01007387 */ /* 0x000fe80000100800 */
[----:B------:R0:W-:Y:S04]  /*10abe0*/  STL [R1+0x5110], R21 ;  /* 0x0051101501007387 */ /* 0x0001e80000100800 */
[----:B0-----:R-:W3:Y:S04]  /*10abf0*/  LDL.LU R21, [R1+0x1630] ;  /* 0x0016300001157983 */ /* 0x001ee80000300800 */
[----:B------:R-:W3:Y:S01]  /*10ac00*/  LDL.LU R22, [R1+0x1634] ;  /* 0x0016340001167983 */ /* 0x000ee20000300800 */
[----:B------:R-:W-:-:S05]  /*10ac10*/  IADD3 R24, P1, PT, R20, R9, RZ ;  /* 0x0000000914187210 */ /* 0x000fca0007f3e0ff */
[----:B------:R-:W-:-:S05]  /*10ac20*/  IMAD.X R25, R23, 0x1, R11, P1 ;  /* 0x0000000117197824 */ /* 0x000fca00008e060b */
[----:B------:R0:W-:Y:S04]  /*10ac30*/  STL.64 [R1+0x4fb8], R24 ;  /* 0x004fb81801007387 */ /* 0x0001e80000100a00 */
[----:B------:R2:W-:Y:S04]  /*10ac40*/  STL [R1+0x5db8], R17 ;  /* 0x005db81101007387 */ /* 0x0005e80000100800 */
[----:B------:R-:W3:Y:S01]  /*10ac50*/  LDL.LU R39, [R1+0x1638] ;  /* 0x0016380001277983 */ /* 0x000ee20000300800 */
[----:B0-----:R-:W-:-:S05]  /*10ac60*/  IADD3 R24, P1, PT, R20, R10, RZ ;  /* 0x0000000a14187210 */ /* 0x001fca0007f3e0ff */
[----:B------:R-:W-:-:S05]  /*10ac70*/  IMAD.X R25, R23, 0x1, R12, P1 ;  /* 0x0000000117197824 */ /* 0x000fca00008e060c */
[----:B------:R-:W-:Y:S04]  /*10ac80*/  STL.64 [R1+0x4fb0], R24 ;  /* 0x004fb01801007387 */ /* 0x000fe80000100a00 */
[----:B------:R-:W3:Y:S01]  /*10ac90*/  LDL.LU R40, [R1+0x163c] ;  /* 0x00163c0001287983 */ /* 0x000ee20000300800 */
[----:B--2---:R-:W-:-:S05]  /*10aca0*/  F2FP.SATFINITE.E4M3.F32.PACK_AB_MERGE_C R17, R61, R60, RZ ;  /* 0x0000003c3d11723e */ /* 0x004fca00048070ff */
        /* <DEDUP_REMOVED lines=18> */
[----:B----4-:R-:W-:-:S03]  /*10add0*/  F2FP.SATFINITE.E4M3.F32.PACK_AB_MERGE_C R18, R18, R19, RZ ;  /* 0x000000131212723e */ /* 0x010fc600048070ff */
[----:B------:R-:W4:Y:S04]  /*10ade0*/  LDL.LU R57, [R1+0x16d4] ;  /* 0x0016d40001397983 */ /* 0x000f280000300800 */
[----:B------:R-:W4:Y:S04]  /*10adf0*/  LDL.LU R59, [R1+0x16d8] ;  /* 0x0016d800013b7983 */ /* 0x000f280000300800 */
[----:B------:R-:W4:Y:S04]  /*10ae00*/  LDL.LU R60, [R1+0x16dc] ;  /* 0x0016dc00013c7983 */ /* 0x000f280000300800 */
[----:B------:R-:W4:Y:S04]  /*10ae10*/  LDL.LU R61, [R1+0x1730] ;  /* 0x00173000013d7983 */ /* 0x000f280000300800 */
[----:B------:R-:W4:Y:S04]  /*10ae20*/  LDL.LU R19, [R1+0x1734] ;  /* 0x0017340001137983 */ /* 0x000f280000300800 */
[----:B------:R3:W-:Y:S02]  /*10ae30*/  STL [R1+0x5de0], R18 ;  /* 0x005de01201007387 */ /* 0x0007e40000100800 */
[----:B---3--:R-:W-:-:S02]  /*10ae40*/  F2FP.SATFINITE.E4M3.F32.PACK_AB_MERGE_C R18, R22, R21, RZ ;  /* 0x000000151612723e */ /* 0x008fc400048070ff */
[----:B------:R-:W3:Y:S04]  /*10ae50*/  LDL.LU R21, [R1+0x1738] ;  /* 0x0017380001157983 */ /* 0x000ee80000300800 */
[----:B------:R-:W3:Y:S01]  /*10ae60*/  LDL.LU R22, [R1+0x173c] ;  /* 0x00173c0001167983 */ /* 0x000ee20000300800 */
[----:B------:R-:W-:Y:S01]  /*10ae70*/  VIADD R17, R20, UR6 ;  /* 0x0000000614117c36 */ /* 0x000fe20008000000 */
[----:B------:R-:W0:Y:S04]  /*10ae80*/  LDCU UR6, c[0x0][0x3b8] ;  /* 0x00007700ff0677ac */ /* 0x000e280008000800 */
[----:B------:R-:W-:-:S02]  /*10ae90*/  SHF.R.S32.HI R20, RZ, 0x1f, R17 ;  /* 0x0000001fff147819 */ /* 0x000fc40000011411 */
[----:B------:R-:W-:Y:S01]  /*10aea0*/  IADD3 R24, P1, PT, R17, R3, RZ ;  /* 0x0000000311187210 */ /* 0x000fe20007f3e0ff */
[----:B------:R-:W-:Y:S04]  /*10aeb0*/  STL [R1+0x50e4], R18 ;  /* 0x0050e41201007387 */ /* 0x000fe80000100800 */
[----:B------:R-:W-:-:S05]  /*10aec0*/  IMAD.X R25, R20, 0x1, R4, P1 ;  /* 0x0000000114197824 */ /* 0x000fca00008e0604 */
[----:B------:R1:W-:Y:S02]  /*10aed0*/  STL.64 [R1+0x4fa8], R24 ;  /* 0x004fa81801007387 */ /* 0x0003e40000100a00 */
[----:B-1----:R-:W-:Y:S02]  /*10aee0*/  IADD3 R24, P1, PT, R17, R0, RZ ;  /* 0x0000000011187210 */ /* 0x002fe40007f3e0ff */
[----:B------:R-:W-:-:S03]  /*10aef0*/  F2FP.SATFINITE.E4M3.F32.PACK_AB_MERGE_C R23, R40, R39, RZ ;  /* 0x000000272817723e */ /* 0x000fc600048070ff */
[----:B------:R-:W-:Y:S02]  /*10af00*/  IMAD.X R25, R20, 0x1, R2, P1 ;  /* 0x0000000114197824 */ /* 0x000fe400008e0602 */
[----:B------:R1:W-:Y:S01]  /*10af10*/  STL [R1+0x50e8], R23 ;  /* 0x0050e81701007387 */ /* 0x0003e20000100800 */
[----:B--2---:R-:W-:-:S05]  /*10af20*/  F2FP.SATFINITE.E4M3.F32.PACK_AB_MERGE_C R18, R42, R41, RZ ;  /* 0x000000292a12723e */ /* 0x004fca00048070ff */
[----:B------:R2:W-:Y:S04]  /*10af30*/  STL [R1+0x50d4], R18 ;  /* 0x0050d41201007387 */ /* 0x0005e80000100800 */
[----:B------:R0:W-:Y:S01]  /*10af40*/  STL.64 [R1+0x4fa0], R24 ;  /* 0x004fa01801007387 */ /* 0x0001e20000100a00 */
[----:B-1----:R-:W-:Y:S02]  /*10af50*/  F2FP.SATFINITE.E4M3.F32.PACK_AB_MERGE_C R23, R44, R43, RZ ;  /* 0x0000002b2c17723e */ /* 0x002fe400048070ff */
[----:B--2---:R-:W-:Y:S02]  /*10af60*/  F2FP.SATFINITE.E4M3.F32.PACK_AB_MERGE_C R18, R46, R45, RZ ;  /* 0x0000002d2e12723e */ /* 0x004fe400048070ff */
[----:B0-----:R-:W-:Y:S02]  /*10af70*/  IADD3 R24, P1, PT, R17, R13, RZ ;  /* 0x0000000d11187210 */ /* 0x001fe40007f3e0ff */
[----:B------:R-:W-:-:S03]  /*10af80*/  F2FP.SATFINITE.E4M3.F32.PACK_AB_MERGE_C R58, R58, R47, RZ ;  /* 0x0000002f3a3a723e */ /* 0x000fc600048070ff */
[----:B------:R-:W-:Y:S01]  /*10af90*/  IMAD.X R25, R20, 0x1, R15, P1 ;  /* 0x0000000114197824 */ /* 0x000fe200008e060f */
[----:B------:R-:W-:Y:S04]  /*10afa0*/  STL [R1+0x50d8], R23 ;  /* 0x0050d81701007387 */ /* 0x000fe80000100800 */
[----:B------:R0:W-:Y:S04]  /*10afb0*/  STL [R1+0x50d0], R18 ;  /* 0x0050d01201007387 */ /* 0x0001e80000100800 */
[----:B------:R-:W-:Y:S04]  /*10afc0*/  STL [R1+0x5b98], R58 ;  /* 0x005b983a01007387 */ /* 0x000fe80000100800 */
[----:B------:R1:W-:Y:S01]  /*10afd0*/  STL.64 [R1+0x4f98], R24 ;  /* 0x004f981801007387 */ /* 0x0003e20000100a00 */
[----:B0-----:R-:W-:-:S02]  /*10afe0*/  F2FP.SATFINITE.E4M3.F32.PACK_AB_MERGE_C R18, R49, R48, RZ ;  /* 0x000000303112723e */ /* 0x001fc400048070ff */
[----:B-1----:R-:W-:-:S03]  /*10aff0*/  IADD3 R24, P1, PT, R17, R5, RZ ;  /* 0x0000000511187210 */ /* 0x002fc60007f3e0ff */
[----:B------:R0:W-:Y:S02]  /*10b000*/  STL [R1+0x50c0], R18 ;  /* 0x0050c01201007387 */ /* 0x0001e40000100800 */
[----:B------:R-:W-:Y:S01]  /*10b010*/  IMAD.X R25, R20, 0x1, R6, P1 ;  /* 0x0000000114197824 */ /* 0x000fe200008e0606 */
[----:B------:R-:W-:-:S04]  /*10b020*/  F2FP.SATFINITE.E4M3.F32.PACK_AB_MERGE_C R23, R51, R50, RZ ;  /* 0x000000323317723e */ /* 0x000fc800048070ff */
[----:B------:R1:W-:Y:S01]  /*10b030*/  STL.64 [R1+0x4f90], R24 ;  /* 0x004f901801007387 */ /* 0x0003e20000100a00 */
[----:B0-----:R-:W-:Y:S02]  /*10b040*/  F2FP.SATFINITE.E4M3.F32.PACK_AB_MERGE_C R18, R53, R52, RZ ;  /* 0x000000343512723e */ /* 0x001fe400048070ff */
[----:B------:R-:W-:Y:S01]  /*10b050*/  F2FP.SATFINITE.E4M3.F32.PACK_AB_MERGE_C R47, R55, R54, RZ ;  /* 0x00000036372f723e */ /* 0x000fe200048070ff */
[----:B------:R-:W-:Y:S01]  /*10b060*/  STL [R1+0x5424], R23 ;  /* 0x0054241701007387 */ /* 0x000fe20000100800 */
[----:B-1----:R-:W-:-:S03]  /*10b070*/  IADD3 R24, P1, PT, R17, R14, RZ ;  /* 0x0000000e11187210 */ /* 0x002fc60007f3e0ff */
[----:B------:R4:W-:Y:S02]  /*10b080*/  STL [R1+0x50a8], R18 ;  /* 0x0050a81201007387 */ /* 0x0009e40000100800 */
[----:B------:R-:W-:Y:S02]  /*10b090*/  IMAD.X R25, R20, 0x1, R16, P1 ;  /* 0x0000000114197824 */ /* 0x000fe400008e0610 */
[----:B------:R-:W-:Y:S04]  /*10b0a0*/  STL [R1+0x5e88], R47 ;  /* 0x005e882f01007387 */ /* 0x000fe80000100800 */
[----:B------:R0:W-:Y:S01]  /*10b0b0*/  STL.64 [R1+0x4f88], R24 ;  /* 0x004f881801007387 */ /* 0x0001e20000100a00 */
[----:B----4-:R-:W-:Y:S02]  /*10b0c0*/  F2FP.SATFINITE.E4M3.F32.PACK_AB_MERGE_C R18, R57, R56, RZ ;  /* 0x000000383912723e */ /* 0x010fe400048070ff */
[----:B------:R-:W-:-:S03]  /*10b0d0*/  F2FP.SATFINITE.E4M3.F32.PACK_AB_MERGE_C R41, R19, R61, RZ ;  /* 0x0000003d1329723e */ /* 0x000fc600048070ff */
[----:B------:R1:W-:Y:S01]  /*10b0e0*/  STL [R1+0x1b4], R18 ;  /* 0x0001b41201007387 */ /* 0x0003e20000100800 */
[----:B0-----:R-:W-:-:S03]  /*10b0f0*/  IADD3 R24, P1, PT, R17, R7, RZ ;  /* 0x0000000711187210 */ /* 0x001fc60007f3e0ff */
[----:B------:R-:W-:Y:S01]  /*10b100*/  STL [R1+0x5cbc], R41 ;  /* 0x005cbc2901007387 */ /* 0x000fe20000100800 */
[----:B-1----:R-:W-:Y:S01]  /*10b110*/  F2FP.SATFINITE.E4M3.F32.PACK_AB_MERGE_C R18, R60, R59, RZ ;  /* 0x0000003b3c12723e */ /* 0x002fe200048070ff */
[----:B------:R-:W-:-:S05]  /*10b120*/  IMAD.X R25, R20, 0x1, R8, P1 ;  /* 0x0000000114197824 */ /* 0x000fca00008e0608 */
[----:B------:R-:W-:Y:S04]  /*10b130*/  STL.64 [R1+0x4f80], R24 ;  /* 0x004f801801007387 */ /* 0x000fe80000100a00 */
[----:B------:R0:W-:Y:S01]  /*10b140*/  STL [R1+0x1b8], R18 ;  /* 0x0001b81201007387 */ /* 0x0001e20000100800 */
[----:B---3--:R-:W-:-:S03]  /*10b150*/  F2FP.SATFINITE.E4M3.F32.PACK_AB_MERGE_C R39, R22, R21, RZ ;  /* 0x000000151627723e */ /* 0x008fc600048070ff */
[----:B------:R-:W2:Y:S04]  /*10b160*/  LDL.LU R21, [R1+0x1760] ;  /* 0x0017600001157983 */ /* 0x000ea80000300800 */
[----:B------:R-:W2:Y:S01]  /*10b170*/  LDL.LU R22, [R1+0x1764] ;  /* 0x0017640001167983 */ /* 0x000ea20000300800 */
[----:B0-----:R-:W-:-:S05]  /*10b180*/  IADD3 R18, P1, PT, R17, R9, RZ ;  /* 0x0000000911127210 */ /* 0x001fca0007f3e0ff */
[----:B------:R-:W-:-:S05]  /*10b190*/  IMAD.X R19, R20, 0x1, R11, P1 ;  /* 0x0000000114137824 */ /* 0x000fca00008e060b */
[----:B------:R0:W-:Y:S04]  /*10b1a0*/  STL.64 [R1+0x4f70], R18 ;  /* 0x004f701201007387 */ /* 0x0001e80000100a00 */
[----:B------:R-:W-:Y:S04]  /*10b1b0*/  STL [R1+0x5ca4], R39 ;  /* 0x005ca42701007387 */ /* 0x000fe80000100800 */
[----:B------:R-:W3:Y:S01]  /*10b1c0*/  LDL.LU R31, [R1+0x1768] ;  /* 0x00176800011f7983 */ /* 0x000ee20000300800 */
[----:B0-----:R-:W-:-:S03]  /*10b1d0*/  IADD3 R18, P1, PT, R17, R10, RZ ;  /* 0x0000000a11127210 */ /* 0x001fc60007f3e0ff */
[----:B------:R-:W3:Y:S02]  /*10b1e0*/  LDL.LU R32, [R1+0x176c] ;  /* 0x00176c0001207983 */ /* 0x000ee40000300800 */
[----:B------:R-:W-:Y:S02]  /*10b1f0*/  IMAD.X R19, R20, 0x1, R12, P1 ;  /* 0x0000000114137824 */ /* 0x000fe400008e060c */
[----:B------:R-:W4:Y:S04]  /*10b200*/  LDL.LU R33, [R1+0x1780] ;  /* 0x0017800001217983 */ /* 0x000f280000300800 */
        /* <DEDUP_REMOVED lines=25> */
[----:B0-----:R-:W4:Y:S01]  /*10b3a0*/  LDL.LU R19, [R1+0x1894] ;  /* 0x0018940001137983 */ /* 0x001f220000300800 */
[----:B--2---:R-:W-:-:S03]  /*10b3b0*/  F2FP.SATFINITE.E4M3.F32.PACK_AB_MERGE_C R18, R22, R21, RZ ;  /* 0x000000151612723e */ /* 0x004fc600048070ff */
[----:B------:R-:W2:Y:S04]  /*10b3c0*/  LDL.LU R21, [R1+0x1898] ;  /* 0x0018980001157983 */ /* 0x000ea80000300800 */
[----:B------:R-:W2:Y:S01]  /*10b3d0*/  LDL.LU R22, [R1+0x189c] ;  /* 0x00189c0001167983 */ /* 0x000ea20000300800 */
[----:B------:R-:W-:Y:S01]  /*10b3e0*/  VIADD R17, R17, UR6 ;  /* 0x0000000611117c36 */ /* 0x000fe20008000000 */
[----:B------:R-:W0:Y:S02]  /*10b3f0*/  LDCU UR6, c[0x0][0x3b8] ;  /* 0x00007700ff0677ac */ /* 0x000e240008000800 */
[----:B------:R-:W-:Y:S02]  /*10b400*/  STL [R1+0x5398], R18 ;  /* 0x0053981201007387 */ /* 0x000fe40000100800 */
[----:B------:R-:W-:-:S02]  /*10b410*/  IADD3 R24, P1, PT, R17, R3, RZ ;  /* 0x0000000311187210 */ /* 0x000fc40007f3e0ff */
[----:B---3--:R-:W-:-:S05]  /*10b420*/  F2FP.SATFINITE.E4M3.F32.PACK_AB_MERGE_C R20, R32, R31, RZ ;  /* 0x0000001f2014723e */ /* 0x008fca00048070ff */
[----:B------:R1:W-:Y:S02]  /*10b430*/  STL [R1+0x53a4], R20 ;  /* 0x0053a41401007387 */ /* 0x0003e40000100800 */
[----:B-1----:R-:W-:Y:S02]  /*10b440*/  SHF.R.S32.HI R20, RZ, 0x1f, R17 ;  /* 0x0000001fff147819 */ /* 0x002fe40000011411 */
[----:B----4-:R-:W-:-:S03]  /*10b450*/  F2FP.SATFINITE.E4M3.F32.PACK_AB_MERGE_C R18, R34, R33, RZ ;  /* 0x000000212212723e */ /* 0x010fc600048070ff */
[----:B------:R-:W-:Y:S02]  /*10b460*/  IMAD.X R25, R20, 0x1, R4, P1 ;  /* 0x0000000114197824 */ /* 0x000fe400008e0604 */
[----:B------:R1:W-:Y:S04]  /*10b470*/  STL [R1+0x5378], R18 ;  /* 0x0053781201007387 */ /* 0x0003e80000100800 */
[----:B------:R3:W-:Y:S01]  /*10b480*/  STL.64 [R1+0x4f48], R24 ;  /* 0x004f481801007387 */ /* 0x0007e20000100a00 */
[----:B------:R-:W-:Y:S02]  /*10b490*/  F2FP.SATFINITE.E4M3.F32.PACK_AB_MERGE_C R23, R36, R35, RZ ;  /* 0x000000232417723e */ /* 0x000fe400048070ff */
[----:B-1----:R-:W-:Y:S02]  /*10b4a0*/  F2FP.SATFINITE.E4M3.F32.PACK_AB_MERGE_C R18, R38, R37, RZ ;  /* 0x000000252612723e */ /* 0x002fe400048070ff */
[----:B---3--:R-:W-:Y:S01]  /*10b4b0*/  IADD3 R24, P1, PT, R17, R0, RZ ;  /* 0x0000000011187210 */ /* 0x008fe20007f3e0ff */
[----:B------:R1:W-:Y:S04]  /*10b4c0*/  STL [R1+0x537c], R23 ;  /* 0x00537c1701007387 */ /* 0x0003e80000100800 */
[----:B------:R-:W-:Y:S01]  /*10b4d0*/  IMAD.X R25, R20, 0x1, R2, P1 ;  /* 0x0000000114197824 */ /* 0x000fe200008e0602 */
[----:B------:R3:W-:Y:S04]  /*10b4e0*/  STL [R1+0x535c], R18 ;  /* 0x00535c1201007387 */ /* 0x0007e80000100800 */
[----:B------:R4:W-:Y:S01]  /*10b4f0*/  STL.64 [R1+0x4f38], R24 ;  /* 0x004f381801007387 */ /* 0x0009e20000100a00 */
[----:B-1----:R-:W-:-:S02]  /*10b500*/  F2FP.SATFINITE.E4M3.F32.PACK_AB_MERGE_C R23, R42, R40, RZ ;  /* 0x000000282a17723e */ /* 0x002fc400048070ff */
[----:B---3--:R-:W-:Y:S02]  /*10b510*/  F2FP.SATFINITE.E4M3.F32.PACK_AB_MERGE_C R18, R44, R43, RZ ;  /* 0x0000002b2c12723e */ /* 0x008fe400048070ff */
[----:B----4-:R-:W-:Y:S01]  /*10b520*/  IADD3 R24, P1, PT, R17, R13, RZ ;  /* 0x0000000d11187210 */ /* 0x010fe20007f3e0ff */
        /* <DEDUP_REMOVED lines=26> */
[----:B---3--:R-:W-:Y:S02]  /*10b6d0*/  IADD3 R18, P1, PT, R17, R9, RZ ;  /* 0x0000000911127210 */ /* 0x008fe40007f3e0ff */
[----:B----4-:R-:W-:-:S03]  /*10b6e0*/  F2FP.SATFINITE.E4M3.F32.PACK_AB_MERGE_C R24, R60, R59, RZ ;  /* 0x0000003b3c18723e */ /* 0x010fc600048070ff */
[----:B------:R-:W-:Y:S02]  /*10b6f0*/  IMAD.X R19, R20, 0x1, R11, P1 ;  /* 0x0000000114137824 */ /* 0x000fe400008e060b */
[----:B------:R-:W-:Y:S04]  /*10b700*/  STL [R1+0x52f0], R24 ;  /* 0x0052f01801007387 */ /* 0x000fe80000100800 */
[----:B------:R-:W-:Y:S04]  /*10b710*/  STL [R1+0x52d0], R23 ;  /* 0x0052d01701007387 */ /* 0x000fe80000100800 */
[----:B------:R2:W-:Y:S04]  /*10b720*/  STL.64 [R1+0x4ef0], R18 ;  /* 0x004ef01201007387 */ /* 0x0005e80000100a00 */
[----:B------:R-:W3:Y:S04]  /*10b730*/  LDL.LU R31, [R1+0x18b0] ;  /* 0x0018b000011f7983 */ /* 0x000ee80000300800 */
[----:B------:R-:W3:Y:S01]  /*10b740*/  LDL.LU R32, [R1+0x18b4] ;  /* 0x0018b40001207983 */ /* 0x000ee20000300800 */
[----:B--2---:R-:W-:-:S05]  /*10b750*/  F2FP.SATFINITE.E4M3.F32.PACK_AB_MERGE_C R18, R22, R21, RZ ;  /* 0x000000151612723e */ /* 0x004fca00048070ff */
[----:B------:R1:W-:Y:S04]  /*10b760*/  STL [R1+0x52d8], R18 ;  /* 0x0052d81201007387 */ /* 0x0003e80000100800 */
[----:B------:R-:W2:Y:S04]  /*10b770*/  LDL.LU R33, [R1+0x18b8] ;  /* 0x0018b80001217983 */ /* 0x000ea80000300800 */
[----:B------:R-:W2:Y:S04]  /*10b780*/  LDL.LU R34, [R1+0x18bc] ;  /* 0x0018bc0001227983 */ /* 0x000ea80000300800 */
[----:B------:R-:W4:Y:S04]  /*10b790*/  LDL.LU R21, [R1+0x18d0] ;  /* 0x0018d00001157983 */ /* 0x000f280000300800 */
[----:B------:R-:W4:Y:S01]  /*10b7a0*/  LDL.LU R22, [R1+0x18d4] ;  /* 0x0018d40001167983 */ /* 0x000f220000300800 */
[----:B-1----:R-:W-:-:S03]  /*10b7b0*/  IADD3 R18, P1, PT, R17, R10, RZ ;  /* 0x0000000a11127210 */ /* 0x002fc60007f3e0ff */
[----:B------:R-:W4:Y:S02]  /*10b7c0*/  LDL.LU R35, [R1+0x18d8] ;  /* 0x0018d80001237983 */ /* 0x000f240000300800 */
[----:B------:R-:W-:Y:S02]  /*10b7d0*/  IMAD.X R19, R20, 0x1, R12, P1 ;  /* 0x0000000114137824 */ /* 0x000fe400008e060c */
[----:B------:R-:W4:Y:S04]  /*10b7e0*/  LDL.LU R36, [R1+0x18dc] ;  /* 0x0018dc0001247983 */ /* 0x000f280000300800 */
        /* <DEDUP_REMOVED lines=22> */
[----:B-1----:R-:W4:Y:S01]  /*10b950*/  LDL.LU R19, [R1+0x1ab4] ;  /* 0x001ab40001137983 */ /* 0x002f220000300800 */
[----:B0-----:R-:W-:Y:S01]  /*10b960*/  VIADD R17, R17, UR6 ;  /* 0x0000000611117c36 */ /* 0x001fe20008000000 */
[----:B------:R-:W0:Y:S01]  /*10b970*/  LDCU UR6, c[0x0][0x3b8] ;  /* 0x00007700ff0677ac */ /* 0x000e220008000800 */
[----:B---3--:R-:W-:-:S05]  /*10b980*/  F2FP.SATFINITE.E4M3.F32.PACK_AB_MERGE_C R20, R32, R31, RZ ;  /* 0x0000001f2014723e */ /* 0x008fca00048070ff */
[----:B------:R1:W-:Y:S02]  /*10b990*/  STL [R1+0x52b4], R20 ;  /* 0x0052b41401007387 */ /* 0x0003e40000100800 */
[----:B-1----:R-:W-:Y:S02]  /*10b9a0*/  IADD3 R20, P1, PT, R17, R3, RZ ;  /* 0x0000000311147210 */ /* 0x002fe40007f3e0ff */
[----:B--2---:R-:W-:-:S05]  /*10b9b0*/  F2FP.SATFINITE.E4M3.F32.PACK_AB_MERGE_C R18, R34, R33, RZ ;  /* 0x000000212212723e */ /* 0x004fca00048070ff */
[----:B------:R1:W-:Y:S01]  /*10b9c0*/  STL [R1+0x52b8], R18 ;  /* 0x0052b81201007387 */ /* 0x0003e20000100800 */
[----:B----4-:R-:W-:Y:S02]  /*10b9d0*/  F2FP.SATFINITE.E4M3.F32.PACK_AB_MERGE_C R22, R22, R21, RZ ;  /* 0x000000151616723e */ /* 0x010fe400048070ff */
[----:B-1----:R-:W-:-:S03]  /*10b9e0*/  SHF.R.S32.HI R18, RZ, 0x1f, R17 ;  /* 0x0000001fff127819 */ /* 0x002fc60000011411 */
[----:B------:R-:W-:Y:S02]  /*10b9f0*/  STL [R1+0x528c], R22 ;  /* 0x00528c1601007387 */ /* 0x000fe40000100800 */
[----:B------:R-:W-:-:S05]  /*10ba00*/  IMAD.X R21, R18, 0x1, R4, P1 ;  /* 0x0000000112157824 */ /* 0x000fca00008e0604 */
[----:B------:R1:W-:Y:S04]  /*10ba10*/  STL.64 [R1+0x4ec8], R20 ;  /* 0x004ec81401007387 */ /* 0x0003e80000100a00 */
[----:B-1----:R-:W2:Y:S04]  /*10ba20*/  LDL.LU R21, [R1+0x1ab8] ;  /* 0x001ab80001157983 */ /* 0x002ea80000300800 */
[----:B------:R-:W2:Y:S01]  /*10ba30*/  LDL.LU R22, [R1+0x1abc] ;  /* 0x001abc0001167983 */ /* 0x000ea20000300800 */
[----:B------:R-:W-:Y:S02]  /*10ba40*/  IADD3 R24, P1, PT, R17, R0, RZ ;  /* 0x0000000011187210 */ /* 0x000fe40007f3e0ff */
[----:B------:R-:W-:-:S02]  /*10ba50*/  F2FP.SATFINITE.E4M3.F32.PACK_AB_MERGE_C R23, R36, R35, RZ ;  /* 0x000000232417723e */ /* 0x000fc400048070ff */
[----:B------:R-:W-:Y:S01]  /*10ba60*/  F2FP.SATFINITE.E4M3.F32.PACK_AB_MERGE_C R20, R38, R37, RZ ;  /* 0x000000252614723e */ /* 0x000fe200048070ff */
[----:B------:R-:W-:Y:S02]  /*10ba70*/  IMAD.X R25, R18, 0x1, R2, P1 ;  /* 0x0000000112197824 */ /* 0x000fe400008e0602 */
[----:B------:R1:W-:Y:S04]  /*10ba80*/  STL [R1+0x5294], R23 ;  /* 0x0052941701007387 */ /* 0x0003e80000100800 */
        /* <DEDUP_REMOVED lines=24> */
[----:B---3--:R-:W-:-:S03]  /*10bc10*/  F2FP.SATFINITE.E4M3.F32.PACK_AB_MERGE_C R20, R57, R56, RZ ;  /* 0x000000383914723e */ /* 0x008fc600048070ff */
[----:B------:R-:W-:Y:S01]  /*10bc20*/  STL [R1+0x521c], R23 ;  /* 0x00521c1701007387 */ /* 0x000fe20000100800 */
[----:B----4-:R-:W-:-:S03]  /*10bc30*/  IADD3 R24, P1, PT, R17, R7, RZ ;  /* 0x0000000711187210 */ /* 0x010fc60007f3e0ff */
[----:B------:R1:W-:Y:S01]  /*10bc40*/  STL [R1+0x51f4], R20 ;  /* 0x0051f41401007387 */ /* 0x0003e20000100800 */
[----:B------:R-:W-:Y:S01]  /*10bc50*/  F2FP.SATFINITE.E4M3.F32.PACK_AB_MERGE_C R19, R19, R61, RZ ;  /* 0x0000003d1313723e */ /* 0x000fe200048070ff */
[----:B------:R-:W-:Y:S02]  /*10bc60*/  IMAD.X R25, R18, 0x1, R8, P1 ;  /* 0x0000000112197824 */ /* 0x000fe400008e0608 */
[----:B------:R-:W3:Y:S01]  /*10bc70*/  LDL.LU R56, [R1+0x1af0] ;  /* 0x001af00001387983 */ /* 0x000ee20000300800 */
[----:B-1----:R-:W-:-:S03]  /*10bc80*/  F2FP.SATFINITE.E4M3.F32.PACK_AB_MERGE_C R20, R60, R59, RZ ;  /* 0x0000003b3c14723e */ /* 0x002fc600048070ff */
[----:B------:R-:W-:Y:S04]  /*10bc90*/  STL.64 [R1+0x4e80], R24 ;  /* 0x004e801801007387 */ /* 0x000fe80000100a00 */
[----:B------:R-:W-:Y:S04]  /*10bca0*/  STL [R1+0x5200], R20 ;  /* 0x0052001401007387 */ /* 0x000fe80000100800 */
[----:B------:R-:W3:Y:S04]  /*10bcb0*/  LDL.LU R57, [R1+0x1af4] ;  /* 0x001af40001397983 */ /* 0x000ee80000300800 */
[----:B------:R1:W-:Y:S04]  /*10bcc0*/  STL [R1+0x51d4], R19 ;  /* 0x0051d41301007387 */ /* 0x0003e80000100800 */
[----:B------:R-:W4:Y:S04]  /*10bcd0*/  LDL.LU R59, [R1+0x1af8] ;  /* 0x001af800013b7983 */ /* 0x000f280000300800 */
[----:B------:R-:W4:Y:S04]  /*10bce0*/  LDL.LU R60, [R1+0x1afc] ;  /* 0x001afc00013c7983 */ /* 0x000f280000300800 */
[----:B------:R-:W4:Y:S04]  /*10bcf0*/  LDL.LU R61, [R1+0x1c10] ;  /* 0x001c1000013d7983 */ /* 0x000f280000300800 */
[----:B-1----:R-:W4:Y:S01]  /*10bd00*/  LDL.LU R19, [R1+0x1c14] ;  /* 0x001c140001137983 */ /* 0x002f220000300800 */
[----:B------:R-:W-:-:S05]  /*10bd10*/  IADD3 R24, P1, PT, R17, R9, RZ ;  /* 0x0000000911187210 */ /* 0x000fca0007f3e0ff */
[----:B------:R-:W-:Y:S01]  /*10bd20*/  IMAD.X R25, R18, 0x1, R11, P1 ;  /* 0x0000000112197824 */ /* 0x000fe200008e060b */
[----:B------:R-:W-:Y:S02]  /*10bd30*/  IADD3 R20, P1, PT, R17, R10, RZ ;  /* 0x0000000a11147210 */ /* 0x000fe40007f3e0ff */
[----:B--2---:R-:W-:-:S03]  /*10bd40*/  F2FP.SATFINITE.E4M3.F32.PACK_AB_MERGE_C R34, R22, R21, RZ ;  /* 0x000000151622723e */ /* 0x004fc600048070ff */
[----:B------:R-:W-:Y:S02]  /*10bd50*/  IMAD.X R21, R18, 0x1, R12, P1 ;  /* 0x0000000112157824 */ /* 0x000fe400008e060c */
[----:B------:R-:W-:Y:S04]  /*10bd60*/  STL [R1+0x5d14], R34 ;  /* 0x005d142201007387 */ /* 0x000fe80000100800 */
[----:B------:R-:W-:Y:S04]  /*10bd70*/  STL.64 [R1+0x4e70], R24 ;  /* 0x004e701801007387 */ /* 0x000fe80000100a00 */
[----:B------:R-:W2:Y:S04]  /*10bd80*/  LDL.LU R35, [R1+0x1c18] ;  /* 0x001c180001237983 */ /* 0x000ea80000300800 */
[----:B------:R-:W2:Y:S04]  /*10bd90*/  LDL.LU R36, [R1+0x1c1c] ;  /* 0x001c1c0001247983 */ /* 0x000ea80000300800 */
[----:B------:R-:W2:Y:S04]  /*10bda0*/  LDL.LU R37, [R1+0x1c40] ;  /* 0x001c400001257983 */ /* 0x000ea80000300800 */
        /* <DEDUP_REMOVED lines=17> */
[----:B------:R-:W2:Y:S01]  /*10bec0*/  LDL.LU R22, [R1+0x1ed4] ;  /* 0x001ed40001167983 */ /* 0x000ea20000300800 */
[----:B0-----:R-:W-:Y:S01]  /*10bed0*/  VIADD R17, R17, UR6 ;  /* 0x0000000611117c36 */ /* 0x001fe20008000000 */
[----:B------:R-:W0:Y:S01]  /*10bee0*/  LDCU UR6, c[0x0][0x3b8] ;  /* 0x00007700ff0677ac */ /* 0x000e220008000800 */
[----:B---3--:R-:W-:-:S05]  /*10bef0*/  F2FP.SATFINITE.E4M3.F32.PACK_AB_MERGE_C R18, R57, R56, RZ ;  /* 0x000000383912723e */ /* 0x008fca00048070ff */
[----:B------:R1:W-:Y:S01]  /*10bf00*/  STL [R1+0x51b8], R18 ;  /* 0x0051b81201007387 */ /* 0x0003e20000100800 */
[----:B----4-:R-:W-:-:S05]  /*10bf10*/  F2FP.SATFINITE.E4M3.F32.PACK_AB_MERGE_C R20, R60, R59, RZ ;  /* 0x0000003b3c14723e */ /* 0x010fca00048070ff */
[----:B------:R3:W-:Y:S01]  /*10bf20*/  STL [R1+0x51c0], R20 ;  /* 0x0051c01401007387 */ /* 0x0007e20000100800 */
[----:B-1----:R-:W-:-:S03]  /*10bf30*/  F2FP.SATFINITE.E4M3.F32.PACK_AB_MERGE_C R18, R19, R61, RZ ;  /* 0x0000003d1312723e */ /* 0x002fc600048070ff */
[----:B------:R-:W4:Y:S04]  /*10bf40*/  LDL.LU R56, [R1+0x1ed8] ;  /* 0x001ed80001387983 */ /* 0x000f280000300800 */
[----:B------:R-:W4:Y:S01]  /*10bf50*/  LDL.LU R57, [R1+0x1edc] ;  /* 0x001edc0001397983 */ /* 0x000f220000300800 */
[----:B---3--:R-:W-:-:S03]  /*10bf60*/  SHF.R.S32.HI R20, RZ, 0x1f, R17 ;  /* 0x0000001fff147819 */ /* 0x008fc60000011411 */
[----:B------:R1:W-:Y:S04]  /*10bf70*/  STL [R1+0x519c], R18 ;  /* 0x00519c1201007387 */ /* 0x0003e80000100800 */
[----:B------:R-:W3:Y:S04]  /*10bf80*/  LDL.LU R59, [R1+0x1ef0] ;  /* 0x001ef000013b7983 */ /* 0x000ee80000300800 */
[----:B------:R-:W3:Y:S01]  /*10bf90*/  LDL.LU R60, [R1+0x1ef4] ;  /* 0x001ef400013c7983 */ /* 0x000ee20000300800 */
[----:B-1----:R-:W-:-:S03]  /*10bfa0*/  IADD3 R18, P1, PT, R17, R3, RZ ;  /* 0x0000000311127210 */ /* 0x002fc60007f3e0ff */
[----:B------:R-:W3:Y:S02]  /*10bfb0*/  LDL.LU R61, [R1+0x1ef8] ;  /* 0x001ef800013d7983 */ /* 0x000ee40000300800 */
[----:B------:R-:W-:-:S05]  /*10bfc0*/  IMAD.X R19, R20, 0x1, R4, P1 ;  /* 0x0000000114137824 */ /* 0x000fca00008e0604 */
[----:B------:R1:W-:Y:S04]  /*10bfd0*/  STL.64 [R1+0x4e48], R18 ;  /* 0x004e481201007387 */ /* 0x0003e80000100a00 */
[----:B-1----:R-:W3:Y:S01]  /*10bfe0*/  LDL.LU R19, [R1+0x1efc] ;  /* 0x001efc0001137983 */ /* 0x002ee20000300800 */
[----:B------:R-:W-:-:S05]  /*10bff0*/  IADD3 R24, P1, PT, R17, R0, RZ ;  /* 0x0000000011187210 */ /* 0x000fca0007f3e0ff */
[----:B------:R-:W-:Y:S01]  /*10c000*/  IMAD.X R25, R20, 0x1, R2, P1 ;  /* 0x0000000114197824 */ /* 0x000fe200008e0602 */
[----:B--2---:R-:W-:-:S05]  /*10c010*/  F2FP.SATFINITE.E4M3.F32.PACK_AB_MERGE_C R23, R36, R35, RZ ;  /* 0x000000232417723e */ /* 0x004fca00048070ff */
[----:B------:R1:W-:Y:S01]  /*10c020*/  STL [R1+0x51a0], R23 ;  /* 0x0051a01701007387 */ /* 0x0003e20000100800 */
[----:B------:R-:W-:-:S05]  /*10c030*/  F2FP.SATFINITE.E4M3.F32.PACK_AB_MERGE_C R18, R38, R37, RZ ;  /* 0x000000252612723e */ /* 0x000fca00048070ff */
[----:B------:R2:W-:Y:S04]  /*10c040*/  STL [R1+0x517c], R18 ;  /* 0x00517c1201007387 */ /* 0x0005e80000100800 */
[----:B------:R0:W-:Y:S01]  /*10c050*/  STL.64 [R1+0x4e38], R24 ;  /* 0x004e381801007387 */ /* 0x0001e20000100a00 */
[----:B-1----:R-:W-:Y:S02]  /*10c060*/  F2FP.SATFINITE.E4M3.F32.PACK_AB_MERGE_C R23, R42, R40, RZ ;  /* 0x000000282a17723e */ /* 0x002fe400048070ff */
[----:B--2---:R-:W-:Y:S02]  /*10c070*/  F2FP.SATFINITE.E4M3.F32.PACK_AB_MERGE_C R18, R44, R43, RZ ;  /* 0x0000002b2c12723e */ /* 0x004fe400048070ff */
[----:B0-----:R-:W-:Y:S01]  /*10c080*/  IADD3 R24, P1, PT, R17, R13, RZ ;  /* 0x0000000d11187210 */ /* 0x001fe20007f3e0ff */
[----:B------:R0:W-:Y:S04]  /*10c090*/  STL [R1+0x5188], R23 ;  /* 0x0051881701007387 */ /* 0x0001e80000100800 */
[----:B------:R-:W-:Y:S01]  /*10c0a0*/  IMAD.X R25, R20, 0x1, R15, P1 ;  /* 0x0000000114197824 */ /* 0x000fe200008e060f */
[----:B------:R1:W-:Y:S04]  /*10c0b0*/  STL [R1+0x5164], R18 ;  /* 0x0051641201007387 */ /* 0x0003e80000100800 */
[----:B------:R2:W-:Y:S01]  /*10c0c0*/  STL.64 [R1+0x4e28], R24 ;  /* 0x004e281801007387 */ /* 0x0005e20000100a00 */
[----:B0-----:R-:W-:-:S02]  /*10c0d0*/  F2FP.SATFINITE.E4M3.F32.PACK_AB_MERGE_C R23, R46, R45, RZ ;  /* 0x0000002d2e17723e */ /* 0x001fc400048070ff */
[----:B-1----:R-:W-:Y:S02]  /*10c0e0*/  F2FP.SATFINITE.E4M3.F32.PACK_AB_MERGE_C R18, R49, R48, RZ ;  /* 0x000000303112723e */ /* 0x002fe400048070ff */
[----:B--2---:R-:W-:Y:S01]  /*10c0f0*/  IADD3 R24, P1, PT, R17, R5, RZ ;  /* 0x0000000511187210 */ /* 0x004fe20007f3e0ff */
[----:B------:R0:W-:Y:S04]  /*10c100*/  STL [R1+0x516c], R23 ;  /* 0x00516c1701007387 */ /* 0x0001e80000100800 */
[----:B------:R-:W-:Y:S01]  /*10c110*/  IMAD.X R25, R20, 0x1, R6, P1 ;  /* 0x0000000114197824 */ /* 0x000fe200008e0606 */
[----:B------:R1:W-:Y:S04]  /*10c120*/  STL [R1+0x513c], R18 ;  /* 0x00513c1201007387 */ /* 0x0003e80000100800 */
[----:B------:R2:W-:Y:S01]  /*10c130*/  STL.64 [R1+0x4e18], R24 ;  /* 0x004e181801007387 */ /* 0x0005e20000100a00 */
[----:B0-----:R-:W-:-:S02]  /*10c140*/  F2FP.SATFINITE.E4M3.F32.PACK_AB_MERGE_C R23, R51, R50, RZ ;  /* 0x000000323317723e */ /* 0x001fc400048070ff */
[----:B-1----:R-:W-:-:S03]  /*10c150*/  F2FP.SATFINITE.E4M3.F32.PACK_AB_MERGE_C R18, R53, R52, RZ ;  /* 0x000000343512723e */ /* 0x002fc600048070ff */
[----:B------:R0:W-:Y:S01]  /*10c160*/  STL [R1+0x514c], R23 ;  /* 0x00514c1701007387 */ /* 0x0001e20000100800 */
[----:B--2---:R-:W-:-:S03]  /*10c170*/  IADD3 R24, P1, PT, R17, R14, RZ ;  /* 0x0000000e11187210 */ /* 0x004fc60007f3e0ff */
[----:B------:R1:W-:Y:S02]  /*10c180*/  STL [R1+0x50ec], R18 ;  /* 0x0050ec1201007387 */ /* 0x0003e40000100800 */
[----:B------:R-:W-:Y:S01]  /*10c190*/  IMAD.X R25, R20, 0x1, R16, P1 ;  /* 0x0000000114197824 */ /* 0x000fe200008e0610 */
[----:B0-----:R-:W-:Y:S02]  /*10c1a0*/  F2FP.SATFINITE.E4M3.F32.PACK_AB_MERGE_C R23, R55, R54, RZ ;  /* 0x000000363717723e */ /* 0x001fe400048070ff */
[----:B-1----:R-:W-:Y:S02]  /*10c1b0*/  F2FP.SATFINITE.E4M3.F32.PACK_AB_MERGE_C R18, R22, R21, RZ ;  /* 0x000000151612723e */ /* 0x002fe400048070ff */
[----:B------:R-:W2:Y:S04]  /*10c1c0*/  LDL.LU R21, [R1+0x1f10] ;  /* 0x001f100001157983 */ /* 0x000ea80000300800 */
[----:B------:R0:W-:Y:S04]  /*10c1d0*/  STL.64 [R1+0x4e08], R24 ;  /* 0x004e081801007387 */ /* 0x0001e80000100a00 */
[----:B------:R4:W-:Y:S04]  /*10c1e0*/  STL [R1+0x50f0], R23 ;  /* 0x0050f01701007387 */ /* 0x0009e80000100800 */
[----:B------:R-:W2:Y:S04]  /*10c1f0*/  LDL.LU R22, [R1+0x1f14] ;  /* 0x001f140001167983 */ /* 0x000ea80000300800 */
[----:B------:R3:W-:Y:S04]  /*10c200*/  STL [R1+0x50dc], R18 ;  /* 0x0050dc1201007387 */ /* 0x0007e80000100800 */
[----:B------:R-:W2:Y:S01]  /*10c210*/  LDL.LU R52, [R1+0x1f18] ;  /* 0x001f180001347983 */ /* 0x000ea20000300800 */
[----:B0-----:R-:W-:-:S03]  /*10c220*/  IADD3 R24, P1, PT, R17, R7, RZ ;  /* 0x0000000711187210 */ /* 0x001fc60007f3e0ff */
[----:B------:R-:W2:Y:S02]  /*10c230*/  LDL.LU R53, [R1+0x1f1c] ;  /* 0x001f1c0001357983 */ /* 0x000ea40000300800 */
[----:B------:R-:W-:Y:S02]  /*10c240*/  IMAD.X R25, R20, 0x1, R8, P1 ;  /* 0x0000000114197824 */ /* 0x000fe400008e0608 */
[----:B------:R-:W2:Y:S04]  /*10c250*/  LDL.LU R54, [R1+0x1f30] ;  /* 0x001f300001367983 */ /* 0x000ea80000300800 */
[----:B------:R-:W2:Y:S01]  /*10c260*/  LDL.LU R55, [R1+0x1f34] ;  /* 0x001f340001377983 */ /* 0x000ea20000300800 */
[----:B----4-:R-:W-:-:S03]  /*10c270*/  F2FP.SATFINITE.E4M3.F32.PACK_AB_MERGE_C R23, R57, R56, RZ ;  /* 0x000000383917723e */ /* 0x010fc600048070ff */
[----:B------:R0:W-:Y:S04]  /*10c280*/  STL.64 [R1+0x4e00], R24 ;  /* 0x004e001801007387 */ /* 0x0001e80000100a00 */
[----:B------:R-:W-:Y:S01]  /*10c290*/  STL [R1+0x50e0], R23 ;  /* 0x0050e01701007387 */ /* 0x000fe20000100800 */
[----:B---3--:R-:W-:Y:S02]  /*10c2a0*/  F2FP.SATFINITE.E4M3.F32.PACK_AB_MERGE_C R18, R60, R59, RZ ;  /* 0x0000003b3c12723e */ /* 0x008fe400048070ff */
[----:B0-----:R-:W-:-:S03]  /*10c2b0*/  IADD3 R24, P1, PT, R17, R9, RZ ;  /* 0x0000000911187210 */ /* 0x001fc60007f3e0ff */
[----:B------:R0:W-:Y:S02]  /*10c2c0*/  STL [R1+0x50c8], R18 ;  /* 0x0050c81201007387 */ /* 0x0001e40000100800 */
[----:B------:R-:W-:Y:S02]  /*10c2d0*/  IMAD.X R25, R20, 0x1, R11, P1 ;  /* 0x0000000114197824 */ /* 0x000fe400008e060b */
[----:B------:R-:W3:Y:S04]  /*10c2e0*/  LDL.LU R37, [R1+0x1f38] ;  /* 0x001f380001257983 */ /* 0x000ee80000300800 */
[----:B------:R-:W3:Y:S04]  /*10c2f0*/  LDL.LU R38, [R1+0x1f3c] ;  /* 0x001f3c0001267983 */ /* 0x000ee80000300800 */
[----:B------:R-:W-:Y:S01]  /*10c300*/  STL.64 [R1+0x4df0], R24 ;  /* 0x004df01801007387 */ /* 0x000fe20000100a00 */
[----:B0-----:R-:W-:-:S05]  /*10c310*/  F2FP.SATFINITE.E4M3.F32.PACK_AB_MERGE_C R18, R19, R61, RZ ;  /* 0x0000003d1312723e */ /* 0x001fca00048070ff */
[----:B------:R0:W-:Y:S04]  /*10c320*/  STL [R1+0x50cc], R18 ;  /* 0x0050cc1201007387 */ /* 0x0001e80000100800 */
[----:B------:R-:W4:Y:S04]  /*10c330*/  LDL.LU R56, [R1+0x1f40] ;  /* 0x001f400001387983 */ /* 0x000f280000300800 */
[----:B------:R-:W4:Y:S01]  /*10c340*/  LDL.LU R57, [R1+0x1f44] ;  /* 0x001f440001397983 */ /* 0x000f220000300800 */
[----:B0-----:R-:W-:-:S03]  /*10c350*/  IADD3 R18, P1, PT, R17, R10, RZ ;  /* 0x0000000a11127210 */ /* 0x001fc60007f3e0ff */
        /* <DEDUP_REMOVED lines=19> */
[----:B------:R1:W-:Y:S02]  /*10c490*/  STL [R1+0x50bc], R18 ;  /* 0x0050bc1201007387 */ /* 0x0003e40000100800 */
[----:B------:R-:W-:-:S02]  /*10c4a0*/  IADD3 R24, P1, PT, R17, R3, RZ ;  /* 0x0000000311187210 */ /* 0x000fc40007f3e0ff */
[----:B-1----:R-:W-:Y:S02]  /*10c4b0*/  F2FP.SATFINITE.E4M3.F32.PACK_AB_MERGE_C R18, R53, R52, RZ ;  /* 0x000000343512723e */ /* 0x002fe400048070ff */
[----:B------:R-:W-:-:S03]  /*10c4c0*/  F2FP.SATFINITE.E4M3.F32.PACK_AB_MERGE_C R20, R55, R54, RZ ;  /* 0x000000363714723e */ /* 0x000fc600048070ff */
[----:B------:R1:W-:Y:S04]  /*10c4d0*/  STL [R1+0x50b8], R18 ;  /* 0x0050b81201007387 */ /* 0x0003e80000100800 */
[----:B------:R-:W-:Y:S04]  /*10c4e0*/  STL [R1+0x50a4], R20 ;  /* 0x0050a41401007387 */ /* 0x000fe80000100800 */
[----:B------:R-:W2:Y:S01]  /*10c4f0*/  LDL.LU R50, [R1+0x1fa0] ;  /* 0x001fa00001327983 */ /* 0x000ea20000300800 */
[----:B-1----:R-:W-:-:S03]  /*10c500*/  SHF.R.S32.HI R18, RZ, 0x1f, R17 ;  /* 0x0000001fff127819 */ /* 0x002fc60000011411 */
[----:B------:R-:W2:Y:S02]  /*10c510*/  LDL.LU R51, [R1+0x1fa4] ;  /* 0x001fa40001337983 */ /* 0x000ea40000300800 */
[----:B------:R-:W-:Y:S02]  /*10c520*/  IMAD.X R25, R18, 0x1, R4, P1 ;  /* 0x0000000112197824 */ /* 0x000fe400008e0604 */
[----:B------:R-:W2:Y:S04]  /*10c530*/  LDL.LU R52, [R1+0x1fa8] ;  /* 0x001fa80001347983 */ /* 0x000ea80000300800 */
[----:B------:R1:W-:Y:S04]  /*10c540*/  STL.64 [R1+0x4dc8], R24 ;  /* 0x004dc81801007387 */ /* 0x0003e80000100a00 */
[----:B------:R-:W2:Y:S04]  /*10c550*/  LDL.LU R53, [R1+0x1fac] ;  /* 0x001fac0001357983 */ /* 0x000ea80000300800 */
[----:B------:R-:W2:Y:S04]  /*10c560*/  LDL.LU R54, [R1+0x1fe0] ;  /* 0x001fe00001367983 */ /* 0x000ea80000300800 */
[----:B------:R-:W2:Y:S01]  /*10c570*/  LDL.LU R55, [R1+0x1fe4] ;  /* 0x001fe40001377983 */ /* 0x000ea20000300800 */
[----:B---3--:R-:W-:-:S02]  /*10c580*/  F2FP.SATFINITE.E4M3.F32.PACK_AB_MERGE_C R23, R38, R37, RZ ;  /* 0x000000252617723e */ /* 0x008fc400048070ff */
[----:B-1----:R-:W-:Y:S02]  /*10c590*/  IADD3 R24, P1, PT, R17, R0, RZ ;  /* 0x0000000011187210 */ /* 0x002fe40007f3e0ff */
[----:B----4-:R-:W-:Y:S02]  /*10c5a0*/  F2FP.SATFINITE.E4M3.F32.PACK_AB_MERGE_C R20, R57, R56, RZ ;  /* 0x000000383914723e */ /* 0x010fe400048070ff */
[----:B------:R-:W3:Y:S04]  /*10c5b0*/  LDL.LU R56, [R1+0x1fe8] ;  /* 0x001fe80001387983 */ /* 0x000ee80000300800 */
[----:B------:R1:W-:Y:S04]  /*10c5c0*/  STL [R1+0x50a0], R23 ;  /* 0x0050a01701007387 */ /* 0x0003e80000100800 */
[----:B------:R-:W3:Y:S01]  /*10c5d0*/  LDL.LU R57, [R1+0x1fec] ;  /* 0x001fec0001397983 */ /* 0x000ee20000300800 */
[----:B------:R-:W-:-:S03]  /*10c5e0*/  IMAD.X R25, R18, 0x1, R2, P1 ;  /* 0x0000000112197824 */ /* 0x000fc600008e0602 */
[----:B------:R4:W-:Y:S04]  /*10c5f0*/  STL [R1+0x5090], R20 ;  /* 0x0050901401007387 */ /* 0x0009e80000100800 */
[----:B------:R0:W-:Y:S01]  /*10c600*/  STL.64 [R1+0x4db8], R24 ;  /* 0x004db81801007387 */ /* 0x0001e20000100a00 */
[----:B-1----:R-:W-:Y:S02]  /*10c610*/  F2FP.SATFINITE.E4M3.F32.PACK_AB_MERGE_C R23, R42, R40, RZ ;  /* 0x000000282a17723e */ /* 0x002fe400048070ff */
[----:B----4-:R-:W-:Y:S02]  /*10c620*/  F2FP.SATFINITE.E4M3.F32.PACK_AB_MERGE_C R20, R44, R43, RZ ;  /* 0x0000002b2c14723e */ /* 0x010fe400048070ff */
[----:B0-----:R-:W-:Y:S01]  /*10c630*/  IADD3 R24, P1, PT, R17, R13, RZ ;  /* 0x0000000d11187210 */ /* 0x001fe20007f3e0ff */
[----:B------:R0:W-:Y:S04]  /*10c640*/  STL [R1+0x5094], R23 ;  /* 0x0050941701007387 */ /* 0x0001e80000100800 */
[----:B------:R-:W-:Y:S01]  /*10c650*/  IMAD.X R25, R18, 0x1, R15, P1 ;  /* 0x0000000112197824 */ /* 0x000fe200008e060f */
[----:B------:R1:W-:Y:S04]  /*10c660*/  STL [R1+0x5080], R20 ;  /* 0x0050801401007387 */ /* 0x0003e80000100800 */
[----:B------:R4:W-:Y:S01]  /*10c670*/  STL.64 [R1+0x4da8], R24 ;  /* 0x004da81801007387 */ /* 0x0009e20000100a00 */
[----:B0-----:R-:W-:-:S02]  /*10c680*/  F2FP.SATFINITE.E4M3.F32.PACK_AB_MERGE_C R23, R46, R45, RZ ;  /* 0x0000002d2e17723e */ /* 0x001fc400048070ff */
[----:B-1----:R-:W-:Y:S02]  /*10c690*/  F2FP.SATFINITE.E4M3.F32.PACK_AB_MERGE_C R20, R49, R48, RZ ;  /* 0x000000303114723e */ /* 0x002fe400048070ff */
[----:B----4-:R-:W-:Y:S01]  /*10c6a0*/  IADD3 R24, P1, PT, R17, R5, RZ ;  /* 0x0000000511187210 */ /* 0x010fe20007f3e0ff */
[----:B------:R-:W-:Y:S04]  /*10c6b0*/  STL [R1+0x5084], R23 ;  /* 0x0050841701007387 */ /* 0x000fe80000100800 */
[----:B------:R-:W-:Y:S01]  /*10c6c0*/  IMAD.X R25, R18, 0x1, R6, P1 ;  /* 0x0000000112197824 */ /* 0x000fe200008e0606 */
[----:B------:R0:W-:Y:S01]  /*10c6d0*/  STL [R1+0x5070], R20 ;  /* 0x0050701401007387 */ /* 0x0001e20000100800 */
[----:B------:R-:W-:-:S03]  /*10c6e0*/  F2FP.SATFINITE.E4M3.F32.PACK_AB_MERGE_C R19, R19, R61, RZ ;  /* 0x0000003d1313723e */ /* 0x000fc600048070ff */
[----:B------:R1:W-:Y:S01]  /*10c6f0*/  STL.64 [R1+0x4d98], R24 ;  /* 0x004d981801007387 */ /* 0x0003e20000100a00 */
[----:B0-----:R-:W-:Y:S02]  /*10c700*/  F2FP.SATFINITE.E4M3.F32.PACK_AB_MERGE_C R20, R60, R59, RZ ;  /* 0x0000003b3c14723e */ /* 0x001fe400048070ff */
[----:B-1----:R-:W-:-:S03]  /*10c710*/  IADD3 R24, P1, PT, R17, R14, RZ ;  /* 0x0000000e11187210 */ /* 0x002fc60007f3e0ff */
[----:B------:R-:W-:Y:S02]  /*10c720*/  STL [R1+0x5074], R20 ;  /* 0x0050741401007387 */ /* 0x000fe40000100800 */
[----:B------:R-:W-:Y:S02]  /*10c730*/  IMAD.X R25, R18, 0x1, R16, P1 ;  /* 0x0000000112197824 */ /* 0x000fe400008e0610 */
[----:B------:R0:W-:Y:S04]  /*10c740*/  STL [R1+0x2e50], R19 ;  /* 0x002e501301007387 */ /* 0x0001e80000100800 */
[----:B------:R-:W4:Y:S04]  /*10c750*/  LDL.LU R59, [R1+0x2000] ;  /* 0x00200000013b7983 */ /* 0x000f280000300800 */
[----:B------:R-:W4:Y:S04]  /*10c760*/  LDL.LU R60, [R1+0x2004] ;  /* 0x00200400013c7983 */ /* 0x000f280000300800 */
[----:B------:R1:W-:Y:S04]  /*10c770*/  STL.64 [R1+0x4d88], R24 ;  /* 0x004d881801007387 */ /* 0x0003e80000100a00 */
[----:B------:R-:W4:Y:S04]  /*10c780*/  LDL.LU R61, [R1+0x2008] ;  /* 0x00200800013d7983 */ /* 0x000f280000300800 */
[----:B0-----:R-:W4:Y:S01]  /*10c790*/  LDL.LU R19, [R1+0x200c] ;  /* 0x00200c0001137983 */ /* 0x001f220000300800 */
[----:B--2---:R-:W-:-:S03]  /*10c7a0*/  F2FP.SATFINITE.E4M3.F32.PACK_AB_MERGE_C R35, R22, R21, RZ ;  /* 0x000000151623723e */ /* 0x004fc600048070ff */
[----:B------:R-:W2:Y:S04]  /*10c7b0*/  LDL.LU R21, [R1+0x2020] ;  /* 0x0020200001157983 */ /* 0x000ea80000300800 */
[----:B------:R-:W2:Y:S01]  /*10c7c0*/  LDL.LU R22, [R1+0x2024] ;  /* 0x0020240001167983 */ /* 0x000ea20000300800 */
[----:B-1----:R-:W-:-:S03]  /*10c7d0*/  IADD3 R24, P1, PT, R17, R7, RZ ;  /* 0x0000000711187210 */ /* 0x002fc60007f3e0ff */
[----:B------:R-:W-:Y:S02]  /*10c7e0*/  STL [R1+0x5e94], R35 ;  /* 0x005e942301007387 */ /* 0x000fe40000100800 */
[----:B------:R-:W-:Y:S01]  /*10c7f0*/  IMAD.X R25, R18, 0x1, R8, P1 ;  /* 0x0000000112197824 */ /* 0x000fe200008e0608 */
[----:B------:R-:W-:-:S05]  /*10c800*/  F2FP.SATFINITE.E4M3.F32.PACK_AB_MERGE_C R20, R51, R50, RZ ;  /* 0x000000323314723e */ /* 0x000fca00048070ff */
[----:B------:R0:W-:Y:S01]  /*10c810*/  STL [R1+0x1a0], R20 ;  /* 0x0001a01401007387 */ /* 0x0001e20000100800 */
[----:B------:R-:W-:-:S05]  /*10c820*/  F2FP.SATFINITE.E4M3.F32.PACK_AB_MERGE_C R39, R55, R54, RZ ;  /* 0x000000363727723e */ /* 0x000fca00048070ff */
[----:B------:R-:W-:Y:S04]  /*10c830*/  STL [R1+0x5ca8], R39 ;  /* 0x005ca82701007387 */ /* 0x000fe80000100800 */
[----:B------:R1:W-:Y:S01]  /*10c840*/  STL.64 [R1+0x4d80], R24 ;  /* 0x004d801801007387 */ /* 0x0003e20000100a00 */
[----:B0-----:R-:W-:Y:S02]  /*10c850*/  F2FP.SATFINITE.E4M3.F32.PACK_AB_MERGE_C R20, R53, R52, RZ ;  /* 0x000000343514723e */ /* 0x001fe400048070ff */
[----:B-1----:R-:W-:Y:S02]  /*10c860*/  IADD3 R24, P1, PT, R17, R9, RZ ;  /* 0x0000000911187210 */ /* 0x002fe40007f3e0ff */
[----:B---3--:R-:W-:-:S03]  /*10c870*/  F2FP.SATFINITE.E4M3.F32.PACK_AB_MERGE_C R37, R57, R56, RZ ;  /* 0x000000383925723e */ /* 0x008fc600048070ff */
[----:B------:R-:W-:Y:S01]  /*10c880*/  IMAD.X R25, R18, 0x1, R11, P1 ;  /* 0x0000000112197824 */ /* 0x000fe200008e060b */
[----:B------:R-:W-:Y:S04]  /*10c890*/  STL [R1+0x1b0], R20 ;  /* 0x0001b01401007387 */ /* 0x000fe80000100800 */
[----:B------:R-:W-:Y:S04]  /*10c8a0*/  STL [R1+0x5c9c], R37 ;  /* 0x005c9c2501007387 */ /* 0x000fe80000100800 */
[----:B------:R0:W-:Y:S04]  /*10c8b0*/  STL.64 [R1+0x4d70], R24 ;  /* 0x004d701801007387 */ /* 0x0001e80000100a00 */
[----:B------:R-:W3:Y:S04]  /*10c8c0*/  LDL.LU R32, [R1+0x2028] ;  /* 0x0020280001207983 */ /* 0x000ee80000300800 */
[----:B------:R-:W3:Y:S01]  /*10c8d0*/  LDL.LU R33, [R1+0x202c] ;  /* 0x00202c0001217983 */ /* 0x000ee20000300800 */
[----:B0-----:R-:W-:-:S03]  /*10c8e0*/  IADD3 R24, P1, PT, R17, R10, RZ ;  /* 0x0000000a11187210 */ /* 0x001fc60007f3e0ff */
[----:B------:R-:W3:Y:S02]  /*10c8f0*/  LDL.LU R36, [R1+0x2040] ;  /* 0x0020400001247983 */ /* 0x000ee40000300800 */
[----:B------:R-:W-:-:S05]  /*10c900*/  IMAD.X R25, R18, 0x1, R12, P1 ;  /* 0x0000000112197824 */ /* 0x000fca00008e060c */
[----:B------:R-:W-:Y:S04]  /*10c910*/  STL.64 [R1+0x4d68], R24 ;  /* 0x004d681801007387 */ /* 0x000fe80000100a00 */
        /* <DEDUP_REMOVED lines=11> */
[----:B----4-:R-:W-:-:S05]  /*10c9d0*/  F2FP.SATFINITE.E4M3.F32.PACK_AB_MERGE_C R18, R60, R59, RZ ;  /* 0x0000003b3c12723e */ /* 0x010fca00048070ff */
[----:B------:R2:W-:Y:S01]  /*10c9e0*/  STL [R1+0x5384], R18 ;  /* 0x0053841201007387 */ /* 0x0005e20000100800 */
[----:B------:R-:W-:-:S05]  /*10c9f0*/  F2FP.SATFINITE.E4M3.F32.PACK_AB_MERGE_C R19, R19, R61, RZ ;  /* 0x0000003d1313723e */ /* 0x000fca00048070ff */
[----:B------:R0:W-:Y:S04]  /*10ca00*/  STL [R1+0x5390], R19 ;  /* 0x0053901301007387 */ /* 0x0001e80000100800 */
[----:B------:R-:W4:Y:S04]  /*10ca10*/  LDL.LU R45, [R1+0x20a0] ;  /* 0x0020a000012d7983 */ /* 0x000f280000300800 */
[----:B------:R-:W4:Y:S01]  /*10ca20*/  LDL.LU R46, [R1+0x20a4] ;  /* 0x0020a400012e7983 */ /* 0x000f220000300800 */
[----:B------:R-:W-:Y:S01]  /*10ca30*/  VIADD R17, R17, UR6 ;  /* 0x0000000611117c36 */ /* 0x000fe20008000000 */
[----:B------:R-:W1:Y:S04]  /*10ca40*/  LDCU UR6, c[0x0][0x3b8] ;  /* 0x00007700ff0677ac */ /* 0x000e680008000800 */
[----:B------:R-:W-:-:S02]  /*10ca50*/  SHF.R.S32.HI R20, RZ, 0x1f, R17 ;  /* 0x0000001fff147819 */ /* 0x000fc40000011411 */
[----:B--2---:R-:W-:-:S05]  /*10ca60*/  F2FP.SATFINITE.E4M3.F32.PACK_AB_MERGE_C R18, R22, R21, RZ ;  /* 0x000000151612723e */ /* 0x004fca00048070ff */
[----:B------:R-:W-:Y:S04]  /*10ca70*/  STL [R1+0x5364], R18 ;  /* 0x0053641201007387 */ /* 0x000fe80000100800 */
[----:B------:R-:W2:Y:S04]  /*10ca80*/  LDL.LU R48, [R1+0x20a8] ;  /* 0x0020a80001307983 */ /* 0x000ea80000300800 */
[----:B------:R-:W2:Y:S04]  /*10ca90*/  LDL.LU R49, [R1+0x20ac] ;  /* 0x0020ac0001317983 */ /* 0x000ea80000300800 */
[----:B------:R-:W2:Y:S04]  /*10caa0*/  LDL.LU R56, [R1+0x20c0] ;  /* 0x0020c00001387983 */ /* 0x000ea80000300800 */
[----:B------:R-:W2:Y:S01]  /*10cab0*/  LDL.LU R57, [R1+0x20c4] ;  /* 0x0020c40001397983 */ /* 0x000ea20000300800 */
[----:B------:R-:W-:-:S03]  /*10cac0*/  IADD3 R22, P1, PT, R17, R3, RZ ;  /* 0x0000000311167210 */ /* 0x000fc60007f3e0ff */
[----:B------:R-:W2:Y:S04]  /*10cad0*/  LDL.LU R59, [R1+0x20c8] ;  /* 0x0020c800013b7983 */ /* 0x000ea80000300800 */
[----:B------:R-:W2:Y:S01]  /*10cae0*/  LDL.LU R60, [R1+0x20cc] ;  /* 0x0020cc00013c7983 */ /* 0x000ea20000300800 */
[----:B------:R-:W-:-:S03]  /*10caf0*/  IMAD.X R23, R20, 0x1, R4, P1 ;  /* 0x0000000114177824 */ /* 0x000fc600008e0604 */
[----:B------:R-:W2:Y:S04]  /*10cb00*/  LDL.LU R61, [R1+0x20e0] ;  /* 0x0020e000013d7983 */ /* 0x000ea80000300800 */
[----:B0-----:R-:W2:Y:S04]  /*10cb10*/  LDL.LU R19, [R1+0x20e4] ;  /* 0x0020e40001137983 */ /* 0x001ea80000300800 */
[----:B------:R-:W2:Y:S04]  /*10cb20*/  LDL.LU R21, [R1+0x20e8] ;  /* 0x0020e80001157983 */ /* 0x000ea80000300800 */
[----:B------:R0:W-:Y:S04]  /*10cb30*/  STL.64 [R1+0x4d48], R22 ;  /* 0x004d481601007387 */ /* 0x0001e80000100a00 */
[----:B0-----:R-:W2:Y:S01]  /*10cb40*/  LDL.LU R22, [R1+0x20ec] ;  /* 0x0020ec0001167983 */ /* 0x001ea20000300800 */
[----:B------:R-:W-:-:S05]  /*10cb50*/  IADD3 R24, P1, PT, R17, R0, RZ ;  /* 0x0000000011187210 */ /* 0x000fca0007f3e0ff */
[----:B------:R-:W-:Y:S01]  /*10cb60*/  IMAD.X R25, R20, 0x1, R2, P1 ;  /* 0x0000000114197824 */ /* 0x000fe200008e0602 */
[----:B---3--:R-:W-:-:S05]  /*10cb70*/  F2FP.SATFINITE.E4M3.F32.PACK_AB_MERGE_C R23, R33, R32, RZ ;  /* 0x000000202117723e */ /* 0x008fca00048070ff */
[----:B------:R0:W-:Y:S01]  /*10cb80*/  STL [R1+0x5370], R23 ;  /* 0x0053701701007387 */ /* 0x0001e20000100800 */
[----:B------:R-:W-:-:S05]  /*10cb90*/  F2FP.SATFINITE.E4M3.F32.PACK_AB_MERGE_C R18, R38, R36, RZ ;  /* 0x000000242612723e */ /* 0x000fca00048070ff */
[----:B------:R3:W-:Y:S04]  /*10cba0*/  STL [R1+0x5340], R18 ;  /* 0x0053401201007387 */ /* 0x0007e80000100800 */
[----:B------:R1:W-:Y:S01]  /*10cbb0*/  STL.64 [R1+0x4d38], R24 ;  /* 0x004d381801007387 */ /* 0x0003e20000100a00 */
[----:B0-----:R-:W-:Y:S02]  /*10cbc0*/  F2FP.SATFINITE.E4M3.F32.PACK_AB_MERGE_C R23, R42, R40, RZ ;  /* 0x000000282a17723e */ /* 0x001fe400048070ff */
[----:B---3--:R-:W-:Y:S02]  /*10cbd0*/  F2FP.SATFINITE.E4M3.F32.PACK_AB_MERGE_C R18, R44, R43, RZ ;  /* 0x0000002b2c12723e */ /* 0x008fe400048070ff */
        /* <DEDUP_REMOVED lines=8> */
[----:B---3--:R-:W-:-:S03]  /*10cc60*/  IADD3 R24, P1, PT, R17, R5, RZ ;  /* 0x0000000511187210 */ /* 0x008fc60007f3e0ff */
[----:B------:R0:W-:Y:S02]  /*10cc70*/  STL [R1+0x530c], R18 ;  /* 0x00530c1201007387 */ /* 0x0001e40000100800 */
[----:B------:R-:W-:Y:S02]  /*10cc80*/  IMAD.X R25, R20, 0x1, R6, P1 ;  /* 0x0000000114197824 */ /* 0x000fe400008e0606 */
[----:B------:R-:W3:Y:S04]  /*10cc90*/  LDL.LU R50, [R1+0x2100] ;  /* 0x0021000001327983 */ /* 0x000ee80000300800 */
[----:B------:R-:W3:Y:S01]  /*10cca0*/  LDL.LU R51, [R1+0x2104] ;  /* 0x0021040001337983 */ /* 0x000ee20000300800 */
[----:B0-----:R-:W-:-:S03]  /*10ccb0*/  F2FP.SATFINITE.E4M3.F32.PACK_AB_MERGE_C R18, R55, R54, RZ ;  /* 0x000000363712723e */ /* 0x001fc600048070ff */
[----:B------:R0:W-:Y:S04]  /*10ccc0*/  STL.64 [R1+0x4d18], R24 ;  /* 0x004d181801007387 */ /* 0x0001e80000100a00 */
[----:B------:R4:W-:Y:S04]  /*10ccd0*/  STL [R1+0x5318], R18 ;  /* 0x0053181201007387 */ /* 0x0009e80000100800 */
[----:B------:R-:W3:Y:S04]  /*10cce0*/  LDL.LU R52, [R1+0x2108] ;  /* 0x0021080001347983 */ /* 0x000ee80000300800 */
[----:B------:R-:W3:Y:S01]  /*10ccf0*/  LDL.LU R53, [R1+0x210c] ;  /* 0x00210c0001357983 */ /* 0x000ee20000300800 */
[----:B0-----:R-:W-:-:S03]  /*10cd00*/  IADD3 R24, P1, PT, R17, R14, RZ ;  /* 0x0000000e11187210 */ /* 0x001fc60007f3e0ff */
[----:B------:R-:W3:Y:S04]  /*10cd10*/  LDL.LU R54, [R1+0x2120] ;  /* 0x0021200001367983 */ /* 0x000ee80000300800 */
[----:B------:R-:W3:Y:S01]  /*10cd20*/  LDL.LU R55, [R1+0x2124] ;  /* 0x0021240001377983 */ /* 0x000ee20000300800 */
[----:B----4-:R-:W-:Y:S01]  /*10cd30*/  F2FP.SATFINITE.E4M3.F32.PACK_AB_MERGE_C R18, R46, R45, RZ ;  /* 0x0000002d2e12723e */ /* 0x010fe200048070ff */
[----:B------:R-:W-:-:S04]  /*10cd40*/  IMAD.X R25, R20, 0x1, R16, P1 ;  /* 0x0000000114197824 */ /* 0x000fc800008e0610 */
[----:B------:R-:W-:Y:S04]  /*10cd50*/  STL [R1+0x52f8], R18 ;  /* 0x0052f81201007387 */ /* 0x000fe80000100800 */
[----:B------:R0:W-:Y:S02]  /*10cd60*/  STL.64 [R1+0x4d08], R24 ;  /* 0x004d081801007387 */ /* 0x0001e40000100a00 */
[----:B0-----:R-:W-:-:S05]  /*10cd70*/  IADD3 R24, P1, PT, R17, R7, RZ ;  /* 0x0000000711187210 */ /* 0x001fca0007f3e0ff */
[----:B------:R-:W-:Y:S01]  /*10cd80*/  IMAD.X R25, R20, 0x1, R8, P1 ;  /* 0x0000000114197824 */ /* 0x000fe200008e0608 */
[----:B--2---:R-:W-:Y:S02]  /*10cd90*/  F2FP.SATFINITE.E4M3.F32.PACK_AB_MERGE_C R23, R49, R48, RZ ;  /* 0x000000303117723e */ /* 0x004fe400048070ff */
[----:B------:R-:W-:-:S03]  /*10cda0*/  F2FP.SATFINITE.E4M3.F32.PACK_AB_MERGE_C R18, R57, R56, RZ ;  /* 0x000000383912723e */ /* 0x000fc600048070ff */
[----:B------:R-:W-:Y:S04]  /*10cdb0*/  STL [R1+0x5300], R23 ;  /* 0x0053001701007387 */ /* 0x000fe80000100800 */
[----:B------:R0:W-:Y:S04]  /*10cdc0*/  STL [R1+0x52cc], R18 ;  /* 0x0052cc1201007387 */ /* 0x0001e80000100800 */
[----:B------:R1:W-:Y:S01]  /*10cdd0*/  STL.64 [R1+0x4d00], R24 ;  /* 0x004d001801007387 */ /* 0x0003e20000100a00 */
[----:B0-----:R-:W-:Y:S02]  /*10cde0*/  IADD3 R18, P1, PT, R17, R9, RZ ;  /* 0x0000000911127210 */ /* 0x001fe40007f3e0ff */
[----:B------:R-:W-:-:S02]  /*10cdf0*/  F2FP.SATFINITE.E4M3.F32.PACK_AB_MERGE_C R23, R19, R61, RZ ;  /* 0x0000003d1317723e */ /* 0x000fc400048070ff */
[----:B-1----:R-:W-:Y:S01]  /*10ce00*/  F2FP.SATFINITE.E4M3.F32.PACK_AB_MERGE_C R24, R60, R59, RZ ;  /* 0x0000003b3c18723e */ /* 0x002fe200048070ff */
[----:B------:R-:W-:-:S04]  /*10ce10*/  IMAD.X R19, R20, 0x1, R11, P1 ;  /* 0x0000000114137824 */ /* 0x000fc800008e060b */
[----:B------:R-:W-:Y:S04]  /*10ce20*/  STL [R1+0x52d4], R24 ;  /* 0x0052d41801007387 */ /* 0x000fe80000100800 */
[----:B------:R-:W-:Y:S04]  /*10ce30*/  STL [R1+0x52b0], R23 ;  /* 0x0052b01701007387 */ /* 0x000fe80000100800 */
[----:B------:R0:W-:Y:S04]  /*10ce40*/  STL.64 [R1+0x4cf0], R18 ;  /* 0x004cf01201007387 */ /* 0x0001e80000100a00 */
[----:B------:R-:W2:Y:S04]  /*10ce50*/  LDL.LU R36, [R1+0x2128] ;  /* 0x0021280001247983 */ /* 0x000ea80000300800 */
[----:B------:R-:W2:Y:S01]  /*10ce60*/  LDL.LU R38, [R1+0x212c] ;  /* 0x00212c0001267983 */ /* 0x000ea20000300800 */
        /* <DEDUP_REMOVED lines=12> */
[----:B0-----:R-:W4:Y:S04]  /*10cf30*/  LDL.LU R19, [R1+0x216c] ;  /* 0x00216c0001137983 */ /* 0x001f280000300800 */
[----:B------:R-:W4:Y:S04]  /*10cf40*/  LDL.LU R21, [R1+0x2180] ;  /* 0x0021800001157983 */ /* 0x000f280000300800 */
[----:B------:R-:W4:Y:S01]  /*10cf50*/  LDL.LU R22, [R1+0x2184] ;  /* 0x0021840001167983 */ /* 0x000f220000300800 */
[----:B------:R-:W-:Y:S01]  /*10cf60*/  VIADD R17, R17, UR6 ;  /* 0x0000000611117c36 */ /* 0x000fe20008000000 */
[----:B------:R-:W0:Y:S04]  /*10cf70*/  LDCU UR6, c[0x0][0x3b8] ;  /* 0x00007700ff0677ac */ /* 0x000e280008000800 */
[----:B------:R-:W-:-:S02]  /*10cf80*/  IADD3 R24, P1, PT, R17, R3, RZ ;  /* 0x0000000311187210 */ /* 0x000fc40007f3e0ff */
[----:B---3--:R-:W-:-:S05]  /*10cf90*/  F2FP.SATFINITE.E4M3.F32.PACK_AB_MERGE_C R18, R51, R50, RZ ;  /* 0x000000323312723e */ /* 0x008fca00048070ff */
[----:B------:R1:W-:Y:S01]  /*10cfa0*/  STL [R1+0x5298], R18 ;  /* 0x0052981201007387 */ /* 0x0003e20000100800 */
[----:B------:R-:W-:-:S05]  /*10cfb0*/  F2FP.SATFINITE.E4M3.F32.PACK_AB_MERGE_C R20, R53, R52, RZ ;  /* 0x000000343514723e */ /* 0x000fca00048070ff */
[----:B------:R-:W-:Y:S01]  /*10cfc0*/  STL [R1+0x529c], R20 ;  /* 0x00529c1401007387 */ /* 0x000fe20000100800 */
[----:B-1----:R-:W-:-:S03]  /*10cfd0*/  F2FP.SATFINITE.E4M3.F32.PACK_AB_MERGE_C R18, R55, R54, RZ ;  /* 0x000000363712723e */ /* 0x002fc600048070ff */
[----:B------:R-:W3:Y:S04]  /*10cfe0*/  LDL.LU R43, [R1+0x2188] ;  /* 0x00218800012b7983 */ /* 0x000ee80000300800 */
        /* <DEDUP_REMOVED lines=12> */
[----:B-1----:R-:W-:-:S05]  /*10d0b0*/  SHF.R.S32.HI R18, RZ, 0x1f, R17 ;  /* 0x0000001fff127819 */ /* 0x002fca0000011411 */
[----:B------:R-:W-:-:S05]  /*10d0c0*/  IMAD.X R25, R18, 0x1, R4, P1 ;  /* 0x0000000112197824 */ /* 0x000fca00008e0604 */
[----:B------:R1:W-:Y:S02]  /*10d0d0*/  STL.64 [R1+0x4cc8], R24 ;  /* 0x004cc81801007387 */ /* 0x0003e40000100a00 */
[----:B-1----:R-:W-:-:S05]  /*10d0e0*/  IADD3 R24, P1, PT, R17, R0, RZ ;  /* 0x0000000011187210 */ /* 0x002fca0007f3e0ff */
[----:B------:R-:W-:Y:S01]  /*10d0f0*/  IMAD.X R25, R18, 0x1, R2, P1 ;  /* 0x0000000112197824 */ /* 0x000fe200008e0602 */
[----:B--2---:R-:W-:-:S05]  /*10d100*/  F2FP.SATFINITE.E4M3.F32.PACK_AB_MERGE_C R23, R38, R36, RZ ;  /* 0x000000242617723e */ /* 0x004fca00048070ff */
[----:B------:R-:W-:Y:S01]  /*10d110*/  STL [R1+0x5280], R23 ;  /* 0x0052801701007387 */ /* 0x000fe20000100800 */
[----:B----4-:R-:W-:-:S05]  /*10d120*/  F2FP.SATFINITE.E4M3.F32.PACK_AB_MERGE_C R20, R42, R40, RZ ;  /* 0x000000282a14723e */ /* 0x010fca00048070ff */
[----:B------:R1:W-:Y:S02]  /*10d130*/  STL [R1+0x5258], R20 ;  /* 0x0052581401007387 */ /* 0x0003e40000100800 */
[----:B-1----:R-:W-:Y:S02]  /*10d140*/  F2FP.SATFINITE.E4M3.F32.PACK_AB_MERGE_C R20, R59, R56, RZ ;  /* 0x000000383b14723e */ /* 0x002fe400048070ff */
[----:B------:R-:W2:Y:S04]  /*10d150*/  LDL.LU R56, [R1+0x21e8] ;  /* 0x0021e80001387983 */ /* 0x000ea80000300800 */
[----:B------:R-:W2:Y:S04]  /*10d160*/  LDL.LU R59, [R1+0x21ec] ;  /* 0x0021ec00013b7983 */ /* 0x000ea80000300800 */
[----:B------:R1:W-:Y:S04]  /*10d170*/  STL.64 [R1+0x4cb8], R24 ;  /* 0x004cb81801007387 */ /* 0x0003e80000100a00 */
[----:B------:R4:W-:Y:S01]  /*10d180*/  STL [R1+0x525c], R20 ;  /* 0x00525c1401007387 */ /* 0x0009e20000100800 */
[----:B-1----:R-:W-:-:S02]  /*10d190*/  IADD3 R24, P1, PT, R17, R13, RZ ;  /* 0x0000000d11187210 */ /* 0x002fc40007f3e0ff */
[----:B----4-:R-:W-:-:S03]  /*10d1a0*/  F2FP.SATFINITE.E4M3.F32.PACK_AB_MERGE_C R20, R60, R57, RZ ;  /* 0x000000393c14723e */ /* 0x010fc600048070ff */
[----:B------:R-:W-:Y:S02]  /*10d1b0*/  IMAD.X R25, R18, 0x1, R15, P1 ;  /* 0x0000000112197824 */ /* 0x000fe400008e060f */
[----:B------:R1:W-:Y:S04]  /*10d1c0*/  STL [R1+0x5238], R20 ;  /* 0x0052381401007387 */ /* 0x0003e80000100800 */
[----:B------:R-:W4:Y:S01]  /*10d1d0*/  LDL.LU R57, [R1+0x2200] ;  /* 0x0022000001397983 */ /* 0x000f220000300800 */
[----:B-1----:R-:W-:-:S03]  /*10d1e0*/  F2FP.SATFINITE.E4M3.F32.PACK_AB_MERGE_C R20, R19, R61, RZ ;  /* 0x0000003d1314723e */ /* 0x002fc600048070ff */
[----:B------:R-:W-:Y:S01]  /*10d1f0*/  STL.64 [R1+0x4ca8], R24 ;  /* 0x004ca81801007387 */ /* 0x000fe20000100a00 */
[----:B------:R-:W-:-:S03]  /*10d200*/  F2FP.SATFINITE.E4M3.F32.PACK_AB_MERGE_C R19, R22, R21, RZ ;  /* 0x000000151613723e */ /* 0x000fc600048070ff */
[----:B------:R1:W-:Y:S04]  /*10d210*/  STL [R1+0x53d4], R20 ;  /* 0x0053d41401007387 */ /* 0x0003e80000100800 */
[----:B------:R-:W4:Y:S01]  /*10d220*/  LDL.LU R60, [R1+0x2204] ;  /* 0x00220400013c7983 */ /* 0x000f220000300800 */
[----:B-1----:R-:W-:-:S03]  /*10d230*/  IADD3 R20, P1, PT, R17, R5, RZ ;  /* 0x0000000511147210 */ /* 0x002fc60007f3e0ff */
[----:B------:R1:W-:Y:S02]  /*10d240*/  STL [R1+0x5218], R19 ;  /* 0x0052181301007387 */ /* 0x0003e40000100800 */
[----:B------:R-:W-:Y:S02]  /*10d250*/  IMAD.X R21, R18, 0x1, R6, P1 ;  /* 0x0000000112157824 */ /* 0x000fe400008e0606 */
[----:B------:R-:W4:Y:S04]  /*10d260*/  LDL.LU R61, [R1+0x2208] ;  /* 0x00220800013d7983 */ /* 0x000f280000300800 */
[----:B-1----:R-:W4:Y:S04]  /*10d270*/  LDL.LU R19, [R1+0x220c] ;  /* 0x00220c0001137983 */ /* 0x002f280000300800 */
[----:B------:R1:W-:Y:S04]  /*10d280*/  STL.64 [R1+0x4c98], R20 ;  /* 0x004c981401007387 */ /* 0x0003e80000100a00 */
[----:B-1----:R-:W4:Y:S04]  /*10d290*/  LDL.LU R21, [R1+0x2220] ;  /* 0x0022200001157983 */ /* 0x002f280000300800 */
[----:B------:R-:W4:Y:S01]  /*10d2a0*/  LDL.LU R22, [R1+0x2224] ;  /* 0x0022240001167983 */ /* 0x000f220000300800 */
[----:B------:R-:W-:-:S05]  /*10d2b0*/  IADD3 R24, P1, PT, R17, R14, RZ ;  /* 0x0000000e11187210 */ /* 0x000fca0007f3e0ff */
[----:B------:R-:W-:Y:S01]  /*10d2c0*/  IMAD.X R25, R18, 0x1, R16, P1 ;  /* 0x0000000112197824 */ /* 0x000fe200008e0610 */
[----:B---3--:R-:W-:-:S05]  /*10d2d0*/  F2FP.SATFINITE.E4M3.F32.PACK_AB_MERGE_C R23, R44, R43, RZ ;  /* 0x0000002b2c17723e */ /* 0x008fca00048070ff */
[----:B------:R1:W-:Y:S01]  /*10d2e0*/  STL [R1+0x5224], R23 ;  /* 0x0052241701007387 */ /* 0x0003e20000100800 */
[----:B------:R-:W-:-:S05]  /*10d2f0*/  F2FP.SATFINITE.E4M3.F32.PACK_AB_MERGE_C R20, R46, R45, RZ ;  /* 0x0000002d2e14723e */ /* 0x000fca00048070ff */
[----:B------:R3:W-:Y:S04]  /*10d300*/  STL [R1+0x51f8], R20 ;  /* 0x0051f81401007387 */ /* 0x0007e80000100800 */
[----:B------:R0:W-:Y:S01]  /*10d310*/  STL.64 [R1+0x4c88], R24 ;  /* 0x004c881801007387 */ /* 0x0001e20000100a00 */
[----:B-1----:R-:W-:Y:S02]  /*10d320*/  F2FP.SATFINITE.E4M3.F32.PACK_AB_MERGE_C R23, R49, R48, RZ ;  /* 0x000000303117723e */ /* 0x002fe400048070ff */
[----:B---3--:R-:W-:Y:S02]  /*10d330*/  F2FP.SATFINITE.E4M3.F32.PACK_AB_MERGE_C R20, R51, R50, RZ ;  /* 0x000000323314723e */ /* 0x008fe400048070ff */
[----:B0-----:R-:W-:Y:S01]  /*10d340*/  IADD3 R24, P1, PT, R17, R7, RZ ;  /* 0x0000000711187210 */ /* 0x001fe20007f3e0ff */
[----:B------:R-:W-:Y:S04]  /*10d350*/  STL [R1+0x5208], R23 ;  /* 0x0052081701007387 */ /* 0x000fe80000100800 */
[----:B------:R-:W-:Y:S01]  /*10d360*/  IMAD.X R25, R18, 0x1, R8, P1 ;  /* 0x0000000112197824 */ /* 0x000fe200008e0608 */
[----:B------:R0:W-:Y:S01]  /*10d370*/  STL [R1+0x51dc], R20 ;  /* 0x0051dc1401007387 */ /* 0x0001e20000100800 */
[----:B------:R-:W-:-:S05]  /*10d380*/  F2FP.SATFINITE.E4M3.F32.PACK_AB_MERGE_C R33, R55, R54, RZ ;  /* 0x000000363721723e */ /* 0x000fca00048070ff */
[----:B------:R-:W-:Y:S01]  /*10d390*/  STL [R1+0x5d18], R33 ;  /* 0x005d182101007387 */ /* 0x000fe20000100800 */
[----:B0-----:R-:W-:-:S03]  /*10d3a0*/  F2FP.SATFINITE.E4M3.F32.PACK_AB_MERGE_C R20, R53, R52, RZ ;  /* 0x000000343514723e */ /* 0x001fc600048070ff */
[----:B------:R0:W-:Y:S04]  /*10d3b0*/  STL.64 [R1+0x4c80], R24 ;  /* 0x004c801801007387 */ /* 0x0001e80000100a00 */
[----:B------:R-:W-:Y:S04]  /*10d3c0*/  STL [R1+0x51e0], R20 ;  /* 0x0051e01401007387 */ /* 0x000fe80000100800 */
[----:B------:R-:W3:Y:S01]  /*10d3d0*/  LDL.LU R50, [R1+0x2228] ;  /* 0x0022280001327983 */ /* 0x000ee20000300800 */
[----:B0-----:R-:W-:-:S03]  /*10d3e0*/  IADD3 R24, P1, PT, R17, R9, RZ ;  /* 0x0000000911187210 */ /* 0x001fc60007f3e0ff */
[----:B------:R-:W3:Y:S02]  /*10d3f0*/  LDL.LU R51, [R1+0x222c] ;  /* 0x00222c0001337983 */ /* 0x000ee40000300800 */
[----:B------:R-:W-:Y:S02]  /*10d400*/  IMAD.X R25, R18, 0x1, R11, P1 ;  /* 0x0000000112197824 */ /* 0x000fe400008e060b */
[----:B------:R-:W3:Y:S04]  /*10d410*/  LDL.LU R52, [R1+0x2240] ;  /* 0x0022400001347983 */ /* 0x000ee80000300800 */
[----:B------:R0:W-:Y:S04]  /*10d420*/  STL.64 [R1+0x4c78], R24 ;  /* 0x004c781801007387 */ /* 0x0001e80000100a00 */
[----:B------:R-:W3:Y:S01]  /*10d430*/  LDL.LU R53, [R1+0x2244] ;  /* 0x0022440001357983 */ /* 0x000ee20000300800 */
[----:B0-----:R-:W-:-:S05]  /*10d440*/  IADD3 R24, P1, PT, R17, R10, RZ ;  /* 0x0000000a11187210 */ /* 0x001fca0007f3e0ff */
[----:B------:R-:W-:Y:S01]  /*10d450*/  IMAD.X R25, R18, 0x1, R12, P1 ;  /* 0x0000000112197824 */ /* 0x000fe200008e060c */
[----:B--2---:R-:W-:-:S05]  /*10d460*/  F2FP.SATFINITE.E4M3.F32.PACK_AB_MERGE_C R20, R59, R56, RZ ;  /* 0x000000383b14723e */ /* 0x004fca00048070ff */
[----:B------:R0:W-:Y:S04]  /*10d470*/  STL [R1+0x53dc], R20 ;  /* 0x0053dc1401007387 */ /* 0x0001e80000100800 */
[----:B------:R-:W2:Y:S04]  /*10d480*/  LDL.LU R54, [R1+0x2248] ;  /* 0x0022480001367983 */ /* 0x000ea80000300800 */
[----:B------:R-:W2:Y:S04]  /*10d490*/  LDL.LU R55, [R1+0x224c] ;  /* 0x00224c0001377983 */ /* 0x000ea80000300800 */
[----:B------:R-:W2:Y:S04]  /*10d4a0*/  LDL.LU R56, [R1+0x2260] ;  /* 0x0022600001387983 */ /* 0x000ea80000300800 */
[----:B------:R-:W-:Y:S04]  /*10d4b0*/  STL.64 [R1+0x4c70], R24 ;  /* 0x004c701801007387 */ /* 0x000fe80000100a00 */
[----:B------:R-:W2:Y:S01]  /*10d4c0*/  LDL.LU R59, [R1+0x2264] ;  /* 0x00226400013b7983 */ /* 0x000ea20000300800 */
[----:B0-----:R-:W-:Y:S01]  /*10d4d0*/  VIADD R20, R17, UR6 ;  /* 0x0000000611147c36 */ /* 0x001fe20008000000 */
[----:B------:R-:W0:Y:S01]  /*10d4e0*/  LDCU UR6, c[0x0][0x3b8] ;  /* 0x00007700ff0677ac */ /* 0x000e220008000800 */
[----:B----4-:R-:W-:-:S05]  /*10d4f0*/  F2FP.SATFINITE.E4M3.F32.PACK_AB_MERGE_C R58, R60, R57, RZ ;  /* 0x000000393c3a723e */ /* 0x010fca00048070ff */
[----:B------:R-:W-:Y:S01]  /*10d500*/  STL [R1+0x5d30], R58 ;  /* 0x005d303a01007387 */ /* 0x000fe20000100800 */
[----:B------:R-:W-:-:S05]  /*10d510*/  F2FP.SATFINITE.E4M3.F32.PACK_AB_MERGE_C R37, R19, R61, RZ ;  /* 0x0000003d1325723e */ /* 0x000fca00048070ff */
[----:B------:R-:W-:Y:S04]  /*10d520*/  STL [R1+0x5d2c], R37 ;  /* 0x005d2c2501007387 */ /* 0x000fe80000100800 */
[----:B------:R-:W4:Y:S04]  /*10d530*/  LDL.LU R40, [R1+0x2268] ;  /* 0x0022680001287983 */ /* 0x000f280000300800 */
[----:B------:R-:W4:Y:S01]  /*10d540*/  LDL.LU R42, [R1+0x226c] ;  /* 0x00226c00012a7983 */ /* 0x000f220000300800 */
[----:B------:R-:W-:-:S05]  /*10d550*/  F2FP.SATFINITE.E4M3.F32.PACK_AB_MERGE_C R17, R22, R21, RZ ;  /* 0x000000151611723e */ /* 0x000fca00048070ff */
[----:B------:R-:W-:Y:S04]  /*10d560*/  STL [R1+0x5180], R17 ;  /* 0x0051801101007387 */ /* 0x000fe80000100800 */
[----:B------:R-:W4:Y:S04]  /*10d570*/  LDL.LU R43, [R1+0x2280] ;  /* 0x00228000012b7983 */ /* 0x000f280000300800 */
[----:B------:R-:W4:Y:S04]  /*10d580*/  LDL.LU R44, [R1+0x2284] ;  /* 0x00228400012c7983 */ /* 0x000f280000300800 */
[----:B------:R-:W4:Y:S04]  /*10d590*/  LDL.LU R57, [R1+0x2288] ;  /* 0x0022880001397983 */ /* 0x000f280000300800 */
[----:B------:R-:W4:Y:S01]  /*10d5a0*/  LDL.LU R60, [R1+0x228c] ;  /* 0x00228c00013c7983 */ /* 0x000f220000300800 */
[----:B------:R-:W-:-:S02]  /*10d5b0*/  SHF.R.S32.HI R18, RZ, 0x1f, R20 ;  /* 0x0000001fff127819 */ /* 0x000fc40000011414 */
[----:B------:R-:W-:Y:S01]  /*10d5c0*/  IADD3 R22, P1, PT, R20, R3, RZ ;  /* 0x0000000314167210 */ /* 0x000fe20007f3e0ff */
[----:B------:R-:W4:Y:S04]  /*10d5d0*/  LDL.LU R45, [R1+0x22a0] ;  /* 0x0022a000012d7983 */ /* 0x000f280000300800 */
[----:B------:R-:W4:Y:S01]  /*10d5e0*/  LDL.LU R46, [R1+0x22a4] ;  /* 0x0022a400012e7983 */ /* 0x000f220000300800 */
[----:B------:R-:W-:-:S03]  /*10d5f0*/  IMAD.X R23, R18, 0x1, R4, P1 ;  /* 0x0000000112177824 */ /* 0x000fc600008e0604 */
[----:B------:R-:W4:Y:S04]  /*10d600*/  LDL.LU R61, [R1+0x22a8] ;  /* 0x0022a800013d7983 */ /* 0x000f280000300800 */
[----:B------:R-:W4:Y:S04]  /*10d610*/  LDL.LU R19, [R1+0x22ac] ;  /* 0x0022ac0001137983 */ /* 0x000f280000300800 */
[----:B------:R-:W4:Y:S04]  /*10d620*/  LDL.LU R21, [R1+0x22c0] ;  /* 0x0022c00001157983 */ /* 0x000f280000300800 */
[----:B------:R1:W-:Y:S04]  /*10d630*/  STL.64 [R1+0x4c50], R22 ;  /* 0x004c501601007387 */ /* 0x0003e80000100a00 */
[----:B-1----:R-:W4:Y:S01]  /*10d640*/  LDL.LU R22, [R1+0x22c4] ;  /* 0x0022c40001167983 */ /* 0x002f220000300800 */
[----:B------:R-:W-:-:S05]  /*10d650*/  IADD3 R24, P1, PT, R20, R0, RZ ;  /* 0x0000000014187210 */ /* 0x000fca0007f3e0ff */
[----:B------:R-:W-:Y:S01]  /*10d660*/  IMAD.X R25, R18, 0x1, R2, P1 ;  /* 0x0000000112197824 */ /* 0x000fe200008e0602 */
[----:B---3--:R-:W-:-:S05]  /*10d670*/  F2FP.SATFINITE.E4M3.F32.PACK_AB_MERGE_C R23, R51, R50, RZ ;  /* 0x000000323317723e */ /* 0x008fca00048070ff */
[----:B------:R-:W-:Y:S01]  /*10d680*/  STL [R1+0x5184], R23 ;  /* 0x0051841701007387 */ /* 0x000fe20000100800 */
[----:B------:R-:W-:-:S05]  /*10d690*/  F2FP.SATFINITE.E4M3.F32.PACK_AB_MERGE_C R17, R53, R52, RZ ;  /* 0x000000343511723e */ /* 0x000fca00048070ff */
[----:B------:R-:W-:Y:S04]  /*10d6a0*/  STL [R1+0x5160], R17 ;  /* 0x0051601101007387 */ /* 0x000fe80000100800 */
[----:B------:R-:W3:Y:S04]  /*10d6b0*/  LDL.LU R48, [R1+0x22c8] ;  /* 0x0022c80001307983 */ /* 0x000ee80000300800 */
[----:B------:R-:W3:Y:S04]  /*10d6c0*/  LDL.LU R49, [R1+0x22cc] ;  /* 0x0022cc0001317983 */ /* 0x000ee80000300800 */
[----:B------:R-:W3:Y:S04]  /*10d6d0*/  LDL.LU R50, [R1+0x22e0] ;  /* 0x0022e00001327983 */ /* 0x000ee80000300800 */
[----:B------:R1:W-:Y:S04]  /*10d6e0*/  STL.64 [R1+0x4c40], R24 ;  /* 0x004c401801007387 */ /* 0x0003e80000100a00 */
[----:B------:R-:W3:Y:S04]  /*10d6f0*/  LDL.LU R51, [R1+0x22e4] ;  /* 0x0022e40001337983 */ /* 0x000ee80000300800 */
[----:B------:R-:W3:Y:S01]  /*10d700*/  LDL.LU R52, [R1+0x22e8] ;  /* 0x0022e80001347983 */ /* 0x000ee20000300800 */
[----:B-1----:R-:W-:-:S05]  /*10d710*/  IADD3 R24, P1, PT, R20, R13, RZ ;  /* 0x0000000d14187210 */ /* 0x002fca0007f3e0ff */
[----:B------:R-:W-:Y:S01]  /*10d720*/  IMAD.X R25, R18, 0x1, R15, P1 ;  /* 0x0000000112197824 */ /* 0x000fe200008e060f */
[----:B--2---:R-:W-:-:S05]  /*10d730*/  F2FP.SATFINITE.E4M3.F32.PACK_AB_MERGE_C R23, R55, R54, RZ ;  /* 0x000000363717723e */ /* 0x004fca00048070ff */
[----:B------:R-:W-:Y:S04]  /*10d740*/  STL [R1+0x5168], R23 ;  /* 0x0051681701007387 */ /* 0x000fe80000100800 */
[----:B------:R-:W2:Y:S01]  /*10d750*/  LDL.LU R53, [R1+0x22ec] ;  /* 0x0022ec0001357983 */ /* 0x000ea20000300800 */
[----:B------:R-:W-:-:S05]  /*10d760*/  F2FP.SATFINITE.E4M3.F32.PACK_AB_MERGE_C R17, R59, R56, RZ ;  /* 0x000000383b11723e */ /* 0x000fca00048070ff */
[----:B------:R-:W-:Y:S04]  /*10d770*/  STL [R1+0x5134], R17 ;  /* 0x0051341101007387 */ /* 0x000fe80000100800 */
[----:B------:R-:W2:Y:S04]  /*10d780*/  LDL.LU R54, [R1+0x2300] ;  /* 0x0023000001367983 */ /* 0x000ea80000300800 */
[----:B------:R-:W2:Y:S04]  /*10d790*/  LDL.LU R55, [R1+0x2304] ;  /* 0x0023040001377983 */ /* 0x000ea80000300800 */
[----:B------:R-:W2:Y:S04]  /*10d7a0*/  LDL.LU R56, [R1+0x2308] ;  /* 0x0023080001387983 */ /* 0x000ea80000300800 */
[----:B------:R1:W-:Y:S04]  /*10d7b0*/  STL.64 [R1+0x4c30], R24 ;  /* 0x004c301801007387 */ /* 0x0003e80000100a00 */
[----:B------:R-:W2:Y:S01]  /*10d7c0*/  LDL.LU R59, [R1+0x230c] ;  /* 0x00230c00013b7983 */ /* 0x000ea20000300800 */
[----:B-1----:R-:W-:-:S05]  /*10d7d0*/  IADD3 R24, P1, PT, R20, R5, RZ ;  /* 0x0000000514187210 */ /* 0x002fca0007f3e0ff */
[----:B------:R-:W-:Y:S01]  /*10d7e0*/  IMAD.X R25, R18, 0x1, R6, P1 ;  /* 0x0000000112197824 */ /* 0x000fe200008e0606 */
[----:B----4-:R-:W-:-:S05]  /*10d7f0*/  F2FP.SATFINITE.E4M3.F32.PACK_AB_MERGE_C R23, R42, R40, RZ ;  /* 0x000000282a17723e */ /* 0x010fca00048070ff */
[----:B------:R-:W-:Y:S01]  /*10d800*/  STL [R1+0x53ec], R23 ;  /* 0x0053ec1701007387 */ /* 0x000fe20000100800 */
[----:B------:R-:W-:-:S05]  /*10d810*/  F2FP.SATFINITE.E4M3.F32.PACK_AB_MERGE_C R17, R44, R43, RZ ;  /* 0x0000002b2c11723e */ /* 0x000fca00048070ff */
[----:B------:R1:W-:Y:S02]  /*10d820*/  STL [R1+0x50c4], R17 ;  /* 0x0050c41101007387 */ /* 0x0003e40000100800 */
[----:B-1----:R-:W-:Y:S02]  /*10d830*/  F2FP.SATFINITE.E4M3.F32.PACK_AB_MERGE_C R17, R60, R57, RZ ;  /* 0x000000393c11723e */ /* 0x002fe400048070ff */
[----:B------:R-:W4:Y:S04]  /*10d840*/  LDL.LU R57, [R1+0x2ab0] ;  /* 0x002ab00001397983 */ /* 0x000f280000300800 */
[----:B------:R-:W4:Y:S04]  /*10d850*/  LDL.LU R60, [R1+0x2ab4] ;  /* 0x002ab400013c7983 */ /* 0x000f280000300800 */
[----:B------:R1:W-:Y:S01]  /*10d860*/  STL.64 [R1+0x4c20], R24 ;  /* 0x004c201801007387 */ /* 0x0003e20000100a00 */
[----:B------:R-:W-:-:S02]  /*10d870*/  F2FP.SATFINITE.E4M3.F32.PACK_AB_MERGE_C R27, R46, R45, RZ ;  /* 0x0000002d2e1b723e */ /* 0x000fc400048070ff */
[----:B------:R-:W-:Y:S01]  /*10d880*/  F2FP.SATFINITE.E4M3.F32.PACK_AB_MERGE_C R19, R19, R61, RZ ;  /* 0x0000003d1313723e */ /* 0x000fe200048070ff */
[----:B------:R0:W-:Y:S01]  /*10d890*/  STL [R1+0x53e4], R17 ;  /* 0x0053e41101007387 */ /* 0x0001e20000100800 */
[----:B-1----:R-:W-:-:S03]  /*10d8a0*/  IADD3 R24, P1, PT, R20, R14, RZ ;  /* 0x0000000e14187210 */ /* 0x002fc60007f3e0ff */
[----:B------:R-:W-:Y:S02]  /*10d8b0*/  STL [R1+0x5d8c], R27 ;  /* 0x005d8c1b01007387 */ /* 0x000fe40000100800 */
[----:B------:R-:W-:Y:S02]  /*10d8c0*/  IMAD.X R25, R18, 0x1, R16, P1 ;  /* 0x0000000112197824 */ /* 0x000fe400008e0610 */
[----:B------:R-:W4:Y:S01]  /*10d8d0*/  LDL.LU R61, [R1+0x2ab8] ;  /* 0x002ab800013d7983 */ /* 0x000f220000300800 */
[----:B0-----:R-:W-:-:S03]  /*10d8e0*/  F2FP.SATFINITE.E4M3.F32.PACK_AB_MERGE_C R17, R22, R21, RZ ;  /* 0x000000151611723e */ /* 0x001fc600048070ff */
[----:B------:R-:W-:Y:S04]  /*10d8f0*/  STL.64 [R1+0x4c10], R24 ;  /* 0x004c101801007387 */ /* 0x000fe80000100a00 */
[----:B------:R0:W-:Y:S04]  /*10d900*/  STL [R1+0x50b4], R19 ;  /* 0x0050b41301007387 */ /* 0x0001e80000100800 */
[----:B0-----:R-:W4:Y:S04]  /*10d910*/  LDL.LU R19, [R1+0x2abc] ;  /* 0x002abc0001137983 */ /* 0x001f280000300800 */
[----:B------:R0:W-:Y:S04]  /*10d920*/  STL [R1+0x5098], R17 ;  /* 0x0050981101007387 */ /* 0x0001e80000100800 */
[----:B------:R-:W4:Y:S04]  /*10d930*/  LDL.LU R21, [R1+0x2aa0] ;  /* 0x002aa00001157983 */ /* 0x000f280000300800 */
[----:B------:R-:W4:Y:S01]  /*10d940*/  LDL.LU R22, [R1+0x2aa4] ;  /* 0x002aa40001167983 */ /* 0x000f220000300800 */
[----:B------:R-:W-:-:S05]  /*10d950*/  IADD3 R24, P1, PT, R20, R7, RZ ;  /* 0x0000000714187210 */ /* 0x000fca0007f3e0ff */
[----:B------:R-:W-:Y:S01]  /*10d960*/  IMAD.X R25, R18, 0x1, R8, P1 ;  /* 0x0000000112197824 */ /* 0x000fe200008e0608 */
[----:B---3--:R-:W-:Y:S02]  /*10d970*/  F2FP.SATFINITE.E4M3.F32.PACK_AB_MERGE_C R23, R49, R48, RZ ;  /* 0x000000303117723e */ /* 0x008fe400048070ff */
[----:B0-----:R-:W-:-:S05]  /*10d980*/  F2FP.SATFINITE.E4M3.F32.PACK_AB_MERGE_C R17, R51, R50, RZ ;  /* 0x000000323311723e */ /* 0x001fca00048070ff */
[----:B------:R-:W-:Y:S04]  /*10d990*/  STL [R1+0x5dbc], R17 ;  /* 0x005dbc1101007387 */ /* 0x000fe80000100800 */
[----:B------:R0:W-:Y:S02]  /*10d9a0*/  STL.64 [R1+0x4c00], R24 ;  /* 0x004c001801007387 */ /* 0x0001e40000100a00 */
[----:B0-----:R-:W-:Y:S02]  /*10d9b0*/  IADD3 R24, P1, PT, R20, R9, RZ ;  /* 0x0000000914187210 */ /* 0x001fe40007f3e0ff */
[----:B------:R-:W-:Y:S03]  /*10d9c0*/  STL [R1+0x509c], R23 ;  /* 0x00509c1701007387 */ /* 0x000fe60000100800 */
[----:B------:R-:W-:-:S05]  /*10d9d0*/  IMAD.X R25, R18, 0x1, R11, P1 ;  /* 0x0000000112197824 */ /* 0x000fca00008e060b */
[----:B------:R0:W-:Y:S02]  /*10d9e0*/  STL.64 [R1+0x4bf8], R24 ;  /* 0x004bf81801007387 */ /* 0x0001e40000100a00 */
[----:B0-----:R-:W-:-:S05]  /*10d9f0*/  IADD3 R24, P1, PT, R20, R10, RZ ;  /* 0x0000000a14187210 */ /* 0x001fca0007f3e0ff */
[----:B------:R-:W-:Y:S01]  /*10da00*/  IMAD.X R25, R18, 0x1, R12, P1 ;  /* 0x0000000112197824 */ /* 0x000fe200008e060c */
[----:B--2---:R-:W-:-:S05]  /*10da10*/  F2FP.SATFINITE.E4M3.F32.PACK_AB_MERGE_C R17, R53, R52, RZ ;  /* 0x000000343511723e */ /* 0x004fca00048070ff */
[----:B------:R0:W-:Y:S01]  /*10da20*/  STL [R1+0x508c], R17 ;  /* 0x00508c1101007387 */ /* 0x0001e20000100800 */
[----:B------:R-:W-:-:S05]  /*10da30*/  F2FP.SATFINITE.E4M3.F32.PACK_AB_MERGE_C R18, R55, R54, RZ ;  /* 0x000000363712723e */ /* 0x000fca00048070ff */
[----:B------:R-:W-:Y:S04]  /*10da40*/  STL [R1+0x5de4], R18 ;  /* 0x005de41201007387 */ /* 0x000fe80000100800 */
[----:B------:R-:W-:Y:S01]  /*10da50*/  STL.64 [R1+0x4bf0], R24 ;  /* 0x004bf01801007387 */ /* 0x000fe20000100a00 */
[----:B0-----:R-:W-:-:S03]  /*10da60*/  F2FP.SATFINITE.E4M3.F32.PACK_AB_MERGE_C R17, R59, R56, RZ ;  /* 0x000000383b11723e */ /* 0x001fc600048070ff */
[----:B------:R-:W2:Y:S04]  /*10da70*/  LDL.LU R38, [R1+0x2aa8] ;  /* 0x002aa80001267983 */ /* 0x000ea80000300800 */
[----:B------:R-:W2:Y:S04]  /*10da80*/  LDL.LU R59, [R1+0x2aac] ;  /* 0x002aac00013b7983 */ /* 0x000ea80000300800 */
[----:B------:R0:W-:Y:S04]  /*10da90*/  STL [R1+0x507c], R17 ;  /* 0x00507c1101007387 */ /* 0x0001e80000100800 */
[----:B------:R-:W3:Y:S04]  /*10daa0*/  LDL.LU R48, [R1+0x2a90] ;  /* 0x002a900001307983 */ /* 0x000ee80000300800 */
[----:B------:R-:W3:Y:S04]  /*10dab0*/  LDL.LU R49, [R1+0x2a94] ;  /* 0x002a940001317983 */ /* 0x000ee80000300800 */
[----:B------:R-:W3:Y:S04]  /*10dac0*/  LDL.LU R50, [R1+0x2a98] ;  /* 0x002a980001327983 */ /* 0x000ee80000300800 */
[----:B------:R-:W3:Y:S01]  /*10dad0*/  LDL.LU R55, [R1+0x2a9c] ;  /* 0x002a9c0001377983 */ /* 0x000ee20000300800 */
[----:B0-----:R-:W-:Y:S01]  /*10dae0*/  VIADD R17, R20, UR6 ;  /* 0x0000000614117c36 */ /* 0x001fe20008000000 */
[----:B------:R-:W0:Y:S02]  /*10daf0*/  LDCU UR6, c[0x0][0x3b8] ;  /* 0x00007700ff0677ac */ /* 0x000e240008000800 */
[----:B------:R-:W3:Y:S04]  /*10db00*/  LDL.LU R51, [R1+0x2a80] ;  /* 0x002a800001337983 */ /* 0x000ee80000300800 */
[----:B------:R-:W3:Y:S01]  /*10db10*/  LDL.LU R52, [R1+0x2a84] ;  /* 0x002a840001347983 */ /* 0x000ee20000300800 */
[----:B------:R-:W-:-:S02]  /*10db20*/  SHF.R.S32.HI R20, RZ, 0x1f, R17 ;  /* 0x0000001fff147819 */ /* 0x000fc40000011411 */
[----:B------:R-:W-:Y:S01]  /*10db30*/  IADD3 R24, P1, PT, R17, R3, RZ ;  /* 0x0000000311187210 */ /* 0x000fe20007f3e0ff */
[----:B------:R-:W3:Y:S04]  /*10db40*/  LDL.LU R53, [R1+0x2a88] ;  /* 0x002a880001357983 */ /* 0x000ee80000300800 */
[----:B------:R-:W-:Y:S01]  /*10db50*/  IMAD.X R25, R20, 0x1, R4, P1 ;  /* 0x0000000114197824 */ /* 0x000fe200008e0604 */
[----:B----4-:R-:W-:Y:S02]  /*10db60*/  F2FP.SATFINITE.E4M3.F32.PACK_AB_MERGE_C R18, R60, R57, RZ ;  /* 0x000000393c12723e */ /* 0x010fe400048070ff */
[----:B------:R-:W4:Y:S04]  /*10db70*/  LDL.LU R60, [R1+0x2a8c] ;  /* 0x002a8c00013c7983 */ /* 0x000f280000300800 */
[----:B------:R1:W-:Y:S01]  /*10db80*/  STL [R1+0x307c], R18 ;  /* 0x00307c1201007387 */ /* 0x0003e20000100800 */
[----:B------:R-:W-:-:S05]  /*10db90*/  F2FP.SATFINITE.E4M3.F32.PACK_AB_MERGE_C R61, R19, R61, RZ ;  /* 0x0000003d133d723e */ /* 0x000fca00048070ff */
[----:B------:R-:W-:Y:S04]  /*10dba0*/  STL [R1+0x5dfc], R61 ;  /* 0x005dfc3d01007387 */ /* 0x000fe80000100800 */
[----:B------:R-:W-:Y:S01]  /*10dbb0*/  STL.64 [R1+0x4bd0], R24 ;  /* 0x004bd01801007387 */ /* 0x000fe20000100a00 */
[----:B-1----:R-:W-:-:S03]  /*10dbc0*/  F2FP.SATFINITE.E4M3.F32.PACK_AB_MERGE_C R18, R22, R21, RZ ;  /* 0x000000151612723e */ /* 0x002fc600048070ff */
[----:B------:R-:W4:Y:S04]  /*10dbd0*/  LDL.LU R40, [R1+0x2a70] ;  /* 0x002a700001287983 */ /* 0x000f280000300800 */
[----:B------:R-:W4:Y:S04]  /*10dbe0*/  LDL.LU R42, [R1+0x2a74] ;  /* 0x002a7400012a7983 */ /* 0x000f280000300800 */
[----:B------:R-:W-:Y:S04]  /*10dbf0*/  STL [R1+0x2ab8], R18 ;  /* 0x002ab81201007387 */ /* 0x000fe80000100800 */
[----:B------:R-:W4:Y:S04]  /*10dc00*/  LDL.LU R43, [R1+0x2a78] ;  /* 0x002a7800012b7983 */ /* 0x000f280000300800 */
[----:B------:R-:W4:Y:S04]  /*10dc10*/  LDL.LU R44, [R1+0x2a7c] ;  /* 0x002a7c00012c7983 */ /* 0x000f280000300800 */
[----:B------:R-:W4:Y:S04]  /*10dc20*/  LDL.LU R45, [R1+0x2360] ;  /* 0x00236000012d7983 */ /* 0x000f280000300800 */
[----:B------:R-:W4:Y:S01]  /*10dc30*/  LDL.LU R46, [R1+0x2364] ;  /* 0x00236400012e7983 */ /* 0x000f220000300800 */
[----:B------:R-:W-:-:S03]  /*10dc40*/  IADD3 R22, P1, PT, R17, R0, RZ ;  /* 0x0000000011167210 */ /* 0x000fc60007f3e0ff */
        /* <DEDUP_REMOVED lines=10> */
[----:B--2---:R-:W-:-:S05]  /*10dcf0*/  F2FP.SATFINITE.E4M3.F32.PACK_AB_MERGE_C R59, R59, R38, RZ ;  /* 0x000000263b3b723e */ /* 0x004fca00048070ff */
[----:B------:R-:W-:Y:S01]  /*10dd00*/  STL [R1+0x5e1c], R59 ;  /* 0x005e1c3b01007387 */ /* 0x000fe20000100800 */
[----:B---3--:R-:W-:Y:S02]  /*10dd10*/  F2FP.SATFINITE.E4M3.F32.PACK_AB_MERGE_C R18, R49, R48, RZ ;  /* 0x000000303112723e */ /* 0x008fe400048070ff */
[----:B------:R-:W-:-:S03]  /*10dd20*/  F2FP.SATFINITE.E4M3.F32.PACK_AB_MERGE_C R55, R55, R50, RZ ;  /* 0x000000323737723e */ /* 0x000fc600048070ff */
[----:B------:R1:W-:Y:S04]  /*10dd30*/  STL [R1+0x2aa8], R18 ;  /* 0x002aa81201007387 */ /* 0x0003e80000100800 */
[----:B------:R-:W-:Y:S04]  /*10dd40*/  STL [R1+0x5b94], R55 ;  /* 0x005b943701007387 */ /* 0x000fe80000100800 */
[----:B------:R2:W-:Y:S01]  /*10dd50*/  STL.64 [R1+0x2aa0], R24 ;  /* 0x002aa01801007387 */ /* 0x0005e20000100a00 */
[----:B-1----:R-:W-:Y:S02]  /*10dd60*/  F2FP.SATFINITE.E4M3.F32.PACK_AB_MERGE_C R18, R52, R51, RZ ;  /* 0x000000333412723e */ /* 0x002fe400048070ff */
[----:B--2---:R-:W-:-:S03]  /*10dd70*/  IADD3 R24, P1, PT, R17, R5, RZ ;  /* 0x0000000511187210 */ /* 0x004fc60007f3e0ff */
[----:B------:R-:W-:Y:S02]  /*10dd80*/  STL [R1+0x2a98], R18 ;  /* 0x002a981201007387 */ /* 0x000fe40000100800 */
[----:B------:R-:W-:Y:S02]  /*10dd90*/  IMAD.X R25, R20, 0x1, R6, P1 ;  /* 0x0000000114197824 */ /* 0x000fe400008e0606 */
[----:B------:R-:W2:Y:S04]  /*10dda0*/  LDL.LU R48, [R1+0x2a50] ;  /* 0x002a500001307983 */ /* 0x000ea80000300800 */
[----:B------:R-:W2:Y:S04]  /*10ddb0*/  LDL.LU R49, [R1+0x2a54] ;  /* 0x002a540001317983 */ /* 0x000ea80000300800 */
[----:B------:R1:W-:Y:S04]  /*10ddc0*/  STL.64 [R1+0x2a90], R24 ;  /* 0x002a901801007387 */ /* 0x0003e80000100a00 */
[----:B------:R-:W3:Y:S01]  /*10ddd0*/  LDL.LU R50, [R1+0x2a58] ;  /* 0x002a580001327983 */ /* 0x000ee20000300800 */
[----:B----4-:R-:W-:-:S03]  /*10dde0*/  F2FP.SATFINITE.E4M3.F32.PACK_AB_MERGE_C R60, R60, R53, RZ ;  /* 0x000000353c3c723e */ /* 0x010fc600048070ff */
[----:B------:R-:W3:Y:S04]  /*10ddf0*/  LDL.LU R51, [R1+0x2a5c] ;  /* 0x002a5c0001337983 */ /* 0x000ee80000300800 */
[----:B------:R-:W4:Y:S01]  /*10de00*/  LDL.LU R52, [R1+0x2a40] ;  /* 0x002a400001347983 */ /* 0x000f220000300800 */
[----:B-1----:R-:W-:-:S03]  /*10de10*/  IADD3 R24, P1, PT, R17, R14, RZ ;  /* 0x0000000e11187210 */ /* 0x002fc60007f3e0ff */
[----:B------:R-:W4:Y:S02]  /*10de20*/  LDL.LU R53, [R1+0x2a44] ;  /* 0x002a440001357983 */ /* 0x000f240000300800 */
[----:B------:R-:W-:Y:S02]  /*10de30*/  IMAD.X R25, R20, 0x1, R16, P1 ;  /* 0x0000000114197824 */ /* 0x000fe400008e0610 */
[----:B------:R-:W-:Y:S01]  /*10de40*/  STL [R1+0x5b9c], R60 ;  /* 0x005b9c3c01007387 */ /* 0x000fe20000100800 */
[----:B------:R-:W-:-:S05]  /*10de50*/  F2FP.SATFINITE.E4M3.F32.PACK_AB_MERGE_C R47, R42, R40, RZ ;  /* 0x000000282a2f723e */ /* 0x000fca00048070ff */
[----:B------:R-:W-:Y:S04]  /*10de60*/  STL [R1+0x5e8c], R47 ;  /* 0x005e8c2f01007387 */ /* 0x000fe80000100800 */
[----:B------:R1:W-:Y:S01]  /*10de70*/  STL.64 [R1+0x2a80], R24 ;  /* 0x002a801801007387 */ /* 0x0003e20000100a00 */
[----:B------:R-:W-:Y:S02]  /*10de80*/  F2FP.SATFINITE.E4M3.F32.PACK_AB_MERGE_C R23, R44, R43, RZ ;  /* 0x0000002b2c17723e */ /* 0x000fe400048070ff */
[----:B-1----:R-:W-:Y:S02]  /*10de90*/  IADD3 R24, P1, PT, R17, R7, RZ ;  /* 0x0000000711187210 */ /* 0x002fe40007f3e0ff */
[----:B------:R-:W-:Y:S01]  /*10dea0*/  F2FP.SATFINITE.E4M3.F32.PACK_AB_MERGE_C R18, R46, R45, RZ ;  /* 0x0000002d2e12723e */ /* 0x000fe200048070ff */
[----:B------:R-:W-:Y:S02]  /*10deb0*/  STL [R1+0x2a88], R23 ;  /* 0x002a881701007387 */ /* 0x000fe40000100800 */
[----:B------:R-:W-:-:S02]  /*10dec0*/  IMAD.X R25, R20, 0x1, R8, P1 ;  /* 0x0000000114197824 */ /* 0x000fc400008e0608 */
[----:B------:R1:W-:Y:S04]  /*10ded0*/  STL [R1+0x194], R18 ;  /* 0x0001941201007387 */ /* 0x0003e80000100800 */
[----:B------:R0:W-:Y:S01]  /*10dee0*/  STL.64 [R1+0x2a78], R24 ;  /* 0x002a781801007387 */ /* 0x0001e20000100a00 */
[----:B-1----:R-:W-:Y:S02]  /*10def0*/  IADD3 R18, P1, PT, R17, R9, RZ ;  /* 0x0000000911127210 */ /* 0x002fe40007f3e0ff */
[----:B------:R-:W-:Y:S02]  /*10df00*/  F2FP.SATFINITE.E4M3.F32.PACK_AB_MERGE_C R23, R19, R57, RZ ;  /* 0x000000391317723e */ /* 0x000fe400048070ff */
[----:B0-----:R-:W-:Y:S01]  /*10df10*/  F2FP.SATFINITE.E4M3.F32.PACK_AB_MERGE_C R24, R56, R54, RZ ;  /* 0x000000363818723e */ /* 0x001fe200048070ff */
[----:B------:R-:W-:-:S04]  /*10df20*/  IMAD.X R19, R20, 0x1, R11, P1 ;  /* 0x0000000114137824 */ /* 0x000fc800008e060b */
[----:B------:R-:W-:Y:S04]  /*10df30*/  STL [R1+0x198], R24 ;  /* 0x0001981801007387 */ /* 0x000fe80000100800 */
[----:B------:R-:W-:Y:S04]  /*10df40*/  STL [R1+0x2a8c], R23 ;  /* 0x002a8c1701007387 */ /* 0x000fe80000100800 */
[----:B------:R0:W-:Y:S01]  /*10df50*/  STL.64 [R1+0x2a70], R18 ;  /* 0x002a701201007387 */ /* 0x0001e20000100a00 */
[----:B------:R-:W-:-:S05]  /*10df60*/  F2FP.SATFINITE.E4M3.F32.PACK_AB_MERGE_C R21, R22, R21, RZ ;  /* 0x000000151615723e */ /* 0x000fca00048070ff */
[----:B------:R-:W-:Y:S04]  /*10df70*/  STL [R1+0x2a6c], R21 ;  /* 0x002a6c1501007387 */ /* 0x000fe80000100800 */
[----:B------:R-:W4:Y:S01]  /*10df80*/  LDL.LU R25, [R1+0x2a48] ;  /* 0x002a480001197983 */ /* 0x000f220000300800 */
[----:B0-----:R-:W-:-:S03]  /*10df90*/  IADD3 R18, P1, PT, R17, R10, RZ ;  /* 0x0000000a11127210 */ /* 0x001fc60007f3e0ff */
[----:B------:R-:W4:Y:S02]  /*10dfa0*/  LDL.LU R26, [R1+0x2a4c] ;  /* 0x002a4c00011a7983 */ /* 0x000f240000300800 */
        /* <DEDUP_REMOVED lines=15> */
[----:B--2---:R-:W-:-:S05]  /*10e0a0*/  F2FP.SATFINITE.E4M3.F32.PACK_AB_MERGE_C R18, R49, R48, RZ ;  /* 0x000000303112723e */ /* 0x004fca00048070ff */
[----:B------:R4:W-:Y:S01]  /*10e0b0*/  STL [R1+0x2a68], R18 ;  /* 0x002a681201007387 */ /* 0x0009e20000100800 */
[----:B---3--:R-:W-:-:S05]  /*10e0c0*/  F2FP.SATFINITE.E4M3.F32.PACK_AB_MERGE_C R20, R51, R50, RZ ;  /* 0x000000323314723e */ /* 0x008fca00048070ff */
[----:B------:R-:W-:Y:S01]  /*10e0d0*/  STL [R1+0x2a5c], R20 ;  /* 0x002a5c1401007387 */ /* 0x000fe20000100800 */
[----:B----4-:R-:W-:-:S03]  /*10e0e0*/  F2FP.SATFINITE.E4M3.F32.PACK_AB_MERGE_C R18, R53, R52, RZ ;  /* 0x000000343512723e */ /* 0x010fc600048070ff */
[----:B------:R-:W2:Y:S04]  /*10e0f0*/  LDL.LU R36, [R1+0x2a18] ;  /* 0x002a180001247983 */ /* 0x000ea80000300800 */
[----:B------:R-:W2:Y:S04]  /*10e100*/  LDL.LU R38, [R1+0x2a1c] ;  /* 0x002a1c0001267983 */ /* 0x000ea80000300800 */
[----:B------:R1:W-:Y:S04]  /*10e110*/  STL [R1+0x2a58], R18 ;  /* 0x002a581201007387 */ /* 0x0003e80000100800 */
        /* <DEDUP_REMOVED lines=8> */
[----:B------:R-:W4:Y:S01]  /*10e1a0*/  LDL.LU R50, [R1+0x29e0] ;  /* 0x0029e00001327983 */ /* 0x000f220000300800 */
[----:B-1----:R-:W-:-:S03]  /*10e1b0*/  SHF.R.S32.HI R18, RZ, 0x1f, R17 ;  /* 0x0000001fff127819 */ /* 0x002fc60000011411 */
[----:B------:R-:W4:Y:S02]  /*10e1c0*/  LDL.LU R51, [R1+0x29e4] ;  /* 0x0029e40001337983 */ /* 0x000f240000300800 */
[----:B------:R-:W-:Y:S01]  /*10e1d0*/  IMAD.X R35, R18, 0x1, R4, P1 ;  /* 0x0000000112237824 */ /* 0x000fe200008e0604 */
[----:B------:R-:W-:Y:S01]  /*10e1e0*/  IADD3 R24, P1, PT, R17, R0, RZ ;  /* 0x0000000011187210 */ /* 0x000fe20007f3e0ff */
[----:B------:R-:W4:Y:S04]  /*10e1f0*/  LDL.LU R52, [R1+0x29e8] ;  /* 0x0029e80001347983 */ /* 0x000f280000300800 */
[----:B------:R-:W4:Y:S04]  /*10e200*/  LDL.LU R53, [R1+0x29ec] ;  /* 0x0029ec0001357983 */ /* 0x000f280000300800 */
[----:B------:R-:W-:Y:S01]  /*10e210*/  STL.64 [R1+0x2a50], R34 ;  /* 0x002a502201007387 */ /* 0x000fe20000100a00 */
[----:B------:R-:W-:Y:S01]  /*10e220*/  F2FP.SATFINITE.E4M3.F32.PACK_AB_MERGE_C R23, R26, R25, RZ ;  /* 0x000000191a17723e */ /* 0x000fe200048070ff */
[----:B------:R-:W-:-:S04]  /*10e230*/  IMAD.X R25, R18, 0x1, R2, P1 ;  /* 0x0000000112197824 */ /* 0x000fc800008e0602 */
[----:B------:R1:W-:Y:S01]  /*10e240*/  STL [R1+0x2a4c], R23 ;  /* 0x002a4c1701007387 */ /* 0x0003e20000100800 */
[----:B------:R-:W-:-:S05]  /*10e250*/  F2FP.SATFINITE.E4M3.F32.PACK_AB_MERGE_C R20, R29, R28, RZ ;  /* 0x0000001c1d14723e */ /* 0x000fca00048070ff */
[----:B------:R0:W-:Y:S01]  /*10e260*/  STL [R1+0x2a48], R20 ;  /* 0x002a481401007387 */ /* 0x0001e20000100800 */
[----:B-1----:R-:W-:-:S03]  /*10e270*/  F2FP.SATFINITE.E4M3.F32.PACK_AB_MERGE_C R23, R32, R31, RZ ;  /* 0x0000001f2017723e */ /* 0x002fc600048070ff */
[----:B------:R1:W-:Y:S01]  /*10e280*/  STL.64 [R1+0x2a40], R24 ;  /* 0x002a401801007387 */ /* 0x0003e20000100a00 */
[----:B0-----:R-:W-:-:S03]  /*10e290*/  F2FP.SATFINITE.E4M3.F32.PACK_AB_MERGE_C R20, R56, R54, RZ ;  /* 0x000000363814723e */ /* 0x001fc600048070ff */
[----:B------:R-:W-:Y:S01]  /*10e2a0*/  STL [R1+0x2a3c], R23 ;  /* 0x002a3c1701007387 */ /* 0x000fe20000100800 */
[----:B-1----:R-:W-:-:S03]  /*10e2b0*/  IADD3 R24, P1, PT, R17, R13, RZ ;  /* 0x0000000d11187210 */ /* 0x002fc60007f3e0ff */
[----:B------:R0:W-:Y:S02]  /*10e2c0*/  STL [R1+0x2a38], R20 ;  /* 0x002a381401007387 */ /* 0x0001e40000100800 */
[----:B------:R-:W-:Y:S01]  /*10e2d0*/  IMAD.X R25, R18, 0x1, R15, P1 ;  /* 0x0000000112197824 */ /* 0x000fe200008e060f */
[----:B0-----:R-:W-:Y:S02]  /*10e2e0*/  F2FP.SATFINITE.E4M3.F32.PACK_AB_MERGE_C R20, R19, R57, RZ ;  /* 0x000000391314723e */ /* 0x001fe400048070ff */
[----:B------:R-:W4:Y:S01]  /*10e2f0*/  LDL.LU R57, [R1+0x29d0] ;  /* 0x0029d00001397983 */ /* 0x000f220000300800 */
[----:B------:R-:W-:-:S03]  /*10e300*/  F2FP.SATFINITE.E4M3.F32.PACK_AB_MERGE_C R19, R22, R21, RZ ;  /* 0x000000151613723e */ /* 0x000fc600048070ff */
[----:B------:R-:W-:Y:S04]  /*10e310*/  STL.64 [R1+0x2a30], R24 ;  /* 0x002a301801007387 */ /* 0x000fe80000100a00 */
[----:B------:R-:W-:Y:S04]  /*10e320*/  STL [R1+0x2a2c], R20 ;  /* 0x002a2c1401007387 */ /* 0x000fe80000100800 */
[----:B------:R-:W4:Y:S04]  /*10e330*/  LDL.LU R21, [R1+0x29d4] ;  /* 0x0029d40001157983 */ /* 0x000f280000300800 */
[----:B------:R0:W-:Y:S04]  /*10e340*/  STL [R1+0x2a28], R19 ;  /* 0x002a281301007387 */ /* 0x0001e80000100800 */
[----:B------:R-:W4:Y:S04]  /*10e350*/  LDL.LU R54, [R1+0x29d8] ;  /* 0x0029d80001367983 */ /* 0x000f280000300800 */
[----:B------:R-:W4:Y:S04]  /*10e360*/  LDL.LU R56, [R1+0x29dc] ;  /* 0x0029dc0001387983 */ /* 0x000f280000300800 */
[----:B0-----:R-:W4:Y:S04]  /*10e370*/  LDL.LU R19, [R1+0x29c0] ;  /* 0x0029c00001137983 */ /* 0x001f280000300800 */
[----:B------:R-:W4:Y:S01]  /*10e380*/  LDL.LU R22, [R1+0x29c4] ;  /* 0x0029c40001167983 */ /* 0x000f220000300800 */
[----:B------:R-:W-:-:S05]  /*10e390*/  IADD3 R24, P1, PT, R17, R5, RZ ;  /* 0x0000000511187210 */ /* 0x000fca0007f3e0ff */
[----:B------:R-:W-:-:S05]  /*10e3a0*/  IMAD.X R25, R18, 0x1, R6, P1 ;  /* 0x0000000112197824 */ /* 0x000fca00008e0606 */
[----:B------:R0:W-:Y:S02]  /*10e3b0*/  STL.64 [R1+0x2a20], R24 ;  /* 0x002a201801007387 */ /* 0x0001e40000100a00 */
[----:B0-----:R-:W-:-:S05]  /*10e3c0*/  IADD3 R24, P1, PT, R17, R14, RZ ;  /* 0x0000000e11187210 */ /* 0x001fca0007f3e0ff */
[----:B------:R-:W-:Y:S01]  /*10e3d0*/  IMAD.X R25, R18, 0x1, R16, P1 ;  /* 0x0000000112197824 */ /* 0x000fe200008e0610 */
[----:B--2---:R-:W-:-:S05]  /*10e3e0*/  F2FP.SATFINITE.E4M3.F32.PACK_AB_MERGE_C R23, R38, R36, RZ ;  /* 0x000000242617723e */ /* 0x004fca00048070ff */
[----:B------:R4:W-:Y:S01]  /*10e3f0*/  STL [R1+0x2a1c], R23 ;  /* 0x002a1c1701007387 */ /* 0x0009e20000100800 */
[----:B---3--:R-:W-:-:S05]  /*10e400*/  F2FP.SATFINITE.E4M3.F32.PACK_AB_MERGE_C R20, R42, R40, RZ ;  /* 0x000000282a14723e */ /* 0x008fca00048070ff */
[----:B------:R0:W-:Y:S04]  /*10e410*/  STL [R1+0x2a18], R20 ;  /* 0x002a181401007387 */ /* 0x0001e80000100800 */
[----:B------:R1:W-:Y:S01]  /*10e420*/  STL.64 [R1+0x2a10], R24 ;  /* 0x002a101801007387 */ /* 0x0003e20000100a00 */
[----:B----4-:R-:W-:Y:S02]  /*10e430*/  F2FP.SATFINITE.E4M3.F32.PACK_AB_MERGE_C R23, R44, R43, RZ ;  /* 0x0000002b2c17723e */ /* 0x010fe400048070ff */
[----:B0-----:R-:W-:Y:S02]  /*10e440*/  F2FP.SATFINITE.E4M3.F32.PACK_AB_MERGE_C R20, R46, R45, RZ ;  /* 0x0000002d2e14723e */ /* 0x001fe400048070ff */
[----:B-1----:R-:W-:Y:S01]  /*10e450*/  IADD3 R24, P1, PT, R17, R7, RZ ;  /* 0x0000000711187210 */ /* 0x002fe20007f3e0ff */
[----:B------:R0:W-:Y:S04]  /*10e460*/  STL [R1+0x2a0c], R23 ;  /* 0x002a0c1701007387 */ /* 0x0001e80000100800 */
[----:B------:R-:W-:Y:S01]  /*10e470*/  IMAD.X R25, R18, 0x1, R8, P1 ;  /* 0x0000000112197824 */ /* 0x000fe200008e0608 */
[----:B------:R1:W-:Y:S04]  /*10e480*/  STL [R1+0x2a08], R20 ;  /* 0x002a081401007387 */ /* 0x0003e80000100800 */
[----:B------:R2:W-:Y:S01]  /*10e490*/  STL.64 [R1+0x2a00], R24 ;  /* 0x002a001801007387 */ /* 0x0005e20000100a00 */
[----:B0-----:R-:W-:-:S02]  /*10e4a0*/  F2FP.SATFINITE.E4M3.F32.PACK_AB_MERGE_C R23, R49, R48, RZ ;  /* 0x000000303117723e */ /* 0x001fc400048070ff */
[----:B-1----:R-:W-:Y:S02]  /*10e4b0*/  F2FP.SATFINITE.E4M3.F32.PACK_AB_MERGE_C R20, R51, R50, RZ ;  /* 0x000000323314723e */ /* 0x002fe400048070ff */
[----:B--2---:R-:W-:Y:S01]  /*10e4c0*/  IADD3 R24, P1, PT, R17, R9, RZ ;  /* 0x0000000911187210 */ /* 0x004fe20007f3e0ff */
[----:B------:R-:W-:Y:S04]  /*10e4d0*/  STL [R1+0x29fc], R23 ;  /* 0x0029fc1701007387 */ /* 0x000fe80000100800 */
[----:B------:R-:W-:Y:S01]  /*10e4e0*/  IMAD.X R25, R18, 0x1, R11, P1 ;  /* 0x0000000112197824 */ /* 0x000fe200008e060b */
[----:B------:R0:W-:Y:S04]  /*10e4f0*/  STL [R1+0x29f8], R20 ;  /* 0x0029f81401007387 */ /* 0x0001e80000100800 */
[----:B------:R1:W-:Y:S01]  /*10e500*/  STL.64 [R1+0x29f0], R24 ;  /* 0x0029f01801007387 */ /* 0x0003e20000100a00 */
[----:B0-----:R-:W-:-:S02]  /*10e510*/  F2FP.SATFINITE.E4M3.F32.PACK_AB_MERGE_C R20, R53, R52, RZ ;  /* 0x000000343514723e */ /* 0x001fc400048070ff */
[----:B-1----:R-:W-:-:S03]  /*10e520*/  IADD3 R24, P1, PT, R17, R10, RZ ;  /* 0x0000000a11187210 */ /* 0x002fc60007f3e0ff */
[----:B------:R-:W-:Y:S02]  /*10e530*/  STL [R1+0x29ec], R20 ;  /* 0x0029ec1401007387 */ /* 0x000fe40000100800 */
[----:B------:R-:W-:-:S05]  /*10e540*/  IMAD.X R25, R18, 0x1, R12, P1 ;  /* 0x0000000112197824 */ /* 0x000fca00008e060c */
[----:B------:R0:W-:Y:S04]  /*10e550*/  STL.64 [R1+0x29e0], R24 ;  /* 0x0029e01801007387 */ /* 0x0001e80000100a00 */
[----:B0-----:R-:W2:Y:S04]  /*10e560*/  LDL.LU R25, [R1+0x29c8] ;  /* 0x0029c80001197983 */ /* 0x001ea80000300800 */
[----:B------:R-:W2:Y:S04]  /*10e570*/  LDL.LU R26, [R1+0x29cc] ;  /* 0x0029cc00011a7983 */ /* 0x000ea80000300800 */
[----:B------:R-:W3:Y:S04]  /*10e580*/  LDL.LU R28, [R1+0x29b0] ;  /* 0x0029b000011c7983 */ /* 0x000ee80000300800 */
[----:B------:R-:W3:Y:S04]  /*10e590*/  LDL.LU R29, [R1+0x29b4] ;  /* 0x0029b400011d7983 */ /* 0x000ee80000300800 */
[----:B------:R-:W4:Y:S04]  /*10e5a0*/  LDL.LU R31, [R1+0x29b8] ;  /* 0x0029b800011f7983 */ /* 0x000f280000300800 */
[----:B------:R-:W4:Y:S04]  /*10e5b0*/  LDL.LU R32, [R1+0x29bc] ;  /* 0x0029bc0001207983 */ /* 0x000f280000300800 */
[----:B------:R-:W4:Y:S04]  /*10e5c0*/  LDL.LU R49, [R1+0x29a0] ;  /* 0x0029a00001317983 */ /* 0x000f280000300800 */
[----:B------:R-:W4:Y:S01]  /*10e5d0*/  LDL.LU R50, [R1+0x29a4] ;  /* 0x0029a40001327983 */ /* 0x000f220000300800 */
[----:B------:R-:W-:-:S03]  /*10e5e0*/  F2FP.SATFINITE.E4M3.F32.PACK_AB_MERGE_C R18, R21, R57, RZ ;  /* 0x000000391512723e */ /* 0x000fc600048070ff */
[----:B------:R-:W4:Y:S04]  /*10e5f0*/  LDL.LU R57, [R1+0x29a8] ;  /* 0x0029a80001397983 */ /* 0x000f280000300800 */
[----:B------:R-:W4:Y:S01]  /*10e600*/  LDL.LU R21, [R1+0x29ac] ;  /* 0x0029ac0001157983 */ /* 0x000f220000300800 */
[----:B------:R-:W-:-:S03]  /*10e610*/  F2FP.SATFINITE.E4M3.F32.PACK_AB_MERGE_C R20, R56, R54, RZ ;  /* 0x000000363814723e */ /* 0x000fc600048070ff */
[----:B------:R0:W-:Y:S04]  /*10e620*/  STL [R1+0x29e8], R18 ;  /* 0x0029e81201007387 */ /* 0x0001e80000100800 */
[----:B------:R-:W-:Y:S04]  /*10e630*/  STL [R1+0x29dc], R20 ;  /* 0x0029dc1401007387 */ /* 0x000fe80000100800 */
[----:B------:R-:W4:Y:S01]  /*10e640*/  LDL.LU R36, [R1+0x2990] ;  /* 0x0029900001247983 */ /* 0x000f220000300800 */
[----:B0-----:R-:W-:-:S03]  /*10e650*/  F2FP.SATFINITE.E4M3.F32.PACK_AB_MERGE_C R18, R22, R19, RZ ;  /* 0x000000131612723e */ /* 0x001fc600048070ff */
        /* <DEDUP_REMOVED lines=16> */
[----:B------:R-:W4:Y:S04]  /*10e760*/  LDL.LU R54, [R1+0x2968] ;  /* 0x0029680001367983 */ /* 0x000f280000300800 */
[----:B------:R-:W4:Y:S01]  /*10e770*/  LDL.LU R56, [R1+0x296c] ;  /* 0x00296c0001387983 */ /* 0x000f220000300800 */
[----:B0-----:R-:W-:-:S02]  /*10e780*/  SHF.R.S32.HI R18, RZ, 0x1f, R17 ;  /* 0x0000001fff127819 */ /* 0x001fc40000011411 */
[----:B------:R-:W-:-:S05]  /*10e790*/  IADD3 R34, P1, PT, R17, R3, RZ ;  /* 0x0000000311227210 */ /* 0x000fca0007f3e0ff */
[----:B------:R-:W-:Y:S01]  /*10e7a0*/  IMAD.X R35, R18, 0x1, R4, P1 ;  /* 0x0000000112237824 */ /* 0x000fe200008e0604 */
[----:B------:R-:W-:-:S04]  /*10e7b0*/  IADD3 R24, P1, PT, R17, R0, RZ ;  /* 0x0000000011187210 */ /* 0x000fc80007f3e0ff */
[----:B------:R-:W-:Y:S01]  /*10e7c0*/  STL.64 [R1+0x29d0], R34 ;  /* 0x0029d02201007387 */ /* 0x000fe20000100a00 */
[----:B--2---:R-:W-:Y:S01]  /*10e7d0*/  F2FP.SATFINITE.E4M3.F32.PACK_AB_MERGE_C R23, R26, R25, RZ ;  /* 0x000000191a17723e */ /* 0x004fe200048070ff */
[----:B------:R-:W-:Y:S01]  /*10e7e0*/  IMAD.X R25, R18, 0x1, R2, P1 ;  /* 0x0000000112197824 */ /* 0x000fe200008e0602 */
[----:B---3--:R-:W-:-:S03]  /*10e7f0*/  F2FP.SATFINITE.E4M3.F32.PACK_AB_MERGE_C R20, R29, R28, RZ ;  /* 0x0000001c1d14723e */ /* 0x008fc600048070ff */
[----:B------:R4:W-:Y:S04]  /*10e800*/  STL [R1+0x29cc], R23 ;  /* 0x0029cc1701007387 */ /* 0x0009e80000100800 */
[----:B------:R0:W-:Y:S04]  /*10e810*/  STL [R1+0x29c8], R20 ;  /* 0x0029c81401007387 */ /* 0x0001e80000100800 */
[----:B------:R2:W-:Y:S01]  /*10e820*/  STL.64 [R1+0x29c0], R24 ;  /* 0x0029c01801007387 */ /* 0x0005e20000100a00 */
[----:B----4-:R-:W-:Y:S02]  /*10e830*/  F2FP.SATFINITE.E4M3.F32.PACK_AB_MERGE_C R23, R32, R31, RZ ;  /* 0x0000001f2017723e */ /* 0x010fe400048070ff */
[----:B0-----:R-:W-:-:S03]  /*10e840*/  F2FP.SATFINITE.E4M3.F32.PACK_AB_MERGE_C R20, R50, R49, RZ ;  /* 0x000000313214723e */ /* 0x001fc600048070ff */
[----:B------:R-:W-:Y:S01]  /*10e850*/  STL [R1+0x29bc], R23 ;  /* 0x0029bc1701007387 */ /* 0x000fe20000100800 */
[----:B--2---:R-:W-:-:S03]  /*10e860*/  IADD3 R24, P1, PT, R17, R13, RZ ;  /* 0x0000000d11187210 */ /* 0x004fc60007f3e0ff */
[----:B------:R0:W-:Y:S02]  /*10e870*/  STL [R1+0x29b8], R20 ;  /* 0x0029b81401007387 */ /* 0x0001e40000100800 */
[----:B------:R-:W-:Y:S02]  /*10e880*/  IMAD.X R25, R18, 0x1, R15, P1 ;  /* 0x0000000112197824 */ /* 0x000fe400008e060f */
[----:B------:R-:W2:Y:S04]  /*10e890*/  LDL.LU R49, [R1+0x2950] ;  /* 0x0029500001317983 */ /* 0x000ea80000300800 */
[----:B------:R-:W2:Y:S04]  /*10e8a0*/  LDL.LU R50, [R1+0x2954] ;  /* 0x0029540001327983 */ /* 0x000ea80000300800 */
[----:B------:R-:W-:Y:S01]  /*10e8b0*/  STL.64 [R1+0x29b0], R24 ;  /* 0x0029b01801007387 */ /* 0x000fe20000100a00 */
[----:B0-----:R-:W-:-:S05]  /*10e8c0*/  F2FP.SATFINITE.E4M3.F32.PACK_AB_MERGE_C R20, R21, R57, RZ ;  /* 0x000000391514723e */ /* 0x001fca00048070ff */
[----:B------:R0:W-:Y:S04]  /*10e8d0*/  STL [R1+0x29ac], R20 ;  /* 0x0029ac1401007387 */ /* 0x0001e80000100800 */
[----:B------:R-:W3:Y:S04]  /*10e8e0*/  LDL.LU R57, [R1+0x2958] ;  /* 0x0029580001397983 */ /* 0x000ee80000300800 */
[----:B------:R-:W3:Y:S01]  /*10e8f0*/  LDL.LU R21, [R1+0x295c] ;  /* 0x00295c0001157983 */ /* 0x000ee20000300800 */
[----:B0-----:R-:W-:-:S05]  /*10e900*/  F2FP.SATFINITE.E4M3.F32.PACK_AB_MERGE_C R20, R38, R36, RZ ;  /* 0x000000242614723e */ /* 0x001fca00048070ff */
[----:B------:R0:W-:Y:S02]  /*10e910*/  STL [R1+0x29a8], R20 ;  /* 0x0029a81401007387 */ /* 0x0001e40000100800 */
[----:B0-----:R-:W-:Y:S02]  /*10e920*/  F2FP.SATFINITE.E4M3.F32.PACK_AB_MERGE_C R20, R22, R19, RZ ;  /* 0x000000131614723e */ /* 0x001fe400048070ff */
[----:B------:R-:W4:Y:S04]  /*10e930*/  LDL.LU R19, [R1+0x2940] ;  /* 0x0029400001137983 */ /* 0x000f280000300800 */
[----:B------:R-:W4:Y:S01]  /*10e940*/  LDL.LU R22, [R1+0x2944] ;  /* 0x0029440001167983 */ /* 0x000f220000300800 */
[----:B------:R-:W-:-:S05]  /*10e950*/  IADD3 R24, P1, PT, R17, R5, RZ ;  /* 0x0000000511187210 */ /* 0x000fca0007f3e0ff */
[----:B------:R-:W-:-:S05]  /*10e960*/  IMAD.X R25, R18, 0x1, R6, P1 ;  /* 0x0000000112197824 */ /* 0x000fca00008e0606 */
[----:B------:R0:W-:Y:S04]  /*10e970*/  STL.64 [R1+0x29a0], R24 ;  /* 0x0029a01801007387 */ /* 0x0001e80000100a00 */
[----:B------:R1:W-:Y:S01]  /*10e980*/  STL [R1+0x299c], R20 ;  /* 0x00299c1401007387 */ /* 0x0003e20000100800 */
[----:B0-----:R-:W-:Y:S02]  /*10e990*/  IADD3 R24, P1, PT, R17, R14, RZ ;  /* 0x0000000e11187210 */ /* 0x001fe40007f3e0ff */
[----:B-1----:R-:W-:-:S03]  /*10e9a0*/  F2FP.SATFINITE.E4M3.F32.PACK_AB_MERGE_C R20, R42, R40, RZ ;  /* 0x000000282a14723e */ /* 0x002fc600048070ff */
[----:B------:R-:W-:Y:S02]  /*10e9b0*/  IMAD.X R25, R18, 0x1, R16, P1 ;  /* 0x0000000112197824 */ /* 0x000fe400008e0610 */
[----:B------:R0:W-:Y:S04]  /*10e9c0*/  STL [R1+0x2998], R20 ;  /* 0x0029981401007387 */ /* 0x0001e80000100800 */
[----:B------:R1:W-:Y:S01]  /*10e9d0*/  STL.64 [R1+0x2990], R24 ;  /* 0x0029901801007387 */ /* 0x0003e20000100a00 */
[----:B------:R-:W-:Y:S02]  /*10e9e0*/  F2FP.SATFINITE.E4M3.F32.PACK_AB_MERGE_C R23, R44, R43, RZ ;  /* 0x0000002b2c17723e */ /* 0x000fe400048070ff */
[----:B0-----:R-:W-:Y:S02]  /*10e9f0*/  F2FP.SATFINITE.E4M3.F32.PACK_AB_MERGE_C R20, R46, R45, RZ ;  /* 0x0000002d2e14723e */ /* 0x001fe400048070ff */
        /* <DEDUP_REMOVED lines=8> */
[----:B------:R-:W-:-:S03]  /*10ea80*/  IADD3 R24, P1, PT, R17, R9, RZ ;  /* 0x0000000911187210 */ /* 0x000fc60007f3e0ff */
[----:B------:R0:W-:Y:S02]  /*10ea90*/  STL [R1+0x2978], R20 ;  /* 0x0029781401007387 */ /* 0x0001e40000100800 */
[----:B------:R-:W-:Y:S02]  /*10eaa0*/  IMAD.X R25, R18, 0x1, R11, P1 ;  /* 0x0000000112197824 */ /* 0x000fe400008e060b */
[----:B------:R-:W4:Y:S04]  /*10eab0*/  LDL.LU R48, [R1+0x2948] ;  /* 0x0029480001307983 */ /* 0x000f280000300800 */
[----:B------:R-:W4:Y:S01]  /*10eac0*/  LDL.LU R51, [R1+0x294c] ;  /* 0x00294c0001337983 */ /* 0x000f220000300800 */
[----:B0-----:R-:W-:-:S03]  /*10ead0*/  F2FP.SATFINITE.E4M3.F32.PACK_AB_MERGE_C R20, R56, R54, RZ ;  /* 0x000000363814723e */ /* 0x001fc600048070ff */
[----:B------:R0:W-:Y:S04]  /*10eae0*/  STL.64 [R1+0x2970], R24 ;  /* 0x0029701801007387 */ /* 0x0001e80000100a00 */
        /* <DEDUP_REMOVED lines=8> */
[----:B------:R-:W-:Y:S04]  /*10eb70*/  STL.64 [R1+0x2960], R24 ;  /* 0x0029601801007387 */ /* 0x000fe80000100a00 */
[----:B------:R-:W4:Y:S04]  /*10eb80*/  LDL.LU R56, [R1+0x2924] ;  /* 0x0029240001387983 */ /* 0x000f280000300800 */
[----:B------:R-:W4:Y:S01]  /*10eb90*/  LDL.LU R36, [R1+0x2928] ;  /* 0x0029280001247983 */ /* 0x000f220000300800 */
[----:B--2---:R-:W-:-:S05]  /*10eba0*/  F2FP.SATFINITE.E4M3.F32.PACK_AB_MERGE_C R20, R50, R49, RZ ;  /* 0x000000313214723e */ /* 0x004fca00048070ff */
[----:B------:R0:W-:Y:S04]  /*10ebb0*/  STL [R1+0x2968], R20 ;  /* 0x0029681401007387 */ /* 0x0001e80000100800 */
[----:B------:R-:W2:Y:S01]  /*10ebc0*/  LDL.LU R38, [R1+0x292c] ;  /* 0x00292c0001267983 */ /* 0x000ea20000300800 */
[----:B0-----:R-:W-:Y:S01]  /*10ebd0*/  VIADD R20, R17, UR6 ;  /* 0x0000000611147c36 */ /* 0x001fe20008000000 */
[----:B------:R-:W0:Y:S01]  /*10ebe0*/  LDCU UR6, c[0x0][0x3b8] ;  /* 0x00007700ff0677ac */ /* 0x000e220008000800 */
[----:B---3--:R-:W-:-:S05]  /*10ebf0*/  F2FP.SATFINITE.E4M3.F32.PACK_AB_MERGE_C R18, R21, R57, RZ ;  /* 0x000000391512723e */ /* 0x008fca00048070ff */
[----:B------:R1:W-:Y:S04]  /*10ec00*/  STL [R1+0x295c], R18 ;  /* 0x00295c1201007387 */ /* 0x0003e80000100800 */
[----:B------:R-:W3:Y:S04]  /*10ec10*/  LDL.LU R57, [R1+0x2910] ;  /* 0x0029100001397983 */ /* 0x000ee80000300800 */
[----:B------:R-:W3:Y:S04]  /*10ec20*/  LDL.LU R21, [R1+0x2914] ;  /* 0x0029140001157983 */ /* 0x000ee80000300800 */
[----:B------:R-:W3:Y:S04]  /*10ec30*/  LDL.LU R40, [R1+0x2918] ;  /* 0x0029180001287983 */ /* 0x000ee80000300800 */
[----:B------:R-:W3:Y:S01]  /*10ec40*/  LDL.LU R42, [R1+0x291c] ;  /* 0x00291c00012a7983 */ /* 0x000ee20000300800 */
[----:B----4-:R-:W-:-:S05]  /*10ec50*/  F2FP.SATFINITE.E4M3.F32.PACK_AB_MERGE_C R17, R22, R19, RZ ;  /* 0x000000131611723e */ /* 0x010fca00048070ff */
[----:B------:R-:W-:Y:S04]  /*10ec60*/  STL [R1+0x2958], R17 ;  /* 0x0029581101007387 */ /* 0x000fe80000100800 */
[----:B------:R-:W4:Y:S04]  /*10ec70*/  LDL.LU R19, [R1+0x2900] ;  /* 0x0029000001137983 */ /* 0x000f280000300800 */
[----:B------:R-:W4:Y:S01]  /*10ec80*/  LDL.LU R22, [R1+0x2904] ;  /* 0x0029040001167983 */ /* 0x000f220000300800 */
[----:B-1----:R-:W-:-:S03]  /*10ec90*/  SHF.R.S32.HI R18, RZ, 0x1f, R20 ;  /* 0x0000001fff127819 */ /* 0x002fc60000011414 */
[----:B------:R-:W4:Y:S01]  /*10eca0*/  LDL.LU R43, [R1+0x2908] ;  /* 0x00290800012b7983 */ /* 0x000f220000300800 */
[----:B------:R-:W-:-:S03]  /*10ecb0*/  IADD3 R24, P1, PT, R20, R3, RZ ;  /* 0x0000000314187210 */ /* 0x000fc60007f3e0ff */
[----:B------:R-:W4:Y:S04]  /*10ecc0*/  LDL.LU R44, [R1+0x290c] ;  /* 0x00290c00012c7983 */ /* 0x000f280000300800 */
[----:B------:R-:W4:Y:S04]  /*10ecd0*/  LDL.LU R45, [R1+0x28f0] ;  /* 0x0028f000012d7983 */ /* 0x000f280000300800 */
[----:B------:R-:W4:Y:S01]  /*10ece0*/  LDL.LU R46, [R1+0x28f4] ;  /* 0x0028f400012e7983 */ /* 0x000f220000300800 */
[----:B------:R-:W-:-:S03]  /*10ecf0*/  IMAD.X R25, R18, 0x1, R4, P1 ;  /* 0x0000000112197824 */ /* 0x000fc600008e0604 */
[----:B------:R-:W4:Y:S04]  /*10ed00*/  LDL.LU R49, [R1+0x28f8] ;  /* 0x0028f80001317983 */ /* 0x000f280000300800 */
[----:B------:R-:W4:Y:S04]  /*10ed10*/  LDL.LU R50, [R1+0x28fc] ;  /* 0x0028fc0001327983 */ /* 0x000f280000300800 */
[----:B------:R1:W-:Y:S02]  /*10ed20*/  STL.64 [R1+0x2950], R24 ;  /* 0x0029501801007387 */ /* 0x0003e40000100a00 */
[----:B-1----:R-:W-:-:S05]  /*10ed30*/  IADD3 R24, P1, PT, R20, R0, RZ ;  /* 0x0000000014187210 */ /* 0x002fca0007f3e0ff */
[----:B------:R-:W-:Y:S01]  /*10ed40*/  IMAD.X R25, R18, 0x1, R2, P1 ;  /* 0x0000000112197824 */ /* 0x000fe200008e0602 */
[----:B------:R-:W-:Y:S02]  /*10ed50*/  F2FP.SATFINITE.E4M3.F32.PACK_AB_MERGE_C R17, R51, R48, RZ ;  /* 0x000000303311723e */ /* 0x000fe400048070ff */
[----:B------:R-:W4:Y:S04]  /*10ed60*/  LDL.LU R48, [R1+0x28e0] ;  /* 0x0028e00001307983 */ /* 0x000f280000300800 */
[----:B------:R-:W4:Y:S04]  /*10ed70*/  LDL.LU R51, [R1+0x28e4] ;  /* 0x0028e40001337983 */ /* 0x000f280000300800 */
[----:B------:R1:W-:Y:S02]  /*10ed80*/  STL [R1+0x294c], R17 ;  /* 0x00294c1101007387 */ /* 0x0003e40000100800 */
[----:B-1----:R-:W-:-:S02]  /*10ed90*/  F2FP.SATFINITE.E4M3.F32.PACK_AB_MERGE_C R17, R53, R52, RZ ;  /* 0x000000343511723e */ /* 0x002fc400048070ff */
[----:B------:R-:W4:Y:S04]  /*10eda0*/  LDL.LU R52, [R1+0x28e8] ;  /* 0x0028e80001347983 */ /* 0x000f280000300800 */
[----:B------:R-:W4:Y:S01]  /*10edb0*/  LDL.LU R53, [R1+0x28ec] ;  /* 0x0028ec0001357983 */ /* 0x000f220000300800 */
[----:B------:R-:W-:-:S03]  /*10edc0*/  F2FP.SATFINITE.E4M3.F32.PACK_AB_MERGE_C R23, R32, R31, RZ ;  /* 0x0000001f2017723e */ /* 0x000fc600048070ff */
[----:B------:R1:W-:Y:S02]  /*10edd0*/  STL [R1+0x2948], R17 ;  /* 0x0029481101007387 */ /* 0x0003e40000100800 */
[----:B-1----:R-:W-:Y:S02]  /*10ede0*/  F2FP.SATFINITE.E4M3.F32.PACK_AB_MERGE_C R17, R56, R54, RZ ;  /* 0x000000363811723e */ /* 0x002fe400048070ff */
[----:B------:R-:W4:Y:S04]  /*10edf0*/  LDL.LU R54, [R1+0x28d0] ;  /* 0x0028d00001367983 */ /* 0x000f280000300800 */
[----:B------:R1:W-:Y:S04]  /*10ee00*/  STL.64 [R1+0x2940], R24 ;  /* 0x0029401801007387 */ /* 0x0003e80000100a00 */
[----:B------:R2:W-:Y:S04]  /*10ee10*/  STL [R1+0x293c], R23 ;  /* 0x00293c1701007387 */ /* 0x0005e80000100800 */
[----:B------:R-:W4:Y:S01]  /*10ee20*/  LDL.LU R56, [R1+0x28d4] ;  /* 0x0028d40001387983 */ /* 0x000f220000300800 */
[----:B-1----:R-:W-:-:S03]  /*10ee30*/  IADD3 R24, P1, PT, R20, R13, RZ ;  /* 0x0000000d14187210 */ /* 0x002fc60007f3e0ff */
[----:B------:R3:W-:Y:S02]  /*10ee40*/  STL [R1+0x2938], R17 ;  /* 0x0029381101007387 */ /* 0x0007e40000100800 */
[----:B------:R-:W-:Y:S01]  /*10ee50*/  IMAD.X R25, R18, 0x1, R15, P1 ;  /* 0x0000000112197824 */ /* 0x000fe200008e060f */
[----:B--2---:R-:W-:Y:S02]  /*10ee60*/  F2FP.SATFINITE.E4M3.F32.PACK_AB_MERGE_C R23, R38, R36, RZ ;  /* 0x000000242617723e */ /* 0x004fe400048070ff */
[----:B---3--:R-:W-:Y:S02]  /*10ee70*/  F2FP.SATFINITE.E4M3.F32.PACK_AB_MERGE_C R17, R21, R57, RZ ;  /* 0x000000391511723e */ /* 0x008fe400048070ff */
[----:B------:R-:W2:Y:S04]  /*10ee80*/  LDL.LU R57, [R1+0x28d8] ;  /* 0x0028d80001397983 */ /* 0x000ea80000300800 */
[----:B------:R1:W-:Y:S04]  /*10ee90*/  STL.64 [R1+0x2930], R24 ;  /* 0x0029301801007387 */ /* 0x0003e80000100a00 */
[----:B------:R3:W-:Y:S04]  /*10eea0*/  STL [R1+0x292c], R23 ;  /* 0x00292c1701007387 */ /* 0x0007e80000100800 */
[----:B------:R-:W2:Y:S01]  /*10eeb0*/  LDL.LU R21, [R1+0x28dc] ;  /* 0x0028dc0001157983 */ /* 0x000ea20000300800 */
[----:B-1----:R-:W-:-:S03]  /*10eec0*/  IADD3 R24, P1, PT, R20, R5, RZ ;  /* 0x0000000514187210 */ /* 0x002fc60007f3e0ff */
[----:B------:R4:W-:Y:S01]  /*10eed0*/  STL [R1+0x2928], R17 ;  /* 0x0029281101007387 */ /* 0x0009e20000100800 */
[----:B---3--:R-:W-:Y:S01]  /*10eee0*/  F2FP.SATFINITE.E4M3.F32.PACK_AB_MERGE_C R23, R42, R40, RZ ;  /* 0x000000282a17723e */ /* 0x008fe200048070ff */
[----:B------:R-:W-:Y:S01]  /*10eef0*/  IMAD.X R25, R18, 0x1, R6, P1 ;  /* 0x0000000112197824 */ /* 0x000fe200008e0606 */
[----:B----4-:R-:W-:Y:S02]  /*10ef00*/  F2FP.SATFINITE.E4M3.F32.PACK_AB_MERGE_C R17, R22, R19, RZ ;  /* 0x000000131611723e */ /* 0x010fe400048070ff */
[----:B------:R-:W3:Y:S04]  /*10ef10*/  LDL.LU R19, [R1+0x28c0] ;  /* 0x0028c00001137983 */ /* 0x000ee80000300800 */
[----:B------:R1:W-:Y:S04]  /*10ef20*/  STL.64 [R1+0x2920], R24 ;  /* 0x0029201801007387 */ /* 0x0003e80000100a00 */
[----:B------:R4:W-:Y:S04]  /*10ef30*/  STL [R1+0x291c], R23 ;  /* 0x00291c1701007387 */ /* 0x0009e80000100800 */
[----:B------:R-:W3:Y:S01]  /*10ef40*/  LDL.LU R22, [R1+0x28c4] ;  /* 0x0028c40001167983 */ /* 0x000ee20000300800 */
[----:B-1----:R-:W-:-:S03]  /*10ef50*/  IADD3 R24, P1, PT, R20, R14, RZ ;  /* 0x0000000e14187210 */ /* 0x002fc60007f3e0ff */
[----:B------:R1:W-:Y:S02]  /*10ef60*/  STL [R1+0x2918], R17 ;  /* 0x0029181101007387 */ /* 0x0003e40000100800 */
[----:B------:R-:W-:Y:S01]  /*10ef70*/  IMAD.X R25, R18, 0x1, R16, P1 ;  /* 0x0000000112197824 */ /* 0x000fe200008e0610 */
[----:B----4-:R-:W-:-:S04]  /*10ef80*/  F2FP.SATFINITE.E4M3.F32.PACK_AB_MERGE_C R23, R44, R43, RZ ;  /* 0x0000002b2c17723e */ /* 0x010fc800048070ff */
[----:B------:R4:W-:Y:S01]  /*10ef90*/  STL.64 [R1+0x2910], R24 ;  /* 0x0029101801007387 */ /* 0x0009e20000100a00 */
[----:B-1----:R-:W-:-:S03]  /*10efa0*/  F2FP.SATFINITE.E4M3.F32.PACK_AB_MERGE_C R17, R46, R45, RZ ;  /* 0x0000002d2e11723e */ /* 0x002fc600048070ff */
[----:B------:R-:W-:Y:S01]  /*10efb0*/  STL [R1+0x290c], R23 ;  /* 0x00290c1701007387 */ /* 0x000fe20000100800 */
[----:B----4-:R-:W-:-:S03]  /*10efc0*/  IADD3 R24, P1, PT, R20, R7, RZ ;  /* 0x0000000714187210 */ /* 0x010fc60007f3e0ff */
[----:B------:R1:W-:Y:S02]  /*10efd0*/  STL [R1+0x2908], R17 ;  /* 0x0029081101007387 */ /* 0x0003e40000100800 */
[----:B------:R-:W-:Y:S01]  /*10efe0*/  IMAD.X R25, R18, 0x1, R8, P1 ;  /* 0x0000000112197824 */ /* 0x000fe200008e0608 */
[----:B-1----:R-:W-:Y:S02]  /*10eff0*/  F2FP.SATFINITE.E4M3.F32.PACK_AB_MERGE_C R17, R50, R49, RZ ;  /* 0x000000313211723e */ /* 0x002fe400048070ff */
[----:B------:R-:W4:Y:S04]  /*10f000*/  LDL.LU R49, [R1+0x28c8] ;  /* 0x0028c80001317983 */ /* 0x000f280000300800 */
[----:B------:R-:W4:Y:S04]  /*10f010*/  LDL.LU R50, [R1+0x28cc] ;  /* 0x0028cc0001327983 */ /* 0x000f280000300800 */
[----:B------:R1:W-:Y:S04]  /*10f020*/  STL.64 [R1+0x2900], R24 ;  /* 0x0029001801007387 */ /* 0x0003e80000100a00 */
[----:B------:R0:W-:Y:S01]  /*10f030*/  STL [R1+0x28fc], R17 ;  /* 0x0028fc1101007387 */ /* 0x0001e20000100800 */
[----:B-1----:R-:W-:-:S02]  /*10f040*/  IADD3 R24, P1, PT, R20, R9, RZ ;  /* 0x0000000914187210 */ /* 0x002fc40007f3e0ff */
[----:B0-----:R-:W-:-:S03]  /*10f050*/  F2FP.SATFINITE.E4M3.F32.PACK_AB_MERGE_C R17, R51, R48, RZ ;  /* 0x000000303311723e */ /* 0x001fc600048070ff */
[----:B------:R-:W-:Y:S02]  /*10f060*/  IMAD.X R25, R18, 0x1, R11, P1 ;  /* 0x0000000112197824 */ /* 0x000fe400008e060b */
[----:B------:R0:W-:Y:S02]  /*10f070*/  STL [R1+0x28f8], R17 ;  /* 0x0028f81101007387 */ /* 0x0001e40000100800 */
[----:B0-----:R-:W-:-:S05]  /*10f080*/  F2FP.SATFINITE.E4M3.F32.PACK_AB_MERGE_C R17, R53, R52, RZ ;  /* 0x000000343511723e */ /* 0x001fca00048070ff */
[----:B------:R-:W-:Y:S04]  /*10f090*/  STL [R1+0x5dc0], R17 ;  /* 0x005dc01101007387 */ /* 0x000fe80000100800 */
[----:B------:R0:W-:Y:S04]  /*10f0a0*/  STL.64 [R1+0x28f0], R24 ;  /* 0x0028f01801007387 */ /* 0x0001e80000100a00 */
[----:B------:R-:W4:Y:S04]  /*10f0b0*/  LDL.LU R51, [R1+0x28b0] ;  /* 0x0028b00001337983 */ /* 0x000f280000300800 */
[----:B------:R-:W4:Y:S01]  /*10f0c0*/  LDL.LU R52, [R1+0x28b4] ;  /* 0x0028b40001347983 */ /* 0x000f220000300800 */
[----:B0-----:R-:W-:-:S05]  /*10f0d0*/  IADD3 R24, P1, PT, R20, R10, RZ ;  /* 0x0000000a14187210 */ /* 0x001fca0007f3e0ff */
[----:B------:R-:W-:Y:S01]  /*10f0e0*/  IMAD.X R25, R18, 0x1, R12, P1 ;  /* 0x0000000112197824 */ /* 0x000fe200008e060c */
[----:B------:R-:W-:-:S04]  /*10f0f0*/  F2FP.SATFINITE.E4M3.F32.PACK_AB_MERGE_C R17, R56, R54, RZ ;  /* 0x000000363811723e */ /* 0x000fc800048070ff */
[----:B------:R-:W-:Y:S04]  /*10f100*/  STL.64 [R1+0x28e0], R24 ;  /* 0x0028e01801007387 */ /* 0x000fe80000100a00 */
[----:B------:R-:W4:Y:S04]  /*10f110*/  LDL.LU R31, [R1+0x28b8] ;  /* 0x0028b800011f7983 */ /* 0x000f280000300800 */
[----:B------:R-:W4:Y:S04]  /*10f120*/  LDL.LU R32, [R1+0x28bc] ;  /* 0x0028bc0001207983 */ /* 0x000f280000300800 */
[----:B------:R-:W-:Y:S04]  /*10f130*/  STL [R1+0x28e8], R17 ;  /* 0x0028e81101007387 */ /* 0x000fe80000100800 */
[----:B------:R-:W4:Y:S04]  /*10f140*/  LDL.LU R36, [R1+0x28a0] ;  /* 0x0028a00001247983 */ /* 0x000f280000300800 */
[----:B------:R-:W4:Y:S04]  /*10f150*/  LDL.LU R53, [R1+0x28a4] ;  /* 0x0028a40001357983 */ /* 0x000f280000300800 */
[----:B------:R-:W4:Y:S04]  /*10f160*/  LDL.LU R54, [R1+0x28a8] ;  /* 0x0028a80001367983 */ /* 0x000f280000300800 */
[----:B------:R-:W4:Y:S01]  /*10f170*/  LDL.LU R56, [R1+0x28ac] ;  /* 0x0028ac0001387983 */ /* 0x000f220000300800 */
[----:B--2---:R-:W-:-:S03]  /*10f180*/  F2FP.SATFINITE.E4M3.F32.PACK_AB_MERGE_C R18, R21, R57, RZ ;  /* 0x000000391512723e */ /* 0x004fc600048070ff */
[----:B------:R-:W2:Y:S04]  /*10f190*/  LDL.LU R57, [R1+0x2890] ;  /* 0x0028900001397983 */ /* 0x000ea80000300800 */
[----:B------:R-:W2:Y:S04]  /*10f1a0*/  LDL.LU R21, [R1+0x2894] ;  /* 0x0028940001157983 */ /* 0x000ea80000300800 */
[----:B------:R3:W-:Y:S02]  /*10f1b0*/  STL [R1+0x5de8], R18 ;  /* 0x005de81201007387 */ /* 0x0007e40000100800 */
[----:B---3--:R-:W-:-:S02]  /*10f1c0*/  F2FP.SATFINITE.E4M3.F32.PACK_AB_MERGE_C R18, R22, R19, RZ ;  /* 0x000000131612723e */ /* 0x008fc400048070ff */
[----:B------:R-:W3:Y:S04]  /*10f1d0*/  LDL.LU R19, [R1+0x2898] ;  /* 0x0028980001137983 */ /* 0x000ee80000300800 */
[----:B------:R-:W3:Y:S01]  /*10f1e0*/  LDL.LU R22, [R1+0x289c] ;  /* 0x00289c0001167983 */ /* 0x000ee20000300800 */
[----:B------:R-:W-:Y:S01]  /*10f1f0*/  VIADD R17, R20, UR6 ;  /* 0x0000000614117c36 */ /* 0x000fe20008000000 */
[----:B------:R-:W0:Y:S02]  /*10f200*/  LDCU UR6, c[0x0][0x3b8] ;  /* 0x00007700ff0677ac */ /* 0x000e240008000800 */
[----:B------:R1:W-:Y:S02]  /*10f210*/  STL [R1+0x28d8], R18 ;  /* 0x0028d81201007387 */ /* 0x0003e40000100800 */
[----:B------:R-:W-:-:S02]  /*10f220*/  IADD3 R24, P1, PT, R17, R3, RZ ;  /* 0x0000000311187210 */ /* 0x000fc40007f3e0ff */
[----:B------:R-:W3:Y:S04]  /*10f230*/  LDL.LU R38, [R1+0x2880] ;  /* 0x0028800001267983 */ /* 0x000ee80000300800 */
[----:B------:R-:W3:Y:S01]  /*10f240*/  LDL.LU R40, [R1+0x2884] ;  /* 0x0028840001287983 */ /* 0x000ee20000300800 */
[----:B-1----:R-:W-:-:S05]  /*10f250*/  SHF.R.S32.HI R18, RZ, 0x1f, R17 ;  /* 0x0000001fff127819 */ /* 0x002fca0000011411 */
[----:B------:R-:W-:-:S05]  /*10f260*/  IMAD.X R25, R18, 0x1, R4, P1 ;  /* 0x0000000112197824 */ /* 0x000fca00008e0604 */
[----:B------:R1:W-:Y:S04]  /*10f270*/  STL.64 [R1+0x28d0], R24 ;  /* 0x0028d01801007387 */ /* 0x0003e80000100a00 */
[----:B------:R-:W3:Y:S04]  /*10f280*/  LDL.LU R42, [R1+0x2888] ;  /* 0x00288800012a7983 */ /* 0x000ee80000300800 */
[----:B------:R-:W3:Y:S01]  /*10f290*/  LDL.LU R43, [R1+0x288c] ;  /* 0x00288c00012b7983 */ /* 0x000ee20000300800 */
[----:B----4-:R-:W-:-:S05]  /*10f2a0*/  F2FP.SATFINITE.E4M3.F32.PACK_AB_MERGE_C R20, R50, R49, RZ ;  /* 0x000000313214723e */ /* 0x010fca00048070ff */
[----:B------:R4:W-:Y:S04]  /*10f2b0*/  STL [R1+0x28cc], R20 ;  /* 0x0028cc1401007387 */ /* 0x0009e80000100800 */
[----:B------:R-:W3:Y:S04]  /*10f2c0*/  LDL.LU R44, [R1+0x27e0] ;  /* 0x0027e000012c7983 */ /* 0x000ee80000300800 */
[----:B------:R-:W3:Y:S04]  /*10f2d0*/  LDL.LU R45, [R1+0x27e4] ;  /* 0x0027e400012d7983 */ /* 0x000ee80000300800 */
[----:B------:R-:W3:Y:S04]  /*10f2e0*/  LDL.LU R46, [R1+0x27e8] ;  /* 0x0027e800012e7983 */ /* 0x000ee80000300800 */
[----:B------:R-:W3:Y:S04]  /*10f2f0*/  LDL.LU R48, [R1+0x27ec] ;  /* 0x0027ec0001307983 */ /* 0x000ee80000300800 */
[----:B------:R-:W3:Y:S04]  /*10f300*/  LDL.LU R49, [R1+0x2870] ;  /* 0x0028700001317983 */ /* 0x000ee80000300800 */
[----:B------:R-:W3:Y:S01]  /*10f310*/  LDL.LU R50, [R1+0x2874] ;  /* 0x0028740001327983 */ /* 0x000ee20000300800 */
[----:B-1----:R-:W-:-:S05]  /*10f320*/  IADD3 R24, P1, PT, R17, R0, RZ ;  /* 0x0000000011187210 */ /* 0x002fca0007f3e0ff */
[----:B------:R-:W-:Y:S01]  /*10f330*/  IMAD.X R25, R18, 0x1, R2, P1 ;  /* 0x0000000112197824 */ /* 0x000fe200008e0602 */
[----:B----4-:R-:W-:Y:S02]  /*10f340*/  F2FP.SATFINITE.E4M3.F32.PACK_AB_MERGE_C R20, R52, R51, RZ ;  /* 0x000000333414723e */ /* 0x010fe400048070ff */
[----:B------:R-:W4:Y:S04]  /*10f350*/  LDL.LU R51, [R1+0x2878] ;  /* 0x0028780001337983 */ /* 0x000f280000300800 */
[----:B------:R-:W4:Y:S04]  /*10f360*/  LDL.LU R52, [R1+0x287c] ;  /* 0x00287c0001347983 */ /* 0x000f280000300800 */
[----:B------:R1:W-:Y:S02]  /*10f370*/  STL [R1+0x28c8], R20 ;  /* 0x0028c81401007387 */ /* 0x0003e40000100800 */
[----:B-1----:R-:W-:-:S02]  /*10f380*/  F2FP.SATFINITE.E4M3.F32.PACK_AB_MERGE_C R20, R32, R31, RZ ;  /* 0x0000001f2014723e */ /* 0x002fc400048070ff */
[----:B------:R-:W-:-:S05]  /*10f390*/  F2FP.SATFINITE.E4M3.F32.PACK_AB_MERGE_C R53, R53, R36, RZ ;  /* 0x000000243535723e */ /* 0x000fca00048070ff */
[----:B------:R-:W-:Y:S04]  /*10f3a0*/  STL [R1+0x5e60], R53 ;  /* 0x005e603501007387 */ /* 0x000fe80000100800 */
[----:B------:R1:W-:Y:S04]  /*10f3b0*/  STL.64 [R1+0x28c0], R24 ;  /* 0x0028c01801007387 */ /* 0x0003e80000100a00 */
[----:B------:R0:W-:Y:S01]  /*10f3c0*/  STL [R1+0x28bc], R20 ;  /* 0x0028bc1401007387 */ /* 0x0001e20000100800 */
[----:B-1----:R-:W-:-:S05]  /*10f3d0*/  IADD3 R24, P1, PT, R17, R13, RZ ;  /* 0x0000000d11187210 */ /* 0x002fca0007f3e0ff */
[----:B------:R-:W-:Y:S01]  /*10f3e0*/  IMAD.X R25, R18, 0x1, R15, P1 ;  /* 0x0000000112197824 */ /* 0x000fe200008e060f */
[----:B0-----:R-:W-:-:S04]  /*10f3f0*/  IADD3 R20, P1, PT, R17, R5, RZ ;  /* 0x0000000511147210 */ /* 0x001fc80007f3e0ff */
[----:B------:R0:W-:Y:S02]  /*10f400*/  STL.64 [R1+0x28b0], R24 ;  /* 0x0028b01801007387 */ /* 0x0001e40000100a00 */
[----:B0-----:R-:W-:-:S05]  /*10f410*/  F2FP.SATFINITE.E4M3.F32.PACK_AB_MERGE_C R24, R56, R54, RZ ;  /* 0x000000363818723e */ /* 0x001fca00048070ff */
[----:B------:R-:W-:Y:S01]  /*10f420*/  STL [R1+0x28ac], R24 ;  /* 0x0028ac1801007387 */ /* 0x000fe20000100800 */
[----:B--2---:R-:W-:Y:S01]  /*10f430*/  F2FP.SATFINITE.E4M3.F32.PACK_AB_MERGE_C R23, R21, R57, RZ ;  /* 0x000000391517723e */ /* 0x004fe200048070ff */
[----:B------:R-:W-:-:S04]  /*10f440*/  IMAD.X R21, R18, 0x1, R6, P1 ;  /* 0x0000000112157824 */ /* 0x000fc800008e0606 */
[----:B------:R-:W-:Y:S04]  /*10f450*/  STL [R1+0x28a8], R23 ;  /* 0x0028a81701007387 */ /* 0x000fe80000100800 */
[----:B------:R-:W2:Y:S04]  /*10f460*/  LDL.LU R54, [R1+0x2860] ;  /* 0x0028600001367983 */ /* 0x000ea80000300800 */
[----:B------:R0:W-:Y:S04]  /*10f470*/  STL.64 [R1+0x28a0], R20 ;  /* 0x0028a01401007387 */ /* 0x0001e80000100a00 */
[----:B0-----:R-:W2:Y:S04]  /*10f480*/  LDL.LU R21, [R1+0x2864] ;  /* 0x0028640001157983 */ /* 0x001ea80000300800 */
[----:B------:R-:W2:Y:S01]  /*10f490*/  LDL.LU R56, [R1+0x2868] ;  /* 0x0028680001387983 */ /* 0x000ea20000300800 */
[----:B---3--:R-:W-:-:S03]  /*10f4a0*/  F2FP.SATFINITE.E4M3.F32.PACK_AB_MERGE_C R19, R22, R19, RZ ;  /* 0x000000131613723e */ /* 0x008fc600048070ff */
[----:B------:R-:W3:Y:S04]  /*10f4b0*/  LDL.LU R57, [R1+0x286c] ;  /* 0x00286c0001397983 */ /* 0x000ee80000300800 */
[----:B------:R0:W-:Y:S04]  /*10f4c0*/  STL [R1+0x2898], R19 ;  /* 0x0028981301007387 */ /* 0x0001e80000100800 */
[----:B0-----:R-:W3:Y:S04]  /*10f4d0*/  LDL.LU R19, [R1+0x2850] ;  /* 0x0028500001137983 */ /* 0x001ee80000300800 */
[----:B------:R-:W3:Y:S01]  /*10f4e0*/  LDL.LU R22, [R1+0x2854] ;  /* 0x0028540001167983 */ /* 0x000ee20000300800 */
[----:B------:R-:W-:-:S02]  /*10f4f0*/  IADD3 R24, P1, PT, R17, R14, RZ ;  /* 0x0000000e11187210 */ /* 0x000fc40007f3e0ff */
[----:B------:R-:W-:-:S03]  /*10f500*/  F2FP.SATFINITE.E4M3.F32.PACK_AB_MERGE_C R20, R40, R38, RZ ;  /* 0x000000262814723e */ /* 0x000fc600048070ff */
[----:B------:R-:W-:Y:S01]  /*10f510*/  IMAD.X R25, R18, 0x1, R16, P1 ;  /* 0x0000000112197824 */ /* 0x000fe200008e0610 */
[----:B------:R-:W-:Y:S01]  /*10f520*/  F2FP.SATFINITE.E4M3.F32.PACK_AB_MERGE_C R47, R43, R42, RZ ;  /* 0x0000002a2b2f723e */ /* 0x000fe200048070ff */
[----:B------:R0:W-:Y:S04]  /*10f530*/  STL [R1+0x18c], R20 ;  /* 0x00018c1401007387 */ /* 0x0001e80000100800 */
[----:B------:R-:W-:Y:S04]  /*10f540*/  STL [R1+0x5ea8], R47 ;  /* 0x005ea82f01007387 */ /* 0x000fe80000100800 */
[----:B------:R1:W-:Y:S01]  /*10f550*/  STL.64 [R1+0x2890], R24 ;  /* 0x0028901801007387 */ /* 0x0003e20000100a00 */
[----:B0-----:R-:W-:-:S02]  /*10f560*/  F2FP.SATFINITE.E4M3.F32.PACK_AB_MERGE_C R20, R45, R44, RZ ;  /* 0x0000002c2d14723e */ /* 0x001fc400048070ff */
[----:B-1----:R-:W-:-:S03]  /*10f570*/  IADD3 R24, P1, PT, R17, R7, RZ ;  /* 0x0000000711187210 */ /* 0x002fc60007f3e0ff */
[----:B------:R0:W-:Y:S02]  /*10f580*/  STL [R1+0x184], R20 ;  /* 0x0001841401007387 */ /* 0x0001e40000100800 */
[----:B------:R-:W-:Y:S01]  /*10f590*/  IMAD.X R25, R18, 0x1, R8, P1 ;  /* 0x0000000112197824 */ /* 0x000fe200008e0608 */
[----:B------:R-:W-:-:S05]  /*10f5a0*/  F2FP.SATFINITE.E4M3.F32.PACK_AB_MERGE_C R38, R50, R49, RZ ;  /* 0x000000313226723e */ /* 0x000fca00048070ff */
[----:B------:R-:W-:Y:S04]  /*10f5b0*/  STL [R1+0x5cac], R38 ;  /* 0x005cac2601007387 */ /* 0x000fe80000100800 */
[----:B------:R1:W-:Y:S01]  /*10f5c0*/  STL.64 [R1+0x2888], R24 ;  /* 0x0028881801007387 */ /* 0x0003e20000100a00 */
[----:B0-----:R-:W-:Y:S02]  /*10f5d0*/  F2FP.SATFINITE.E4M3.F32.PACK_AB_MERGE_C R20, R48, R46, RZ ;  /* 0x0000002e3014723e */ /* 0x001fe400048070ff */
[----:B-1----:R-:W-:-:S03]  /*10f5e0*/  IADD3 R24, P1, PT, R17, R9, RZ ;  /* 0x0000000911187210 */ /* 0x002fc60007f3e0ff */
[----:B------:R4:W-:Y:S02]  /*10f5f0*/  STL [R1+0x188], R20 ;  /* 0x0001881401007387 */ /* 0x0009e40000100800 */
[----:B------:R-:W-:-:S05]  /*10f600*/  IMAD.X R25, R18, 0x1, R11, P1 ;  /* 0x0000000112197824 */ /* 0x000fca00008e060b */
[----:B------:R0:W-:Y:S01]  /*10f610*/  STL.64 [R1+0x2880], R24 ;  /* 0x0028801801007387 */ /* 0x0001e20000100a00 */
[----:B----4-:R-:W-:Y:S02]  /*10f620*/  F2FP.SATFINITE.E4M3.F32.PACK_AB_MERGE_C R20, R52, R51, RZ ;  /* 0x000000333414723e */ /* 0x010fe400048070ff */
[----:B0-----:R-:W-:-:S03]  /*10f630*/  IADD3 R24, P1, PT, R17, R10, RZ ;  /* 0x0000000a11187210 */ /* 0x001fc60007f3e0ff */
[----:B------:R-:W-:Y:S02]  /*10f640*/  STL [R1+0x2878], R20 ;  /* 0x0028781401007387 */ /* 0x000fe40000100800 */
[----:B------:R-:W-:Y:S02]  /*10f650*/  IMAD.X R25, R18, 0x1, R12, P1 ;  /* 0x0000000112197824 */ /* 0x000fe400008e060c */
[----:B------:R-:W4:Y:S04]  /*10f660*/  LDL.LU R23, [R1+0x2858] ;  /* 0x0028580001177983 */ /* 0x000f280000300800 */
[----:B------:R0:W-:Y:S04]  /*10f670*/  STL.64 [R1+0x2870], R24 ;  /* 0x0028701801007387 */ /* 0x0001e80000100a00 */
[----:B0-----:R-:W4:Y:S04]  /*10f680*/  LDL.LU R24, [R1+0x285c] ;  /* 0x00285c0001187983 */ /* 0x001f280000300800 */
[----:B------:R-:W4:Y:S04]  /*10f690*/  LDL.LU R25, [R1+0x2840] ;  /* 0x0028400001197983 */ /* 0x000f280000300800 */
[----:B------:R-:W4:Y:S04]  /*10f6a0*/  LDL.LU R26, [R1+0x2844] ;  /* 0x00284400011a7983 */ /* 0x000f280000300800 */
[----:B------:R-:W4:Y:S04]  /*10f6b0*/  LDL.LU R44, [R1+0x2848] ;  /* 0x00284800012c7983 */ /* 0x000f280000300800 */
[----:B------:R-:W4:Y:S04]  /*10f6c0*/  LDL.LU R45, [R1+0x284c] ;  /* 0x00284c00012d7983 */ /* 0x000f280000300800 */
[----:B------:R-:W4:Y:S04]  /*10f6d0*/  LDL.LU R51, [R1+0x2830] ;  /* 0x0028300001337983 */ /* 0x000f280000300800 */
[----:B------:R-:W4:Y:S01]  /*10f6e0*/  LDL.LU R52, [R1+0x2834] ;  /* 0x0028340001347983 */ /* 0x000f220000300800 */
[----:B------:R-:W-:Y:S01]  /*10f6f0*/  VIADD R17, R17, UR6 ;  /* 0x0000000611117c36 */ /* 0x000fe20008000000 */
[----:B------:R-:W0:Y:S01]  /*10f700*/  LDCU UR6, c[0x0][0x3b8] ;  /* 0x00007700ff0677ac */ /* 0x000e220008000800 */
[----:B--2---:R-:W-:-:S02]  /*10f710*/  F2FP.SATFINITE.E4M3.F32.PACK_AB_MERGE_C R18, R21, R54, RZ ;  /* 0x000000361512723e */ /* 0x004fc400048070ff */
[----:B------:R-:W2:Y:S04]  /*10f720*/  LDL.LU R54, [R1+0x2838] ;  /* 0x0028380001367983 */ /* 0x000ea80000300800 */
[----:B------:R-:W2:Y:S01]  /*10f730*/  LDL.LU R21, [R1+0x283c] ;  /* 0x00283c0001157983 */ /* 0x000ea20000300800 */
[----:B---3--:R-:W-:-:S03]  /*10f740*/  F2FP.SATFINITE.E4M3.F32.PACK_AB_MERGE_C R20, R57, R56, RZ ;  /* 0x000000383914723e */ /* 0x008fc600048070ff */
[----:B------:R1:W-:Y:S04]  /*10f750*/  STL [R1+0x2864], R18 ;  /* 0x0028641201007387 */ /* 0x0003e80000100800 */
[----:B------:R3:W-:Y:S04]  /*10f760*/  STL [R1+0x2868], R20 ;  /* 0x0028681401007387 */ /* 0x0007e80000100800 */
[----:B------:R-:W2:Y:S04]  /*10f770*/  LDL.LU R28, [R1+0x2820] ;  /* 0x00282000011c7983 */ /* 0x000ea80000300800 */
[----:B------:R-:W2:Y:S01]  /*10f780*/  LDL.LU R29, [R1+0x2824] ;  /* 0x00282400011d7983 */ /* 0x000ea20000300800 */
[----:B-1----:R-:W-:-:S05]  /*10f790*/  F2FP.SATFINITE.E4M3.F32.PACK_AB_MERGE_C R18, R22, R19, RZ ;  /* 0x000000131612723e */ /* 0x002fca00048070ff */
[----:B------:R1:W-:Y:S04]  /*10f7a0*/  STL [R1+0x2860], R18 ;  /* 0x0028601201007387 */ /* 0x0003e80000100800 */
[----:B------:R-:W2:Y:S04]  /*10f7b0*/  LDL.LU R31, [R1+0x2828] ;  /* 0x00282800011f7983 */ /* 0x000ea80000300800 */
[----:B------:R-:W2:Y:S04]  /*10f7c0*/  LDL.LU R32, [R1+0x282c] ;  /* 0x00282c0001207983 */ /* 0x000ea80000300800 */
[----:B------:R-:W2:Y:S04]  /*10f7d0*/  LDL.LU R36, [R1+0x2810] ;  /* 0x0028100001247983 */ /* 0x000ea80000300800 */
[----:B------:R-:W2:Y:S04]  /*10f7e0*/  LDL.LU R40, [R1+0x2814] ;  /* 0x0028140001287983 */ /* 0x000ea80000300800 */
[----:B------:R-:W2:Y:S01]  /*10f7f0*/  LDL.LU R42, [R1+0x2818] ;  /* 0x00281800012a7983 */ /* 0x000ea20000300800 */
[----:B---3--:R-:W-:-:S03]  /*10f800*/  SHF.R.S32.HI R20, RZ, 0x1f, R17 ;  /* 0x0000001fff147819 */ /* 0x008fc60000011411 */
[----:B------:R-:W3:Y:S01]  /*10f810*/  LDL.LU R43, [R1+0x281c] ;  /* 0x00281c00012b7983 */ /* 0x000ee20000300800 */
[----:B-1----:R-:W-:-:S03]  /*10f820*/  IADD3 R18, P1, PT, R17, R3, RZ ;  /* 0x0000000311127210 */ /* 0x002fc60007f3e0ff */
[----:B------:R-:W3:Y:S04]  /*10f830*/  LDL.LU R46, [R1+0x2800] ;  /* 0x00280000012e7983 */ /* 0x000ee80000300800 */
[----:B------:R-:W3:Y:S01]  /*10f840*/  LDL.LU R48, [R1+0x2804] ;  /* 0x0028040001307983 */ /* 0x000ee20000300800 */
[----:B------:R-:W-:-:S03]  /*10f850*/  IMAD.X R19, R20, 0x1, R4, P1 ;  /* 0x0000000114137824 */ /* 0x000fc600008e0604 */
[----:B------:R-:W3:Y:S04]  /*10f860*/  LDL.LU R49, [R1+0x2808] ;  /* 0x0028080001317983 */ /* 0x000ee80000300800 */
[----:B------:R-:W3:Y:S04]  /*10f870*/  LDL.LU R50, [R1+0x280c] ;  /* 0x00280c0001327983 */ /* 0x000ee80000300800 */
[----:B------:R-:W3:Y:S04]  /*10f880*/  LDL.LU R56, [R1+0x27f0] ;  /* 0x0027f00001387983 */ /* 0x000ee80000300800 */
[----:B------:R-:W3:Y:S04]  /*10f890*/  LDL.LU R57, [R1+0x27f4] ;  /* 0x0027f40001397983 */ /* 0x000ee80000300800 */
[----:B------:R1:W-:Y:S04]  /*10f8a0*/  STL.64 [R1+0x2850], R18 ;  /* 0x0028501201007387 */ /* 0x0003e80000100a00 */
[----:B-1----:R-:W3:Y:S04]  /*10f8b0*/  LDL.LU R19, [R1+0x27f8] ;  /* 0x0027f80001137983 */ /* 0x002ee80000300800 */
[----:B------:R-:W3:Y:S01]  /*10f8c0*/  LDL.LU R22, [R1+0x27fc] ;  /* 0x0027fc0001167983 */ /* 0x000ee20000300800 */
[----:B----4-:R-:W-:-:S02]  /*10f8d0*/  F2FP.SATFINITE.E4M3.F32.PACK_AB_MERGE_C R23, R24, R23, RZ ;  /* 0x000000171817723e */ /* 0x010fc400048070ff */
[----:B------:R-:W-:Y:S02]  /*10f8e0*/  IADD3 R24, P1, PT, R17, R0, RZ ;  /* 0x0000000011187210 */ /* 0x000fe40007f3e0ff */
[----:B------:R-:W-:-:S03]  /*10f8f0*/  F2FP.SATFINITE.E4M3.F32.PACK_AB_MERGE_C R18, R26, R25, RZ ;  /* 0x000000191a12723e */ /* 0x000fc600048070ff */
[----:B------:R-:W-:Y:S01]  /*10f900*/  IMAD.X R25, R20, 0x1, R2, P1 ;  /* 0x0000000114197824 */ /* 0x000fe200008e0602 */
[----:B------:R1:W-:Y:S04]  /*10f910*/  STL [R1+0x285c], R23 ;  /* 0x00285c1701007387 */ /* 0x0003e80000100800 */
[----:B------:R4:W-:Y:S04]  /*10f920*/  STL [R1+0x2858], R18 ;  /* 0x0028581201007387 */ /* 0x0009e80000100800 */
[----:B------:R0:W-:Y:S01]  /*10f930*/  STL.64 [R1+0x2840], R24 ;  /* 0x0028401801007387 */ /* 0x0001e20000100a00 */
[----:B-1----:R-:W-:-:S02]  /*10f940*/  F2FP.SATFINITE.E4M3.F32.PACK_AB_MERGE_C R23, R45, R44, RZ ;  /* 0x0000002c2d17723e */ /* 0x002fc400048070ff */
[----:B----4-:R-:W-:-:S03]  /*10f950*/  F2FP.SATFINITE.E4M3.F32.PACK_AB_MERGE_C R18, R52, R51, RZ ;  /* 0x000000333412723e */ /* 0x010fc600048070ff */
[----:B------:R-:W-:Y:S01]  /*10f960*/  STL [R1+0x284c], R23 ;  /* 0x00284c1701007387 */ /* 0x000fe20000100800 */
[----:B0-----:R-:W-:-:S03]  /*10f970*/  IADD3 R24, P1, PT, R17, R13, RZ ;  /* 0x0000000d11187210 */ /* 0x001fc60007f3e0ff */
[----:B------:R-:W-:Y:S02]  /*10f980*/  STL [R1+0x2848], R18 ;  /* 0x0028481201007387 */ /* 0x000fe40000100800 */
[----:B------:R-:W-:Y:S02]  /*10f990*/  IMAD.X R25, R20, 0x1, R15, P1 ;  /* 0x0000000114197824 */ /* 0x000fe400008e060f */
[----:B------:R-:W4:Y:S04]  /*10f9a0*/  LDL.LU R44, [R1+0x27d0] ;  /* 0x0027d000012c7983 */ /* 0x000f280000300800 */
[----:B------:R-:W4:Y:S04]  /*10f9b0*/  LDL.LU R45, [R1+0x27d4] ;  /* 0x0027d400012d7983 */ /* 0x000f280000300800 */
[----:B------:R0:W-:Y:S02]  /*10f9c0*/  STL.64 [R1+0x2830], R24 ;  /* 0x0028301801007387 */ /* 0x0001e40000100a00 */
[----:B0-----:R-:W-:-:S05]  /*10f9d0*/  IADD3 R24, P1, PT, R17, R5, RZ ;  /* 0x0000000511187210 */ /* 0x001fca0007f3e0ff */
[----:B------:R-:W-:Y:S01]  /*10f9e0*/  IMAD.X R25, R20, 0x1, R6, P1 ;  /* 0x0000000114197824 */ /* 0x000fe200008e0606 */
[----:B--2---:R-:W-:-:S05]  /*10f9f0*/  F2FP.SATFINITE.E4M3.F32.PACK_AB_MERGE_C R18, R21, R54, RZ ;  /* 0x000000361512723e */ /* 0x004fca00048070ff */
[----:B------:R0:W-:Y:S04]  /*10fa00*/  STL [R1+0x283c], R18 ;  /* 0x00283c1201007387 */ /* 0x0001e80000100800 */
[----:B------:R-:W2:Y:S04]  /*10fa10*/  LDL.LU R51, [R1+0x27d8] ;  /* 0x0027d80001337983 */ /* 0x000ea80000300800 */
[----:B------:R-:W2:Y:S04]  /*10fa20*/  LDL.LU R52, [R1+0x27dc] ;  /* 0x0027dc0001347983 */ /* 0x000ea80000300800 */
[----:B------:R-:W2:Y:S04]  /*10fa30*/  LDL.LU R54, [R1+0x27c0] ;  /* 0x0027c00001367983 */ /* 0x000ea80000300800 */
[----:B------:R-:W2:Y:S01]  /*10fa40*/  LDL.LU R21, [R1+0x27c4] ;  /* 0x0027c40001157983 */ /* 0x000ea20000300800 */
[----:B0-----:R-:W-:-:S05]  /*10fa50*/  F2FP.SATFINITE.E4M3.F32.PACK_AB_MERGE_C R18, R29, R28, RZ ;  /* 0x0000001c1d12723e */ /* 0x001fca00048070ff */
        /* <DEDUP_REMOVED lines=9> */
[----:B---3--:R-:W-:-:S02]  /*10faf0*/  F2FP.SATFINITE.E4M3.F32.PACK_AB_MERGE_C R23, R43, R42, RZ ;  /* 0x0000002a2b17723e */ /* 0x008fc400048070ff */
        /* <DEDUP_REMOVED lines=15> */
[----:B------:R-:W-:Y:S04]  /*10fbf0*/  STL.64 [R1+0x27e8], R24 ;  /* 0x0027e81801007387 */ /* 0x000fe80000100a00 */
[----:B------:R0:W-:Y:S04]  /*10fc00*/  STL [R1+0x27f8], R18 ;  /* 0x0027f81201007387 */ /* 0x0001e80000100800 */
[----:B------:R-:W3:Y:S04]  /*10fc10*/  LDL.LU R56, [R1+0x27b0] ;  /* 0x0027b00001387983 */ /* 0x000ee80000300800 */
[----:B------:R-:W3:Y:S01]  /*10fc20*/  LDL.LU R57, [R1+0x27b4] ;  /* 0x0027b40001397983 */ /* 0x000ee20000300800 */
[----:B0-----:R-:W-:-:S03]  /*10fc30*/  IADD3 R18, P1, PT, R17, R10, RZ ;  /* 0x0000000a11127210 */ /* 0x001fc60007f3e0ff */
[----:B------:R-:W3:Y:S02]  /*10fc40*/  LDL.LU R49, [R1+0x27b8] ;  /* 0x0027b80001317983 */ /* 0x000ee40000300800 */
[----:B------:R-:W-:Y:S02]  /*10fc50*/  IMAD.X R19, R20, 0x1, R12, P1 ;  /* 0x0000000114137824 */ /* 0x000fe400008e060c */
[----:B------:R-:W3:Y:S04]  /*10fc60*/  LDL.LU R50, [R1+0x27bc] ;  /* 0x0027bc0001327983 */ /* 0x000ee80000300800 */
[----:B------:R0:W-:Y:S04]  /*10fc70*/  STL.64 [R1+0x27e0], R18 ;  /* 0x0027e01201007387 */ /* 0x0001e80000100a00 */
[----:B0-----:R-:W3:Y:S04]  /*10fc80*/  LDL.LU R19, [R1+0x27a0] ;  /* 0x0027a00001137983 */ /* 0x001ee80000300800 */
[----:B------:R-:W3:Y:S01]  /*10fc90*/  LDL.LU R22, [R1+0x27a4] ;  /* 0x0027a40001167983 */ /* 0x000ee20000300800 */
[----:B----4-:R-:W-:-:S05]  /*10fca0*/  F2FP.SATFINITE.E4M3.F32.PACK_AB_MERGE_C R18, R45, R44, RZ ;  /* 0x0000002c2d12723e */ /* 0x010fca00048070ff */
[----:B------:R0:W-:Y:S01]  /*10fcb0*/  STL [R1+0x27f0], R18 ;  /* 0x0027f01201007387 */ /* 0x0001e20000100800 */
[----:B------:R-:W-:Y:S01]  /*10fcc0*/  VIADD R17, R17, UR6 ;  /* 0x0000000611117c36 */ /* 0x000fe20008000000 */
[----:B------:R-:W1:Y:S04]  /*10fcd0*/  LDCU UR6, c[0x0][0x3b8] ;  /* 0x00007700ff0677ac */ /* 0x000e680008000800 */
[----:B------:R-:W-:Y:S02]  /*10fce0*/  IADD3 R24, P1, PT, R17, R3, RZ ;  /* 0x0000000311187210 */ /* 0x000fe40007f3e0ff */
[----:B--2---:R-:W-:-:S05]  /*10fcf0*/  F2FP.SATFINITE.E4M3.F32.PACK_AB_MERGE_C R20, R52, R51, RZ ;  /* 0x000000333414723e */ /* 0x004fca00048070ff */
[----:B------:R-:W-:Y:S01]  /*10fd00*/  STL [R1+0x27dc], R20 ;  /* 0x0027dc1401007387 */ /* 0x000fe20000100800 */
[----:B0-----:R-:W-:-:S03]  /*10fd10*/  F2FP.SATFINITE.E4M3.F32.PACK_AB_MERGE_C R18, R21, R54, RZ ;  /* 0x000000361512723e */ /* 0x001fc600048070ff */
[----:B------:R-:W2:Y:S04]  /*10fd20*/  LDL.LU R28, [R1+0x27a8] ;  /* 0x0027a800011c7983 */ /* 0x000ea80000300800 */
[----:B------:R-:W2:Y:S04]  /*10fd30*/  LDL.LU R29, [R1+0x27ac] ;  /* 0x0027ac00011d7983 */ /* 0x000ea80000300800 */
        /* <DEDUP_REMOVED lines=11> */
[----:B0-----:R-:W-:-:S03]  /*10fdf0*/  SHF.R.S32.HI R18, RZ, 0x1f, R17 ;  /* 0x0000001fff127819 */ /* 0x001fc60000011411 */
[----:B------:R-:W4:Y:S04]  /*10fe00*/  LDL.LU R52, [R1+0x2778] ;  /* 0x0027780001347983 */ /* 0x000f280000300800 */
[----:B------:R-:W4:Y:S01]  /*10fe10*/  LDL.LU R54, [R1+0x277c] ;  /* 0x00277c0001367983 */ /* 0x000f220000300800 */
[----:B------:R-:W-:-:S05]  /*10fe20*/  IMAD.X R25, R18, 0x1, R4, P1 ;  /* 0x0000000112197824 */ /* 0x000fca00008e0604 */
[----:B------:R0:W-:Y:S01]  /*10fe30*/  STL.64 [R1+0x27d0], R24 ;  /* 0x0027d01801007387 */ /* 0x0001e20000100a00 */
[----:B---3--:R-:W-:-:S03]  /*10fe40*/  F2FP.SATFINITE.E4M3.F32.PACK_AB_MERGE_C R20, R48, R46, RZ ;  /* 0x0000002e3014723e */ /* 0x008fc600048070ff */
[----:B------:R-:W3:Y:S01]  /*10fe50*/  LDL.LU R46, [R1+0x2760] ;  /* 0x00276000012e7983 */ /* 0x000ee20000300800 */
[----:B0-----:R-:W-:-:S03]  /*10fe60*/  IADD3 R24, P1, PT, R17, R0, RZ ;  /* 0x0000000011187210 */ /* 0x001fc60007f3e0ff */
[----:B------:R-:W3:Y:S04]  /*10fe70*/  LDL.LU R48, [R1+0x2764] ;  /* 0x0027640001307983 */ /* 0x000ee80000300800 */
[----:B------:R0:W-:Y:S01]  /*10fe80*/  STL [R1+0x27cc], R20 ;  /* 0x0027cc1401007387 */ /* 0x0001e20000100800 */
[----:B------:R-:W-:Y:S01]  /*10fe90*/  IMAD.X R25, R18, 0x1, R2, P1 ;  /* 0x0000000112197824 */ /* 0x000fe200008e0602 */
[----:B0-----:R-:W-:Y:S02]  /*10fea0*/  F2FP.SATFINITE.E4M3.F32.PACK_AB_MERGE_C R20, R57, R56, RZ ;  /* 0x000000383914723e */ /* 0x001fe400048070ff */
[----:B------:R-:W3:Y:S04]  /*10feb0*/  LDL.LU R56, [R1+0x2768] ;  /* 0x0027680001387983 */ /* 0x000ee80000300800 */
[----:B------:R-:W3:Y:S04]  /*10fec0*/  LDL.LU R57, [R1+0x276c] ;  /* 0x00276c0001397983 */ /* 0x000ee80000300800 */
[----:B------:R0:W-:Y:S02]  /*10fed0*/  STL [R1+0x27c8], R20 ;  /* 0x0027c81401007387 */ /* 0x0001e40000100800 */
[----:B0-----:R-:W-:-:S02]  /*10fee0*/  F2FP.SATFINITE.E4M3.F32.PACK_AB_MERGE_C R20, R50, R49, RZ ;  /* 0x000000313214723e */ /* 0x001fc400048070ff */
[----:B------:R-:W3:Y:S01]  /*10fef0*/  LDL.LU R49, [R1+0x2750] ;  /* 0x0027500001317983 */ /* 0x000ee20000300800 */
[----:B------:R-:W-:-:S03]  /*10ff00*/  F2FP.SATFINITE.E4M3.F32.PACK_AB_MERGE_C R19, R22, R19, RZ ;  /* 0x000000131613723e */ /* 0x000fc600048070ff */
[----:B------:R-:W-:Y:S04]  /*10ff10*/  STL.64 [R1+0x27c0], R24 ;  /* 0x0027c01801007387 */ /* 0x000fe80000100a00 */
[----:B------:R-:W-:Y:S04]  /*10ff20*/  STL [R1+0x27bc], R20 ;  /* 0x0027bc1401007387 */ /* 0x000fe80000100800 */
[----:B------:R-:W3:Y:S04]  /*10ff30*/  LDL.LU R50, [R1+0x2754] ;  /* 0x0027540001327983 */ /* 0x000ee80000300800 */
[----:B------:R0:W-:Y:S04]  /*10ff40*/  STL [R1+0x27b8], R19 ;  /* 0x0027b81301007387 */ /* 0x0001e80000100800 */
[----:B0-----:R-:W3:Y:S04]  /*10ff50*/  LDL.LU R19, [R1+0x2758] ;  /* 0x0027580001137983 */ /* 0x001ee80000300800 */
[----:B------:R-:W3:Y:S01]  /*10ff60*/  LDL.LU R22, [R1+0x275c] ;  /* 0x00275c0001167983 */ /* 0x000ee20000300800 */
[----:B------:R-:W-:-:S05]  /*10ff70*/  IADD3 R24, P1, PT, R17, R13, RZ ;  /* 0x0000000d11187210 */ /* 0x000fca0007f3e0ff */
[----:B------:R-:W-:Y:S01]  /*10ff80*/  IMAD.X R25, R18, 0x1, R15, P1 ;  /* 0x0000000112197824 */ /* 0x000fe200008e060f */
[----:B--2---:R-:W-:Y:S02]  /*10ff90*/  F2FP.SATFINITE.E4M3.F32.PACK_AB_MERGE_C R23, R29, R28, RZ ;  /* 0x0000001c1d17723e */ /* 0x004fe400048070ff */
[----:B----4-:R-:W-:Y:S02]  /*10ffa0*/  F2FP.SATFINITE.E4M3.F32.PACK_AB_MERGE_C R20, R21, R51, RZ ;  /* 0x000000331514723e */ /* 0x010fe400048070ff */
[----:B------:R-:W2:Y:S04]  /*10ffb0*/  LDL.LU R51, [R1+0x2740] ;  /* 0x0027400001337983 */ /* 0x000ea80000300800 */
[----:B------:R0:W-:Y:S04]  /*10ffc0*/  STL.64 [R1+0x27b0], R24 ;  /* 0x0027b01801007387 */ /* 0x0001e80000100a00 */
[----:B------:R4:W-:Y:S04]  /*10ffd0*/  STL [R1+0x27ac], R23 ;  /* 0x0027ac1701007387 */ /* 0x0009e80000100800 */
[----:B------:R-:W2:Y:S01]  /*10ffe0*/  LDL.LU R21, [R1+0x2744] ;  /* 0x0027440001157983 */ /* 0x000ea20000300800 */
[----:B0-----:R-:W-:-:S03]  /*10fff0*/  IADD3 R24, P1, PT, R17, R5, RZ ;  /* 0x0000000511187210 */ /* 0x001fc60007f3e0ff */
[----:B------:R0:W-:Y:S02]  /*110000*/  STL [R1+0x27a8], R20 ;  /* 0x0027a81401007387 */ /* 0x0001e40000100800 */
[----:B------:R-:W-:Y:S01]  /*110010*/  IMAD.X R25, R18, 0x1, R6, P1 ;  /* 0x0000000112197824 */ /* 0x000fe200008e0606 */
[----:B----4-:R-:W-:-:S04]  /*110020*/  F2FP.SATFINITE.E4M3.F32.PACK_AB_MERGE_C R23, R32, R31, RZ ;  /* 0x0000001f2017723e */ /* 0x010fc800048070ff */
[----:B------:R4:W-:Y:S01]  /*110030*/  STL.64 [R1+0x27a0], R24 ;  /* 0x0027a01801007387 */ /* 0x0009e20000100a00 */
[----:B0-----:R-:W-:-:S03]  /*110040*/  F2FP.SATFINITE.E4M3.F32.PACK_AB_MERGE_C R20, R40, R36, RZ ;  /* 0x000000242814723e */ /* 0x001fc600048070ff */
[----:B------:R0:W-:Y:S01]  /*110050*/  STL [R1+0x279c], R23 ;  /* 0x00279c1701007387 */ /* 0x0001e20000100800 */
[----:B----4-:R-:W-:-:S03]  /*110060*/  IADD3 R24, P1, PT, R17, R14, RZ ;  /* 0x0000000e11187210 */ /* 0x010fc60007f3e0ff */
[----:B------:R4:W-:Y:S01]  /*110070*/  STL [R1+0x2798], R20 ;  /* 0x0027981401007387 */ /* 0x0009e20000100800 */
[----:B0-----:R-:W-:Y:S01]  /*110080*/  F2FP.SATFINITE.E4M3.F32.PACK_AB_MERGE_C R23, R43, R42, RZ ;  /* 0x0000002a2b17723e */ /* 0x001fe200048070ff */
[----:B------:R-:W-:Y:S01]  /*110090*/  IMAD.X R25, R18, 0x1, R16, P1 ;  /* 0x0000000112197824 */ /* 0x000fe200008e0610 */
[----:B----4-:R-:W-:-:S04]  /*1100a0*/  F2FP.SATFINITE.E4M3.F32.PACK_AB_MERGE_C R20, R45, R44, RZ ;  /* 0x0000002c2d14723e */ /* 0x010fc800048070ff */
[----:B------:R0:W-:Y:S04]  /*1100b0*/  STL.64 [R1+0x2790], R24 ;  /* 0x0027901801007387 */ /* 0x0001e80000100a00 */
[----:B------:R-:W-:Y:S04]  /*1100c0*/  STL [R1+0x278c], R23 ;  /* 0x00278c1701007387 */ /* 0x000fe80000100800 */
[----:B------:R4:W-:Y:S01]  /*1100d0*/  STL [R1+0x2788], R20 ;  /* 0x0027881401007387 */ /* 0x0009e20000100800 */
[----:B0-----:R-:W-:Y:S02]  /*1100e0*/  IADD3 R24, P1, PT, R17, R7, RZ ;  /* 0x0000000711187210 */ /* 0x001fe40007f3e0ff */
[----:B----4-:R-:W-:-:S03]  /*1100f0*/  F2FP.SATFINITE.E4M3.F32.PACK_AB_MERGE_C R20, R54, R52, RZ ;  /* 0x000000343614723e */ /* 0x010fc600048070ff */
[----:B------:R-:W-:Y:S01]  /*110100*/  IMAD.X R25, R18, 0x1, R8, P1 ;  /* 0x0000000112197824 */ /* 0x000fe200008e0608 */
[----:B------:R-:W4:Y:S04]  /*110110*/  LDL.LU R52, [R1+0x2748] ;  /* 0x0027480001347983 */ /* 0x000f280000300800 */
[----:B------:R-:W4:Y:S04]  /*110120*/  LDL.LU R54, [R1+0x274c] ;  /* 0x00274c0001367983 */ /* 0x000f280000300800 */
[----:B------:R0:W-:Y:S01]  /*110130*/  STL.64 [R1+0x2780], R24 ;  /* 0x0027801801007387 */ /* 0x0001e20000100a00 */
[----:B---3--:R-:W-:-:S03]  /*110140*/  F2FP.SATFINITE.E4M3.F32.PACK_AB_MERGE_C R31, R48, R46, RZ ;  /* 0x0000002e301f723e */ /* 0x008fc600048070ff */
[----:B------:R3:W-:Y:S01]  /*110150*/  STL [R1+0x277c], R20 ;  /* 0x00277c1401007387 */ /* 0x0007e20000100800 */
[----:B0-----:R-:W-:-:S03]  /*110160*/  IADD3 R24, P1, PT, R17, R9, RZ ;  /* 0x0000000911187210 */ /* 0x001fc60007f3e0ff */
[----:B------:R-:W-:Y:S02]  /*110170*/  STL [R1+0x5d1c], R31 ;  /* 0x005d1c1f01007387 */ /* 0x000fe40000100800 */
[----:B------:R-:W-:Y:S01]  /*110180*/  IMAD.X R25, R18, 0x1, R11, P1 ;  /* 0x0000000112197824 */ /* 0x000fe200008e060b */
[----:B---3--:R-:W-:-:S04]  /*110190*/  F2FP.SATFINITE.E4M3.F32.PACK_AB_MERGE_C R20, R57, R56, RZ ;  /* 0x000000383914723e */ /* 0x008fc800048070ff */
[----:B------:R0:W-:Y:S04]  /*1101a0*/  STL.64 [R1+0x2770], R24 ;  /* 0x0027701801007387 */ /* 0x0001e80000100a00 */
[----:B------:R-:W-:Y:S04]  /*1101b0*/  STL [R1+0x276c], R20 ;  /* 0x00276c1401007387 */ /* 0x000fe80000100800 */
[----:B------:R-:W3:Y:S01]  /*1101c0*/  LDL.LU R56, [R1+0x2730] ;  /* 0x0027300001387983 */ /* 0x000ee20000300800 */
[----:B0-----:R-:W-:-:S03]  /*1101d0*/  IADD3 R24, P1, PT, R17, R10, RZ ;  /* 0x0000000a11187210 */ /* 0x001fc60007f3e0ff */
[----:B------:R-:W3:Y:S01]  /*1101e0*/  LDL.LU R57, [R1+0x2734] ;  /* 0x0027340001397983 */ /* 0x000ee20000300800 */
[----:B------:R-:W-:Y:S01]  /*1101f0*/  F2FP.SATFINITE.E4M3.F32.PACK_AB_MERGE_C R37, R50, R49, RZ ;  /* 0x000000313225723e */ /* 0x000fe200048070ff */
[----:B------:R-:W-:-:S05]  /*110200*/  IMAD.X R25, R18, 0x1, R12, P1 ;  /* 0x0000000112197824 */ /* 0x000fca00008e060c */
[----:B------:R0:W-:Y:S04]  /*110210*/  STL.64 [R1+0x2760], R24 ;  /* 0x0027601801007387 */ /* 0x0001e80000100a00 */
[----:B------:R-:W-:Y:S01]  /*110220*/  STL [R1+0x5d34], R37 ;  /* 0x005d342501007387 */ /* 0x000fe20000100800 */
[----:B------:R-:W-:-:S03]  /*110230*/  F2FP.SATFINITE.E4M3.F32.PACK_AB_MERGE_C R55, R22, R19, RZ ;  /* 0x000000131637723e */ /* 0x000fc600048070ff */
[----:B------:R-:W3:Y:S04]  /*110240*/  LDL.LU R19, [R1+0x2738] ;  /* 0x0027380001137983 */ /* 0x000ee80000300800 */
[----:B------:R-:W3:Y:S04]  /*110250*/  LDL.LU R22, [R1+0x273c] ;  /* 0x00273c0001167983 */ /* 0x000ee80000300800 */
[----:B------:R-:W-:Y:S04]  /*110260*/  STL [R1+0x5d38], R55 ;  /* 0x005d383701007387 */ /* 0x000fe80000100800 */
[----:B0-----:R-:W3:Y:S04]  /*110270*/  LDL.LU R24, [R1+0x2720] ;  /* 0x0027200001187983 */ /* 0x001ee80000300800 */
[----:B------:R-:W3:Y:S01]  /*110280*/  LDL.LU R25, [R1+0x2724] ;  /* 0x0027240001197983 */ /* 0x000ee20000300800 */
[----:B-1----:R-:W-:Y:S01]  /*110290*/  VIADD R17, R17, UR6 ;  /* 0x0000000611117c36 */ /* 0x002fe20008000000 */
[----:B------:R-:W0:Y:S04]  /*1102a0*/  LDCU UR6, c[0x0][0x3b8] ;  /* 0x00007700ff0677ac */ /* 0x000e280008000800 */
[----:B------:R-:W-:-:S02]  /*1102b0*/  IADD3 R30, P1, PT, R17, R3, RZ ;  /* 0x00000003111e7210 */ /* 0x000fc40007f3e0ff */
[----:B--2---:R-:W-:-:S05]  /*1102c0*/  F2FP.SATFINITE.E4M3.F32.PACK_AB_MERGE_C R18, R21, R51, RZ ;  /* 0x000000331512723e */ /* 0x004fca00048070ff */
        /* <DEDUP_REMOVED lines=9> */
[----:B-1----:R-:W-:-:S03]  /*110360*/  SHF.R.S32.HI R18, RZ, 0x1f, R17 ;  /* 0x0000001fff127819 */ /* 0x002fc60000011411 */
[----:B------:R-:W2:Y:S02]  /*110370*/  LDL.LU R36, [R1+0x2708] ;  /* 0x0027080001247983 */ /* 0x000ea40000300800 */
[----:B------:R-:W-:Y:S02]  /*110380*/  IMAD.X R31, R18, 0x1, R4, P1 ;  /* 0x00000001121f7824 */ /* 0x000fe400008e0604 */
[----:B------:R-:W2:Y:S04]  /*110390*/  LDL.LU R40, [R1+0x270c] ;  /* 0x00270c0001287983 */ /* 0x000ea80000300800 */
[----:B------:R1:W-:Y:S01]  /*1103a0*/  STL.64 [R1+0x2750], R30 ;  /* 0x0027501e01007387 */ /* 0x0003e20000100a00 */
[----:B----4-:R-:W-:-:S05]  /*1103b0*/  F2FP.SATFINITE.E4M3.F32.PACK_AB_MERGE_C R20, R54, R52, RZ ;  /* 0x000000343614723e */ /* 0x010fca00048070ff */
        /* <DEDUP_REMOVED lines=9> */
[----:B-1----:R-:W-:-:S02]  /*110450*/  IADD3 R30, P1, PT, R17, R0, RZ ;  /* 0x00000000111e7210 */ /* 0x002fc40007f3e0ff */
[----:B---3--:R-:W-:-:S03]  /*110460*/  F2FP.SATFINITE.E4M3.F32.PACK_AB_MERGE_C R20, R57, R56, RZ ;  /* 0x000000383914723e */ /* 0x008fc600048070ff */
[----:B------:R-:W-:Y:S02]  /*110470*/  IMAD.X R31, R18, 0x1, R2, P1 ;  /* 0x00000001121f7824 */ /* 0x000fe400008e0602 */
[----:B------:R-:W-:Y:S04]  /*110480*/  STL [R1+0x2748], R20 ;  /* 0x0027481401007387 */ /* 0x000fe80000100800 */
[----:B------:R-:W3:Y:S04]  /*110490*/  LDL.LU R56, [R1+0x26d0] ;  /* 0x0026d00001387983 */ /* 0x000ee80000300800 */
[----:B------:R-:W3:Y:S04]  /*1104a0*/  LDL.LU R57, [R1+0x26d4] ;  /* 0x0026d40001397983 */ /* 0x000ee80000300800 */
[----:B------:R-:W-:Y:S01]  /*1104b0*/  STL.64 [R1+0x2740], R30 ;  /* 0x0027401e01007387 */ /* 0x000fe20000100a00 */
[----:B------:R-:W-:-:S05]  /*1104c0*/  F2FP.SATFINITE.E4M3.F32.PACK_AB_MERGE_C R19, R22, R19, RZ ;  /* 0x000000131613723e */ /* 0x000fca00048070ff */
[----:B------:R1:W-:Y:S04]  /*1104d0*/  STL [R1+0x273c], R19 ;  /* 0x00273c1301007387 */ /* 0x0003e80000100800 */
[----:B-1----:R-:W3:Y:S04]  /*1104e0*/  LDL.LU R19, [R1+0x26d8] ;  /* 0x0026d80001137983 */ /* 0x002ee80000300800 */
[----:B------:R-:W3:Y:S01]  /*1104f0*/  LDL.LU R22, [R1+0x26dc] ;  /* 0x0026dc0001167983 */ /* 0x000ee20000300800 */
[----:B------:R-:W-:Y:S02]  /*110500*/  F2FP.SATFINITE.E4M3.F32.PACK_AB_MERGE_C R20, R25, R24, RZ ;  /* 0x000000181914723e */ /* 0x000fe400048070ff */
[----:B------:R-:W-:-:S05]  /*110510*/  IADD3 R24, P1, PT, R17, R13, RZ ;  /* 0x0000000d11187210 */ /* 0x000fca0007f3e0ff */
[----:B------:R-:W-:Y:S01]  /*110520*/  IMAD.X R25, R18, 0x1, R15, P1 ;  /* 0x0000000112197824 */ /* 0x000fe200008e060f */
[----:B------:R-:W-:Y:S04]  /*110530*/  STL [R1+0x2738], R20 ;  /* 0x0027381401007387 */ /* 0x000fe80000100800 */
[----:B------:R1:W-:Y:S02]  /*110540*/  STL.64 [R1+0x2730], R24 ;  /* 0x0027301801007387 */ /* 0x0003e40000100a00 */
[----:B-1----:R-:W-:-:S05]  /*110550*/  IADD3 R24, P1, PT, R17, R5, RZ ;  /* 0x0000000511187210 */ /* 0x002fca0007f3e0ff */
[----:B------:R-:W-:Y:S01]  /*110560*/  IMAD.X R25, R18, 0x1, R6, P1 ;  /* 0x0000000112197824 */ /* 0x000fe200008e0606 */
[----:B--2---:R-:W-:-:S05]  /*110570*/  F2FP.SATFINITE.E4M3.F32.PACK_AB_MERGE_C R23, R28, R26, RZ ;  /* 0x0000001a1c17723e */ /* 0x004fca00048070ff */
[----:B------:R1:W-:Y:S01]  /*110580*/  STL [R1+0x272c], R23 ;  /* 0x00272c1701007387 */ /* 0x0003e20000100800 */
[----:B------:R-:W-:-:S05]  /*110590*/  F2FP.SATFINITE.E4M3.F32.PACK_AB_MERGE_C R20, R32, R29, RZ ;  /* 0x0000001d2014723e */ /* 0x000fca00048070ff */
[----:B------:R2:W-:Y:S01]  /*1105a0*/  STL [R1+0x2728], R20 ;  /* 0x0027281401007387 */ /* 0x0005e20000100800 */
[----:B-1----:R-:W-:-:S03]  /*1105b0*/  F2FP.SATFINITE.E4M3.F32.PACK_AB_MERGE_C R23, R45, R44, RZ ;  /* 0x0000002c2d17723e */ /* 0x002fc600048070ff */
[----:B------:R-:W3:Y:S04]  /*1105c0*/  LDL.LU R44, [R1+0x26c0] ;  /* 0x0026c000012c7983 */ /* 0x000ee80000300800 */
[----:B------:R-:W-:Y:S01]  /*1105d0*/  STL.64 [R1+0x2720], R24 ;  /* 0x0027201801007387 */ /* 0x000fe20000100a00 */
[----:B--2---:R-:W-:-:S03]  /*1105e0*/  F2FP.SATFINITE.E4M3.F32.PACK_AB_MERGE_C R20, R21, R48, RZ ;  /* 0x000000301514723e */ /* 0x004fc600048070ff */
[----:B------:R-:W-:Y:S04]  /*1105f0*/  STL [R1+0x271c], R23 ;  /* 0x00271c1701007387 */ /* 0x000fe80000100800 */
[----:B------:R-:W2:Y:S04]  /*110600*/  LDL.LU R45, [R1+0x26c4] ;  /* 0x0026c400012d7983 */ /* 0x000ea80000300800 */
[----:B------:R1:W-:Y:S04]  /*110610*/  STL [R1+0x2718], R20 ;  /* 0x0027181401007387 */ /* 0x0003e80000100800 */
[----:B------:R-:W2:Y:S01]  /*110620*/  LDL.LU R48, [R1+0x26c8] ;  /* 0x0026c80001307983 */ /* 0x000ea20000300800 */
[----:B-1----:R-:W-:-:S05]  /*110630*/  IADD3 R20, P1, PT, R17, R14, RZ ;  /* 0x0000000e11147210 */ /* 0x002fca0007f3e0ff */
[----:B------:R-:W-:Y:S01]  /*110640*/  IMAD.X R21, R18, 0x1, R16, P1 ;  /* 0x0000000112157824 */ /* 0x000fe200008e0610 */
[----:B------:R-:W-:-:S04]  /*110650*/  IADD3 R24, P1, PT, R17, R7, RZ ;  /* 0x0000000711187210 */ /* 0x000fc80007f3e0ff */
[----:B------:R1:W-:Y:S01]  /*110660*/  STL.64 [R1+0x2710], R20 ;  /* 0x0027101401007387 */ /* 0x0003e20000100a00 */
[----:B------:R-:W-:Y:S01]  /*110670*/  F2FP.SATFINITE.E4M3.F32.PACK_AB_MERGE_C R23, R40, R36, RZ ;  /* 0x000000242817723e */ /* 0x000fe200048070ff */
[----:B------:R-:W-:Y:S02]  /*110680*/  IMAD.X R25, R18, 0x1, R8, P1 ;  /* 0x0000000112197824 */ /* 0x000fe400008e0608 */
[----:B-1----:R-:W2:Y:S01]  /*110690*/  LDL.LU R21, [R1+0x26cc] ;  /* 0x0026cc0001157983 */ /* 0x002ea20000300800 */
[----:B----4-:R-:W-:-:S03]  /*1106a0*/  F2FP.SATFINITE.E4M3.F32.PACK_AB_MERGE_C R20, R43, R42, RZ ;  /* 0x0000002a2b14723e */ /* 0x010fc600048070ff */
[----:B------:R1:W-:Y:S04]  /*1106b0*/  STL [R1+0x270c], R23 ;  /* 0x00270c1701007387 */ /* 0x0003e80000100800 */
[----:B------:R4:W-:Y:S04]  /*1106c0*/  STL [R1+0x2708], R20 ;  /* 0x0027081401007387 */ /* 0x0009e80000100800 */
[----:B------:R0:W-:Y:S01]  /*1106d0*/  STL.64 [R1+0x2700], R24 ;  /* 0x0027001801007387 */ /* 0x0001e20000100a00 */
[----:B-1----:R-:W-:Y:S02]  /*1106e0*/  F2FP.SATFINITE.E4M3.F32.PACK_AB_MERGE_C R23, R49, R46, RZ ;  /* 0x0000002e3117723e */ /* 0x002fe400048070ff */
[----:B----4-:R-:W-:-:S03]  /*1106f0*/  F2FP.SATFINITE.E4M3.F32.PACK_AB_MERGE_C R20, R51, R50, RZ ;  /* 0x000000323314723e */ /* 0x010fc600048070ff */
[----:B------:R-:W-:Y:S01]  /*110700*/  STL [R1+0x26fc], R23 ;  /* 0x0026fc1701007387 */ /* 0x000fe20000100800 */
[----:B0-----:R-:W-:-:S03]  /*110710*/  IADD3 R24, P1, PT, R17, R9, RZ ;  /* 0x0000000911187210 */ /* 0x001fc60007f3e0ff */
[----:B------:R0:W-:Y:S02]  /*110720*/  STL [R1+0x26f8], R20 ;  /* 0x0026f81401007387 */ /* 0x0001e40000100800 */
[----:B------:R-:W-:Y:S01]  /*110730*/  IMAD.X R25, R18, 0x1, R11, P1 ;  /* 0x0000000112197824 */ /* 0x000fe200008e060b */
[----:B0-----:R-:W-:-:S04]  /*110740*/  F2FP.SATFINITE.E4M3.F32.PACK_AB_MERGE_C R20, R54, R52, RZ ;  /* 0x000000343614723e */ /* 0x001fc800048070ff */
[----:B------:R0:W-:Y:S04]  /*110750*/  STL.64 [R1+0x26f0], R24 ;  /* 0x0026f01801007387 */ /* 0x0001e80000100a00 */
[----:B------:R-:W-:Y:S04]  /*110760*/  STL [R1+0x26ec], R20 ;  /* 0x0026ec1401007387 */ /* 0x000fe80000100800 */
[----:B------:R-:W4:Y:S04]  /*110770*/  LDL.LU R50, [R1+0x26b0] ;  /* 0x0026b00001327983 */ /* 0x000f280000300800 */
[----:B------:R-:W4:Y:S01]  /*110780*/  LDL.LU R51, [R1+0x26b4] ;  /* 0x0026b40001337983 */ /* 0x000f220000300800 */
[----:B0-----:R-:W-:-:S05]  /*110790*/  IADD3 R24, P1, PT, R17, R10, RZ ;  /* 0x0000000a11187210 */ /* 0x001fca0007f3e0ff */
[----:B------:R-:W-:Y:S01]  /*1107a0*/  IMAD.X R25, R18, 0x1, R12, P1 ;  /* 0x0000000112197824 */ /* 0x000fe200008e060c */
[----:B---3--:R-:W-:-:S04]  /*1107b0*/  F2FP.SATFINITE.E4M3.F32.PACK_AB_MERGE_C R18, R57, R56, RZ ;  /* 0x000000383912723e */ /* 0x008fc800048070ff */
[----:B------:R-:W-:Y:S01]  /*1107c0*/  STL.64 [R1+0x26e0], R24 ;  /* 0x0026e01801007387 */ /* 0x000fe20000100a00 */
[----:B------:R-:W-:-:S05]  /*1107d0*/  F2FP.SATFINITE.E4M3.F32.PACK_AB_MERGE_C R60, R22, R19, RZ ;  /* 0x00000013163c723e */ /* 0x000fca00048070ff */
[----:B------:R-:W-:Y:S04]  /*1107e0*/  STL [R1+0x5dec], R60 ;  /* 0x005dec3c01007387 */ /* 0x000fe80000100800 */
        /* <DEDUP_REMOVED lines=9> */
[----:B------:R-:W-:Y:S01]  /*110880*/  VIADD R17, R17, UR6 ;  /* 0x0000000611117c36 */ /* 0x000fe20008000000 */
[----:B------:R-:W1:Y:S04]  /*110890*/  LDCU UR6, c[0x0][0x3b8] ;  /* 0x00007700ff0677ac */ /* 0x000e680008000800 */
[----:B0-----:R-:W-:-:S02]  /*1108a0*/  SHF.R.S32.HI R18, RZ, 0x1f, R17 ;  /* 0x0000001fff127819 */ /* 0x001fc40000011411 */
[----:B------:R-:W-:-:S05]  /*1108b0*/  IADD3 R24, P1, PT, R17, R3, RZ ;  /* 0x0000000311187210 */ /* 0x000fca0007f3e0ff */
[----:B------:R-:W-:-:S05]  /*1108c0*/  IMAD.X R25, R18, 0x1, R4, P1 ;  /* 0x0000000112197824 */ /* 0x000fca00008e0604 */
[----:B------:R0:W-:Y:S04]  /*1108d0*/  STL.64 [R1+0x26d0], R24 ;  /* 0x0026d01801007387 */ /* 0x0001e80000100a00 */
[----:B0-----:R-:W3:Y:S04]  /*1108e0*/  LDL.LU R25, [R1+0x2698] ;  /* 0x0026980001197983 */ /* 0x001ee80000300800 */
[----:B------:R-:W3:Y:S04]  /*1108f0*/  LDL.LU R26, [R1+0x269c] ;  /* 0x00269c00011a7983 */ /* 0x000ee80000300800 */
[----:B------:R-:W3:Y:S04]  /*110900*/  LDL.LU R28, [R1+0x2680] ;  /* 0x00268000011c7983 */ /* 0x000ee80000300800 */
[----:B------:R-:W3:Y:S04]  /*110910*/  LDL.LU R29, [R1+0x2684] ;  /* 0x00268400011d7983 */ /* 0x000ee80000300800 */
[----:B------:R-:W3:Y:S01]  /*110920*/  LDL.LU R32, [R1+0x2688] ;  /* 0x0026880001207983 */ /* 0x000ee20000300800 */
[----:B------:R-:W-:-:S02]  /*110930*/  IADD3 R20, P1, PT, R17, R0, RZ ;  /* 0x0000000011147210 */ /* 0x000fc40007f3e0ff */
[----:B--2---:R-:W-:Y:S02]  /*110940*/  F2FP.SATFINITE.E4M3.F32.PACK_AB_MERGE_C R61, R45, R44, RZ ;  /* 0x0000002c2d3d723e */ /* 0x004fe400048070ff */
[----:B------:R-:W-:Y:S02]  /*110950*/  F2FP.SATFINITE.E4M3.F32.PACK_AB_MERGE_C R21, R21, R48, RZ ;  /* 0x000000301515723e */ /* 0x000fe400048070ff */
        /* <DEDUP_REMOVED lines=8> */
[----:B----4-:R-:W-:-:S05]  /*1109e0*/  F2FP.SATFINITE.E4M3.F32.PACK_AB_MERGE_C R59, R51, R50, RZ ;  /* 0x00000032333b723e */ /* 0x010fca00048070ff */
[----:B------:R-:W-:Y:S04]  /*1109f0*/  STL [R1+0x5e20], R59 ;  /* 0x005e203b01007387 */ /* 0x000fe80000100800 */
[----:B------:R-:W4:Y:S04]  /*110a00*/  LDL.LU R50, [R1+0x2678] ;  /* 0x0026780001327983 */ /* 0x000f280000300800 */
[----:B------:R-:W4:Y:S01]  /*110a10*/  LDL.LU R51, [R1+0x267c] ;  /* 0x00267c0001337983 */ /* 0x000f220000300800 */
[----:B0-----:R-:W-:-:S05]  /*110a20*/  IMAD.X R21, R18, 0x1, R2, P1 ;  /* 0x0000000112157824 */ /* 0x001fca00008e0602 */
[----:B------:R0:W-:Y:S01]  /*110a30*/  STL.64 [R1+0x26c0], R20 ;  /* 0x0026c01401007387 */ /* 0x0001e20000100a00 */
[----:B---3--:R-:W-:Y:S02]  /*110a40*/  F2FP.SATFINITE.E4M3.F32.PACK_AB_MERGE_C R54, R54, R46, RZ ;  /* 0x0000002e3636723e */ /* 0x008fe400048070ff */
[----:B------:R-:W-:-:S03]  /*110a50*/  F2FP.SATFINITE.E4M3.F32.PACK_AB_MERGE_C R23, R56, R49, RZ ;  /* 0x000000313817723e */ /* 0x000fc600048070ff */
[----:B------:R-:W-:Y:S04]  /*110a60*/  STL [R1+0x5e24], R54 ;  /* 0x005e243601007387 */ /* 0x000fe80000100800 */
[----:B------:R-:W-:Y:S01]  /*110a70*/  STL [R1+0x26b8], R23 ;  /* 0x0026b81701007387 */ /* 0x000fe20000100800 */
[----:B------:R-:W-:-:S03]  /*110a80*/  F2FP.SATFINITE.E4M3.F32.PACK_AB_MERGE_C R56, R22, R19, RZ ;  /* 0x000000131638723e */ /* 0x000fc600048070ff */
[----:B------:R-:W3:Y:S04]  /*110a90*/  LDL.LU R19, [R1+0x2650] ;  /* 0x0026500001137983 */ /* 0x000ee80000300800 */
[----:B------:R-:W3:Y:S01]  /*110aa0*/  LDL.LU R22, [R1+0x2654] ;  /* 0x0026540001167983 */ /* 0x000ee20000300800 */
[----:B0-----:R-:W-:-:S05]  /*110ab0*/  IADD3 R20, P1, PT, R17, R13, RZ ;  /* 0x0000000d11147210 */ /* 0x001fca0007f3e0ff */
[----:B------:R-:W-:-:S05]  /*110ac0*/  IMAD.X R21, R18, 0x1, R15, P1 ;  /* 0x0000000112157824 */ /* 0x000fca00008e060f */
[----:B------:R0:W-:Y:S04]  /*110ad0*/  STL.64 [R1+0x26b0], R20 ;  /* 0x0026b01401007387 */ /* 0x0001e80000100a00 */
[----:B------:R-:W-:Y:S04]  /*110ae0*/  STL [R1+0x5ba0], R56 ;  /* 0x005ba03801007387 */ /* 0x000fe80000100800 */
[----:B------:R-:W3:Y:S01]  /*110af0*/  LDL.LU R46, [R1+0x2658] ;  /* 0x00265800012e7983 */ /* 0x000ee20000300800 */
[----:B0-----:R-:W-:-:S03]  /*110b00*/  F2FP.SATFINITE.E4M3.F32.PACK_AB_MERGE_C R20, R57, R52, RZ ;  /* 0x000000343914723e */ /* 0x001fc600048070ff */
[----:B------:R-:W3:Y:S04]  /*110b10*/  LDL.LU R49, [R1+0x265c] ;  /* 0x00265c0001317983 */ /* 0x000ee80000300800 */
[----:B------:R0:W-:Y:S04]  /*110b20*/  STL [R1+0x174], R20 ;  /* 0x0001741401007387 */ /* 0x0001e80000100800 */
[----:B------:R-:W3:Y:S04]  /*110b30*/  LDL.LU R52, [R1+0x2640] ;  /* 0x0026400001347983 */ /* 0x000ee80000300800 */
[----:B------:R-:W3:Y:S01]  /*110b40*/  LDL.LU R57, [R1+0x2644] ;  /* 0x0026440001397983 */ /* 0x000ee20000300800 */
[----:B0-----:R-:W-:-:S05]  /*110b50*/  IADD3 R20, P1, PT, R17, R5, RZ ;  /* 0x0000000511147210 */ /* 0x001fca0007f3e0ff */
[----:B------:R-:W-:Y:S01]  /*110b60*/  IMAD.X R21, R18, 0x1, R6, P1 ;  /* 0x0000000112157824 */ /* 0x000fe200008e0606 */
[----:B------:R-:W-:-:S04]  /*110b70*/  F2FP.SATFINITE.E4M3.F32.PACK_AB_MERGE_C R24, R26, R25, RZ ;  /* 0x000000191a18723e */ /* 0x000fc800048070ff */
[----:B------:R0:W-:Y:S01]  /*110b80*/  STL.64 [R1+0x26a0], R20 ;  /* 0x0026a01401007387 */ /* 0x0001e20000100a00 */
[----:B------:R-:W-:-:S03]  /*110b90*/  F2FP.SATFINITE.E4M3.F32.PACK_AB_MERGE_C R23, R29, R28, RZ ;  /* 0x0000001c1d17723e */ /* 0x000fc600048070ff */
[----:B------:R-:W-:Y:S01]  /*110ba0*/  STL [R1+0x2698], R24 ;  /* 0x0026981801007387 */ /* 0x000fe20000100800 */
[----:B0-----:R-:W-:-:S03]  /*110bb0*/  IADD3 R20, P1, PT, R17, R14, RZ ;  /* 0x0000000e11147210 */ /* 0x001fc60007f3e0ff */
[----:B------:R0:W-:Y:S02]  /*110bc0*/  STL [R1+0x170], R23 ;  /* 0x0001701701007387 */ /* 0x0001e40000100800 */
[----:B------:R-:W-:Y:S01]  /*110bd0*/  IMAD.X R21, R18, 0x1, R16, P1 ;  /* 0x0000000112157824 */ /* 0x000fe200008e0610 */
[----:B--2---:R-:W-:-:S05]  /*110be0*/  F2FP.SATFINITE.E4M3.F32.PACK_AB_MERGE_C R48, R48, R32, RZ ;  /* 0x000000203030723e */ /* 0x004fca00048070ff */
[----:B------:R-:W-:Y:S04]  /*110bf0*/  STL [R1+0x5ce4], R48 ;  /* 0x005ce43001007387 */ /* 0x000fe80000100800 */
[----:B------:R2:W-:Y:S01]  /*110c00*/  STL.64 [R1+0x2690], R20 ;  /* 0x0026901401007387 */ /* 0x0005e20000100a00 */
[----:B0-----:R-:W-:Y:S02]  /*110c10*/  F2FP.SATFINITE.E4M3.F32.PACK_AB_MERGE_C R23, R40, R36, RZ ;  /* 0x000000242817723e */ /* 0x001fe400048070ff */
[----:B--2---:R-:W-:-:S03]  /*110c20*/  IADD3 R20, P1, PT, R17, R7, RZ ;  /* 0x0000000711147210 */ /* 0x004fc60007f3e0ff */
[----:B------:R-:W-:Y:S02]  /*110c30*/  STL [R1+0x168], R23 ;  /* 0x0001681701007387 */ /* 0x000fe40000100800 */
[----:B------:R-:W-:-:S05]  /*110c40*/  IMAD.X R21, R18, 0x1, R8, P1 ;  /* 0x0000000112157824 */ /* 0x000fca00008e0608 */
[----:B------:R0:W-:Y:S02]  /*110c50*/  STL.64 [R1+0x2680], R20 ;  /* 0x0026801401007387 */ /* 0x0001e40000100a00 */
[----:B0-----:R-:W-:Y:S02]  /*110c60*/  F2FP.SATFINITE.E4M3.F32.PACK_AB_MERGE_C R20, R43, R42, RZ ;  /* 0x0000002a2b14723e */ /* 0x001fe400048070ff */
[----:B------:R-:W-:-:S05]  /*110c70*/  F2FP.SATFINITE.E4M3.F32.PACK_AB_MERGE_C R42, R45, R44, RZ ;  /* 0x0000002c2d2a723e */ /* 0x000fca00048070ff */
[----:B------:R-:W-:Y:S04]  /*110c80*/  STL [R1+0x5a00], R42 ;  /* 0x005a002a01007387 */ /* 0x000fe80000100800 */
[----:B------:R0:W-:Y:S01]  /*110c90*/  STL [R1+0x2668], R20 ;  /* 0x0026681401007387 */ /* 0x0001e20000100800 */
[----:B----4-:R-:W-:Y:S02]  /*110ca0*/  F2FP.SATFINITE.E4M3.F32.PACK_AB_MERGE_C R40, R51, R50, RZ ;  /* 0x000000323328723e */ /* 0x010fe400048070ff */
[----:B0-----:R-:W-:-:S03]  /*110cb0*/  IADD3 R20, P1, PT, R17, R9, RZ ;  /* 0x0000000911147210 */ /* 0x001fc60007f3e0ff */
[----:B------:R-:W-:Y:S02]  /*110cc0*/  STL [R1+0x5a04], R40 ;  /* 0x005a042801007387 */ /* 0x000fe40000100800 */
[----:B------:R-:W-:-:S05]  /*110cd0*/  IMAD.X R21, R18, 0x1, R11, P1 ;  /* 0x0000000112157824 */ /* 0x000fca00008e060b */
[----:B------:R0:W-:Y:S04]  /*110ce0*/  STL.64 [R1+0x2660], R20 ;  /* 0x0026601401007387 */ /* 0x0001e80000100a00 */
[----:B------:R-:W2:Y:S04]  /*110cf0*/  LDL.LU R33, [R1+0x2648] ;  /* 0x0026480001217983 */ /* 0x000ea80000300800 */
[----:B------:R-:W2:Y:S01]  /*110d00*/  LDL.LU R39, [R1+0x264c] ;  /* 0x00264c0001277983 */ /* 0x000ea20000300800 */
[----:B0-----:R-:W-:-:S03]  /*110d10*/  IADD3 R20, P1, PT, R17, R10, RZ ;  /* 0x0000000a11147210 */ /* 0x001fc60007f3e0ff */
[----:B------:R-:W4:Y:S02]  /*110d20*/  LDL.LU R50, [R1+0x2630] ;  /* 0x0026300001327983 */ /* 0x000f240000300800 */
[----:B------:R-:W-:-:S05]  /*110d30*/  IMAD.X R21, R18, 0x1, R12, P1 ;  /* 0x0000000112157824 */ /* 0x000fca00008e060c */
[----:B------:R0:W-:Y:S04]  /*110d40*/  STL.64 [R1+0x2368], R20 ;  /* 0x0023681401007387 */ /* 0x0001e80000100a00 */
[----:B------:R-:W4:Y:S01]  /*110d50*/  LDL.LU R51, [R1+0x2634] ;  /* 0x0026340001337983 */ /* 0x000f220000300800 */
[----:B---3--:R-:W-:-:S03]  /*110d60*/  F2FP.SATFINITE.E4M3.F32.PACK_AB_MERGE_C R18, R22, R19, RZ ;  /* 0x000000131612723e */ /* 0x008fc600048070ff */
[----:B------:R-:W3:Y:S04]  /*110d70*/  LDL.LU R19, [R1+0x2638] ;  /* 0x0026380001137983 */ /* 0x000ee80000300800 */
[----:B------:R-:W3:Y:S04]  /*110d80*/  LDL.LU R22, [R1+0x263c] ;  /* 0x00263c0001167983 */ /* 0x000ee80000300800 */
[----:B------:R0:W-:Y:S02]  /*110d90*/  STL [R1+0x2654], R18 ;  /* 0x0026541201007387 */ /* 0x0001e40000100800 */
[----:B0-----:R-:W-:-:S05]  /*110da0*/  F2FP.SATFINITE.E4M3.F32.PACK_AB_MERGE_C R20, R49, R46, RZ ;  /* 0x0000002e3114723e */ /* 0x001fca00048070ff */
[----:B------:R0:W-:Y:S04]  /*110db0*/  STL [R1+0x2650], R20 ;  /* 0x0026501401007387 */ /* 0x0001e80000100800 */
[----:B------:R-:W3:Y:S01]  /*110dc0*/  LDL.LU R35, [R1+0x2620] ;  /* 0x0026200001237983 */ /* 0x000ee20000300800 */
[----:B------:R-:W-:-:S03]  /*110dd0*/  F2FP.SATFINITE.E4M3.F32.PACK_AB_MERGE_C R18, R57, R52, RZ ;  /* 0x000000343912723e */ /* 0x000fc600048070ff */
[----:B------:R-:W3:Y:S04]  /*110de0*/  LDL.LU R34, [R1+0x2624] ;  /* 0x0026240001227983 */ /* 0x000ee80000300800 */
[----:B------:R0:W-:Y:S04]  /*110df0*/  STL [R1+0x2644], R18 ;  /* 0x0026441201007387 */ /* 0x0001e80000100800 */
        /* <DEDUP_REMOVED lines=17> */
[----:B-1----:R-:W-:Y:S01]  /*110f10*/  VIADD R17, R17, UR6 ;  /* 0x0000000611117c36 */ /* 0x002fe20008000000 */
[----:B------:R-:W0:Y:S02]  /*110f20*/  LDCU UR6, c[0x0][0x3b8] ;  /* 0x00007700ff0677ac */ /* 0x000e240008000800 */
[----:B------:R-:W3:Y:S02]  /*110f30*/  LDL.LU R57, [R1+0x25ec] ;  /* 0x0025ec0001397983 */ /* 0x000ee40000300800 */
[----:B------:R-:W-:-:S02]  /*110f40*/  SHF.R.S32.HI R18, RZ, 0x1f, R17 ;  /* 0x0000001fff127819 */ /* 0x000fc40000011411 */
[----:B------:R-:W-:-:S05]  /*110f50*/  IADD3 R54, P1, PT, R17, R3, RZ ;  /* 0x0000000311367210 */ /* 0x000fca0007f3e0ff */
[----:B------:R-:W-:Y:S01]  /*110f60*/  IMAD.X R55, R18, 0x1, R4, P1 ;  /* 0x0000000112377824 */ /* 0x000fe200008e0604 */
[----:B------:R-:W-:-:S04]  /*110f70*/  IADD3 R38, P1, PT, R17, R0, RZ ;  /* 0x0000000011267210 */ /* 0x000fc80007f3e0ff */
[----:B------:R-:W-:Y:S01]  /*110f80*/  STL.64 [R1+0x2360], R54 ;  /* 0x0023603601007387 */ /* 0x000fe20000100a00 */
[----:B--2---:R-:W-:Y:S01]  /*110f90*/  F2FP.SATFINITE.E4M3.F32.PACK_AB_MERGE_C R27, R39, R33, RZ ;  /* 0x00000021271b723e */ /* 0x004fe200048070ff */
[----:B------:R-:W-:-:S04]  /*110fa0*/  IMAD.X R39, R18, 0x1, R2, P1 ;  /* 0x0000000112277824 */ /* 0x000fc800008e0602 */
[----:B------:R-:W-:Y:S01]  /*110fb0*/  STL [R1+0x2640], R27 ;  /* 0x0026401b01007387 */ /* 0x000fe20000100800 */
[----:B----4-:R-:W-:-:S05]  /*110fc0*/  F2FP.SATFINITE.E4M3.F32.PACK_AB_MERGE_C R21, R51, R50, RZ ;  /* 0x000000323315723e */ /* 0x010fca00048070ff */
[----:B------:R-:W-:Y:S04]  /*110fd0*/  STL [R1+0x2634], R21 ;  /* 0x0026341501007387 */ /* 0x000fe80000100800 */
[----:B------:R-:W2:Y:S01]  /*110fe0*/  LDL.LU R50, [R1+0x25d0] ;  /* 0x0025d00001327983 */ /* 0x000ea20000300800 */
[----:B---3--:R-:W-:-:S03]  /*110ff0*/  F2FP.SATFINITE.E4M3.F32.PACK_AB_MERGE_C R19, R22, R19, RZ ;  /* 0x000000131613723e */ /* 0x008fc600048070ff */
[----:B------:R-:W2:Y:S04]  /*111000*/  LDL.LU R51, [R1+0x25d4] ;  /* 0x0025d40001337983 */ /* 0x000ea80000300800 */
[----:B------:R-:W-:Y:S04]  /*111010*/  STL.64 [R1+0x2308], R38 ;  /* 0x0023082601007387 */ /* 0x000fe80000100a00 */
[----:B------:R1:W-:Y:S04]  /*111020*/  STL [R1+0x2630], R19 ;  /* 0x0026301301007387 */ /* 0x0003e80000100800 */
[----:B-1----:R-:W3:Y:S04]  /*111030*/  LDL.LU R19, [R1+0x25d8] ;  /* 0x0025d80001137983 */ /* 0x002ee80000300800 */
[----:B------:R-:W3:Y:S01]  /*111040*/  LDL.LU R22, [R1+0x25dc] ;  /* 0x0025dc0001167983 */ /* 0x000ee20000300800 */
[----:B------:R-:W-:-:S02]  /*111050*/  F2FP.SATFINITE.E4M3.F32.PACK_AB_MERGE_C R21, R34, R35, RZ ;  /* 0x000000232215723e */ /* 0x000fc400048070ff */
[----:B------:R-:W-:-:S05]  /*111060*/  IADD3 R34, P1, PT, R17, R13, RZ ;  /* 0x0000000d11227210 */ /* 0x000fca0007f3e0ff */
[----:B------:R-:W-:Y:S01]  /*111070*/  IMAD.X R35, R18, 0x1, R15, P1 ;  /* 0x0000000112237824 */ /* 0x000fe200008e060f */
[----:B------:R1:W-:Y:S01]  /*111080*/  STL [R1+0x2624], R21 ;  /* 0x0026241501007387 */ /* 0x0003e20000100800 */
[----:B------:R-:W-:Y:S02]  /*111090*/  F2FP.SATFINITE.E4M3.F32.PACK_AB_MERGE_C R27, R30, R41, RZ ;  /* 0x000000291e1b723e */ /* 0x000fe400048070ff */
[----:B------:R-:W-:Y:S02]  /*1110a0*/  F2FP.SATFINITE.E4M3.F32.PACK_AB_MERGE_C R23, R23, R20, RZ ;  /* 0x000000141717723e */ /* 0x000fe400048070ff */
[----:B------:R-:W-:Y:S01]  /*1110b0*/  IADD3 R20, P1, PT, R17, R5, RZ ;  /* 0x0000000511147210 */ /* 0x000fe20007f3e0ff */
[----:B------:R-:W-:Y:S04]  /*1110c0*/  STL.64 [R1+0x2300], R34 ;  /* 0x0023002201007387 */ /* 0x000fe80000100a00 */
[----:B-1----:R-:W-:Y:S01]  /*1110d0*/  IMAD.X R21, R18, 0x1, R6, P1 ;  /* 0x0000000112157824 */ /* 0x002fe200008e0606 */
[----:B------:R-:W-:Y:S04]  /*1110e0*/  STL [R1+0x2620], R27 ;  /* 0x0026201b01007387 */ /* 0x000fe80000100800 */
[----:B------:R1:W-:Y:S04]  /*1110f0*/  STL [R1+0x2628], R23 ;  /* 0x0026281701007387 */ /* 0x0003e80000100800 */
[----:B------:R4:W-:Y:S01]  /*111100*/  STL.64 [R1+0x22e8], R20 ;  /* 0x0022e81401007387 */ /* 0x0009e20000100a00 */
[----:B------:R-:W-:-:S02]  /*111110*/  F2FP.SATFINITE.E4M3.F32.PACK_AB_MERGE_C R24, R25, R24, RZ ;  /* 0x000000181918723e */ /* 0x000fc400048070ff */
[----:B-1----:R-:W-:Y:S02]  /*111120*/  F2FP.SATFINITE.E4M3.F32.PACK_AB_MERGE_C R23, R28, R26, RZ ;  /* 0x0000001a1c17723e */ /* 0x002fe400048070ff */
[----:B----4-:R-:W-:Y:S01]  /*111130*/  IADD3 R20, P1, PT, R17, R14, RZ ;  /* 0x0000000e11147210 */ /* 0x010fe20007f3e0ff */
[----:B------:R1:W-:Y:S04]  /*111140*/  STL [R1+0x2618], R24 ;  /* 0x0026181801007387 */ /* 0x0003e80000100800 */
[----:B------:R-:W-:Y:S01]  /*111150*/  IMAD.X R21, R18, 0x1, R16, P1 ;  /* 0x0000000112157824 */ /* 0x000fe200008e0610 */
[----:B------:R4:W-:Y:S04]  /*111160*/  STL [R1+0x263c], R23 ;  /* 0x00263c1701007387 */ /* 0x0009e80000100800 */
[----:B------:R0:W-:Y:S01]  /*111170*/  STL.64 [R1+0x22e0], R20 ;  /* 0x0022e01401007387 */ /* 0x0001e20000100a00 */
[----:B-1----:R-:W-:-:S02]  /*111180*/  F2FP.SATFINITE.E4M3.F32.PACK_AB_MERGE_C R24, R32, R29, RZ ;  /* 0x0000001d2018723e */ /* 0x002fc400048070ff */
        /* <DEDUP_REMOVED lines=11> */
[----:B------:R0:W-:Y:S04]  /*111240*/  STL [R1+0x27fc], R23 ;  /* 0x0027fc1701007387 */ /* 0x0001e80000100800 */
[----:B------:R1:W-:Y:S01]  /*111250*/  STL.64 [R1+0x22c0], R20 ;  /* 0x0022c01401007387 */ /* 0x0003e20000100a00 */
[----:B0-----:R-:W-:-:S02]  /*111260*/  F2FP.SATFINITE.E4M3.F32.PACK_AB_MERGE_C R23, R57, R52, RZ ;  /* 0x000000343917723e */ /* 0x001fc400048070ff */
[----:B-1----:R-:W-:-:S03]  /*111270*/  IADD3 R20, P1, PT, R17, R10, RZ ;  /* 0x0000000a11147210 */ /* 0x002fc60007f3e0ff */
[----:B------:R-:W-:Y:S02]  /*111280*/  STL [R1+0x26ac], R23 ;  /* 0x0026ac1701007387 */ /* 0x000fe40000100800 */
[----:B------:R-:W-:Y:S02]  /*111290*/  IMAD.X R21, R18, 0x1, R12, P1 ;  /* 0x0000000112157824 */ /* 0x000fe400008e060c */
[----:B------:R-:W4:Y:S04]  /*1112a0*/  LDL.LU R27, [R1+0x25c0] ;  /* 0x0025c000011b7983 */ /* 0x000f280000300800 */
[----:B------:R-:W4:Y:S04]  /*1112b0*/  LDL.LU R58, [R1+0x25c4] ;  /* 0x0025c400013a7983 */ /* 0x000f280000300800 */
[----:B------:R-:W4:Y:S04]  /*1112c0*/  LDL.LU R33, [R1+0x25c8] ;  /* 0x0025c80001217983 */ /* 0x000f280000300800 */
[----:B------:R2:W-:Y:S04]  /*1112d0*/  STL.64 [R1+0x22a8], R20 ;  /* 0x0022a81401007387 */ /* 0x0005e80000100a00 */
[----:B------:R-:W4:Y:S04]  /*1112e0*/  LDL.LU R39, [R1+0x25cc] ;  /* 0x0025cc0001277983 */ /* 0x000f280000300800 */
[----:B------:R-:W4:Y:S04]  /*1112f0*/  LDL.LU R52, [R1+0x25b0] ;  /* 0x0025b00001347983 */ /* 0x000f280000300800 */
[----:B------:R-:W4:Y:S04]  /*111300*/  LDL.LU R57, [R1+0x25b4] ;  /* 0x0025b40001397983 */ /* 0x000f280000300800 */
[----:B------:R-:W4:Y:S01]  /*111310*/  LDL.LU R35, [R1+0x25b8] ;  /* 0x0025b80001237983 */ /* 0x000f220000300800 */
[----:B--2---:R-:W-:-:S05]  /*111320*/  F2FP.SATFINITE.E4M3.F32.PACK_AB_MERGE_C R20, R51, R50, RZ ;  /* 0x000000323314723e */ /* 0x004fca00048070ff */
[----:B------:R0:W-:Y:S04]  /*111330*/  STL [R1+0x542c], R20 ;  /* 0x00542c1401007387 */ /* 0x0001e80000100800 */
[----:B------:R-:W2:Y:S01]  /*111340*/  LDL.LU R34, [R1+0x25bc] ;  /* 0x0025bc0001227983 */ /* 0x000ea20000300800 */
[----:B---3--:R-:W-:-:S05]  /*111350*/  F2FP.SATFINITE.E4M3.F32.PACK_AB_MERGE_C R18, R22, R19, RZ ;  /* 0x000000131612723e */ /* 0x008fca00048070ff */
        /* <DEDUP_REMOVED lines=22> */
[----:B------:R-:W0:Y:S04]  /*1114c0*/  LDCU UR6, c[0x0][0x3b8] ;  /* 0x00007700ff0677ac */ /* 0x000e280008000800 */
[----:B-1----:R-:W-:-:S02]  /*1114d0*/  SHF.R.S32.HI R18, RZ, 0x1f, R17 ;  /* 0x0000001fff127819 */ /* 0x002fc40000011411 */
[----:B------:R-:W-:-:S05]  /*1114e0*/  IADD3 R54, P1, PT, R17, R3, RZ ;  /* 0x0000000311367210 */ /* 0x000fca0007f3e0ff */
[----:B------:R-:W-:Y:S01]  /*1114f0*/  IMAD.X R55, R18, 0x1, R4, P1 ;  /* 0x0000000112377824 */ /* 0x000fe200008e0604 */
[----:B------:R-:W-:Y:S02]  /*111500*/  IADD3 R38, P1, PT, R17, R0, RZ ;  /* 0x0000000011267210 */ /* 0x000fe40007f3e0ff */
[----:B----4-:R-:W-:-:S05]  /*111510*/  F2FP.SATFINITE.E4M3.F32.PACK_AB_MERGE_C R21, R58, R27, RZ ;  /* 0x0000001b3a15723e */ /* 0x010fca00048070ff */
[----:B------:R1:W-:Y:S01]  /*111520*/  STL [R1+0x543c], R21 ;  /* 0x00543c1501007387 */ /* 0x0003e20000100800 */
[----:B------:R-:W-:Y:S02]  /*111530*/  F2FP.SATFINITE.E4M3.F32.PACK_AB_MERGE_C R27, R39, R33, RZ ;  /* 0x00000021271b723e */ /* 0x000fe400048070ff */
[----:B-1----:R-:W-:Y:S02]  /*111540*/  F2FP.SATFINITE.E4M3.F32.PACK_AB_MERGE_C R21, R57, R52, RZ ;  /* 0x000000343915723e */ /* 0x002fe400048070ff */
[----:B------:R-:W4:Y:S04]  /*111550*/  LDL.LU R52, [R1+0x2550] ;  /* 0x0025500001347983 */ /* 0x000f280000300800 */
[----:B------:R-:W-:Y:S04]  /*111560*/  STL.64 [R1+0x22a0], R54 ;  /* 0x0022a03601007387 */ /* 0x000fe80000100a00 */
[----:B------:R2:W-:Y:S04]  /*111570*/  STL [R1+0x5438], R27 ;  /* 0x0054381b01007387 */ /* 0x0005e80000100800 */
[----:B------:R-:W4:Y:S01]  /*111580*/  LDL.LU R57, [R1+0x2554] ;  /* 0x0025540001397983 */ /* 0x000f220000300800 */
[----:B------:R-:W-:-:S03]  /*111590*/  IMAD.X R39, R18, 0x1, R2, P1 ;  /* 0x0000000112277824 */ /* 0x000fc600008e0602 */
[----:B------:R3:W-:Y:S04]  /*1115a0*/  STL [R1+0x544c], R21 ;  /* 0x00544c1501007387 */ /* 0x0007e80000100800 */
[----:B------:R-:W-:Y:S01]  /*1115b0*/  STL.64 [R1+0x2288], R38 ;  /* 0x0022882601007387 */ /* 0x000fe20000100a00 */
[----:B--2---:R-:W-:-:S05]  /*1115c0*/  F2FP.SATFINITE.E4M3.F32.PACK_AB_MERGE_C R27, R34, R35, RZ ;  /* 0x00000023221b723e */ /* 0x004fca00048070ff */
[----:B------:R1:W-:Y:S01]  /*1115d0*/  STL [R1+0x5448], R27 ;  /* 0x0054481b01007387 */ /* 0x0003e20000100800 */
[----:B---3--:R-:W-:Y:S02]  /*1115e0*/  F2FP.SATFINITE.E4M3.F32.PACK_AB_MERGE_C R21, R30, R41, RZ ;  /* 0x000000291e15723e */ /* 0x008fe400048070ff */
[----:B------:R-:W-:-:S05]  /*1115f0*/  IADD3 R30, P1, PT, R17, R13, RZ ;  /* 0x0000000d111e7210 */ /* 0x000fca0007f3e0ff */
[----:B------:R-:W-:Y:S01]  /*111600*/  IMAD.X R31, R18, 0x1, R15, P1 ;  /* 0x00000001121f7824 */ /* 0x000fe200008e060f */
[----:B-1----:R-:W-:Y:S02]  /*111610*/  F2FP.SATFINITE.E4M3.F32.PACK_AB_MERGE_C R27, R23, R20, RZ ;  /* 0x00000014171b723e */ /* 0x002fe400048070ff */
[----:B------:R-:W-:Y:S01]  /*111620*/  IADD3 R20, P1, PT, R17, R5, RZ ;  /* 0x0000000511147210 */ /* 0x000fe20007f3e0ff */
[----:B------:R1:W-:Y:S01]  /*111630*/  STL [R1+0x5460], R21 ;  /* 0x0054601501007387 */ /* 0x0003e20000100800 */
[----:B------:R-:W-:-:S03]  /*111640*/  F2FP.SATFINITE.E4M3.F32.PACK_AB_MERGE_C R23, R25, R24, RZ ;  /* 0x000000181917723e */ /* 0x000fc600048070ff */
[----:B------:R-:W-:Y:S01]  /*111650*/  STL.64 [R1+0x2280], R30 ;  /* 0x0022801e01007387 */ /* 0x000fe20000100a00 */
[----:B-1----:R-:W-:-:S03]  /*111660*/  IMAD.X R21, R18, 0x1, R6, P1 ;  /* 0x0000000112157824 */ /* 0x002fc600008e0606 */
[----:B------:R-:W-:Y:S04]  /*111670*/  STL [R1+0x545c], R27 ;  /* 0x00545c1b01007387 */ /* 0x000fe80000100800 */
[----:B------:R1:W-:Y:S04]  /*111680*/  STL [R1+0x5474], R23 ;  /* 0x0054741701007387 */ /* 0x0003e80000100800 */
[----:B------:R2:W-:Y:S01]  /*111690*/  STL.64 [R1+0x2268], R20 ;  /* 0x0022681401007387 */ /* 0x0005e20000100a00 */
[----:B------:R-:W-:Y:S02]  /*1116a0*/  F2FP.SATFINITE.E4M3.F32.PACK_AB_MERGE_C R24, R28, R26, RZ ;  /* 0x0000001a1c18723e */ /* 0x000fe400048070ff */
[----:B-1----:R-:W-:-:S02]  /*1116b0*/  F2FP.SATFINITE.E4M3.F32.PACK_AB_MERGE_C R23, R32, R29, RZ ;  /* 0x0000001d2017723e */ /* 0x002fc400048070ff */
[----:B--2---:R-:W-:Y:S01]  /*1116c0*/  IADD3 R20, P1, PT, R17, R14, RZ ;  /* 0x0000000e11147210 */ /* 0x004fe20007f3e0ff */
[----:B------:R1:W-:Y:S04]  /*1116d0*/  STL [R1+0x546c], R24 ;  /* 0x00546c1801007387 */ /* 0x0003e80000100800 */
[----:B------:R-:W-:Y:S01]  /*1116e0*/  IMAD.X R21, R18, 0x1, R16, P1 ;  /* 0x0000000112157824 */ /* 0x000fe200008e0610 */
[----:B------:R2:W-:Y:S04]  /*1116f0*/  STL [R1+0x5484], R23 ;  /* 0x0054841701007387 */ /* 0x0005e80000100800 */
[----:B------:R3:W-:Y:S01]  /*111700*/  STL.64 [R1+0x2260], R20 ;  /* 0x0022601401007387 */ /* 0x0007e20000100a00 */
[----:B-1----:R-:W-:-:S02]  /*111710*/  F2FP.SATFINITE.E4M3.F32.PACK_AB_MERGE_C R24, R43, R36, RZ ;  /* 0x000000242b18723e */ /* 0x002fc400048070ff */
[----:B--2---:R-:W-:-:S03]  /*111720*/  F2FP.SATFINITE.E4M3.F32.PACK_AB_MERGE_C R23, R45, R44, RZ ;  /* 0x0000002c2d17723e */ /* 0x004fc600048070ff */
[----:B------:R1:W-:Y:S01]  /*111730*/  STL [R1+0x547c], R24 ;  /* 0x00547c1801007387 */ /* 0x0003e20000100800 */
[----:B---3--:R-:W-:-:S03]  /*111740*/  IADD3 R20, P1, PT, R17, R7, RZ ;  /* 0x0000000711147210 */ /* 0x008fc60007f3e0ff */
[----:B------:R2:W-:Y:S02]  /*111750*/  STL [R1+0x5494], R23 ;  /* 0x0054941701007387 */ /* 0x0005e40000100800 */
[----:B------:R-:W-:Y:S01]  /*111760*/  IMAD.X R21, R18, 0x1, R8, P1 ;  /* 0x0000000112157824 */ /* 0x000fe200008e0608 */
[----:B-1----:R-:W-:Y:S02]  /*111770*/  F2FP.SATFINITE.E4M3.F32.PACK_AB_MERGE_C R24, R49, R46, RZ ;  /* 0x0000002e3118723e */ /* 0x002fe400048070ff */
[----:B--2---:R-:W-:Y:S02]  /*111780*/  F2FP.SATFINITE.E4M3.F32.PACK_AB_MERGE_C R23, R51, R50, RZ ;  /* 0x000000323317723e */ /* 0x004fe400048070ff */
[----:B------:R1:W-:Y:S01]  /*111790*/  STL.64 [R1+0x2248], R20 ;  /* 0x0022481401007387 */ /* 0x0003e20000100a00 */
[----:B------:R-:W-:-:S03]  /*1117a0*/  F2FP.SATFINITE.E4M3.F32.PACK_AB_MERGE_C R46, R22, R19, RZ ;  /* 0x00000013162e723e */ /* 0x000fc600048070ff */
[----:B------:R-:W-:Y:S04]  /*1117b0*/  STL [R1+0x548c], R24 ;  /* 0x00548c1801007387 */ /* 0x000fe80000100800 */
[----:B------:R-:W-:Y:S04]  /*1117c0*/  STL [R1+0x2570], R23 ;  /* 0x0025701701007387 */ /* 0x000fe80000100800 */
[----:B------:R-:W2:Y:S04]  /*1117d0*/  LDL.LU R19, [R1+0x2558] ;  /* 0x0025580001137983 */ /* 0x000ea80000300800 */
[----:B------:R-:W2:Y:S01]  /*1117e0*/  LDL.LU R22, [R1+0x255c] ;  /* 0x00255c0001167983 */ /* 0x000ea20000300800 */
[----:B-1----:R-:W-:-:S05]  /*1117f0*/  IADD3 R20, P1, PT, R17, R9, RZ ;  /* 0x0000000911147210 */ /* 0x002fca0007f3e0ff */
[----:B------:R-:W-:-:S05]  /*111800*/  IMAD.X R21, R18, 0x1, R11, P1 ;  /* 0x0000000112157824 */ /* 0x000fca00008e060b */
[----:B------:R1:W-:Y:S04]  /*111810*/  STL.64 [R1+0x2240], R20 ;  /* 0x0022401401007387 */ /* 0x0003e80000100a00 */
[----:B------:R-:W-:Y:S01]  /*111820*/  STL [R1+0x5a08], R46 ;  /* 0x005a082e01007387 */ /* 0x000fe20000100800 */
[----:B-1----:R-:W-:-:S05]  /*111830*/  IADD3 R20, P1, PT, R17, R10, RZ ;  /* 0x0000000a11147210 */ /* 0x002fca0007f3e0ff */
[----:B------:R-:W-:Y:S02]  /*111840*/  IMAD.X R21, R18, 0x1, R12, P1 ;  /* 0x0000000112157824 */ /* 0x000fe400008e060c */
[----:B------:R-:W3:Y:S04]  /*111850*/  LDL.LU R18, [R1+0x2540] ;  /* 0x0025400001127983 */ /* 0x000ee80000300800 */
[----:B------:R-:W3:Y:S04]  /*111860*/  LDL.LU R27, [R1+0x2544] ;  /* 0x00254400011b7983 */ /* 0x000ee80000300800 */
[----:B------:R4:W-:Y:S04]  /*111870*/  STL.64 [R1+0x2228], R20 ;  /* 0x0022281401007387 */ /* 0x0009e80000100a00 */
[----:B------:R-:W3:Y:S04]  /*111880*/  LDL.LU R58, [R1+0x2548] ;  /* 0x00254800013a7983 */ /* 0x000ee80000300800 */
[----:B------:R-:W3:Y:S01]  /*111890*/  LDL.LU R33, [R1+0x254c] ;  /* 0x00254c0001217983 */ /* 0x000ee20000300800 */
[----:B----4-:R-:W-:-:S05]  /*1118a0*/  F2FP.SATFINITE.E4M3.F32.PACK_AB_MERGE_C R20, R57, R52, RZ ;  /* 0x000000343914723e */ /* 0x010fca00048070ff */
[----:B------:R1:W-:Y:S04]  /*1118b0*/  STL [R1+0x2550], R20 ;  /* 0x0025501401007387 */ /* 0x0003e80000100800 */
[----:B------:R-:W4:Y:S04]  /*1118c0*/  LDL.LU R39, [R1+0x2530] ;  /* 0x0025300001277983 */ /* 0x000f280000300800 */
[----:B------:R-:W4:Y:S04]  /*1118d0*/  LDL.LU R35, [R1+0x2534] ;  /* 0x0025340001237983 */ /* 0x000f280000300800 */
[----:B------:R-:W4:Y:S04]  /*1118e0*/  LDL.LU R34, [R1+0x2538] ;  /* 0x0025380001227983 */ /* 0x000f280000300800 */
[----:B------:R-:W4:Y:S04]  /*1118f0*/  LDL.LU R41, [R1+0x253c] ;  /* 0x00253c0001297983 */ /* 0x000f280000300800 */
        /* <DEDUP_REMOVED lines=18> */
[----:B--2---:R-:W-:-:S03]  /*111a20*/  F2FP.SATFINITE.E4M3.F32.PACK_AB_MERGE_C R42, R22, R19, RZ ;  /* 0x00000013162a723e */ /* 0x004fc600048070ff */
[----:B------:R-:W2:Y:S04]  /*111a30*/  LDL.LU R19, [R1+0x24e8] ;  /* 0x0024e80001137983 */ /* 0x000ea80000300800 */
[----:B------:R-:W2:Y:S01]  /*111a40*/  LDL.LU R22, [R1+0x24ec] ;  /* 0x0024ec0001167983 */ /* 0x000ea20000300800 */
[----:B0-----:R-:W-:Y:S01]  /*111a50*/  VIADD R17, R17, UR6 ;  /* 0x0000000611117c36 */ /* 0x001fe20008000000 */
[----:B------:R-:W0:Y:S04]  /*111a60*/  LDCU UR6, c[0x0][0x3b8] ;  /* 0x00007700ff0677ac */ /* 0x000e280008000800 */
[----:B------:R-:W-:Y:S01]  /*111a70*/  IADD3 R46, P1, PT, R17, R3, RZ ;  /* 0x00000003112e7210 */ /* 0x000fe20007f3e0ff */
[----:B------:R-:W-:Y:S01]  /*111a80*/  STL [R1+0x5bb0], R42 ;  /* 0x005bb02a01007387 */ /* 0x000fe20000100800 */
[----:B---3--:R-:W-:-:S02]  /*111a90*/  F2FP.SATFINITE.E4M3.F32.PACK_AB_MERGE_C R21, R27, R18, RZ ;  /* 0x000000121b15723e */ /* 0x008fc400048070ff */
[----:B------:R-:W-:-:S05]  /*111aa0*/  SHF.R.S32.HI R18, RZ, 0x1f, R17 ;  /* 0x0000001fff127819 */ /* 0x000fca0000011411 */
[----:B------:R-:W-:Y:S01]  /*111ab0*/  IMAD.X R47, R18, 0x1, R4, P1 ;  /* 0x00000001122f7824 */ /* 0x000fe200008e0604 */
[----:B------:R-:W-:Y:S01]  /*111ac0*/  IADD3 R38, P1, PT, R17, R0, RZ ;  /* 0x0000000011267210 */ /* 0x000fe20007f3e0ff */
[----:B------:R4:W-:Y:S01]  /*111ad0*/  STL [R1+0x2544], R21 ;  /* 0x0025441501007387 */ /* 0x0009e20000100800 */
[----:B------:R-:W-:-:S03]  /*111ae0*/  F2FP.SATFINITE.E4M3.F32.PACK_AB_MERGE_C R27, R33, R58, RZ ;  /* 0x0000003a211b723e */ /* 0x000fc600048070ff */
[----:B------:R-:W-:Y:S04]  /*111af0*/  STL.64 [R1+0x2220], R46 ;  /* 0x0022202e01007387 */ /* 0x000fe80000100a00 */
[----:B------:R1:W-:Y:S01]  /*111b00*/  STL [R1+0x2540], R27 ;  /* 0x0025401b01007387 */ /* 0x0003e20000100800 */
[----:B----4-:R-:W-:Y:S01]  /*111b10*/  F2FP.SATFINITE.E4M3.F32.PACK_AB_MERGE_C R21, R35, R39, RZ ;  /* 0x000000272315723e */ /* 0x010fe200048070ff */
[----:B------:R-:W-:-:S04]  /*111b20*/  IMAD.X R39, R18, 0x1, R2, P1 ;  /* 0x0000000112277824 */ /* 0x000fc800008e0602 */
[----:B------:R3:W-:Y:S01]  /*111b30*/  STL [R1+0x2534], R21 ;  /* 0x0025341501007387 */ /* 0x0007e20000100800 */
[----:B------:R-:W-:Y:S02]  /*111b40*/  F2FP.SATFINITE.E4M3.F32.PACK_AB_MERGE_C R31, R41, R34, RZ ;  /* 0x00000022291f723e */ /* 0x000fe400048070ff */
[----:B-1----:R-:W-:Y:S02]  /*111b50*/  F2FP.SATFINITE.E4M3.F32.PACK_AB_MERGE_C R27, R20, R30, RZ ;  /* 0x0000001e141b723e */ /* 0x002fe400048070ff */
[----:B------:R-:W-:Y:S01]  /*111b60*/  IADD3 R20, P1, PT, R17, R13, RZ ;  /* 0x0000000d11147210 */ /* 0x000fe20007f3e0ff */
[----:B------:R-:W-:Y:S04]  /*111b70*/  STL.64 [R1+0x2208], R38 ;  /* 0x0022082601007387 */ /* 0x000fe80000100a00 */
[----:B---3--:R-:W-:Y:S01]  /*111b80*/  IMAD.X R21, R18, 0x1, R15, P1 ;  /* 0x0000000112157824 */ /* 0x008fe200008e060f */
[----:B------:R-:W-:Y:S04]  /*111b90*/  STL [R1+0x2530], R31 ;  /* 0x0025301f01007387 */ /* 0x000fe80000100800 */
[----:B------:R-:W-:Y:S04]  /*111ba0*/  STL [R1+0x2520], R27 ;  /* 0x0025201b01007387 */ /* 0x000fe80000100800 */
[----:B------:R1:W-:Y:S01]  /*111bb0*/  STL.64 [R1+0x2200], R20 ;  /* 0x0022001401007387 */ /* 0x0003e20000100a00 */
[----:B------:R-:W-:-:S02]  /*111bc0*/  F2FP.SATFINITE.E4M3.F32.PACK_AB_MERGE_C R24, R24, R23, RZ ;  /* 0x000000171818723e */ /* 0x000fc400048070ff */
[----:B------:R-:W-:Y:S02]  /*111bd0*/  F2FP.SATFINITE.E4M3.F32.PACK_AB_MERGE_C R23, R26, R25, RZ ;  /* 0x000000191a17723e */ /* 0x000fe400048070ff */
[----:B-1----:R-:W-:Y:S01]  /*111be0*/  IADD3 R20, P1, PT, R17, R5, RZ ;  /* 0x0000000511147210 */ /* 0x002fe20007f3e0ff */
        /* <DEDUP_REMOVED lines=21> */
[----:B------:R-:W-:Y:S04]  /*111d40*/  STL [R1+0x24f0], R24 ;  /* 0x0024f01801007387 */ /* 0x000fe80000100800 */
[----:B------:R-:W-:Y:S01]  /*111d50*/  IMAD.X R21, R18, 0x1, R11, P1 ;  /* 0x0000000112157824 */ /* 0x000fe200008e060b */
[----:B------:R-:W-:Y:S04]  /*111d60*/  STL [R1+0x54c0], R23 ;  /* 0x0054c01701007387 */ /* 0x000fe80000100800 */
[----:B------:R-:W3:Y:S04]  /*111d70*/  LDL.LU R47, [R1+0x24d0] ;  /* 0x0024d000012f7983 */ /* 0x000ee80000300800 */
[----:B------:R-:W3:Y:S04]  /*111d80*/  LDL.LU R53, [R1+0x24d4] ;  /* 0x0024d40001357983 */ /* 0x000ee80000300800 */
[----:B------:R-:W-:Y:S01]  /*111d90*/  STL.64 [R1+0x21c0], R20 ;  /* 0x0021c01401007387 */ /* 0x000fe20000100a00 */
[----:B--2---:R-:W-:-:S05]  /*111da0*/  F2FP.SATFINITE.E4M3.F32.PACK_AB_MERGE_C R19, R22, R19, RZ ;  /* 0x000000131613723e */ /* 0x004fca00048070ff */
[----:B------:R1:W-:Y:S04]  /*111db0*/  STL [R1+0x54bc], R19 ;  /* 0x0054bc1301007387 */ /* 0x0003e80000100800 */
[----:B-1----:R-:W2:Y:S04]  /*111dc0*/  LDL.LU R19, [R1+0x24d8] ;  /* 0x0024d80001137983 */ /* 0x002ea80000300800 */
[----:B------:R-:W2:Y:S01]  /*111dd0*/  LDL.LU R22, [R1+0x24dc] ;  /* 0x0024dc0001167983 */ /* 0x000ea20000300800 */
[----:B------:R-:W-:-:S05]  /*111de0*/  IADD3 R20, P1, PT, R17, R10, RZ ;  /* 0x0000000a11147210 */ /* 0x000fca0007f3e0ff */
        /* <DEDUP_REMOVED lines=28> */
[----:B---3--:R-:W-:-:S02]  /*111fb0*/  F2FP.SATFINITE.E4M3.F32.PACK_AB_MERGE_C R31, R53, R47, RZ ;  /* 0x0000002f351f723e */ /* 0x008fc400048070ff */
[----:B--2---:R-:W-:Y:S02]  /*111fc0*/  F2FP.SATFINITE.E4M3.F32.PACK_AB_MERGE_C R21, R22, R19, RZ ;  /* 0x000000131615723e */ /* 0x004fe400048070ff */
[----:B------:R-:W2:Y:S04]  /*111fd0*/  LDL.LU R19, [R1+0x2478] ;  /* 0x0024780001137983 */ /* 0x000ea80000300800 */
[----:B------:R-:W-:Y:S04]  /*111fe0*/  STL [R1+0x54d0], R31 ;  /* 0x0054d01f01007387 */ /* 0x000fe80000100800 */
[----:B------:R-:W2:Y:S01]  /*111ff0*/  LDL.LU R22, [R1+0x247c] ;  /* 0x00247c0001167983 */ /* 0x000ea20000300800 */
[----:B0-----:R-:W-:Y:S01]  /*112000*/  VIADD R17, R17, UR6 ;  /* 0x0000000611117c36 */ /* 0x001fe20008000000 */
[----:B------:R-:W0:Y:S02]  /*112010*/  LDCU UR6, c[0x0][0x3b8] ;  /* 0x00007700ff0677ac */ /* 0x000e240008000800 */
[----:B------:R4:W-:Y:S02]  /*112020*/  STL [R1+0x54cc], R21 ;  /* 0x0054cc1501007387 */ /* 0x0009e40000100800 */
[----:B------:R-:W-:-:S02]  /*112030*/  IADD3 R46, P1, PT, R17, R3, RZ ;  /* 0x00000003112e7210 */ /* 0x000fc40007f3e0ff */
[----:B----4-:R-:W-:Y:S02]  /*112040*/  F2FP.SATFINITE.E4M3.F32.PACK_AB_MERGE_C R21, R27, R18, RZ ;  /* 0x000000121b15723e */ /* 0x010fe400048070ff */
[----:B------:R-:W-:Y:S02]  /*112050*/  SHF.R.S32.HI R18, RZ, 0x1f, R17 ;  /* 0x0000001fff127819 */ /* 0x000fe40000011411 */
[----:B------:R-:W-:-:S03]  /*112060*/  F2FP.SATFINITE.E4M3.F32.PACK_AB_MERGE_C R27, R33, R58, RZ ;  /* 0x0000003a211b723e */ /* 0x000fc600048070ff */
[C---:B------:R-:W-:Y:S01]  /*112070*/  IMAD.X R47, R18.reuse, 0x1, R4, P1 ;  /* 0x00000001122f7824 */ /* 0x040fe200008e0604 */
[----:B------:R-:W-:Y:S01]  /*112080*/  IADD3 R38, P1, PT, R17, R0, RZ ;  /* 0x0000000011267210 */ /* 0x000fe20007f3e0ff */
[----:B------:R1:W-:Y:S04]  /*112090*/  STL [R1+0x54e0], R21 ;  /* 0x0054e01501007387 */ /* 0x0003e80000100800 */
[----:B------:R-:W-:Y:S04]  /*1120a0*/  STL.64 [R1+0x21b0], R46 ;  /* 0x0021b02e01007387 */ /* 0x000fe80000100a00 */
[----:B------:R3:W-:Y:S01]  /*1120b0*/  STL [R1+0x54dc], R27 ;  /* 0x0054dc1b01007387 */ /* 0x0007e20000100800 */
[----:B-1----:R-:W-:Y:S01]  /*1120c0*/  F2FP.SATFINITE.E4M3.F32.PACK_AB_MERGE_C R21, R35, R39, RZ ;  /* 0x000000272315723e */ /* 0x002fe200048070ff */
[----:B------:R-:W-:Y:S01]  /*1120d0*/  IMAD.X R39, R18, 0x1, R2, P1 ;  /* 0x0000000112277824 */ /* 0x000fe200008e0602 */
[----:B------:R-:W-:-:S02]  /*1120e0*/  F2FP.SATFINITE.E4M3.F32.PACK_AB_MERGE_C R31, R41, R34, RZ ;  /* 0x00000022291f723e */ /* 0x000fc400048070ff */
[----:B---3--:R-:W-:Y:S02]  /*1120f0*/  F2FP.SATFINITE.E4M3.F32.PACK_AB_MERGE_C R27, R20, R30, RZ ;  /* 0x0000001e141b723e */ /* 0x008fe400048070ff */
[----:B------:R-:W-:Y:S01]  /*112100*/  IADD3 R20, P1, PT, R17, R13, RZ ;  /* 0x0000000d11147210 */ /* 0x000fe20007f3e0ff */
[----:B------:R1:W-:Y:S04]  /*112110*/  STL [R1+0x54f0], R21 ;  /* 0x0054f01501007387 */ /* 0x0003e80000100800 */
[----:B------:R-:W-:Y:S01]  /*112120*/  STL.64 [R1+0x2188], R38 ;  /* 0x0021882601007387 */ /* 0x000fe20000100a00 */
[----:B-1----:R-:W-:-:S03]  /*112130*/  IMAD.X R21, R18, 0x1, R15, P1 ;  /* 0x0000000112157824 */ /* 0x002fc600008e060f */
[----:B------:R-:W-:Y:S04]  /*112140*/  STL [R1+0x54ec], R31 ;  /* 0x0054ec1f01007387 */ /* 0x000fe80000100800 */
[----:B------:R-:W-:Y:S04]  /*112150*/  STL [R1+0x5500], R27 ;  /* 0x0055001b01007387 */ /* 0x000fe80000100800 */
[----:B------:R1:W-:Y:S01]  /*112160*/  STL.64 [R1+0x2180], R20 ;  /* 0x0021801401007387 */ /* 0x0003e20000100a00 */
[----:B------:R-:W-:Y:S02]  /*112170*/  F2FP.SATFINITE.E4M3.F32.PACK_AB_MERGE_C R24, R24, R23, RZ ;  /* 0x000000171818723e */ /* 0x000fe400048070ff */
[----:B------:R-:W-:-:S02]  /*112180*/  F2FP.SATFINITE.E4M3.F32.PACK_AB_MERGE_C R23, R26, R25, RZ ;  /* 0x000000191a17723e */ /* 0x000fc400048070ff */
        /* <DEDUP_REMOVED lines=17> */
[----:B------:R-:W-:Y:S01]  /*1122a0*/  STL [R1+0x5518], R23 ;  /* 0x0055181701007387 */ /* 0x000fe20000100800 */
[----:B------:R-:W-:-:S03]  /*1122b0*/  F2FP.SATFINITE.E4M3.F32.PACK_AB_MERGE_C R44, R57, R52, RZ ;  /* 0x00000034392c723e */ /* 0x000fc600048070ff */
[----:B------:R1:W-:Y:S04]  /*1122c0*/  STL.64 [R1+0x2148], R20 ;  /* 0x0021481401007387 */ /* 0x0003e80000100a00 */
[----:B------:R-:W-:Y:S01]  /*1122d0*/  STL [R1+0x5a0c], R44 ;  /* 0x005a0c2c01007387 */ /* 0x000fe20000100800 */
[----:B-1----:R-:W-:-:S05]  /*1122e0*/  F2FP.SATFINITE.E4M3.F32.PACK_AB_MERGE_C R20, R51, R50, RZ ;  /* 0x000000323314723e */ /* 0x002fca00048070ff */
[----:B------:R1:W-:Y:S01]  /*1122f0*/  STL [R1+0x5514], R20 ;  /* 0x0055141401007387 */ /* 0x0003e20000100800 */
[----:B--2---:R-:W-:-:S03]  /*112300*/  F2FP.SATFINITE.E4M3.F32.PACK_AB_MERGE_C R43, R22, R19, RZ ;  /* 0x00000013162b723e */ /* 0x004fc600048070ff */
[----:B------:R-:W2:Y:S04]  /*112310*/  LDL.LU R19, [R1+0x2450] ;  /* 0x0024500001137983 */ /* 0x000ea80000300800 */
[----:B------:R-:W2:Y:S01]  /*112320*/  LDL.LU R22, [R1+0x2454] ;  /* 0x0024540001167983 */ /* 0x000ea20000300800 */
[----:B-1----:R-:W-:-:S05]  /*112330*/  IADD3 R20, P1, PT, R17, R9, RZ ;  /* 0x0000000911147210 */ /* 0x002fca0007f3e0ff */
[----:B------:R-:W-:-:S05]  /*112340*/  IMAD.X R21, R18, 0x1, R11, P1 ;  /* 0x0000000112157824 */ /* 0x000fca00008e060b */
[----:B------:R1:W-:Y:S04]  /*112350*/  STL.64 [R1+0x2140], R20 ;  /* 0x0021401401007387 */ /* 0x0003e80000100a00 */
[----:B------:R-:W-:Y:S04]  /*112360*/  STL [R1+0x5a10], R43 ;  /* 0x005a102b01007387 */ /* 0x000fe80000100800 */
[----:B------:R-:W3:Y:S01]  /*112370*/  LDL.LU R31, [R1+0x2458] ;  /* 0x00245800011f7983 */ /* 0x000ee20000300800 */
[----:B-1----:R-:W-:-:S03]  /*112380*/  IADD3 R20, P1, PT, R17, R10, RZ ;  /* 0x0000000a11147210 */ /* 0x002fc60007f3e0ff */
        /* <DEDUP_REMOVED lines=33> */
[----:B------:R-:W0:Y:S02]  /*1125a0*/  LDCU UR6, c[0x0][0x3b8] ;  /* 0x00007700ff0677ac */ /* 0x000e240008000800 */
[----:B------:R4:W-:Y:S02]  /*1125b0*/  STL [R1+0x25bc], R21 ;  /* 0x0025bc1501007387 */ /* 0x0009e40000100800 */
[----:B------:R-:W-:-:S02]  /*1125c0*/  IADD3 R42, P1, PT, R17, R3, RZ ;  /* 0x00000003112a7210 */ /* 0x000fc40007f3e0ff */
[----:B---3--:R-:W-:Y:S02]  /*1125d0*/  F2FP.SATFINITE.E4M3.F32.PACK_AB_MERGE_C R31, R38, R31, RZ ;  /* 0x0000001f261f723e */ /* 0x008fe400048070ff */
[----:B----4-:R-:W-:Y:S02]  /*1125e0*/  F2FP.SATFINITE.E4M3.F32.PACK_AB_MERGE_C R21, R18, R47, RZ ;  /* 0x0000002f1215723e */ /* 0x010fe400048070ff */
[----:B------:R-:W-:Y:S01]  /*1125f0*/  SHF.R.S32.HI R18, RZ, 0x1f, R17 ;  /* 0x0000001fff127819 */ /* 0x000fe20000011411 */
[----:B------:R-:W-:Y:S04]  /*112600*/  STL [R1+0x25b8], R31 ;  /* 0x0025b81f01007387 */ /* 0x000fe80000100800 */
[----:B------:R-:W-:Y:S01]  /*112610*/  IMAD.X R43, R18, 0x1, R4, P1 ;  /* 0x00000001122b7824 */ /* 0x000fe200008e0604 */
[----:B------:R1:W-:Y:S01]  /*112620*/  STL [R1+0x25d0], R21 ;  /* 0x0025d01501007387 */ /* 0x0003e20000100800 */
[----:B------:R-:W-:-:S03]  /*112630*/  F2FP.SATFINITE.E4M3.F32.PACK_AB_MERGE_C R27, R27, R53, RZ ;  /* 0x000000351b1b723e */ /* 0x000fc600048070ff */
[----:B------:R3:W-:Y:S01]  /*112640*/  STL.64 [R1+0x2120], R42 ;  /* 0x0021202a01007387 */ /* 0x0007e20000100a00 */
[----:B-1----:R-:W-:-:S03]  /*112650*/  F2FP.SATFINITE.E4M3.F32.PACK_AB_MERGE_C R21, R33, R58, RZ ;  /* 0x0000003a2115723e */ /* 0x002fc600048070ff */
[----:B------:R1:W-:Y:S01]  /*112660*/  STL [R1+0x25cc], R27 ;  /* 0x0025cc1b01007387 */ /* 0x0003e20000100800 */
[----:B---3--:R-:W-:-:S03]  /*112670*/  IADD3 R42, P1, PT, R17, R0, RZ ;  /* 0x00000000112a7210 */ /* 0x008fc60007f3e0ff */
[----:B------:R3:W-:Y:S02]  /*112680*/  STL [R1+0x25dc], R21 ;  /* 0x0025dc1501007387 */ /* 0x0007e40000100800 */
[C---:B------:R-:W-:Y:S01]  /*112690*/  IMAD.X R43, R18.reuse, 0x1, R2, P1 ;  /* 0x00000001122b7824 */ /* 0x040fe200008e0602 */
[----:B-1----:R-:W-:Y:S02]  /*1126a0*/  F2FP.SATFINITE.E4M3.F32.PACK_AB_MERGE_C R27, R35, R39, RZ ;  /* 0x00000027231b723e */ /* 0x002fe400048070ff */
[----:B---3--:R-:W-:Y:S02]  /*1126b0*/  F2FP.SATFINITE.E4M3.F32.PACK_AB_MERGE_C R21, R41, R34, RZ ;  /* 0x000000222915723e */ /* 0x008fe400048070ff */
[----:B------:R-:W-:Y:S01]  /*1126c0*/  IADD3 R34, P1, PT, R17, R13, RZ ;  /* 0x0000000d11227210 */ /* 0x000fe20007f3e0ff */
[----:B------:R-:W-:Y:S04]  /*1126d0*/  STL.64 [R1+0x2108], R42 ;  /* 0x0021082a01007387 */ /* 0x000fe80000100a00 */
[----:B------:R1:W-:Y:S01]  /*1126e0*/  STL [R1+0x25d8], R27 ;  /* 0x0025d81b01007387 */ /* 0x0003e20000100800 */
[----:B------:R-:W-:-:S03]  /*1126f0*/  IMAD.X R35, R18, 0x1, R15, P1 ;  /* 0x0000000112237824 */ /* 0x000fc600008e060f */
[----:B------:R3:W-:Y:S01]  /*112700*/  STL [R1+0x25e4], R21 ;  /* 0x0025e41501007387 */ /* 0x0007e20000100800 */
[----:B-1----:R-:W-:Y:S02]  /*112710*/  F2FP.SATFINITE.E4M3.F32.PACK_AB_MERGE_C R27, R20, R30, RZ ;  /* 0x0000001e141b723e */ /* 0x002fe400048070ff */
[----:B------:R-:W-:Y:S02]  /*112720*/  IADD3 R20, P1, PT, R17, R5, RZ ;  /* 0x0000000511147210 */ /* 0x000fe40007f3e0ff */
[----:B------:R-:W-:Y:S01]  /*112730*/  F2FP.SATFINITE.E4M3.F32.PACK_AB_MERGE_C R23, R24, R23, RZ ;  /* 0x000000171817723e */ /* 0x000fe200048070ff */
[----:B------:R-:W-:Y:S02]  /*112740*/  STL.64 [R1+0x2100], R34 ;  /* 0x0021002201007387 */ /* 0x000fe40000100a00 */
[----:B---3--:R-:W-:Y:S02]  /*112750*/  IMAD.X R21, R18, 0x1, R6, P1 ;  /* 0x0000000112157824 */ /* 0x008fe400008e0606 */
[----:B------:R-:W-:Y:S04]  /*112760*/  STL [R1+0x25e0], R27 ;  /* 0x0025e01b01007387 */ /* 0x000fe80000100800 */
[----:B------:R1:W-:Y:S04]  /*112770*/  STL [R1+0x25f0], R23 ;  /* 0x0025f01701007387 */ /* 0x0003e80000100800 */
[----:B------:R3:W-:Y:S01]  /*112780*/  STL.64 [R1+0x20e8], R20 ;  /* 0x0020e81401007387 */ /* 0x0007e20000100a00 */
[----:B------:R-:W-:-:S02]  /*112790*/  F2FP.SATFINITE.E4M3.F32.PACK_AB_MERGE_C R24, R26, R25, RZ ;  /* 0x000000191a18723e */ /* 0x000fc400048070ff */
        /* <DEDUP_REMOVED lines=26> */
[----:B------:R-:W-:-:S03]  /*112940*/  IADD3 R20, P1, PT, R17, R10, RZ ;  /* 0x0000000a11147210 */ /* 0x000fc60007f3e0ff */
[----:B------:R-:W4:Y:S02]  /*112950*/  LDL.LU R47, [R1+0x23c0] ;  /* 0x0023c000012f7983 */ /* 0x000f240000300800 */
[----:B------:R-:W-:-:S05]  /*112960*/  IMAD.X R21, R18, 0x1, R12, P1 ;  /* 0x0000000112157824 */ /* 0x000fca00008e060c */
[----:B------:R1:W-:Y:S04]  /*112970*/  STL.64 [R1+0x20a8], R20 ;  /* 0x0020a81401007387 */ /* 0x0003e80000100a00 */
        /* <DEDUP_REMOVED lines=35> */
[----:B------:R-:W-:-:S05]  /*112bb0*/  SHF.R.S32.HI R20, RZ, 0x1f, R17 ;  /* 0x0000001fff147819 */ /* 0x000fca0000011411 */
[----:B------:R-:W-:Y:S01]  /*112bc0*/  IMAD.X R43, R20, 0x1, R4, P1 ;  /* 0x00000001142b7824 */ /* 0x000fe200008e0604 */
[----:B------:R1:W-:Y:S04]  /*112bd0*/  STL [R1+0x2658], R21 ;  /* 0x0026581501007387 */ /* 0x0003e80000100800 */
[----:B------:R3:W-:Y:S01]  /*112be0*/  STL.64 [R1+0x20a0], R42 ;  /* 0x0020a02a01007387 */ /* 0x0007e20000100a00 */
[----:B-1----:R-:W-:Y:S02]  /*112bf0*/  F2FP.SATFINITE.E4M3.F32.PACK_AB_MERGE_C R21, R18, R53, RZ ;  /* 0x000000351215723e */ /* 0x002fe400048070ff */
[----:B------:R-:W-:Y:S02]  /*112c00*/  F2FP.SATFINITE.E4M3.F32.PACK_AB_MERGE_C R18, R58, R27, RZ ;  /* 0x0000001b3a12723e */ /* 0x000fe400048070ff */
[----:B---3--:R-:W-:Y:S01]  /*112c10*/  IADD3 R42, P1, PT, R17, R0, RZ ;  /* 0x00000000112a7210 */ /* 0x008fe20007f3e0ff */
[----:B------:R1:W-:Y:S04]  /*112c20*/  STL [R1+0x264c], R21 ;  /* 0x00264c1501007387 */ /* 0x0003e80000100800 */
[----:B------:R-:W-:Y:S01]  /*112c30*/  IMAD.X R43, R20, 0x1, R2, P1 ;  /* 0x00000001142b7824 */ /* 0x000fe200008e0602 */
[----:B------:R3:W-:Y:S01]  /*112c40*/  STL [R1+0x268c], R18 ;  /* 0x00268c1201007387 */ /* 0x0007e20000100800 */
[----:B-1----:R-:W-:-:S03]  /*112c50*/  F2FP.SATFINITE.E4M3.F32.PACK_AB_MERGE_C R21, R39, R33, RZ ;  /* 0x000000212715723e */ /* 0x002fc600048070ff */
[----:B------:R-:W-:Y:S01]  /*112c60*/  STL.64 [R1+0x2088], R42 ;  /* 0x0020882a01007387 */ /* 0x000fe20000100a00 */
[----:B---3--:R-:W-:Y:S02]  /*112c70*/  F2FP.SATFINITE.E4M3.F32.PACK_AB_MERGE_C R18, R34, R35, RZ ;  /* 0x000000232212723e */ /* 0x008fe400048070ff */
[----:B------:R-:W-:Y:S01]  /*112c80*/  IADD3 R34, P1, PT, R17, R13, RZ ;  /* 0x0000000d11227210 */ /* 0x000fe20007f3e0ff */
[----:B------:R1:W-:Y:S04]  /*112c90*/  STL [R1+0x267c], R21 ;  /* 0x00267c1501007387 */ /* 0x0003e80000100800 */
[----:B------:R-:W-:Y:S01]  /*112ca0*/  IMAD.X R35, R20, 0x1, R15, P1 ;  /* 0x0000000114237824 */ /* 0x000fe200008e060f */
[----:B------:R3:W-:Y:S01]  /*112cb0*/  STL [R1+0x286c], R18 ;  /* 0x00286c1201007387 */ /* 0x0007e20000100800 */
[----:B-1----:R-:W-:-:S02]  /*112cc0*/  F2FP.SATFINITE.E4M3.F32.PACK_AB_MERGE_C R21, R30, R41, RZ ;  /* 0x000000291e15723e */ /* 0x002fc400048070ff */
[----:B------:R-:W-:Y:S02]  /*112cd0*/  IADD3 R30, P1, PT, R17, R5, RZ ;  /* 0x00000005111e7210 */ /* 0x000fe40007f3e0ff */
[----:B---3--:R-:W-:-:S03]  /*112ce0*/  F2FP.SATFINITE.E4M3.F32.PACK_AB_MERGE_C R18, R24, R23, RZ ;  /* 0x000000171812723e */ /* 0x008fc600048070ff */
[----:B------:R-:W-:Y:S01]  /*112cf0*/  IMAD.X R31, R20, 0x1, R6, P1 ;  /* 0x00000001141f7824 */ /* 0x000fe200008e0606 */
[----:B------:R-:W-:Y:S01]  /*112d00*/  IADD3 R24, P1, PT, R17, R14, RZ ;  /* 0x0000000e11187210 */ /* 0x000fe20007f3e0ff */
[----:B------:R-:W-:Y:S04]  /*112d10*/  STL.64 [R1+0x2080], R34 ;  /* 0x0020802201007387 */ /* 0x000fe80000100a00 */
[----:B------:R1:W-:Y:S04]  /*112d20*/  STL [R1+0x280c], R21 ;  /* 0x00280c1501007387 */ /* 0x0003e80000100800 */
[----:B------:R3:W-:Y:S01]  /*112d30*/  STL [R1+0x5434], R18 ;  /* 0x0054341201007387 */ /* 0x0007e20000100800 */
[----:B-1----:R-:W-:Y:S01]  /*112d40*/  F2FP.SATFINITE.E4M3.F32.PACK_AB_MERGE_C R21, R26, R25, RZ ;  /* 0x000000191a15723e */ /* 0x002fe200048070ff */
[----:B------:R-:W-:Y:S01]  /*112d50*/  IMAD.X R25, R20, 0x1, R16, P1 ;  /* 0x0000000114197824 */ /* 0x000fe200008e0610 */
[----:B---3--:R-:W-:Y:S01]  /*112d60*/  F2FP.SATFINITE.E4M3.F32.PACK_AB_MERGE_C R18, R29, R28, RZ ;  /* 0x0000001c1d12723e */ /* 0x008fe200048070ff */
[----:B------:R-:W-:Y:S04]  /*112d70*/  STL.64 [R1+0x2068], R30 ;  /* 0x0020681e01007387 */ /* 0x000fe80000100a00 */
[----:B------:R1:W-:Y:S04]  /*112d80*/  STL [R1+0x5430], R21 ;  /* 0x0054301501007387 */ /* 0x0003e80000100800 */
[----:B------:R3:W-:Y:S04]  /*112d90*/  STL [R1+0x5444], R18 ;  /* 0x0054441201007387 */ /* 0x0007e80000100800 */
[----:B------:R4:W-:Y:S01]  /*112da0*/  STL.64 [R1+0x2060], R24 ;  /* 0x0020601801007387 */ /* 0x0009e20000100a00 */
[----:B-1----:R-:W-:-:S02]  /*112db0*/  F2FP.SATFINITE.E4M3.F32.PACK_AB_MERGE_C R21, R36, R32, RZ ;  /* 0x000000202415723e */ /* 0x002fc400048070ff */
[----:B------:R-:W-:Y:S02]  /*112dc0*/  F2FP.SATFINITE.E4M3.F32.PACK_AB_MERGE_C R32, R57, R52, RZ ;  /* 0x000000343920723e */ /* 0x000fe400048070ff */
[----:B---3--:R-:W-:Y:S02]  /*112dd0*/  F2FP.SATFINITE.E4M3.F32.PACK_AB_MERGE_C R18, R49, R45, RZ ;  /* 0x0000002d3112723e */ /* 0x008fe400048070ff */
[----:B----4-:R-:W-:Y:S01]  /*112de0*/  IADD3 R24, P1, PT, R17, R7, RZ ;  /* 0x0000000711187210 */ /* 0x010fe20007f3e0ff */
[----:B------:R-:W-:Y:S04]  /*112df0*/  STL [R1+0x5440], R21 ;  /* 0x0054401501007387 */ /* 0x000fe80000100800 */
[----:B------:R-:W-:Y:S01]  /*112e00*/  IMAD.X R25, R20, 0x1, R8, P1 ;  /* 0x0000000114197824 */ /* 0x000fe200008e0608 */
[----:B------:R1:W-:Y:S04]  /*112e10*/  STL [R1+0x5458], R18 ;  /* 0x0054581201007387 */ /* 0x0003e80000100800 */
[----:B------:R-:W-:Y:S04]  /*112e20*/  STL [R1+0x5a14], R32 ;  /* 0x005a142001007387 */ /* 0x000fe80000100800 */
[----:B------:R3:W-:Y:S01]  /*112e30*/  STL.64 [R1+0x2048], R24 ;  /* 0x0020481801007387 */ /* 0x0007e20000100a00 */
[----:B-1----:R-:W-:-:S05]  /*112e40*/  F2FP.SATFINITE.E4M3.F32.PACK_AB_MERGE_C R18, R51, R50, RZ ;  /* 0x000000323312723e */ /* 0x002fca00048070ff */
[----:B------:R1:W-:Y:S01]  /*112e50*/  STL [R1+0x5454], R18 ;  /* 0x0054541201007387 */ /* 0x0003e20000100800 */
[----:B---3--:R-:W-:-:S05]  /*112e60*/  IADD3 R24, P1, PT, R17, R9, RZ ;  /* 0x0000000911187210 */ /* 0x008fca0007f3e0ff */
[----:B------:R-:W-:Y:S01]  /*112e70*/  IMAD.X R25, R20, 0x1, R11, P1 ;  /* 0x0000000114197824 */ /* 0x000fe200008e060b */
[----:B-1----:R-:W-:-:S04]  /*112e80*/  IADD3 R18, P1, PT, R17, R10, RZ ;  /* 0x0000000a11127210 */ /* 0x002fc80007f3e0ff */
[----:B------:R-:W-:Y:S01]  /*112e90*/  STL.64 [R1+0x2040], R24 ;  /* 0x0020401801007387 */ /* 0x000fe20000100a00 */
[----:B--2---:R-:W-:Y:S01]  /*112ea0*/  F2FP.SATFINITE.E4M3.F32.PACK_AB_MERGE_C R21, R22, R19, RZ ;  /* 0x000000131615723e */ /* 0x004fe200048070ff */
[----:B------:R-:W-:-:S04]  /*112eb0*/  IMAD.X R19, R20, 0x1, R12, P1 ;  /* 0x0000000114137824 */ /* 0x000fc800008e060c */
[----:B------:R-:W-:Y:S04]  /*112ec0*/  STL [R1+0x5464], R21 ;  /* 0x0054641501007387 */ /* 0x000fe80000100800 */
[----:B------:R-:W2:Y:S04]  /*112ed0*/  LDL.LU R60, [R1+0x2340] ;  /* 0x00234000013c7983 */ /* 0x000ea80000300800 */
[----:B------:R-:W2:Y:S04]  /*112ee0*/  LDL.LU R55, [R1+0x2344] ;  /* 0x0023440001377983 */ /* 0x000ea80000300800 */
[----:B------:R-:W3:Y:S04]  /*112ef0*/  LDL.LU R37, [R1+0x2348] ;  /* 0x0023480001257983 */ /* 0x000ee80000300800 */
[----:B------:R1:W-:Y:S04]  /*112f00*/  STL.64 [R1+0x2028], R18 ;  /* 0x0020281201007387 */ /* 0x0003e80000100a00 */
[----:B------:R-:W3:Y:S04]  /*112f10*/  LDL.LU R31, [R1+0x234c] ;  /* 0x00234c00011f7983 */ /* 0x000ee80000300800 */
        /* <DEDUP_REMOVED lines=28> */
[----:B0-----:R-:W-:Y:S01]  /*1130e0*/  VIADD R17, R17, UR6 ;  /* 0x0000000611117c36 */ /* 0x001fe20008000000 */
[----:B------:R-:W0:Y:S04]  /*1130f0*/  LDCU UR6, c[0x0][0x3b8] ;  /* 0x00007700ff0677ac */ /* 0x000e280008000800 */
[----:B------:R-:W-:-:S02]  /*113100*/  IADD3 R42, P1, PT, R17, R3, RZ ;  /* 0x00000003112a7210 */ /* 0x000fc40007f3e0ff */
[----:B--2---:R-:W-:-:S05]  /*113110*/  F2FP.SATFINITE.E4M3.F32.PACK_AB_MERGE_C R56, R55, R60, RZ ;  /* 0x0000003c3738723e */ /* 0x004fca00048070ff */
[----:B------:R-:W-:Y:S01]  /*113120*/  STL [R1+0x5ba8], R56 ;  /* 0x005ba83801007387 */ /* 0x000fe20000100800 */
[----:B---3--:R-:W-:Y:S02]  /*113130*/  F2FP.SATFINITE.E4M3.F32.PACK_AB_MERGE_C R31, R31, R37, RZ ;  /* 0x000000251f1f723e */ /* 0x008fe400048070ff */
[----:B----4-:R-:W-:Y:S02]  /*113140*/  F2FP.SATFINITE.E4M3.F32.PACK_AB_MERGE_C R21, R19, R38, RZ ;  /* 0x000000261315723e */ /* 0x010fe400048070ff */
[----:B------:R-:W-:Y:S01]  /*113150*/  SHF.R.S32.HI R19, RZ, 0x1f, R17 ;  /* 0x0000001fff137819 */ /* 0x000fe20000011411 */
[----:B------:R-:W-:Y:S04]  /*113160*/  STL [R1+0x5468], R31 ;  /* 0x0054681f01007387 */ /* 0x000fe80000100800 */
[----:B------:R-:W-:Y:S01]  /*113170*/  IMAD.X R43, R19, 0x1, R4, P1 ;  /* 0x00000001132b7824 */ /* 0x000fe200008e0604 */
[----:B------:R1:W-:Y:S04]  /*113180*/  STL [R1+0x24a4], R21 ;  /* 0x0024a41501007387 */ /* 0x0003e80000100800 */
[----:B------:R2:W-:Y:S01]  /*113190*/  STL.64 [R1+0x2020], R42 ;  /* 0x0020202a01007387 */ /* 0x0005e20000100a00 */
[----:B------:R-:W-:-:S02]  /*1131a0*/  F2FP.SATFINITE.E4M3.F32.PACK_AB_MERGE_C R18, R27, R18, RZ ;  /* 0x000000121b12723e */ /* 0x000fc400048070ff */
[----:B-1----:R-:W-:Y:S02]  /*1131b0*/  F2FP.SATFINITE.E4M3.F32.PACK_AB_MERGE_C R21, R53, R47, RZ ;  /* 0x0000002f3515723e */ /* 0x002fe400048070ff */
[----:B--2---:R-:W-:-:S03]  /*1131c0*/  IADD3 R42, P1, PT, R17, R0, RZ ;  /* 0x00000000112a7210 */ /* 0x004fc60007f3e0ff */
[----:B------:R1:W-:Y:S02]  /*1131d0*/  STL [R1+0x5470], R21 ;  /* 0x0054701501007387 */ /* 0x0003e40000100800 */
[----:B------:R-:W-:Y:S02]  /*1131e0*/  IMAD.X R43, R19, 0x1, R2, P1 ;  /* 0x00000001132b7824 */ /* 0x000fe400008e0602 */
[----:B------:R2:W-:Y:S01]  /*1131f0*/  STL [R1+0x2484], R18 ;  /* 0x0024841201007387 */ /* 0x0005e20000100800 */
[----:B------:R-:W-:Y:S02]  /*113200*/  IADD3 R32, P1, PT, R17, R13, RZ ;  /* 0x0000000d11207210 */ /* 0x000fe40007f3e0ff */
[----:B-1----:R-:W-:Y:S01]  /*113210*/  F2FP.SATFINITE.E4M3.F32.PACK_AB_MERGE_C R21, R33, R58, RZ ;  /* 0x0000003a2115723e */ /* 0x002fe200048070ff */
[----:B------:R-:W-:Y:S01]  /*113220*/  STL.64 [R1+0x2008], R42 ;  /* 0x0020082a01007387 */ /* 0x000fe20000100a00 */
[----:B--2---:R-:W-:-:S03]  /*113230*/  F2FP.SATFINITE.E4M3.F32.PACK_AB_MERGE_C R18, R35, R39, RZ ;  /* 0x000000272312723e */ /* 0x004fc600048070ff */
[----:B------:R-:W-:Y:S01]  /*113240*/  STL [R1+0x5478], R21 ;  /* 0x0054781501007387 */ /* 0x000fe20000100800 */
[----:B------:R-:W-:-:S03]  /*113250*/  IMAD.X R33, R19, 0x1, R15, P1 ;  /* 0x0000000113217824 */ /* 0x000fc600008e060f */
[----:B------:R1:W-:Y:S01]  /*113260*/  STL [R1+0x245c], R18 ;  /* 0x00245c1201007387 */ /* 0x0003e20000100800 */
[----:B------:R-:W-:Y:S02]  /*113270*/  F2FP.SATFINITE.E4M3.F32.PACK_AB_MERGE_C R27, R41, R34, RZ ;  /* 0x00000022291b723e */ /* 0x000fe400048070ff */
[----:B-1----:R-:W-:Y:S02]  /*113280*/  F2FP.SATFINITE.E4M3.F32.PACK_AB_MERGE_C R18, R20, R30, RZ ;  /* 0x0000001e1412723e */ /* 0x002fe400048070ff */
[----:B------:R-:W-:Y:S01]  /*113290*/  IADD3 R20, P1, PT, R17, R5, RZ ;  /* 0x0000000511147210 */ /* 0x000fe20007f3e0ff */
[----:B------:R-:W-:Y:S04]  /*1132a0*/  STL.64 [R1+0x2000], R32 ;  /* 0x0020002001007387 */ /* 0x000fe80000100a00 */
[----:B------:R-:W-:Y:S01]  /*1132b0*/  IMAD.X R21, R19, 0x1, R6, P1 ;  /* 0x0000000113157824 */ /* 0x000fe200008e0606 */
[----:B------:R-:W-:Y:S04]  /*1132c0*/  STL [R1+0x5480], R27 ;  /* 0x0054801b01007387 */ /* 0x000fe80000100800 */
[----:B------:R1:W-:Y:S04]  /*1132d0*/  STL [R1+0x2434], R18 ;  /* 0x0024341201007387 */ /* 0x0003e80000100800 */
[----:B------:R2:W-:Y:S01]  /*1132e0*/  STL.64 [R1+0x1fe8], R20 ;  /* 0x001fe81401007387 */ /* 0x0005e20000100a00 */
[----:B------:R-:W-:-:S02]  /*1132f0*/  F2FP.SATFINITE.E4M3.F32.PACK_AB_MERGE_C R23, R24, R23, RZ ;  /* 0x000000171817723e */ /* 0x000fc400048070ff */
[----:B-1----:R-:W-:Y:S02]  /*113300*/  F2FP.SATFINITE.E4M3.F32.PACK_AB_MERGE_C R18, R26, R25, RZ ;  /* 0x000000191a12723e */ /* 0x002fe400048070ff */
[----:B--2---:R-:W-:Y:S01]  /*113310*/  IADD3 R20, P1, PT, R17, R14, RZ ;  /* 0x0000000e11147210 */ /* 0x004fe20007f3e0ff */
[----:B------:R1:W-:Y:S04]  /*113320*/  STL [R1+0x5488], R23 ;  /* 0x0054881701007387 */ /* 0x0003e80000100800 */
[----:B------:R-:W-:Y:S01]  /*113330*/  IMAD.X R21, R19, 0x1, R16, P1 ;  /* 0x0000000113157824 */ /* 0x000fe200008e0610 */
[----:B------:R2:W-:Y:S04]  /*113340*/  STL [R1+0x2418], R18 ;  /* 0x0024181201007387 */ /* 0x0005e80000100800 */
[----:B------:R3:W-:Y:S01]  /*113350*/  STL.64 [R1+0x1fe0], R20 ;  /* 0x001fe01401007387 */ /* 0x0007e20000100a00 */
[----:B-1----:R-:W-:-:S02]  /*113360*/  F2FP.SATFINITE.E4M3.F32.PACK_AB_MERGE_C R23, R29, R28, RZ ;  /* 0x0000001c1d17723e */ /* 0x002fc400048070ff */
[----:B--2---:R-:W-:Y:S02]  /*113370*/  F2FP.SATFINITE.E4M3.F32.PACK_AB_MERGE_C R18, R45, R36, RZ ;  /* 0x000000242d12723e */ /* 0x004fe400048070ff */
[----:B---3--:R-:W-:Y:S01]  /*113380*/  IADD3 R20, P1, PT, R17, R7, RZ ;  /* 0x0000000711147210 */ /* 0x008fe20007f3e0ff */
[----:B------:R1:W-:Y:S04]  /*113390*/  STL [R1+0x5490], R23 ;  /* 0x0054901701007387 */ /* 0x0003e80000100800 */
[----:B------:R-:W-:Y:S01]  /*1133a0*/  IMAD.X R21, R19, 0x1, R8, P1 ;  /* 0x0000000113157824 */ /* 0x000fe200008e0608 */
[----:B------:R2:W-:Y:S04]  /*1133b0*/  STL [R1+0x23fc], R18 ;  /* 0x0023fc1201007387 */ /* 0x0005e80000100800 */
[----:B------:R3:W-:Y:S01]  /*1133c0*/  STL.64 [R1+0x1fb8], R20 ;  /* 0x001fb81401007387 */ /* 0x0007e20000100a00 */
[----:B-1----:R-:W-:-:S02]  /*1133d0*/  F2FP.SATFINITE.E4M3.F32.PACK_AB_MERGE_C R23, R50, R49, RZ ;  /* 0x000000313217723e */ /* 0x002fc400048070ff */
[----:B--2---:R-:W-:-:S03]  /*1133e0*/  F2FP.SATFINITE.E4M3.F32.PACK_AB_MERGE_C R18, R52, R51, RZ ;  /* 0x000000333412723e */ /* 0x004fc600048070ff */
[----:B------:R-:W-:Y:S01]  /*1133f0*/  STL [R1+0x5498], R23 ;  /* 0x0054981701007387 */ /* 0x000fe20000100800 */
[----:B---3--:R-:W-:-:S03]  /*113400*/  IADD3 R20, P1, PT, R17, R9, RZ ;  /* 0x0000000911147210 */ /* 0x008fc60007f3e0ff */
[----:B------:R1:W-:Y:S02]  /*113410*/  STL [R1+0x54a0], R18 ;  /* 0x0054a01201007387 */ /* 0x0003e40000100800 */
[----:B------:R-:W-:Y:S02]  /*113420*/  IMAD.X R21, R19, 0x1, R11, P1 ;  /* 0x0000000113157824 */ /* 0x000fe400008e060b */
[----:B------:R-:W2:Y:S04]  /*113430*/  LDL.LU R37, [R1+0x2270] ;  /* 0x0022700001257983 */ /* 0x000ea80000300800 */
[----:B------:R-:W2:Y:S01]  /*113440*/  LDL.LU R31, [R1+0x2274] ;  /* 0x00227400011f7983 */ /* 0x000ea20000300800 */
[----:B-1----:R-:W-:-:S03]  /*113450*/  F2FP.SATFINITE.E4M3.F32.PACK_AB_MERGE_C R18, R22, R57, RZ ;  /* 0x000000391612723e */ /* 0x002fc600048070ff */
[----:B------:R-:W-:Y:S04]  /*113460*/  STL.64 [R1+0x1fb0], R20 ;  /* 0x001fb01401007387 */ /* 0x000fe80000100a00 */
[----:B------:R1:W-:Y:S04]  /*113470*/  STL [R1+0x549c], R18 ;  /* 0x00549c1201007387 */ /* 0x0003e80000100800 */
[----:B------:R-:W3:Y:S04]  /*113480*/  LDL.LU R38, [R1+0x2278] ;  /* 0x0022780001267983 */ /* 0x000ee80000300800 */
[----:B-1----:R-:W3:Y:S01]  /*113490*/  LDL.LU R18, [R1+0x227c] ;  /* 0x00227c0001127983 */ /* 0x002ee20000300800 */
        /* <DEDUP_REMOVED lines=33> */
[----:B------:R4:W-:Y:S01]  /*1136b0*/  STL [R1+0x54a8], R21 ;  /* 0x0054a81501007387 */ /* 0x0009e20000100800 */
[----:B---3--:R-:W-:-:S05]  /*1136c0*/  F2FP.SATFINITE.E4M3.F32.PACK_AB_MERGE_C R18, R18, R38, RZ ;  /* 0x000000261212723e */ /* 0x008fca00048070ff */
[----:B------:R1:W-:Y:S01]  /*1136d0*/  STL [R1+0x54a4], R18 ;  /* 0x0054a41201007387 */ /* 0x0003e20000100800 */
[----:B----4-:R-:W-:Y:S02]  /*1136e0*/  F2FP.SATFINITE.E4M3.F32.PACK_AB_MERGE_C R21, R49, R45, RZ ;  /* 0x0000002d3115723e */ /* 0x010fe400048070ff */
[----:B-1----:R-:W-:-:S03]  /*1136f0*/  SHF.R.S32.HI R18, RZ, 0x1f, R17 ;  /* 0x0000001fff127819 */ /* 0x002fc60000011411 */
[----:B------:R1:W-:Y:S02]  /*113700*/  STL [R1+0x54b0], R21 ;  /* 0x0054b01501007387 */ /* 0x0003e40000100800 */
[----:B------:R-:W-:Y:S02]  /*113710*/  IMAD.X R43, R18, 0x1, R4, P1 ;  /* 0x00000001122b7824 */ /* 0x000fe400008e0604 */
[----:B------:R-:W2:Y:S04]  /*113720*/  LDL.LU R45, [R1+0x2198] ;  /* 0x00219800012d7983 */ /* 0x000ea80000300800 */
[----:B------:R-:W2:Y:S04]  /*113730*/  LDL.LU R49, [R1+0x219c] ;  /* 0x00219c0001317983 */ /* 0x000ea80000300800 */
[----:B------:R3:W-:Y:S01]  /*113740*/  STL.64 [R1+0x1fa0], R42 ;  /* 0x001fa02a01007387 */ /* 0x0007e20000100a00 */
[----:B------:R-:W-:-:S02]  /*113750*/  F2FP.SATFINITE.E4M3.F32.PACK_AB_MERGE_C R31, R53, R47, RZ ;  /* 0x0000002f351f723e */ /* 0x000fc400048070ff */
[----:B-1----:R-:W-:Y:S02]  /*113760*/  F2FP.SATFINITE.E4M3.F32.PACK_AB_MERGE_C R21, R58, R27, RZ ;  /* 0x0000001b3a15723e */ /* 0x002fe400048070ff */
[C---:B---3--:R-:W-:Y:S01]  /*113770*/  IADD3 R42, P1, PT, R17.reuse, R0, RZ ;  /* 0x00000000112a7210 */ /* 0x048fe20007f3e0ff */
[----:B------:R-:W-:Y:S04]  /*113780*/  STL [R1+0x54ac], R31 ;  /* 0x0054ac1f01007387 */ /* 0x000fe80000100800 */
[----:B------:R-:W-:Y:S01]  /*113790*/  IMAD.X R43, R18, 0x1, R2, P1 ;  /* 0x00000001122b7824 */ /* 0x000fe200008e0602 */
[----:B------:R-:W-:Y:S01]  /*1137a0*/  IADD3 R32, P1, PT, R17, R13, RZ ;  /* 0x0000000d11207210 */ /* 0x000fe20007f3e0ff */
[----:B------:R1:W-:Y:S01]  /*1137b0*/  STL [R1+0x54b8], R21 ;  /* 0x0054b81501007387 */ /* 0x0003e20000100800 */
[----:B------:R-:W-:-:S03]  /*1137c0*/  F2FP.SATFINITE.E4M3.F32.PACK_AB_MERGE_C R27, R39, R33, RZ ;  /* 0x00000021271b723e */ /* 0x000fc600048070ff */
[----:B------:R-:W-:Y:S01]  /*1137d0*/  IMAD.X R33, R18, 0x1, R15, P1 ;  /* 0x0000000112217824 */ /* 0x000fe200008e060f */
[----:B------:R-:W-:Y:S01]  /*1137e0*/  STL.64 [R1+0x1f88], R42 ;  /* 0x001f882a01007387 */ /* 0x000fe20000100a00 */
[----:B-1----:R-:W-:Y:S02]  /*1137f0*/  F2FP.SATFINITE.E4M3.F32.PACK_AB_MERGE_C R21, R34, R35, RZ ;  /* 0x000000232215723e */ /* 0x002fe400048070ff */
[----:B------:R-:W-:Y:S02]  /*113800*/  F2FP.SATFINITE.E4M3.F32.PACK_AB_MERGE_C R23, R23, R20, RZ ;  /* 0x000000141717723e */ /* 0x000fe400048070ff */
[----:B------:R-:W-:Y:S01]  /*113810*/  IADD3 R20, P1, PT, R17, R5, RZ ;  /* 0x0000000511147210 */ /* 0x000fe20007f3e0ff */
[----:B------:R1:W-:Y:S04]  /*113820*/  STL [R1+0x54b4], R27 ;  /* 0x0054b41b01007387 */ /* 0x0003e80000100800 */
[----:B------:R3:W-:Y:S01]  /*113830*/  STL [R1+0x54c8], R21 ;  /* 0x0054c81501007387 */ /* 0x0007e20000100800 */
[----:B-1----:R-:W-:-:S03]  /*113840*/  F2FP.SATFINITE.E4M3.F32.PACK_AB_MERGE_C R27, R30, R41, RZ ;  /* 0x000000291e1b723e */ /* 0x002fc600048070ff */
[----:B------:R-:W-:Y:S01]  /*113850*/  STL.64 [R1+0x1f80], R32 ;  /* 0x001f802001007387 */ /* 0x000fe20000100a00 */
[----:B---3--:R-:W-:-:S03]  /*113860*/  IMAD.X R21, R18, 0x1, R6, P1 ;  /* 0x0000000112157824 */ /* 0x008fc600008e0606 */
[----:B------:R-:W-:Y:S04]  /*113870*/  STL [R1+0x54c4], R27 ;  /* 0x0054c41b01007387 */ /* 0x000fe80000100800 */
[----:B------:R1:W-:Y:S04]  /*113880*/  STL [R1+0x54d8], R23 ;  /* 0x0054d81701007387 */ /* 0x0003e80000100800 */
[----:B------:R3:W-:Y:S01]  /*113890*/  STL.64 [R1+0x1f68], R20 ;  /* 0x001f681401007387 */ /* 0x0007e20000100a00 */
[----:B------:R-:W-:Y:S02]  /*1138a0*/  F2FP.SATFINITE.E4M3.F32.PACK_AB_MERGE_C R24, R25, R24, RZ ;  /* 0x000000181918723e */ /* 0x000fe400048070ff */
[----:B-1----:R-:W-:-:S02]  /*1138b0*/  F2FP.SATFINITE.E4M3.F32.PACK_AB_MERGE_C R23, R28, R26, RZ ;  /* 0x0000001a1c17723e */ /* 0x002fc400048070ff */
        /* <DEDUP_REMOVED lines=11> */
[----:B------:R1:W-:Y:S01]  /*113970*/  STL.64 [R1+0x1f48], R20 ;  /* 0x001f481401007387 */ /* 0x0003e20000100a00 */
[----:B------:R-:W-:-:S03]  /*113980*/  F2FP.SATFINITE.E4M3.F32.PACK_AB_MERGE_C R19, R22, R19, RZ ;  /* 0x000000131613723e */ /* 0x000fc600048070ff */
[----:B------:R-:W3:Y:S01]  /*113990*/  LDL.LU R50, [R1+0x2170] ;  /* 0x0021700001327983 */ /* 0x000ee20000300800 */
[----:B-1----:R-:W-:-:S05]  /*1139a0*/  F2FP.SATFINITE.E4M3.F32.PACK_AB_MERGE_C R20, R57, R52, RZ ;  /* 0x000000343914723e */ /* 0x002fca00048070ff */
[----:B------:R-:W-:Y:S04]  /*1139b0*/  STL [R1+0x54f4], R20 ;  /* 0x0054f41401007387 */ /* 0x000fe80000100800 */
[----:B------:R-:W3:Y:S04]  /*1139c0*/  LDL.LU R51, [R1+0x2174] ;  /* 0x0021740001337983 */ /* 0x000ee80000300800 */
[----:B------:R1:W-:Y:S04]  /*1139d0*/  STL [R1+0x235c], R19 ;  /* 0x00235c1301007387 */ /* 0x0003e80000100800 */
[----:B------:R-:W4:Y:S04]  /*1139e0*/  LDL.LU R52, [R1+0x2178] ;  /* 0x0021780001347983 */ /* 0x000f280000300800 */
[----:B------:R-:W4:Y:S04]  /*1139f0*/  LDL.LU R57, [R1+0x217c] ;  /* 0x00217c0001397983 */ /* 0x000f280000300800 */
[----:B-1----:R-:W4:Y:S04]  /*113a00*/  LDL.LU R19, [R1+0x2150] ;  /* 0x0021500001137983 */ /* 0x002f280000300800 */
[----:B------:R-:W4:Y:S01]  /*113a10*/  LDL.LU R22, [R1+0x2154] ;  /* 0x0021540001167983 */ /* 0x000f220000300800 */
[----:B------:R-:W-:-:S05]  /*113a20*/  IADD3 R20, P1, PT, R17, R9, RZ ;  /* 0x0000000911147210 */ /* 0x000fca0007f3e0ff */
[----:B------:R-:W-:-:S05]  /*113a30*/  IMAD.X R21, R18, 0x1, R11, P1 ;  /* 0x0000000112157824 */ /* 0x000fca00008e060b */
[----:B------:R1:W-:Y:S02]  /*113a40*/  STL.64 [R1+0x1f40], R20 ;  /* 0x001f401401007387 */ /* 0x0003e40000100a00 */
[----:B-1----:R-:W-:-:S05]  /*113a50*/  IADD3 R20, P1, PT, R17, R10, RZ ;  /* 0x0000000a11147210 */ /* 0x002fca0007f3e0ff */
[----:B------:R-:W-:Y:S01]  /*113a60*/  IMAD.X R21, R18, 0x1, R12, P1 ;  /* 0x0000000112157824 */ /* 0x000fe200008e060c */
[----:B--2---:R-:W-:-:S05]  /*113a70*/  F2FP.SATFINITE.E4M3.F32.PACK_AB_MERGE_C R23, R49, R45, RZ ;  /* 0x0000002d3117723e */ /* 0x004fca00048070ff */
[----:B------:R1:W-:Y:S04]  /*113a80*/  STL [R1+0x2370], R23 ;  /* 0x0023701701007387 */ /* 0x0003e80000100800 */
        /* <DEDUP_REMOVED lines=21> */
[----:B---3--:R-:W-:-:S03]  /*113be0*/  F2FP.SATFINITE.E4M3.F32.PACK_AB_MERGE_C R20, R51, R50, RZ ;  /* 0x000000323314723e */ /* 0x008fc600048070ff */
[----:B------:R-:W3:Y:S04]  /*113bf0*/  LDL.LU R50, [R1+0x20b8] ;  /* 0x0020b80001327983 */ /* 0x000ee80000300800 */
[----:B------:R-:W3:Y:S04]  /*113c00*/  LDL.LU R51, [R1+0x20bc] ;  /* 0x0020bc0001337983 */ /* 0x000ee80000300800 */
[----:B------:R4:W-:Y:S02]  /*113c10*/  STL [R1+0x22d4], R20 ;  /* 0x0022d41401007387 */ /* 0x0009e40000100800 */
[----:B----4-:R-:W-:-:S02]  /*113c20*/  F2FP.SATFINITE.E4M3.F32.PACK_AB_MERGE_C R20, R57, R52, RZ ;  /* 0x000000343914723e */ /* 0x010fc400048070ff */
[----:B------:R-:W-:-:S03]  /*113c30*/  F2FP.SATFINITE.E4M3.F32.PACK_AB_MERGE_C R19, R22, R19, RZ ;  /* 0x000000131613723e */ /* 0x000fc600048070ff */
[----:B------:R-:W-:Y:S04]  /*113c40*/  STL [R1+0x22f8], R20 ;  /* 0x0022f81401007387 */ /* 0x000fe80000100800 */
[----:B------:R-:W4:Y:S04]  /*113c50*/  LDL.LU R52, [R1+0x2090] ;  /* 0x0020900001347983 */ /* 0x000f280000300800 */
[----:B------:R-:W4:Y:S04]  /*113c60*/  LDL.LU R57, [R1+0x2094] ;  /* 0x0020940001397983 */ /* 0x000f280000300800 */
[----:B------:R1:W-:Y:S04]  /*113c70*/  STL [R1+0x2250], R19 ;  /* 0x0022501301007387 */ /* 0x0003e80000100800 */
[----:B-1----:R-:W4:Y:S04]  /*113c80*/  LDL.LU R19, [R1+0x2098] ;  /* 0x0020980001137983 */ /* 0x002f280000300800 */
[----:B------:R-:W4:Y:S01]  /*113c90*/  LDL.LU R22, [R1+0x209c] ;  /* 0x00209c0001167983 */ /* 0x000f220000300800 */
[----:B0-----:R-:W-:Y:S01]  /*113ca0*/  VIADD R17, R17, UR6 ;  /* 0x0000000611117c36 */ /* 0x001fe20008000000 */
[----:B------:R-:W0:Y:S04]  /*113cb0*/  LDCU UR6, c[0x0][0x3b8] ;  /* 0x00007700ff0677ac */ /* 0x000e280008000800 */
[----:B------:R-:W-:-:S02]  /*113cc0*/  SHF.R.S32.HI R20, RZ, 0x1f, R17 ;  /* 0x0000001fff147819 */ /* 0x000fc40000011411 */
[----:B------:R-:W-:-:S05]  /*113cd0*/  IADD3 R42, P1, PT, R17, R3, RZ ;  /* 0x00000003112a7210 */ /* 0x000fca0007f3e0ff */
[----:B------:R-:W-:-:S05]  /*113ce0*/  IMAD.X R43, R20, 0x1, R4, P1 ;  /* 0x00000001142b7824 */ /* 0x000fca00008e0604 */
[----:B------:R1:W-:Y:S02]  /*113cf0*/  STL.64 [R1+0x1f30], R42 ;  /* 0x001f302a01007387 */ /* 0x0003e40000100a00 */
[----:B-1----:R-:W-:-:S05]  /*113d00*/  IADD3 R42, P1, PT, R17, R0, RZ ;  /* 0x00000000112a7210 */ /* 0x002fca0007f3e0ff */
[----:B------:R-:W-:Y:S01]  /*113d10*/  IMAD.X R43, R20, 0x1, R2, P1 ;  /* 0x00000001142b7824 */ /* 0x000fe200008e0602 */
[----:B------:R-:W-:Y:S02]  /*113d20*/  IADD3 R32, P1, PT, R17, R13, RZ ;  /* 0x0000000d11207210 */ /* 0x000fe40007f3e0ff */
[----:B--2---:R-:W-:-:S05]  /*113d30*/  F2FP.SATFINITE.E4M3.F32.PACK_AB_MERGE_C R21, R53, R47, RZ ;  /* 0x0000002f3515723e */ /* 0x004fca00048070ff */
[----:B------:R1:W-:Y:S01]  /*113d40*/  STL [R1+0x2258], R21 ;  /* 0x0022581501007387 */ /* 0x0003e20000100800 */
[----:B------:R-:W-:-:S05]  /*113d50*/  F2FP.SATFINITE.E4M3.F32.PACK_AB_MERGE_C R18, R27, R18, RZ ;  /* 0x000000121b12723e */ /* 0x000fca00048070ff */
[----:B------:R2:W-:Y:S01]  /*113d60*/  STL [R1+0x21d4], R18 ;  /* 0x0021d41201007387 */ /* 0x0005e20000100800 */
[----:B-1----:R-:W-:-:S03]  /*113d70*/  F2FP.SATFINITE.E4M3.F32.PACK_AB_MERGE_C R21, R33, R58, RZ ;  /* 0x0000003a2115723e */ /* 0x002fc600048070ff */
[----:B------:R-:W-:Y:S01]  /*113d80*/  STL.64 [R1+0x1f18], R42 ;  /* 0x001f182a01007387 */ /* 0x000fe20000100a00 */
[----:B------:R-:W-:Y:S01]  /*113d90*/  IMAD.X R33, R20, 0x1, R15, P1 ;  /* 0x0000000114217824 */ /* 0x000fe200008e060f */
[----:B--2---:R-:W-:Y:S02]  /*113da0*/  F2FP.SATFINITE.E4M3.F32.PACK_AB_MERGE_C R18, R35, R39, RZ ;  /* 0x000000272312723e */ /* 0x004fe400048070ff */
[----:B------:R1:W-:Y:S04]  /*113db0*/  STL [R1+0x21d8], R21 ;  /* 0x0021d81501007387 */ /* 0x0003e80000100800 */
[----:B------:R2:W-:Y:S01]  /*113dc0*/  STL [R1+0x2174], R18 ;  /* 0x0021741201007387 */ /* 0x0005e20000100800 */
[----:B-1----:R-:W-:-:S03]  /*113dd0*/  F2FP.SATFINITE.E4M3.F32.PACK_AB_MERGE_C R21, R41, R34, RZ ;  /* 0x000000222915723e */ /* 0x002fc600048070ff */
[----:B------:R-:W-:Y:S01]  /*113de0*/  STL.64 [R1+0x1f10], R32 ;  /* 0x001f102001007387 */ /* 0x000fe20000100a00 */
[----:B--2---:R-:W-:Y:S02]  /*113df0*/  F2FP.SATFINITE.E4M3.F32.PACK_AB_MERGE_C R18, R23, R30, RZ ;  /* 0x0000001e1712723e */ /* 0x004fe400048070ff */
[----:B------:R-:W-:Y:S01]  /*113e00*/  IADD3 R30, P1, PT, R17, R5, RZ ;  /* 0x00000005111e7210 */ /* 0x000fe20007f3e0ff */
[----:B------:R1:W-:Y:S04]  /*113e10*/  STL [R1+0x2194], R21 ;  /* 0x0021941501007387 */ /* 0x0003e80000100800 */
[----:B------:R-:W-:Y:S01]  /*113e20*/  IMAD.X R31, R20, 0x1, R6, P1 ;  /* 0x00000001141f7824 */ /* 0x000fe200008e0606 */
[----:B------:R2:W-:Y:S01]  /*113e30*/  STL [R1+0x2118], R18 ;  /* 0x0021181201007387 */ /* 0x0005e20000100800 */
[----:B-1----:R-:W-:-:S02]  /*113e40*/  F2FP.SATFINITE.E4M3.F32.PACK_AB_MERGE_C R21, R25, R24, RZ ;  /* 0x000000181915723e */ /* 0x002fc400048070ff */
[----:B------:R-:W-:Y:S02]  /*113e50*/  IADD3 R24, P1, PT, R17, R14, RZ ;  /* 0x0000000e11187210 */ /* 0x000fe40007f3e0ff */
[----:B--2---:R-:W-:-:S03]  /*113e60*/  F2FP.SATFINITE.E4M3.F32.PACK_AB_MERGE_C R18, R28, R26, RZ ;  /* 0x0000001a1c12723e */ /* 0x004fc600048070ff */
[----:B------:R-:W-:Y:S01]  /*113e70*/  IMAD.X R25, R20, 0x1, R16, P1 ;  /* 0x0000000114197824 */ /* 0x000fe200008e0610 */
[----:B------:R-:W-:Y:S04]  /*113e80*/  STL.64 [R1+0x1ef8], R30 ;  /* 0x001ef81e01007387 */ /* 0x000fe80000100a00 */
[----:B------:R1:W-:Y:S04]  /*113e90*/  STL [R1+0x20f4], R21 ;  /* 0x0020f41501007387 */ /* 0x0003e80000100800 */
[----:B------:R2:W-:Y:S04]  /*113ea0*/  STL [R1+0x20d0], R18 ;  /* 0x0020d01201007387 */ /* 0x0005e80000100800 */
[----:B------:R0:W-:Y:S01]  /*113eb0*/  STL.64 [R1+0x1ef0], R24 ;  /* 0x001ef01801007387 */ /* 0x0001e20000100a00 */
[----:B-1----:R-:W-:-:S02]  /*113ec0*/  F2FP.SATFINITE.E4M3.F32.PACK_AB_MERGE_C R21, R36, R29, RZ ;  /* 0x0000001d2415723e */ /* 0x002fc400048070ff */
[----:B--2---:R-:W-:-:S03]  /*113ed0*/  F2FP.SATFINITE.E4M3.F32.PACK_AB_MERGE_C R18, R49, R45, RZ ;  /* 0x0000002d3112723e */ /* 0x004fc600048070ff */
[----:B------:R-:W-:Y:S01]  /*113ee0*/  STL [R1+0x20d4], R21 ;  /* 0x0020d41501007387 */ /* 0x000fe20000100800 */
[----:B0-----:R-:W-:-:S03]  /*113ef0*/  IADD3 R24, P1, PT, R17, R7, RZ ;  /* 0x0000000711187210 */ /* 0x001fc60007f3e0ff */
[----:B------:R3:W-:Y:S02]  /*113f00*/  STL [R1+0x20b0], R18 ;  /* 0x0020b01201007387 */ /* 0x0007e40000100800 */
[----:B------:R-:W-:Y:S02]  /*113f10*/  IMAD.X R25, R20, 0x1, R8, P1 ;  /* 0x0000000114197824 */ /* 0x000fe400008e0608 */
[----:B------:R-:W2:Y:S04]  /*113f20*/  LDL.LU R26, [R1+0x2070] ;  /* 0x00207000011a7983 */ /* 0x000ea80000300800 */
[----:B------:R-:W2:Y:S04]  /*113f30*/  LDL.LU R28, [R1+0x2074] ;  /* 0x00207400011c7983 */ /* 0x000ea80000300800 */
[----:B------:R0:W-:Y:S01]  /*113f40*/  STL.64 [R1+0x1ed8], R24 ;  /* 0x001ed81801007387 */ /* 0x0001e20000100a00 */
[----:B---3--:R-:W-:-:S05]  /*113f50*/  F2FP.SATFINITE.E4M3.F32.PACK_AB_MERGE_C R18, R51, R50, RZ ;  /* 0x000000323312723e */ /* 0x008fca00048070ff */
[----:B------:R4:W-:Y:S04]  /*113f60*/  STL [R1+0x20b4], R18 ;  /* 0x0020b41201007387 */ /* 0x0009e80000100800 */
[----:B------:R-:W3:Y:S04]  /*113f70*/  LDL.LU R29, [R1+0x2078] ;  /* 0x00207800011d7983 */ /* 0x000ee80000300800 */
[----:B------:R-:W3:Y:S04]  /*113f80*/  LDL.LU R36, [R1+0x207c] ;  /* 0x00207c0001247983 */ /* 0x000ee80000300800 */
[----:B------:R-:W3:Y:S01]  /*113f90*/  LDL.LU R45, [R1+0x2050] ;  /* 0x00205000012d7983 */ /* 0x000ee20000300800 */
[----:B0-----:R-:W-:-:S03]  /*113fa0*/  IADD3 R24, P1, PT, R17, R9, RZ ;  /* 0x0000000911187210 */ /* 0x001fc60007f3e0ff */
[----:B------:R-:W3:Y:S01]  /*113fb0*/  LDL.LU R49, [R1+0x2054] ;  /* 0x0020540001317983 */ /* 0x000ee20000300800 */
[----:B----4-:R-:W-:Y:S01]  /*113fc0*/  F2FP.SATFINITE.E4M3.F32.PACK_AB_MERGE_C R18, R57, R52, RZ ;  /* 0x000000343912723e */ /* 0x010fe200048070ff */
[----:B------:R-:W-:-:S04]  /*113fd0*/  IMAD.X R25, R20, 0x1, R11, P1 ;  /* 0x0000000114197824 */ /* 0x000fc800008e060b */
[----:B------:R0:W-:Y:S04]  /*113fe0*/  STL [R1+0x2090], R18 ;  /* 0x0020901201007387 */ /* 0x0001e80000100800 */
[----:B------:R1:W-:Y:S01]  /*113ff0*/  STL.64 [R1+0x1ed0], R24 ;  /* 0x001ed01801007387 */ /* 0x0003e20000100a00 */
[----:B0-----:R-:W-:Y:S02]  /*114000*/  IADD3 R18, P1, PT, R17, R10, RZ ;  /* 0x0000000a11127210 */ /* 0x001fe40007f3e0ff */
[----:B------:R-:W-:-:S03]  /*114010*/  F2FP.SATFINITE.E4M3.F32.PACK_AB_MERGE_C R21, R22, R19, RZ ;  /* 0x000000131615723e */ /* 0x000fc600048070ff */
[----:B------:R-:W-:Y:S02]  /*114020*/  IMAD.X R19, R20, 0x1, R12, P1 ;  /* 0x0000000114137824 */ /* 0x000fe400008e060c */
[----:B------:R-:W-:Y:S04]  /*114030*/  STL [R1+0x2094], R21 ;  /* 0x0020941501007387 */ /* 0x000fe80000100800 */
        /* <DEDUP_REMOVED lines=19> */
[----:B0-----:R-:W4:Y:S04]  /*114170*/  LDL.LU R19, [R1+0x1fc0] ;  /* 0x001fc00001137983 */ /* 0x001f280000300800 */
        /* <DEDUP_REMOVED lines=8> */
[----:B-1----:R-:W-:-:S03]  /*114200*/  F2FP.SATFINITE.E4M3.F32.PACK_AB_MERGE_C R18, R49, R45, RZ ;  /* 0x0000002d3112723e */ /* 0x002fc600048070ff */
[----:B------:R-:W2:Y:S04]  /*114210*/  LDL.LU R26, [R1+0x1fc8] ;  /* 0x001fc800011a7983 */ /* 0x000ea80000300800 */
[----:B------:R-:W2:Y:S04]  /*114220*/  LDL.LU R28, [R1+0x1fcc] ;  /* 0x001fcc00011c7983 */ /* 0x000ea80000300800 */
[----:B------:R1:W-:Y:S04]  /*114230*/  STL [R1+0x2050], R18 ;  /* 0x0020501201007387 */ /* 0x0003e80000100800 */
[----:B------:R-:W3:Y:S04]  /*114240*/  LDL.LU R29, [R1+0x1f90] ;  /* 0x001f9000011d7983 */ /* 0x000ee80000300800 */
[----:B------:R-:W3:Y:S01]  /*114250*/  LDL.LU R36, [R1+0x1f94] ;  /* 0x001f940001247983 */ /* 0x000ee20000300800 */
[----:B-1----:R-:W-:-:S03]  /*114260*/  SHF.R.S32.HI R18, RZ, 0x1f, R17 ;  /* 0x0000001fff127819 */ /* 0x002fc60000011411 */
[----:B------:R-:W3:Y:S02]  /*114270*/  LDL.LU R45, [R1+0x1f98] ;  /* 0x001f9800012d7983 */ /* 0x000ee40000300800 */
[----:B------:R-:W-:Y:S02]  /*114280*/  IMAD.X R43, R18, 0x1, R4, P1 ;  /* 0x00000001122b7824 */ /* 0x000fe400008e0604 */
[----:B------:R-:W3:Y:S04]  /*114290*/  LDL.LU R49, [R1+0x1f9c] ;  /* 0x001f9c0001317983 */ /* 0x000ee80000300800 */
[----:B------:R1:W-:Y:S01]  /*1142a0*/  STL.64 [R1+0x1eb0], R42 ;  /* 0x001eb02a01007387 */ /* 0x0003e20000100a00 */
[----:B----4-:R-:W-:Y:S02]  /*1142b0*/  F2FP.SATFINITE.E4M3.F32.PACK_AB_MERGE_C R31, R53, R47, RZ ;  /* 0x0000002f351f723e */ /* 0x010fe400048070ff */
[----:B-1----:R-:W-:-:S03]  /*1142c0*/  IADD3 R42, P1, PT, R17, R0, RZ ;  /* 0x00000000112a7210 */ /* 0x002fc60007f3e0ff */
[----:B------:R-:W-:Y:S02]  /*1142d0*/  STL [R1+0x2054], R31 ;  /* 0x0020541f01007387 */ /* 0x000fe40000100800 */
[----:B------:R-:W-:Y:S01]  /*1142e0*/  IMAD.X R43, R18, 0x1, R2, P1 ;  /* 0x00000001122b7824 */ /* 0x000fe200008e0602 */
[----:B------:R-:W-:Y:S02]  /*1142f0*/  IADD3 R32, P1, PT, R17, R13, RZ ;  /* 0x0000000d11207210 */ /* 0x000fe40007f3e0ff */
[----:B------:R-:W-:-:S05]  /*114300*/  F2FP.SATFINITE.E4M3.F32.PACK_AB_MERGE_C R21, R58, R27, RZ ;  /* 0x0000001b3a15723e */ /* 0x000fca00048070ff */
[----:B------:R1:W-:Y:S01]  /*114310*/  STL [R1+0x2030], R21 ;  /* 0x0020301501007387 */ /* 0x0003e20000100800 */
[----:B------:R-:W-:Y:S01]  /*114320*/  F2FP.SATFINITE.E4M3.F32.PACK_AB_MERGE_C R27, R39, R33, RZ ;  /* 0x00000021271b723e */ /* 0x000fe200048070ff */
[----:B------:R-:W-:Y:S02]  /*114330*/  IMAD.X R33, R18, 0x1, R15, P1 ;  /* 0x0000000112217824 */ /* 0x000fe400008e060f */
[----:B------:R-:W-:Y:S01]  /*114340*/  STL.64 [R1+0x1d98], R42 ;  /* 0x001d982a01007387 */ /* 0x000fe20000100a00 */
[----:B-1----:R-:W-:-:S03]  /*114350*/  F2FP.SATFINITE.E4M3.F32.PACK_AB_MERGE_C R21, R34, R35, RZ ;  /* 0x000000232215723e */ /* 0x002fc600048070ff */
[----:B------:R1:W-:Y:S04]  /*114360*/  STL [R1+0x2034], R27 ;  /* 0x0020341b01007387 */ /* 0x0003e80000100800 */
[----:B------:R4:W-:Y:S01]  /*114370*/  STL [R1+0x2010], R21 ;  /* 0x0020101501007387 */ /* 0x0009e20000100800 */
[----:B-1----:R-:W-:Y:S02]  /*114380*/  F2FP.SATFINITE.E4M3.F32.PACK_AB_MERGE_C R27, R30, R41, RZ ;  /* 0x000000291e1b723e */ /* 0x002fe400048070ff */
[----:B------:R-:W-:Y:S02]  /*114390*/  F2FP.SATFINITE.E4M3.F32.PACK_AB_MERGE_C R23, R23, R20, RZ ;  /* 0x000000141717723e */ /* 0x000fe400048070ff */
[----:B------:R-:W-:Y:S01]  /*1143a0*/  IADD3 R20, P1, PT, R17, R5, RZ ;  /* 0x0000000511147210 */ /* 0x000fe20007f3e0ff */
[----:B------:R-:W-:Y:S04]  /*1143b0*/  STL.64 [R1+0x1d90], R32 ;  /* 0x001d902001007387 */ /* 0x000fe80000100a00 */
[----:B----4-:R-:W-:Y:S01]  /*1143c0*/  IMAD.X R21, R18, 0x1, R6, P1 ;  /* 0x0000000112157824 */ /* 0x010fe200008e0606 */
[----:B------:R-:W-:Y:S04]  /*1143d0*/  STL [R1+0x2014], R27 ;  /* 0x0020141b01007387 */ /* 0x000fe80000100800 */
[----:B------:R1:W-:Y:S04]  /*1143e0*/  STL [R1+0x1ff0], R23 ;  /* 0x001ff01701007387 */ /* 0x0003e80000100800 */
[----:B------:R4:W-:Y:S01]  /*1143f0*/  STL.64 [R1+0x1d58], R20 ;  /* 0x001d581401007387 */ /* 0x0009e20000100a00 */
[----:B------:R-:W-:-:S02]  /*114400*/  F2FP.SATFINITE.E4M3.F32.PACK_AB_MERGE_C R24, R25, R24, RZ ;  /* 0x000000181918723e */ /* 0x000fc400048070ff */
[----:B-1----:R-:W-:Y:S02]  /*114410*/  F2FP.SATFINITE.E4M3.F32.PACK_AB_MERGE_C R23, R51, R50, RZ ;  /* 0x000000323317723e */ /* 0x002fe400048070ff */
[----:B----4-:R-:W-:Y:S01]  /*114420*/  IADD3 R20, P1, PT, R17, R14, RZ ;  /* 0x0000000e11147210 */ /* 0x010fe20007f3e0ff */
[----:B------:R-:W-:Y:S04]  /*114430*/  STL [R1+0x1ff4], R24 ;  /* 0x001ff41801007387 */ /* 0x000fe80000100800 */
[----:B------:R-:W-:Y:S01]  /*114440*/  IMAD.X R21, R18, 0x1, R16, P1 ;  /* 0x0000000112157824 */ /* 0x000fe200008e0610 */
[----:B------:R-:W-:Y:S04]  /*114450*/  STL [R1+0x1fd0], R23 ;  /* 0x001fd01701007387 */ /* 0x000fe80000100800 */
[----:B------:R1:W-:Y:S01]  /*114460*/  STL.64 [R1+0x1d50], R20 ;  /* 0x001d501401007387 */ /* 0x0003e20000100a00 */
[----:B------:R-:W-:-:S03]  /*114470*/  F2FP.SATFINITE.E4M3.F32.PACK_AB_MERGE_C R19, R22, R19, RZ ;  /* 0x000000131613723e */ /* 0x000fc600048070ff */
[----:B------:R-:W4:Y:S01]  /*114480*/  LDL.LU R50, [R1+0x1f70] ;  /* 0x001f700001327983 */ /* 0x000f220000300800 */
[----:B-1----:R-:W-:-:S05]  /*114490*/  F2FP.SATFINITE.E4M3.F32.PACK_AB_MERGE_C R20, R57, R52, RZ ;  /* 0x000000343914723e */ /* 0x002fca00048070ff */
[----:B------:R-:W-:Y:S04]  /*1144a0*/  STL [R1+0x1fd4], R20 ;  /* 0x001fd41401007387 */ /* 0x000fe80000100800 */
[----:B------:R-:W4:Y:S04]  /*1144b0*/  LDL.LU R51, [R1+0x1f74] ;  /* 0x001f740001337983 */ /* 0x000f280000300800 */
        /* <DEDUP_REMOVED lines=11> */
[----:B------:R-:W-:Y:S01]  /*114570*/  STL [R1+0x1fc4], R24 ;  /* 0x001fc41801007387 */ /* 0x000fe20000100800 */
[----:B---3--:R-:W-:-:S05]  /*114580*/  F2FP.SATFINITE.E4M3.F32.PACK_AB_MERGE_C R23, R36, R29, RZ ;  /* 0x0000001d2417723e */ /* 0x008fca00048070ff */
[----:B------:R1:W-:Y:S04]  /*114590*/  STL [R1+0x1f90], R23 ;  /* 0x001f901701007387 */ /* 0x0003e80000100800 */
[----:B------:R2:W-:Y:S01]  /*1145a0*/  STL.64 [R1+0x1c40], R20 ;  /* 0x001c401401007387 */ /* 0x0005e20000100a00 */
[----:B-1----:R-:W-:Y:S02]  /*1145b0*/  F2FP.SATFINITE.E4M3.F32.PACK_AB_MERGE_C R23, R49, R45, RZ ;  /* 0x0000002d3117723e */ /* 0x002fe400048070ff */
[----:B--2---:R-:W-:-:S03]  /*1145c0*/  IADD3 R20, P1, PT, R17, R10, RZ ;  /* 0x0000000a11147210 */ /* 0x004fc60007f3e0ff */
[----:B------:R1:W-:Y:S02]  /*1145d0*/  STL [R1+0x1f94], R23 ;  /* 0x001f941701007387 */ /* 0x0003e40000100800 */
[----:B------:R-:W-:Y:S02]  /*1145e0*/  IMAD.X R21, R18, 0x1, R12, P1 ;  /* 0x0000000112157824 */ /* 0x000fe400008e060c */
[----:B------:R-:W2:Y:S04]  /*1145f0*/  LDL.LU R47, [R1+0x1f58] ;  /* 0x001f5800012f7983 */ /* 0x000ea80000300800 */
[----:B------:R-:W2:Y:S04]  /*114600*/  LDL.LU R53, [R1+0x1f5c] ;  /* 0x001f5c0001357983 */ /* 0x000ea80000300800 */
[----:B------:R-:W3:Y:S04]  /*114610*/  LDL.LU R18, [R1+0x1f20] ;  /* 0x001f200001127983 */ /* 0x000ee80000300800 */
[----:B------:R4:W-:Y:S04]  /*114620*/  STL.64 [R1+0x1c18], R20 ;  /* 0x001c181401007387 */ /* 0x0009e80000100a00 */
        /* <DEDUP_REMOVED lines=9> */
[----:B------:R-:W3:Y:S04]  /*1146c0*/  LDL.LU R24, [R1+0x1ee8] ;  /* 0x001ee80001187983 */ /* 0x000ee80000300800 */
[----:B------:R-:W3:Y:S04]  /*1146d0*/  LDL.LU R25, [R1+0x1eec] ;  /* 0x001eec0001197983 */ /* 0x000ee80000300800 */
[----:B------:R-:W3:Y:S04]  /*1146e0*/  LDL.LU R26, [R1+0x1ec0] ;  /* 0x001ec000011a7983 */ /* 0x000ee80000300800 */
[----:B------:R-:W3:Y:S04]  /*1146f0*/  LDL.LU R28, [R1+0x1ec4] ;  /* 0x001ec400011c7983 */ /* 0x000ee80000300800 */
[----:B------:R-:W3:Y:S04]  /*114700*/  LDL.LU R45, [R1+0x1ec8] ;  /* 0x001ec800012d7983 */ /* 0x000ee80000300800 */
[----:B------:R-:W3:Y:S01]  /*114710*/  LDL.LU R49, [R1+0x1ecc] ;  /* 0x001ecc0001317983 */ /* 0x000ee20000300800 */
[----:B----4-:R-:W-:-:S05]  /*114720*/  F2FP.SATFINITE.E4M3.F32.PACK_AB_MERGE_C R20, R51, R50, RZ ;  /* 0x000000323314723e */ /* 0x010fca00048070ff */
[----:B------:R1:W-:Y:S02]  /*114730*/  STL [R1+0x1f70], R20 ;  /* 0x001f701401007387 */ /* 0x0003e40000100800 */
[----:B-1----:R-:W-:-:S05]  /*114740*/  F2FP.SATFINITE.E4M3.F32.PACK_AB_MERGE_C R20, R57, R52, RZ ;  /* 0x000000343914723e */ /* 0x002fca00048070ff */
[----:B------:R-:W-:Y:S01]  /*114750*/  STL [R1+0x1f74], R20 ;  /* 0x001f741401007387 */ /* 0x000fe20000100800 */
[----:B------:R-:W-:-:S03]  /*114760*/  F2FP.SATFINITE.E4M3.F32.PACK_AB_MERGE_C R19, R22, R19, RZ ;  /* 0x000000131613723e */ /* 0x000fc600048070ff */
[----:B------:R-:W4:Y:S04]  /*114770*/  LDL.LU R50, [R1+0x1e90] ;  /* 0x001e900001327983 */ /* 0x000f280000300800 */
[----:B------:R-:W4:Y:S04]  /*114780*/  LDL.LU R51, [R1+0x1e94] ;  /* 0x001e940001337983 */ /* 0x000f280000300800 */
[----:B------:R1:W-:Y:S04]  /*114790*/  STL [R1+0x1f50], R19 ;  /* 0x001f501301007387 */ /* 0x0003e80000100800 */
[----:B------:R-:W4:Y:S04]  /*1147a0*/  LDL.LU R29, [R1+0x1e98] ;  /* 0x001e9800011d7983 */ /* 0x000f280000300800 */
[----:B------:R-:W4:Y:S04]  /*1147b0*/  LDL.LU R36, [R1+0x1e9c] ;  /* 0x001e9c0001247983 */ /* 0x000f280000300800 */
[----:B------:R-:W4:Y:S04]  /*1147c0*/  LDL.LU R52, [R1+0x1d80] ;  /* 0x001d800001347983 */ /* 0x000f280000300800 */
[----:B------:R-:W4:Y:S04]  /*1147d0*/  LDL.LU R57, [R1+0x1d84] ;  /* 0x001d840001397983 */ /* 0x000f280000300800 */
        /* <DEDUP_REMOVED lines=13> */
[----:B---3--:R-:W-:-:S05]  /*1148b0*/  F2FP.SATFINITE.E4M3.F32.PACK_AB_MERGE_C R18, R27, R18, RZ ;  /* 0x000000121b12723e */ /* 0x008fca00048070ff */
[----:B------:R2:W-:Y:S01]  /*1148c0*/  STL [R1+0x424], R18 ;  /* 0x0004241201007387 */ /* 0x0005e20000100800 */
[----:B-1----:R-:W-:-:S03]  /*1148d0*/  F2FP.SATFINITE.E4M3.F32.PACK_AB_MERGE_C R21, R33, R58, RZ ;  /* 0x0000003a2115723e */ /* 0x002fc600048070ff */
[----:B------:R-:W-:Y:S01]  /*1148e0*/  STL.64 [R1+0x1af8], R42 ;  /* 0x001af82a01007387 */ /* 0x000fe20000100a00 */
[----:B------:R-:W-:Y:S01]  /*1148f0*/  IMAD.X R33, R20, 0x1, R15, P1 ;  /* 0x0000000114217824 */ /* 0x000fe200008e060f */
[----:B--2---:R-:W-:Y:S02]  /*114900*/  F2FP.SATFINITE.E4M3.F32.PACK_AB_MERGE_C R18, R35, R39, RZ ;  /* 0x000000272312723e */ /* 0x004fe400048070ff */
[----:B------:R1:W-:Y:S04]  /*114910*/  STL [R1+0x428], R21 ;  /* 0x0004281501007387 */ /* 0x0003e80000100800 */
[----:B------:R2:W-:Y:S01]  /*114920*/  STL [R1+0x40c], R18 ;  /* 0x00040c1201007387 */ /* 0x0005e20000100800 */
[----:B-1----:R-:W-:Y:S02]  /*114930*/  F2FP.SATFINITE.E4M3.F32.PACK_AB_MERGE_C R21, R41, R34, RZ ;  /* 0x000000222915723e */ /* 0x002fe400048070ff */
[----:B--2---:R-:W-:-:S02]  /*114940*/  F2FP.SATFINITE.E4M3.F32.PACK_AB_MERGE_C R18, R23, R30, RZ ;  /* 0x0000001e1712723e */ /* 0x004fc400048070ff */
[----:B------:R-:W-:Y:S01]  /*114950*/  IADD3 R30, P1, PT, R17, R5, RZ ;  /* 0x00000005111e7210 */ /* 0x000fe20007f3e0ff */
[----:B------:R-:W-:Y:S04]  /*114960*/  STL.64 [R1+0x1af0], R32 ;  /* 0x001af02001007387 */ /* 0x000fe80000100a00 */
[----:B------:R1:W-:Y:S01]  /*114970*/  STL [R1+0x410], R21 ;  /* 0x0004101501007387 */ /* 0x0003e20000100800 */
[----:B------:R-:W-:-:S03]  /*114980*/  IMAD.X R31, R20, 0x1, R6, P1 ;  /* 0x00000001141f7824 */ /* 0x000fc600008e0606 */
[----:B------:R2:W-:Y:S01]  /*114990*/  STL [R1+0x3f0], R18 ;  /* 0x0003f01201007387 */ /* 0x0005e20000100800 */
[----:B-1----:R-:W-:Y:S02]  /*1149a0*/  F2FP.SATFINITE.E4M3.F32.PACK_AB_MERGE_C R21, R25, R24, RZ ;  /* 0x000000181915723e */ /* 0x002fe400048070ff */
[----:B------:R-:W-:Y:S02]  /*1149b0*/  IADD3 R24, P1, PT, R17, R14, RZ ;  /* 0x0000000e11187210 */ /* 0x000fe40007f3e0ff */
[----:B--2---:R-:W-:Y:S01]  /*1149c0*/  F2FP.SATFINITE.E4M3.F32.PACK_AB_MERGE_C R18, R28, R26, RZ ;  /* 0x0000001a1c12723e */ /* 0x004fe200048070ff */
[----:B------:R-:W-:Y:S02]  /*1149d0*/  STL.64 [R1+0x1ab8], R30 ;  /* 0x001ab81e01007387 */ /* 0x000fe40000100a00 */
[----:B------:R-:W-:Y:S02]  /*1149e0*/  IMAD.X R25, R20, 0x1, R16, P1 ;  /* 0x0000000114197824 */ /* 0x000fe400008e0610 */
[----:B------:R-:W-:Y:S04]  /*1149f0*/  STL [R1+0x3fc], R21 ;  /* 0x0003fc1501007387 */ /* 0x000fe80000100800 */
[----:B------:R1:W-:Y:S04]  /*114a00*/  STL [R1+0x3d0], R18 ;  /* 0x0003d01201007387 */ /* 0x0003e80000100800 */
[----:B------:R-:W2:Y:S04]  /*114a10*/  LDL.LU R26, [R1+0x1d30] ;  /* 0x001d3000011a7983 */ /* 0x000ea80000300800 */
[----:B------:R-:W2:Y:S01]  /*114a20*/  LDL.LU R28, [R1+0x1d34] ;  /* 0x001d3400011c7983 */ /* 0x000ea20000300800 */
[----:B-1----:R-:W-:-:S03]  /*114a30*/  F2FP.SATFINITE.E4M3.F32.PACK_AB_MERGE_C R18, R49, R45, RZ ;  /* 0x0000002d3112723e */ /* 0x002fc600048070ff */
[----:B------:R1:W-:Y:S04]  /*114a40*/  STL.64 [R1+0x1ab0], R24 ;  /* 0x001ab01801007387 */ /* 0x0003e80000100a00 */
[----:B------:R4:W-:Y:S04]  /*114a50*/  STL [R1+0x3e0], R18 ;  /* 0x0003e01201007387 */ /* 0x0009e80000100800 */
[----:B------:R-:W3:Y:S04]  /*114a60*/  LDL.LU R45, [R1+0x1d38] ;  /* 0x001d3800012d7983 */ /* 0x000ee80000300800 */
[----:B------:R-:W3:Y:S01]  /*114a70*/  LDL.LU R49, [R1+0x1d3c] ;  /* 0x001d3c0001317983 */ /* 0x000ee20000300800 */
[----:B-1----:R-:W-:-:S05]  /*114a80*/  IADD3 R24, P1, PT, R17, R7, RZ ;  /* 0x0000000711187210 */ /* 0x002fca0007f3e0ff */
[----:B------:R-:W-:Y:S01]  /*114a90*/  IMAD.X R25, R20, 0x1, R8, P1 ;  /* 0x0000000114197824 */ /* 0x000fe200008e0608 */
[----:B----4-:R-:W-:Y:S02]  /*114aa0*/  F2FP.SATFINITE.E4M3.F32.PACK_AB_MERGE_C R18, R51, R50, RZ ;  /* 0x000000323312723e */ /* 0x010fe400048070ff */
[----:B------:R-:W4:Y:S04]  /*114ab0*/  LDL.LU R50, [R1+0x1c30] ;  /* 0x001c300001327983 */ /* 0x000f280000300800 */
[----:B------:R-:W4:Y:S04]  /*114ac0*/  LDL.LU R51, [R1+0x1c34] ;  /* 0x001c340001337983 */ /* 0x000f280000300800 */
[----:B------:R1:W-:Y:S01]  /*114ad0*/  STL [R1+0x3b4], R18 ;  /* 0x0003b41201007387 */ /* 0x0003e20000100800 */
[----:B------:R-:W-:-:S03]  /*114ae0*/  F2FP.SATFINITE.E4M3.F32.PACK_AB_MERGE_C R21, R36, R29, RZ ;  /* 0x0000001d2415723e */ /* 0x000fc600048070ff */
[----:B------:R0:W-:Y:S04]  /*114af0*/  STL.64 [R1+0x19b8], R24 ;  /* 0x0019b81801007387 */ /* 0x0001e80000100a00 */
[----:B------:R0:W-:Y:S01]  /*114b00*/  STL [R1+0x3b0], R21 ;  /* 0x0003b01501007387 */ /* 0x0001e20000100800 */
[----:B-1----:R-:W-:Y:S02]  /*114b10*/  F2FP.SATFINITE.E4M3.F32.PACK_AB_MERGE_C R18, R57, R52, RZ ;  /* 0x000000343912723e */ /* 0x002fe400048070ff */
[----:B0-----:R-:W-:Y:S02]  /*114b20*/  IADD3 R24, P1, PT, R17, R9, RZ ;  /* 0x0000000911187210 */ /* 0x001fe40007f3e0ff */
[----:B------:R-:W-:-:S03]  /*114b30*/  F2FP.SATFINITE.E4M3.F32.PACK_AB_MERGE_C R21, R22, R19, RZ ;  /* 0x000000131615723e */ /* 0x000fc600048070ff */
[----:B------:R-:W-:Y:S01]  /*114b40*/  IMAD.X R25, R20, 0x1, R11, P1 ;  /* 0x0000000114197824 */ /* 0x000fe200008e060b */
[----:B------:R0:W-:Y:S04]  /*114b50*/  STL [R1+0x388], R18 ;  /* 0x0003881201007387 */ /* 0x0001e80000100800 */
[----:B------:R-:W-:Y:S04]  /*114b60*/  STL.64 [R1+0x19b0], R24 ;  /* 0x0019b01801007387 */ /* 0x000fe80000100a00 */
        /* <DEDUP_REMOVED lines=24> */
[----:B------:R-:W-:Y:S01]  /*114cf0*/  STL [R1+0x344], R21 ;  /* 0x0003441501007387 */ /* 0x000fe20000100800 */
[----:B---3--:R-:W-:-:S03]  /*114d00*/  F2FP.SATFINITE.E4M3.F32.PACK_AB_MERGE_C R18, R49, R45, RZ ;  /* 0x0000002d3112723e */ /* 0x008fc600048070ff */
[----:B------:R-:W2:Y:S04]  /*114d10*/  LDL.LU R45, [R1+0x1998] ;  /* 0x00199800012d7983 */ /* 0x000ea80000300800 */
[----:B------:R4:W-:Y:S04]  /*114d20*/  STL [R1+0x33c], R18 ;  /* 0x00033c1201007387 */ /* 0x0009e80000100800 */
[----:B------:R-:W2:Y:S04]  /*114d30*/  LDL.LU R49, [R1+0x199c] ;  /* 0x00199c0001317983 */ /* 0x000ea80000300800 */
[----:B------:R-:W3:Y:S04]  /*114d40*/  LDL.LU R24, [R1+0x1930] ;  /* 0x0019300001187983 */ /* 0x000ee80000300800 */
[----:B------:R-:W3:Y:S01]  /*114d50*/  LDL.LU R25, [R1+0x1934] ;  /* 0x0019340001197983 */ /* 0x000ee20000300800 */
[----:B----4-:R-:W-:-:S05]  /*114d60*/  F2FP.SATFINITE.E4M3.F32.PACK_AB_MERGE_C R18, R51, R50, RZ ;  /* 0x000000323312723e */ /* 0x010fca00048070ff */
[----:B------:R1:W-:Y:S04]  /*114d70*/  STL [R1+0x328], R18 ;  /* 0x0003281201007387 */ /* 0x0003e80000100800 */
[----:B------:R-:W4:Y:S04]  /*114d80*/  LDL.LU R26, [R1+0x1938] ;  /* 0x00193800011a7983 */ /* 0x000f280000300800 */
[----:B------:R-:W4:Y:S04]  /*114d90*/  LDL.LU R28, [R1+0x193c] ;  /* 0x00193c00011c7983 */ /* 0x000f280000300800 */
[----:B------:R-:W4:Y:S04]  /*114da0*/  LDL.LU R50, [R1+0x1920] ;  /* 0x0019200001327983 */ /* 0x000f280000300800 */
[----:B------:R-:W4:Y:S01]  /*114db0*/  LDL.LU R51, [R1+0x1924] ;  /* 0x0019240001337983 */ /* 0x000f220000300800 */
[----:B-1----:R-:W-:-:S05]  /*114dc0*/  SHF.R.S32.HI R18, RZ, 0x1f, R17 ;  /* 0x0000001fff127819 */ /* 0x002fca0000011411 */
[----:B------:R-:W-:Y:S01]  /*114dd0*/  IMAD.X R43, R18, 0x1, R4, P1 ;  /* 0x00000001122b7824 */ /* 0x000fe200008e0604 */
[----:B------:R-:W-:Y:S02]  /*114de0*/  F2FP.SATFINITE.E4M3.F32.PACK_AB_MERGE_C R21, R57, R52, RZ ;  /* 0x000000343915723e */ /* 0x000fe400048070ff */
[----:B------:R-:W4:Y:S04]  /*114df0*/  LDL.LU R52, [R1+0x1928] ;  /* 0x0019280001347983 */ /* 0x000f280000300800 */
[----:B------:R-:W4:Y:S04]  /*114e00*/  LDL.LU R57, [R1+0x192c] ;  /* 0x00192c0001397983 */ /* 0x000f280000300800 */
[----:B------:R1:W-:Y:S04]  /*114e10*/  STL.64 [R1+0x19a0], R42 ;  /* 0x0019a02a01007387 */ /* 0x0003e80000100a00 */
[----:B------:R0:W-:Y:S01]  /*114e20*/  STL [R1+0x31c], R21 ;  /* 0x00031c1501007387 */ /* 0x0001e20000100800 */
[----:B-1----:R-:W-:-:S02]  /*114e30*/  IADD3 R42, P1, PT, R17, R0, RZ ;  /* 0x00000000112a7210 */ /* 0x002fc40007f3e0ff */
[----:B0-----:R-:W-:Y:S02]  /*114e40*/  F2FP.SATFINITE.E4M3.F32.PACK_AB_MERGE_C R21, R58, R27, RZ ;  /* 0x0000001b3a15723e */ /* 0x001fe400048070ff */
[----:B------:R-:W-:Y:S01]  /*114e50*/  F2FP.SATFINITE.E4M3.F32.PACK_AB_MERGE_C R27, R39, R33, RZ ;  /* 0x00000021271b723e */ /* 0x000fe200048070ff */
[C---:B------:R-:W-:Y:S01]  /*114e60*/  IMAD.X R43, R18.reuse, 0x1, R2, P1 ;  /* 0x00000001122b7824 */ /* 0x040fe200008e0602 */
[----:B------:R-:W-:Y:S01]  /*114e70*/  IADD3 R32, P1, PT, R17, R13, RZ ;  /* 0x0000000d11207210 */ /* 0x000fe20007f3e0ff */
[----:B------:R0:W-:Y:S04]  /*114e80*/  STL [R1+0x2fc], R21 ;  /* 0x0002fc1501007387 */ /* 0x0001e80000100800 */
[----:B------:R-:W-:Y:S01]  /*114e90*/  STL.64 [R1+0x1968], R42 ;  /* 0x0019682a01007387 */ /* 0x000fe20000100a00 */
[----:B------:R-:W-:-:S03]  /*114ea0*/  IMAD.X R33, R18, 0x1, R15, P1 ;  /* 0x0000000112217824 */ /* 0x000fc600008e060f */
[----:B------:R1:W-:Y:S01]  /*114eb0*/  STL [R1+0x308], R27 ;  /* 0x0003081b01007387 */ /* 0x0003e20000100800 */
[----:B0-----:R-:W-:Y:S02]  /*114ec0*/  F2FP.SATFINITE.E4M3.F32.PACK_AB_MERGE_C R21, R34, R35, RZ ;  /* 0x000000232215723e */ /* 0x001fe400048070ff */
[----:B------:R-:W-:Y:S02]  /*114ed0*/  F2FP.SATFINITE.E4M3.F32.PACK_AB_MERGE_C R23, R23, R20, RZ ;  /* 0x000000141717723e */ /* 0x000fe400048070ff */
[----:B------:R-:W-:Y:S02]  /*114ee0*/  IADD3 R20, P1, PT, R17, R5, RZ ;  /* 0x0000000511147210 */ /* 0x000fe40007f3e0ff */
[----:B-1----:R-:W-:Y:S01]  /*114ef0*/  F2FP.SATFINITE.E4M3.F32.PACK_AB_MERGE_C R27, R30, R41, RZ ;  /* 0x000000291e1b723e */ /* 0x002fe200048070ff */
[----:B------:R0:W-:Y:S04]  /*114f00*/  STL [R1+0x164], R21 ;  /* 0x0001641501007387 */ /* 0x0001e80000100800 */
[----:B------:R-:W-:Y:S04]  /*114f10*/  STL.64 [R1+0x1960], R32 ;  /* 0x0019602001007387 */ /* 0x000fe80000100a00 */
[----:B------:R-:W-:Y:S01]  /*114f20*/  STL [R1+0x160], R27 ;  /* 0x0001601b01007387 */ /* 0x000fe20000100800 */
[----:B0-----:R-:W-:-:S03]  /*114f30*/  IMAD.X R21, R18, 0x1, R6, P1 ;  /* 0x0000000112157824 */ /* 0x001fc600008e0606 */
[----:B------:R0:W-:Y:S01]  /*114f40*/  STL [R1+0x158], R23 ;  /* 0x0001581701007387 */ /* 0x0001e20000100800 */
[----:B------:R-:W-:-:S03]  /*114f50*/  F2FP.SATFINITE.E4M3.F32.PACK_AB_MERGE_C R19, R22, R19, RZ ;  /* 0x000000131613723e */ /* 0x000fc600048070ff */
[----:B------:R-:W-:Y:S01]  /*114f60*/  STL.64 [R1+0x1958], R20 ;  /* 0x0019581401007387 */ /* 0x000fe20000100a00 */
[----:B0-----:R-:W-:-:S05]  /*114f70*/  F2FP.SATFINITE.E4M3.F32.PACK_AB_MERGE_C R23, R36, R29, RZ ;  /* 0x0000001d2417723e */ /* 0x001fca00048070ff */
[----:B------:R-:W-:Y:S04]  /*114f80*/  STL [R1+0x15c], R23 ;  /* 0x00015c1701007387 */ /* 0x000fe80000100800 */
[----:B------:R0:W-:Y:S04]  /*114f90*/  STL [R1+0x148], R19 ;  /* 0x0001481301007387 */ /* 0x0001e80000100800 */
[----:B0-----:R-:W4:Y:S04]  /*114fa0*/  LDL.LU R19, [R1+0x18f0] ;  /* 0x0018f00001137983 */ /* 0x001f280000300800 */
[----:B------:R-:W4:Y:S01]  /*114fb0*/  LDL.LU R22, [R1+0x18f4] ;  /* 0x0018f40001167983 */ /* 0x000f220000300800 */
[----:B------:R-:W-:-:S05]  /*114fc0*/  IADD3 R20, P1, PT, R17, R14, RZ ;  /* 0x0000000e11147210 */ /* 0x000fca0007f3e0ff */
[----:B------:R-:W-:-:S05]  /*114fd0*/  IMAD.X R21, R18, 0x1, R16, P1 ;  /* 0x0000000112157824 */ /* 0x000fca00008e0610 */
[----:B------:R2:W-:Y:S04]  /*114fe0*/  STL.64 [R1+0x1950], R20 ;  /* 0x0019501401007387 */ /* 0x0005e80000100a00 */
[----:B------:R-:W4:Y:S04]  /*114ff0*/  LDL.LU R29, [R1+0x18f8] ;  /* 0x0018f800011d7983 */ /* 0x000f280000300800 */
[----:B------:R-:W4:Y:S01]  /*115000*/  LDL.LU R36, [R1+0x18fc] ;  /* 0x0018fc0001247983 */ /* 0x000f220000300800 */
[----:B--2---:R-:W-:-:S05]  /*115010*/  F2FP.SATFINITE.E4M3.F32.PACK_AB_MERGE_C R20, R49, R45, RZ ;  /* 0x0000002d3114723e */ /* 0x004fca00048070ff */
[----:B------:R0:W-:Y:S04]  /*115020*/  STL [R1+0x150], R20 ;  /* 0x0001501401007387 */ /* 0x0001e80000100800 */
[----:B------:R-:W2:Y:S01]  /*115030*/  LDL.LU R45, [R1+0x18c0] ;  /* 0x0018c000012d7983 */ /* 0x000ea20000300800 */
[----:B---3--:R-:W-:-:S03]  /*115040*/  F2FP.SATFINITE.E4M3.F32.PACK_AB_MERGE_C R23, R25, R24, RZ ;  /* 0x000000181917723e */ /* 0x008fc600048070ff */
[----:B------:R-:W2:Y:S01]  /*115050*/  LDL.LU R49, [R1+0x18c4] ;  /* 0x0018c40001317983 */ /* 0x000ea20000300800 */
[----:B0-----:R-:W-:-:S05]  /*115060*/  IADD3 R20, P1, PT, R17, R7, RZ ;  /* 0x0000000711147210 */ /* 0x001fca0007f3e0ff */
[----:B------:R-:W-:Y:S01]  /*115070*/  IMAD.X R21, R18, 0x1, R8, P1 ;  /* 0x0000000112157824 */ /* 0x000fe200008e0608 */
[----:B------:R-:W-:Y:S04]  /*115080*/  STL [R1+0x13c], R23 ;  /* 0x00013c1701007387 */ /* 0x000fe80000100800 */
[----:B------:R4:W-:Y:S02]  /*115090*/  STL.64 [R1+0x1908], R20 ;  /* 0x0019081401007387 */ /* 0x0009e40000100a00 */
[----:B----4-:R-:W-:Y:S02]  /*1150a0*/  F2FP.SATFINITE.E4M3.F32.PACK_AB_MERGE_C R20, R28, R26, RZ ;  /* 0x0000001a1c14723e */ /* 0x010fe400048070ff */
[----:B------:R-:W-:-:S05]  /*1150b0*/  F2FP.SATFINITE.E4M3.F32.PACK_AB_MERGE_C R24, R51, R50, RZ ;  /* 0x000000323318723e */ /* 0x000fca00048070ff */
[----:B------:R-:W-:Y:S04]  /*1150c0*/  STL [R1+0x5cc0], R24 ;  /* 0x005cc01801007387 */ /* 0x000fe80000100800 */
[----:B------:R0:W-:Y:S02]  /*1150d0*/  STL [R1+0x140], R20 ;  /* 0x0001401401007387 */ /* 0x0001e40000100800 */
[----:B0-----:R-:W-:-:S05]  /*1150e0*/  IADD3 R20, P1, PT, R17, R9, RZ ;  /* 0x0000000911147210 */ /* 0x001fca0007f3e0ff */
[----:B------:R-:W-:Y:S01]  /*1150f0*/  IMAD.X R21, R18, 0x1, R11, P1 ;  /* 0x0000000112157824 */ /* 0x000fe200008e060b */
[----:B------:R-:W-:-:S05]  /*115100*/  F2FP.SATFINITE.E4M3.F32.PACK_AB_MERGE_C R39, R57, R52, RZ ;  /* 0x000000343927723e */ /* 0x000fca00048070ff */
[----:B------:R-:W-:Y:S04]  /*115110*/  STL [R1+0x5cb0], R39 ;  /* 0x005cb02701007387 */ /* 0x000fe80000100800 */
[----:B------:R0:W-:Y:S04]  /*115120*/  STL.64 [R1+0x1900], R20 ;  /* 0x0019001401007387 */ /* 0x0001e80000100a00 */
[----:B------:R-:W3:Y:S04]  /*115130*/  LDL.LU R31, [R1+0x18c8] ;  /* 0x0018c800011f7983 */ /* 0x000ee80000300800 */
[----:B------:R-:W3:Y:S01]  /*115140*/  LDL.LU R38, [R1+0x18cc] ;  /* 0x0018cc0001267983 */ /* 0x000ee20000300800 */
[----:B0-----:R-:W-:-:S03]  /*115150*/  IADD3 R20, P1, PT, R17, R10, RZ ;  /* 0x0000000a11147210 */ /* 0x001fc60007f3e0ff */
[----:B------:R-:W4:Y:S02]  /*115160*/  LDL.LU R47, [R1+0x18a0] ;  /* 0x0018a000012f7983 */ /* 0x000f240000300800 */
[----:B------:R-:W-:-:S05]  /*115170*/  IMAD.X R21, R18, 0x1, R12, P1 ;  /* 0x0000000112157824 */ /* 0x000fca00008e060c */
        /* <DEDUP_REMOVED lines=10> */
[----:B------:R-:W-:-:S03]  /*115220*/  F2FP.SATFINITE.E4M3.F32.PACK_AB_MERGE_C R18, R22, R19, RZ ;  /* 0x000000131612723e */ /* 0x000fc600048070ff */
[----:B------:R-:W4:Y:S04]  /*115230*/  LDL.LU R19, [R1+0x1858] ;  /* 0x0018580001137983 */ /* 0x000f280000300800 */
[----:B------:R-:W4:Y:S04]  /*115240*/  LDL.LU R22, [R1+0x185c] ;  /* 0x00185c0001167983 */ /* 0x000f280000300800 */
[----:B------:R2:W-:Y:S01]  /*115250*/  STL [R1+0x225c], R18 ;  /* 0x00225c1201007387 */ /* 0x0005e20000100800 */
[----:B0-----:R-:W-:-:S05]  /*115260*/  F2FP.SATFINITE.E4M3.F32.PACK_AB_MERGE_C R20, R36, R29, RZ ;  /* 0x0000001d2414723e */ /* 0x001fca00048070ff */
[----:B------:R0:W-:Y:S04]  /*115270*/  STL [R1+0x227c], R20 ;  /* 0x00227c1401007387 */ /* 0x0001e80000100800 */
[----:B------:R-:W4:Y:S04]  /*115280*/  LDL.LU R34, [R1+0x1820] ;  /* 0x0018200001227983 */ /* 0x000f280000300800 */
[----:B------:R-:W4:Y:S01]  /*115290*/  LDL.LU R41, [R1+0x1824] ;  /* 0x0018240001297983 */ /* 0x000f220000300800 */
[----:B------:R-:W-:Y:S01]  /*1152a0*/  VIADD R17, R17, UR6 ;  /* 0x0000000611117c36 */ /* 0x000fe20008000000 */
[----:B------:R-:W1:Y:S04]  /*1152b0*/  LDCU UR6, c[0x0][0x3b8] ;  /* 0x00007700ff0677ac */ /* 0x000e680008000800 */
[----:B------:R-:W-:-:S02]  /*1152c0*/  IADD3 R42, P1, PT, R17, R3, RZ ;  /* 0x00000003112a7210 */ /* 0x000fc40007f3e0ff */
[----:B--2---:R-:W-:-:S05]  /*1152d0*/  F2FP.SATFINITE.E4M3.F32.PACK_AB_MERGE_C R18, R49, R45, RZ ;  /* 0x0000002d3112723e */ /* 0x004fca00048070ff */
[----:B------:R2:W-:Y:S04]  /*1152e0*/  STL [R1+0x21f0], R18 ;  /* 0x0021f01201007387 */ /* 0x0005e80000100800 */
[----:B------:R-:W4:Y:S04]  /*1152f0*/  LDL.LU R30, [R1+0x1828] ;  /* 0x00182800011e7983 */ /* 0x000f280000300800 */
[----:B0-----:R-:W4:Y:S04]  /*115300*/  LDL.LU R20, [R1+0x182c] ;  /* 0x00182c0001147983 */ /* 0x001f280000300800 */
[----:B------:R-:W4:Y:S04]  /*115310*/  LDL.LU R23, [R1+0x17f0] ;  /* 0x0017f00001177983 */ /* 0x000f280000300800 */
[----:B------:R-:W4:Y:S04]  /*115320*/  LDL.LU R25, [R1+0x17f4] ;  /* 0x0017f40001197983 */ /* 0x000f280000300800 */
[----:B------:R-:W4:Y:S04]  /*115330*/  LDL.LU R26, [R1+0x17f8] ;  /* 0x0017f800011a7983 */ /* 0x000f280000300800 */
[----:B------:R-:W4:Y:S04]  /*115340*/  LDL.LU R28, [R1+0x17fc] ;  /* 0x0017fc00011c7983 */ /* 0x000f280000300800 */
[----:B------:R-:W4:Y:S01]  /*115350*/  LDL.LU R29, [R1+0x17c0] ;  /* 0x0017c000011d7983 */ /* 0x000f220000300800 */
[----:B--2---:R-:W-:-:S03]  /*115360*/  SHF.R.S32.HI R18, RZ, 0x1f, R17 ;  /* 0x0000001fff127819 */ /* 0x004fc60000011411 */
[----:B------:R-:W2:Y:S02]  /*115370*/  LDL.LU R36, [R1+0x17c4] ;  /* 0x0017c40001247983 */ /* 0x000ea40000300800 */
[----:B------:R-:W-:Y:S02]  /*115380*/  IMAD.X R43, R18, 0x1, R4, P1 ;  /* 0x00000001122b7824 */ /* 0x000fe400008e0604 */
[----:B------:R-:W2:Y:S04]  /*115390*/  LDL.LU R45, [R1+0x17c8] ;  /* 0x0017c800012d7983 */ /* 0x000ea80000300800 */
[----:B------:R-:W2:Y:S04]  /*1153a0*/  LDL.LU R49, [R1+0x17cc] ;  /* 0x0017cc0001317983 */ /* 0x000ea80000300800 */
[----:B------:R-:W-:Y:S01]  /*1153b0*/  STL.64 [R1+0x18d0], R42 ;  /* 0x0018d02a01007387 */ /* 0x000fe20000100a00 */
[----:B---3--:R-:W-:-:S02]  /*1153c0*/  F2FP.SATFINITE.E4M3.F32.PACK_AB_MERGE_C R24, R38, R31, RZ ;  /* 0x0000001f2618723e */ /* 0x008fc400048070ff */
[----:B------:R-:W-:-:S05]  /*1153d0*/  IADD3 R38, P1, PT, R17, R0, RZ ;  /* 0x0000000011267210 */ /* 0x000fca0007f3e0ff */
[----:B------:R-:W-:Y:S01]  /*1153e0*/  IMAD.X R39, R18, 0x1, R2, P1 ;  /* 0x0000000112277824 */ /* 0x000fe200008e0602 */
[----:B------:R-:W-:Y:S01]  /*1153f0*/  IADD3 R32, P1, PT, R17, R13, RZ ;  /* 0x0000000d11207210 */ /* 0x000fe20007f3e0ff */
[----:B------:R0:W-:Y:S01]  /*115400*/  STL [R1+0x221c], R24 ;  /* 0x00221c1801007387 */ /* 0x0001e20000100800 */
[----:B----4-:R-:W-:-:S05]  /*115410*/  F2FP.SATFINITE.E4M3.F32.PACK_AB_MERGE_C R21, R53, R47, RZ ;  /* 0x0000002f3515723e */ /* 0x010fca00048070ff */
[----:B------:R3:W-:Y:S01]  /*115420*/  STL [R1+0x2198], R21 ;  /* 0x0021981501007387 */ /* 0x0007e20000100800 */
[----:B0-----:R-:W-:-:S03]  /*115430*/  F2FP.SATFINITE.E4M3.F32.PACK_AB_MERGE_C R24, R58, R27, RZ ;  /* 0x0000001b3a18723e */ /* 0x001fc600048070ff */
[----:B------:R-:W-:Y:S01]  /*115440*/  STL.64 [R1+0x18c0], R38 ;  /* 0x0018c02601007387 */ /* 0x000fe20000100a00 */
[----:B---3--:R-:W-:Y:S01]  /*115450*/  F2FP.SATFINITE.E4M3.F32.PACK_AB_MERGE_C R21, R35, R33, RZ ;  /* 0x000000212315723e */ /* 0x008fe200048070ff */
[----:B------:R-:W-:Y:S02]  /*115460*/  IMAD.X R33, R18, 0x1, R15, P1 ;  /* 0x0000000112217824 */ /* 0x000fe400008e060f */
[----:B------:R0:W-:Y:S04]  /*115470*/  STL [R1+0x21a4], R24 ;  /* 0x0021a41801007387 */ /* 0x0001e80000100800 */
[----:B------:R3:W-:Y:S04]  /*115480*/  STL [R1+0x20fc], R21 ;  /* 0x0020fc1501007387 */ /* 0x0007e80000100800 */
[----:B------:R4:W-:Y:S01]  /*115490*/  STL.64 [R1+0x18b8], R32 ;  /* 0x0018b82001007387 */ /* 0x0009e20000100a00 */
[----:B0-----:R-:W-:-:S02]  /*1154a0*/  F2FP.SATFINITE.E4M3.F32.PACK_AB_MERGE_C R24, R51, R50, RZ ;  /* 0x000000323318723e */ /* 0x001fc400048070ff */
[----:B---3--:R-:W-:Y:S02]  /*1154b0*/  F2FP.SATFINITE.E4M3.F32.PACK_AB_MERGE_C R21, R57, R52, RZ ;  /* 0x000000343915723e */ /* 0x008fe400048070ff */
[----:B----4-:R-:W-:Y:S01]  /*1154c0*/  IADD3 R32, P1, PT, R17, R5, RZ ;  /* 0x0000000511207210 */ /* 0x010fe20007f3e0ff */
[----:B------:R-:W-:Y:S04]  /*1154d0*/  STL [R1+0x211c], R24 ;  /* 0x00211c1801007387 */ /* 0x000fe80000100800 */
[----:B------:R-:W-:Y:S01]  /*1154e0*/  IMAD.X R33, R18, 0x1, R6, P1 ;  /* 0x0000000112217824 */ /* 0x000fe200008e0606 */
[----:B------:R-:W-:Y:S04]  /*1154f0*/  STL [R1+0x2078], R21 ;  /* 0x0020781501007387 */ /* 0x000fe80000100800 */
[----:B------:R-:W3:Y:S04]  /*115500*/  LDL.LU R50, [R1+0x17a0] ;  /* 0x0017a00001327983 */ /* 0x000ee80000300800 */
[----:B------:R-:W3:Y:S01]  /*115510*/  LDL.LU R51, [R1+0x17a4] ;  /* 0x0017a40001337983 */ /* 0x000ee20000300800 */
[----:B------:R-:W-:-:S03]  /*115520*/  F2FP.SATFINITE.E4M3.F32.PACK_AB_MERGE_C R19, R22, R19, RZ ;  /* 0x000000131613723e */ /* 0x000fc600048070ff */
[----:B------:R-:W-:Y:S04]  /*115530*/  STL.64 [R1+0x18b0], R32 ;  /* 0x0018b02001007387 */ /* 0x000fe80000100a00 */
[----:B------:R0:W-:Y:S04]  /*115540*/  STL [R1+0x2098], R19 ;  /* 0x0020981301007387 */ /* 0x0001e80000100800 */
[----:B------:R-:W4:Y:S04]  /*115550*/  LDL.LU R52, [R1+0x17a8] ;  /* 0x0017a80001347983 */ /* 0x000f280000300800 */
[----:B------:R-:W4:Y:S04]  /*115560*/  LDL.LU R57, [R1+0x17ac] ;  /* 0x0017ac0001397983 */ /* 0x000f280000300800 */
[----:B0-----:R-:W4:Y:S04]  /*115570*/  LDL.LU R19, [R1+0x1770] ;  /* 0x0017700001137983 */ /* 0x001f280000300800 */
[----:B------:R-:W4:Y:S01]  /*115580*/  LDL.LU R22, [R1+0x1774] ;  /* 0x0017740001167983 */ /* 0x000f220000300800 */
[----:B------:R-:W-:-:S02]  /*115590*/  IADD3 R32, P1, PT, R17, R14, RZ ;  /* 0x0000000e11207210 */ /* 0x000fc40007f3e0ff */
[----:B------:R-:W-:-:S03]  /*1155a0*/  F2FP.SATFINITE.E4M3.F32.PACK_AB_MERGE_C R21, R41, R34, RZ ;  /* 0x000000222915723e */ /* 0x000fc600048070ff */
[----:B------:R-:W-:Y:S02]  /*1155b0*/  IMAD.X R33, R18, 0x1, R16, P1 ;  /* 0x0000000112217824 */ /* 0x000fe400008e0610 */
[----:B------:R0:W-:Y:S04]  /*1155c0*/  STL [R1+0x1d84], R21 ;  /* 0x001d841501007387 */ /* 0x0001e80000100800 */
[----:B------:R-:W-:Y:S01]  /*1155d0*/  STL.64 [R1+0x18a8], R32 ;  /* 0x0018a82001007387 */ /* 0x000fe20000100a00 */
[----:B------:R-:W-:Y:S02]  /*1155e0*/  F2FP.SATFINITE.E4M3.F32.PACK_AB_MERGE_C R24, R20, R30, RZ ;  /* 0x0000001e1418723e */ /* 0x000fe400048070ff */
[----:B------:R-:W-:-:S05]  /*1155f0*/  IADD3 R20, P1, PT, R17, R7, RZ ;  /* 0x0000000711147210 */ /* 0x000fca0007f3e0ff */
[----:B0-----:R-:W-:Y:S01]  /*115600*/  IMAD.X R21, R18, 0x1, R8, P1 ;  /* 0x0000000112157824 */ /* 0x001fe200008e0608 */
[----:B------:R-:W-:Y:S01]  /*115610*/  F2FP.SATFINITE.E4M3.F32.PACK_AB_MERGE_C R23, R25, R23, RZ ;  /* 0x000000171917723e */ /* 0x000fe200048070ff */
[----:B------:R0:W-:Y:S04]  /*115620*/  STL [R1+0x1d88], R24 ;  /* 0x001d881801007387 */ /* 0x0001e80000100800 */
[----:B------:R2:W-:Y:S04]  /*115630*/  STL [R1+0x1d34], R23 ;  /* 0x001d341701007387 */ /* 0x0005e80000100800 */
[----:B------:R1:W-:Y:S01]  /*115640*/  STL.64 [R1+0x18a0], R20 ;  /* 0x0018a01401007387 */ /* 0x0003e20000100a00 */
[----:B0-----:R-:W-:-:S02]  /*115650*/  F2FP.SATFINITE.E4M3.F32.PACK_AB_MERGE_C R24, R28, R26, RZ ;  /* 0x0000001a1c18723e */ /* 0x001fc400048070ff */
[----:B--2---:R-:W-:Y:S02]  /*115660*/  F2FP.SATFINITE.E4M3.F32.PACK_AB_MERGE_C R23, R36, R29, RZ ;  /* 0x0000001d2417723e */ /* 0x004fe400048070ff */
[----:B-1----:R-:W-:Y:S01]  /*115670*/  IADD3 R20, P1, PT, R17, R9, RZ ;  /* 0x0000000911147210 */ /* 0x002fe20007f3e0ff */
[----:B------:R-:W-:Y:S04]  /*115680*/  STL [R1+0x1d3c], R24 ;  /* 0x001d3c1801007387 */ /* 0x000fe80000100800 */
[----:B------:R-:W-:Y:S01]  /*115690*/  IMAD.X R21, R18, 0x1, R11, P1 ;  /* 0x0000000112157824 */ /* 0x000fe200008e060b */
[----:B------:R0:W-:Y:S04]  /*1156a0*/  STL [R1+0x1c34], R23 ;  /* 0x001c341701007387 */ /* 0x0001e80000100800 */
[----:B------:R1:W-:Y:S01]  /*1156b0*/  STL.64 [R1+0x1898], R20 ;  /* 0x0018981401007387 */ /* 0x0003e20000100a00 */
[----:B0-----:R-:W-:-:S02]  /*1156c0*/  F2FP.SATFINITE.E4M3.F32.PACK_AB_MERGE_C R23, R49, R45, RZ ;  /* 0x0000002d3117723e */ /* 0x001fc400048070ff */
[----:B-1----:R-:W-:-:S03]  /*1156d0*/  IADD3 R20, P1, PT, R17, R10, RZ ;  /* 0x0000000a11147210 */ /* 0x002fc60007f3e0ff */
[----:B------:R0:W-:Y:S02]  /*1156e0*/  STL [R1+0x1c38], R23 ;  /* 0x001c381701007387 */ /* 0x0001e40000100800 */
[----:B------:R-:W-:Y:S02]  /*1156f0*/  IMAD.X R21, R18, 0x1, R12, P1 ;  /* 0x0000000112157824 */ /* 0x000fe400008e060c */
[----:B------:R-:W2:Y:S04]  /*115700*/  LDL.LU R31, [R1+0x1778] ;  /* 0x00177800011f7983 */ /* 0x000ea80000300800 */
[----:B------:R-:W2:Y:S04]  /*115710*/  LDL.LU R38, [R1+0x177c] ;  /* 0x00177c0001267983 */ /* 0x000ea80000300800 */
[----:B------:R-:W2:Y:S04]  /*115720*/  LDL.LU R47, [R1+0x1750] ;  /* 0x00175000012f7983 */ /* 0x000ea80000300800 */
[----:B------:R3:W-:Y:S04]  /*115730*/  STL.64 [R1+0x1890], R20 ;  /* 0x0018901401007387 */ /* 0x0007e80000100a00 */
        /* <DEDUP_REMOVED lines=31> */
[----:B------:R-:W-:-:S02]  /*115930*/  SHF.R.S32.HI R20, RZ, 0x1f, R17 ;  /* 0x0000001fff147819 */ /* 0x000fc40000011411 */
[----:B------:R-:W-:-:S05]  /*115940*/  IADD3 R42, P1, PT, R17, R3, RZ ;  /* 0x00000003112a7210 */ /* 0x000fca0007f3e0ff */
[----:B------:R-:W-:-:S05]  /*115950*/  IMAD.X R43, R20, 0x1, R4, P1 ;  /* 0x00000001142b7824 */ /* 0x000fca00008e0604 */
[----:B------:R-:W-:Y:S01]  /*115960*/  STL.64 [R1+0x1888], R42 ;  /* 0x0018882a01007387 */ /* 0x000fe20000100a00 */
[----:B--2---:R-:W-:Y:S02]  /*115970*/  F2FP.SATFINITE.E4M3.F32.PACK_AB_MERGE_C R24, R38, R31, RZ ;  /* 0x0000001f2618723e */ /* 0x004fe400048070ff */
[----:B------:R-:W-:-:S03]  /*115980*/  IADD3 R38, P1, PT, R17, R0, RZ ;  /* 0x0000000011267210 */ /* 0x000fc60007f3e0ff */
[----:B------:R1:W-:Y:S02]  /*115990*/  STL [R1+0x1994], R24 ;  /* 0x0019941801007387 */ /* 0x0003e40000100800 */
[----:B------:R-:W-:Y:S01]  /*1159a0*/  IMAD.X R39, R20, 0x1, R2, P1 ;  /* 0x0000000114277824 */ /* 0x000fe200008e0602 */
[----:B------:R-:W-:Y:S02]  /*1159b0*/  F2FP.SATFINITE.E4M3.F32.PACK_AB_MERGE_C R21, R53, R47, RZ ;  /* 0x0000002f3515723e */ /* 0x000fe400048070ff */
[----:B-1----:R-:W-:-:S03]  /*1159c0*/  IADD3 R24, P1, PT, R17, R13, RZ ;  /* 0x0000000d11187210 */ /* 0x002fc60007f3e0ff */
[----:B------:R1:W-:Y:S04]  /*1159d0*/  STL [R1+0x18fc], R21 ;  /* 0x0018fc1501007387 */ /* 0x0003e80000100800 */
[----:B------:R-:W-:Y:S01]  /*1159e0*/  STL.64 [R1+0x1880], R38 ;  /* 0x0018802601007387 */ /* 0x000fe20000100a00 */
[----:B-1----:R-:W-:Y:S02]  /*1159f0*/  F2FP.SATFINITE.E4M3.F32.PACK_AB_MERGE_C R21, R27, R18, RZ ;  /* 0x000000121b15723e */ /* 0x002fe400048070ff */
[----:B------:R-:W-:Y:S01]  /*115a00*/  F2FP.SATFINITE.E4M3.F32.PACK_AB_MERGE_C R18, R25, R23, RZ ;  /* 0x000000171912723e */ /* 0x000fe200048070ff */
[----:B------:R-:W-:Y:S02]  /*115a10*/  IMAD.X R25, R20, 0x1, R15, P1 ;  /* 0x0000000114197824 */ /* 0x000fe400008e060f */
[----:B------:R1:W-:Y:S04]  /*115a20*/  STL [R1+0x1928], R21 ;  /* 0x0019281501007387 */ /* 0x0003e80000100800 */
[----:B------:R2:W-:Y:S04]  /*115a30*/  STL [R1+0x18f4], R18 ;  /* 0x0018f41201007387 */ /* 0x0005e80000100800 */
[----:B------:R-:W4:Y:S01]  /*115a40*/  LDL.LU R23, [R1+0x1650] ;  /* 0x0016500001177983 */ /* 0x000f220000300800 */
[----:B-1----:R-:W-:-:S02]  /*115a50*/  F2FP.SATFINITE.E4M3.F32.PACK_AB_MERGE_C R21, R28, R26, RZ ;  /* 0x0000001a1c15723e */ /* 0x002fc400048070ff */
[----:B--2---:R-:W-:Y:S02]  /*115a60*/  F2FP.SATFINITE.E4M3.F32.PACK_AB_MERGE_C R18, R36, R29, RZ ;  /* 0x0000001d2412723e */ /* 0x004fe400048070ff */
[----:B------:R-:W-:Y:S01]  /*115a70*/  IADD3 R36, P1, PT, R17, R5, RZ ;  /* 0x0000000511247210 */ /* 0x000fe20007f3e0ff */
[----:B------:R1:W-:Y:S04]  /*115a80*/  STL.64 [R1+0x1868], R24 ;  /* 0x0018681801007387 */ /* 0x0003e80000100a00 */
[----:B------:R-:W-:Y:S01]  /*115a90*/  STL [R1+0x18f8], R21 ;  /* 0x0018f81501007387 */ /* 0x000fe20000100800 */
[----:B------:R-:W-:-:S03]  /*115aa0*/  IMAD.X R37, R20, 0x1, R6, P1 ;  /* 0x0000000114257824 */ /* 0x000fc600008e0606 */
[----:B-1----:R-:W2:Y:S04]  /*115ab0*/  LDL.LU R25, [R1+0x1654] ;  /* 0x0016540001197983 */ /* 0x002ea80000300800 */
[----:B------:R-:W-:Y:S04]  /*115ac0*/  STL [R1+0x18cc], R18 ;  /* 0x0018cc1201007387 */ /* 0x000fe80000100800 */
[----:B------:R-:W2:Y:S04]  /*115ad0*/  LDL.LU R26, [R1+0x1658] ;  /* 0x00165800011a7983 */ /* 0x000ea80000300800 */
[----:B------:R-:W2:Y:S04]  /*115ae0*/  LDL.LU R28, [R1+0x165c] ;  /* 0x00165c00011c7983 */ /* 0x000ea80000300800 */
[----:B------:R-:W2:Y:S04]  /*115af0*/  LDL.LU R29, [R1+0x1620] ;  /* 0x00162000011d7983 */ /* 0x000ea80000300800 */
[----:B------:R1:W-:Y:S01]  /*115b00*/  STL.64 [R1+0x1860], R36 ;  /* 0x0018602401007387 */ /* 0x0003e20000100a00 */
[----:B------:R-:W-:-:S03]  /*115b10*/  IADD3 R32, P1, PT, R17, R14, RZ ;  /* 0x0000000e11207210 */ /* 0x000fc60007f3e0ff */
[----:B-1----:R-:W2:Y:S01]  /*115b20*/  LDL.LU R36, [R1+0x1624] ;  /* 0x0016240001247983 */ /* 0x002ea20000300800 */
[----:B---3--:R-:W-:Y:S01]  /*115b30*/  F2FP.SATFINITE.E4M3.F32.PACK_AB_MERGE_C R21, R33, R58, RZ ;  /* 0x0000003a2115723e */ /* 0x008fe200048070ff */
[----:B------:R-:W-:-:S04]  /*115b40*/  IMAD.X R33, R20, 0x1, R16, P1 ;  /* 0x0000000114217824 */ /* 0x000fc800008e0610 */
[----:B------:R1:W-:Y:S01]  /*115b50*/  STL [R1+0x18f0], R21 ;  /* 0x0018f01501007387 */ /* 0x0003e20000100800 */
[----:B----4-:R-:W-:Y:S02]  /*115b60*/  F2FP.SATFINITE.E4M3.F32.PACK_AB_MERGE_C R18, R34, R35, RZ ;  /* 0x000000232212723e */ /* 0x010fe400048070ff */
[----:B-1----:R-:W-:Y:S02]  /*115b70*/  F2FP.SATFINITE.E4M3.F32.PACK_AB_MERGE_C R21, R30, R41, RZ ;  /* 0x000000291e15723e */ /* 0x002fe400048070ff */
[----:B------:R-:W-:Y:S01]  /*115b80*/  IADD3 R30, P1, PT, R17, R7, RZ ;  /* 0x00000007111e7210 */ /* 0x000fe20007f3e0ff */
[----:B------:R1:W-:Y:S04]  /*115b90*/  STL [R1+0x43c], R18 ;  /* 0x00043c1201007387 */ /* 0x0003e80000100800 */
[----:B------:R-:W-:Y:S01]  /*115ba0*/  IMAD.X R31, R20, 0x1, R8, P1 ;  /* 0x00000001141f7824 */ /* 0x000fe200008e0608 */
[----:B------:R-:W-:Y:S01]  /*115bb0*/  STL.64 [R1+0x1858], R32 ;  /* 0x0018582001007387 */ /* 0x000fe20000100a00 */
[----:B-1----:R-:W-:-:S03]  /*115bc0*/  F2FP.SATFINITE.E4M3.F32.PACK_AB_MERGE_C R18, R49, R45, RZ ;  /* 0x0000002d3112723e */ /* 0x002fc600048070ff */
[----:B------:R1:W-:Y:S04]  /*115bd0*/  STL [R1+0x18c8], R21 ;  /* 0x0018c81501007387 */ /* 0x0003e80000100800 */
[----:B------:R3:W-:Y:S04]  /*115be0*/  STL [R1+0x42c], R18 ;  /* 0x00042c1201007387 */ /* 0x0007e80000100800 */
[----:B------:R4:W-:Y:S01]  /*115bf0*/  STL.64 [R1+0x1850], R30 ;  /* 0x0018501e01007387 */ /* 0x0009e20000100a00 */
[----:B-1----:R-:W-:Y:S02]  /*115c00*/  F2FP.SATFINITE.E4M3.F32.PACK_AB_MERGE_C R21, R51, R50, RZ ;  /* 0x000000323315723e */ /* 0x002fe400048070ff */
[----:B---3--:R-:W-:-:S02]  /*115c10*/  F2FP.SATFINITE.E4M3.F32.PACK_AB_MERGE_C R18, R57, R52, RZ ;  /* 0x000000343912723e */ /* 0x008fc400048070ff */
[C---:B----4-:R-:W-:Y:S01]  /*115c20*/  IADD3 R30, P1, PT, R17.reuse, R9, RZ ;  /* 0x00000009111e7210 */ /* 0x050fe20007f3e0ff */
[----:B------:R-:W-:Y:S04]  /*115c30*/  STL [R1+0x430], R21 ;  /* 0x0004301501007387 */ /* 0x000fe80000100800 */
[----:B------:R-:W-:Y:S01]  /*115c40*/  IMAD.X R31, R20, 0x1, R11, P1 ;  /* 0x00000001141f7824 */ /* 0x000fe200008e060b */
[----:B------:R1:W-:Y:S04]  /*115c50*/  STL [R1+0x414], R18 ;  /* 0x0004141201007387 */ /* 0x0003e80000100800 */
[----:B------:R-:W3:Y:S04]  /*115c60*/  LDL.LU R45, [R1+0x1628] ;  /* 0x00162800012d7983 */ /* 0x000ee80000300800 */
[----:B------:R-:W3:Y:S04]  /*115c70*/  LDL.LU R49, [R1+0x162c] ;  /* 0x00162c0001317983 */ /* 0x000ee80000300800 */
[----:B------:R-:W-:Y:S04]  /*115c80*/  STL.64 [R1+0x1838], R30 ;  /* 0x0018381e01007387 */ /* 0x000fe80000100a00 */
[----:B------:R-:W4:Y:S04]  /*115c90*/  LDL.LU R50, [R1+0x1470] ;  /* 0x0014700001327983 */ /* 0x000f280000300800 */
[----:B------:R-:W4:Y:S04]  /*115ca0*/  LDL.LU R51, [R1+0x1474] ;  /* 0x0014740001337983 */ /* 0x000f280000300800 */
[----:B------:R-:W4:Y:S04]  /*115cb0*/  LDL.LU R52, [R1+0x1478] ;  /* 0x0014780001347983 */ /* 0x000f280000300800 */
[----:B------:R-:W4:Y:S01]  /*115cc0*/  LDL.LU R57, [R1+0x147c] ;  /* 0x00147c0001397983 */ /* 0x000f220000300800 */
[----:B-1----:R-:W-:-:S02]  /*115cd0*/  IADD3 R18, P1, PT, R17, R10, RZ ;  /* 0x0000000a11127210 */ /* 0x002fc40007f3e0ff */
[----:B------:R-:W-:-:S03]  /*115ce0*/  F2FP.SATFINITE.E4M3.F32.PACK_AB_MERGE_C R33, R22, R19, RZ ;  /* 0x000000131621723e */ /* 0x000fc600048070ff */
[----:B------:R-:W-:Y:S02]  /*115cf0*/  IMAD.X R19, R20, 0x1, R12, P1 ;  /* 0x0000000114137824 */ /* 0x000fe400008e060c */
[----:B------:R-:W-:Y:S04]  /*115d00*/  STL [R1+0x5d20], R33 ;  /* 0x005d202101007387 */ /* 0x000fe80000100800 */
[----:B------:R1:W-:Y:S04]  /*115d10*/  STL.64 [R1+0x1830], R18 ;  /* 0x0018301201007387 */ /* 0x0003e80000100a00 */
[----:B-1----:R-:W4:Y:S04]  /*115d20*/  LDL.LU R19, [R1+0x1460] ;  /* 0x0014600001137983 */ /* 0x002f280000300800 */
[----:B------:R-:W4:Y:S01]  /*115d30*/  LDL.LU R22, [R1+0x1464] ;  /* 0x0014640001167983 */ /* 0x000f220000300800 */
[----:B0-----:R-:W-:Y:S01]  /*115d40*/  VIADD R18, R17, UR6 ;  /* 0x0000000611127c36 */ /* 0x001fe20008000000 */
[----:B------:R-:W0:Y:S04]  /*115d50*/  LDCU UR6, c[0x0][0x3b8] ;  /* 0x00007700ff0677ac */ /* 0x000e280008000800 */
[----:B------:R-:W-:-:S02]  /*115d60*/  SHF.R.S32.HI R21, RZ, 0x1f, R18 ;  /* 0x0000001fff157819 */ /* 0x000fc40000011412 */
[----:B------:R-:W-:-:S05]  /*115d70*/  IADD3 R30, P1, PT, R18, R3, RZ ;  /* 0x00000003121e7210 */ /* 0x000fca0007f3e0ff */
[----:B------:R-:W-:Y:S01]  /*115d80*/  IMAD.X R31, R21, 0x1, R4, P1 ;  /* 0x00000001151f7824 */ /* 0x000fe200008e0604 */
[----:B--2---:R-:W-:-:S05]  /*115d90*/  F2FP.SATFINITE.E4M3.F32.PACK_AB_MERGE_C R39, R25, R23, RZ ;  /* 0x000000171927723e */ /* 0x004fca00048070ff */
[----:B------:R-:W-:Y:S01]  /*115da0*/  STL [R1+0x5d44], R39 ;  /* 0x005d442701007387 */ /* 0x000fe20000100800 */
[----:B------:R-:W-:-:S05]  /*115db0*/  F2FP.SATFINITE.E4M3.F32.PACK_AB_MERGE_C R55, R28, R26, RZ ;  /* 0x0000001a1c37723e */ /* 0x000fca00048070ff */
[----:B------:R-:W-:Y:S04]  /*115dc0*/  STL [R1+0x5d3c], R55 ;  /* 0x005d3c3701007387 */ /* 0x000fe80000100800 */
[----:B------:R-:W2:Y:S04]  /*115dd0*/  LDL.LU R17, [R1+0x1468] ;  /* 0x0014680001117983 */ /* 0x000ea80000300800 */
[----:B------:R-:W2:Y:S01]  /*115de0*/  LDL.LU R27, [R1+0x146c] ;  /* 0x00146c00011b7983 */ /* 0x000ea20000300800 */
[----:B------:R-:W-:-:S05]  /*115df0*/  F2FP.SATFINITE.E4M3.F32.PACK_AB_MERGE_C R20, R36, R29, RZ ;  /* 0x0000001d2414723e */ /* 0x000fca00048070ff */
[----:B------:R1:W-:Y:S04]  /*115e00*/  STL [R1+0x3d4], R20 ;  /* 0x0003d41401007387 */ /* 0x0003e80000100800 */
        /* <DEDUP_REMOVED lines=10> */
[----:B------:R1:W-:Y:S02]  /*115eb0*/  STL.64 [R1+0x1828], R30 ;  /* 0x0018281e01007387 */ /* 0x0003e40000100a00 */
[----:B-1----:R-:W-:-:S05]  /*115ec0*/  IADD3 R30, P1, PT, R18, R0, RZ ;  /* 0x00000000121e7210 */ /* 0x002fca0007f3e0ff */
[----:B------:R-:W-:Y:S01]  /*115ed0*/  IMAD.X R31, R21, 0x1, R2, P1 ;  /* 0x00000001151f7824 */ /* 0x000fe200008e0602 */
[----:B---3--:R-:W-:-:S05]  /*115ee0*/  F2FP.SATFINITE.E4M3.F32.PACK_AB_MERGE_C R29, R49, R45, RZ ;  /* 0x0000002d311d723e */ /* 0x008fca00048070ff */
[----:B------:R-:W-:Y:S01]  /*115ef0*/  STL [R1+0x3dc], R29 ;  /* 0x0003dc1d01007387 */ /* 0x000fe20000100800 */
[----:B----4-:R-:W-:-:S05]  /*115f00*/  F2FP.SATFINITE.E4M3.F32.PACK_AB_MERGE_C R24, R51, R50, RZ ;  /* 0x000000323318723e */ /* 0x010fca00048070ff */
[----:B------:R1:W-:Y:S04]  /*115f10*/  STL [R1+0x3bc], R24 ;  /* 0x0003bc1801007387 */ /* 0x0003e80000100800 */
[----:B------:R3:W-:Y:S01]  /*115f20*/  STL.64 [R1+0x1820], R30 ;  /* 0x0018201e01007387 */ /* 0x0007e20000100a00 */
[----:B-1----:R-:W-:-:S03]  /*115f30*/  F2FP.SATFINITE.E4M3.F32.PACK_AB_MERGE_C R24, R57, R52, RZ ;  /* 0x000000343918723e */ /* 0x002fc600048070ff */
[----:B---3--:R-:W3:Y:S04]  /*115f40*/  LDL.LU R30, [R1+0x1438] ;  /* 0x00143800011e7983 */ /* 0x008ee80000300800 */
[----:B------:R-:W3:Y:S04]  /*115f50*/  LDL.LU R29, [R1+0x143c] ;  /* 0x00143c00011d7983 */ /* 0x000ee80000300800 */
[----:B------:R-:W-:Y:S04]  /*115f60*/  STL [R1+0x3c0], R24 ;  /* 0x0003c01801007387 */ /* 0x000fe80000100800 */
[----:B------:R-:W4:Y:S04]  /*115f70*/  LDL.LU R45, [R1+0x1420] ;  /* 0x00142000012d7983 */ /* 0x000f280000300800 */
[----:B------:R-:W4:Y:S04]  /*115f80*/  LDL.LU R49, [R1+0x1424] ;  /* 0x0014240001317983 */ /* 0x000f280000300800 */
[----:B------:R-:W4:Y:S04]  /*115f90*/  LDL.LU R50, [R1+0x1428] ;  /* 0x0014280001327983 */ /* 0x000f280000300800 */
[----:B------:R-:W4:Y:S01]  /*115fa0*/  LDL.LU R51, [R1+0x142c] ;  /* 0x00142c0001337983 */ /* 0x000f220000300800 */
[----:B------:R-:W-:-:S05]  /*115fb0*/  F2FP.SATFINITE.E4M3.F32.PACK_AB_MERGE_C R19, R22, R19, RZ ;  /* 0x000000131613723e */ /* 0x000fca00048070ff */
[----:B------:R1:W-:Y:S04]  /*115fc0*/  STL [R1+0x398], R19 ;  /* 0x0003981301007387 */ /* 0x0003e80000100800 */
[----:B------:R-:W4:Y:S04]  /*115fd0*/  LDL.LU R52, [R1+0x1410] ;  /* 0x0014100001347983 */ /* 0x000f280000300800 */
[----:B------:R-:W4:Y:S01]  /*115fe0*/  LDL.LU R57, [R1+0x1414] ;  /* 0x0014140001397983 */ /* 0x000f220000300800 */
[----:B------:R-:W-:-:S03]  /*115ff0*/  IADD3 R32, P1, PT, R18, R13, RZ ;  /* 0x0000000d12207210 */ /* 0x000fc60007f3e0ff */
[----:B-1----:R-:W4:Y:S02]  /*116000*/  LDL.LU R19, [R1+0x1418] ;  /* 0x0014180001137983 */ /* 0x002f240000300800 */
[----:B------:R-:W-:-:S05]  /*116010*/  IMAD.X R33, R21, 0x1, R15, P1 ;  /* 0x0000000115217824 */ /* 0x000fca00008e060f */
[----:B------:R1:W-:Y:S04]  /*116020*/  STL.64 [R1+0x1808], R32 ;  /* 0x0018082001007387 */ /* 0x0003e80000100a00 */
[----:B------:R-:W4:Y:S01]  /*116030*/  LDL.LU R22, [R1+0x141c] ;  /* 0x00141c0001167983 */ /* 0x000f220000300800 */
[----:B-1----:R-:W-:-:S05]  /*116040*/  IADD3 R32, P1, PT, R18, R5, RZ ;  /* 0x0000000512207210 */ /* 0x002fca0007f3e0ff */
[----:B------:R-:W-:Y:S01]  /*116050*/  IMAD.X R33, R21, 0x1, R6, P1 ;  /* 0x0000000115217824 */ /* 0x000fe200008e0606 */
[----:B--2---:R-:W-:-:S05]  /*116060*/  F2FP.SATFINITE.E4M3.F32.PACK_AB_MERGE_C R24, R27, R17, RZ ;  /* 0x000000111b18723e */ /* 0x004fca00048070ff */
[----:B------:R-:W-:Y:S01]  /*116070*/  STL [R1+0x3a0], R24 ;  /* 0x0003a01801007387 */ /* 0x000fe20000100800 */
[----:B------:R-:W-:-:S05]  /*116080*/  F2FP.SATFINITE.E4M3.F32.PACK_AB_MERGE_C R17, R35, R58, RZ ;  /* 0x0000003a2311723e */ /* 0x000fca00048070ff */
[----:B------:R1:W-:Y:S01]  /*116090*/  STL [R1+0x34c], R17 ;  /* 0x00034c1101007387 */ /* 0x0003e20000100800 */
[----:B------:R-:W-:-:S05]  /*1160a0*/  F2FP.SATFINITE.E4M3.F32.PACK_AB_MERGE_C R43, R23, R20, RZ ;  /* 0x00000014172b723e */ /* 0x000fca00048070ff */
[----:B------:R-:W-:Y:S04]  /*1160b0*/  STL [R1+0x5d9c], R43 ;  /* 0x005d9c2b01007387 */ /* 0x000fe80000100800 */
[----:B------:R2:W-:Y:S01]  /*1160c0*/  STL.64 [R1+0x1800], R32 ;  /* 0x0018002001007387 */ /* 0x0005e20000100a00 */
[----:B-1----:R-:W-:Y:S02]  /*1160d0*/  F2FP.SATFINITE.E4M3.F32.PACK_AB_MERGE_C R17, R41, R34, RZ ;  /* 0x000000222911723e */ /* 0x002fe400048070ff */
[----:B------:R-:W-:Y:S02]  /*1160e0*/  F2FP.SATFINITE.E4M3.F32.PACK_AB_MERGE_C R27, R26, R25, RZ ;  /* 0x000000191a1b723e */ /* 0x000fe400048070ff */
[C---:B--2---:R-:W-:Y:S01]  /*1160f0*/  IADD3 R32, P1, PT, R18.reuse, R14, RZ ;  /* 0x0000000e12207210 */ /* 0x044fe20007f3e0ff */
[----:B------:R1:W-:Y:S04]  /*116100*/  STL [R1+0x378], R17 ;  /* 0x0003781101007387 */ /* 0x0003e80000100800 */
[----:B------:R-:W-:Y:S01]  /*116110*/  IMAD.X R33, R21, 0x1, R16, P1 ;  /* 0x0000000115217824 */ /* 0x000fe200008e0610 */
[----:B------:R-:W-:Y:S01]  /*116120*/  STL [R1+0x5d94], R27 ;  /* 0x005d941b01007387 */ /* 0x000fe20000100800 */
[----:B------:R-:W-:-:S03]  /*116130*/  IADD3 R24, P1, PT, R18, R7, RZ ;  /* 0x0000000712187210 */ /* 0x000fc60007f3e0ff */
[----:B------:R-:W-:Y:S04]  /*116140*/  STL.64 [R1+0x17f8], R32 ;  /* 0x0017f82001007387 */ /* 0x000fe80000100a00 */
[----:B------:R-:W2:Y:S04]  /*116150*/  LDL.LU R20, [R1+0x1400] ;  /* 0x0014000001147983 */ /* 0x000ea80000300800 */
[----:B------:R-:W2:Y:S01]  /*116160*/  LDL.LU R23, [R1+0x1404] ;  /* 0x0014040001177983 */ /* 0x000ea20000300800 */
[----:B-1----:R-:W-:Y:S01]  /*116170*/  F2FP.SATFINITE.E4M3.F32.PACK_AB_MERGE_C R17, R36, R28, RZ ;  /* 0x0000001c2411723e */ /* 0x002fe200048070ff */
[----:B------:R-:W-:-:S04]  /*116180*/  IMAD.X R25, R21, 0x1, R8, P1 ;  /* 0x0000000115197824 */ /* 0x000fc800008e0608 */
[----:B------:R-:W-:Y:S04]  /*116190*/  STL [R1+0x318], R17 ;  /* 0x0003181101007387 */ /* 0x000fe80000100800 */
[----:B------:R1:W-:Y:S04]  /*1161a0*/  STL.64 [R1+0x17f0], R24 ;  /* 0x0017f01801007387 */ /* 0x0003e80000100a00 */
[----:B-1----:R-:W2:Y:S04]  /*1161b0*/  LDL.LU R25, [R1+0x1408] ;  /* 0x0014080001197983 */ /* 0x002ea80000300800 */
[----:B------:R-:W2:Y:S04]  /*1161c0*/  LDL.LU R26, [R1+0x140c] ;  /* 0x00140c00011a7983 */ /* 0x000ea80000300800 */
[----:B------:R-:W2:Y:S04]  /*1161d0*/  LDL.LU R28, [R1+0x13f0] ;  /* 0x0013f000011c7983 */ /* 0x000ea80000300800 */
[----:B------:R-:W2:Y:S01]  /*1161e0*/  LDL.LU R36, [R1+0x13f4] ;  /* 0x0013f40001247983 */ /* 0x000ea20000300800 */
[----:B---3--:R-:W-:-:S02]  /*1161f0*/  F2FP.SATFINITE.E4M3.F32.PACK_AB_MERGE_C R24, R29, R30, RZ ;  /* 0x0000001e1d18723e */ /* 0x008fc400048070ff */
[----:B------:R-:W-:-:S03]  /*116200*/  IADD3 R30, P1, PT, R18, R9, RZ ;  /* 0x00000009121e7210 */ /* 0x000fc60007f3e0ff */
[----:B------:R-:W-:Y:S01]  /*116210*/  STL [R1+0x314], R24 ;  /* 0x0003141801007387 */ /* 0x000fe20000100800 */
[----:B----4-:R-:W-:Y:S01]  /*116220*/  F2FP.SATFINITE.E4M3.F32.PACK_AB_MERGE_C R17, R49, R45, RZ ;  /* 0x0000002d3111723e */ /* 0x010fe200048070ff */
[----:B------:R-:W-:-:S04]  /*116230*/  IMAD.X R31, R21, 0x1, R11, P1 ;  /* 0x00000001151f7824 */ /* 0x000fc800008e060b */
[----:B------:R1:W-:Y:S02]  /*116240*/  STL [R1+0x2e8], R17 ;  /* 0x0002e81101007387 */ /* 0x0003e40000100800 */
[----:B-1----:R-:W-:-:S05]  /*116250*/  F2FP.SATFINITE.E4M3.F32.PACK_AB_MERGE_C R17, R51, R50, RZ ;  /* 0x000000323311723e */ /* 0x002fca00048070ff */
[----:B------:R-:W-:Y:S04]  /*116260*/  STL [R1+0x5dc8], R17 ;  /* 0x005dc81101007387 */ /* 0x000fe80000100800 */
[----:B------:R1:W-:Y:S02]  /*116270*/  STL.64 [R1+0x17d8], R30 ;  /* 0x0017d81e01007387 */ /* 0x0003e40000100a00 */
[----:B-1----:R-:W-:Y:S02]  /*116280*/  IADD3 R30, P1, PT, R18, R10, RZ ;  /* 0x0000000a121e7210 */ /* 0x002fe40007f3e0ff */
[----:B------:R-:W-:-:S03]  /*116290*/  F2FP.SATFINITE.E4M3.F32.PACK_AB_MERGE_C R17, R57, R52, RZ ;  /* 0x000000343911723e */ /* 0x000fc600048070ff */
[----:B------:R-:W-:-:S05]  /*1162a0*/  IMAD.X R31, R21, 0x1, R12, P1 ;  /* 0x00000001151f7824 */ /* 0x000fca00008e060c */
[----:B------:R-:W-:Y:S04]  /*1162b0*/  STL.64 [R1+0x17d0], R30 ;  /* 0x0017d01e01007387 */ /* 0x000fe80000100a00 */
[----:B------:R-:W3:Y:S04]  /*1162c0*/  LDL.LU R38, [R1+0x13f8] ;  /* 0x0013f80001267983 */ /* 0x000ee80000300800 */
[----:B------:R0:W-:Y:S04]  /*1162d0*/  STL [R1+0x2cc], R17 ;  /* 0x0002cc1101007387 */ /* 0x0001e80000100800 */
[----:B------:R-:W3:Y:S04]  /*1162e0*/  LDL.LU R47, [R1+0x13fc] ;  /* 0x0013fc00012f7983 */ /* 0x000ee80000300800 */
[----:B------:R-:W4:Y:S04]  /*1162f0*/  LDL.LU R53, [R1+0x13e0] ;  /* 0x0013e00001357983 */ /* 0x000f280000300800 */
[----:B------:R-:W4:Y:S04]  /*116300*/  LDL.LU R58, [R1+0x13e4] ;  /* 0x0013e400013a7983 */ /* 0x000f280000300800 */
[----:B------:R-:W4:Y:S04]  /*116310*/  LDL.LU R45, [R1+0x13e8] ;  /* 0x0013e800012d7983 */ /* 0x000f280000300800 */
[----:B------:R-:W4:Y:S01]  /*116320*/  LDL.LU R51, [R1+0x13ec] ;  /* 0x0013ec0001337983 */ /* 0x000f220000300800 */
[----:B------:R-:W-:-:S03]  /*116330*/  F2FP.SATFINITE.E4M3.F32.PACK_AB_MERGE_C R29, R22, R19, RZ ;  /* 0x00000013161d723e */ /* 0x000fc600048070ff */
[----:B------:R-:W4:Y:S04]  /*116340*/  LDL.LU R49, [R1+0x13d0] ;  /* 0x0013d00001317983 */ /* 0x000f280000300800 */
[----:B------:R-:W4:Y:S04]  /*116350*/  LDL.LU R50, [R1+0x13d4] ;  /* 0x0013d40001327983 */ /* 0x000f280000300800 */
[----:B------:R-:W-:Y:S04]  /*116360*/  STL [R1+0x5df0], R29 ;  /* 0x005df01d01007387 */ /* 0x000fe80000100800 */
[----:B------:R-:W4:Y:S04]  /*116370*/  LDL.LU R52, [R1+0x13d8] ;  /* 0x0013d80001347983 */ /* 0x000f280000300800 */
[----:B------:R-:W4:Y:S04]  /*116380*/  LDL.LU R57, [R1+0x13dc] ;  /* 0x0013dc0001397983 */ /* 0x000f280000300800 */
[----:B------:R-:W4:Y:S04]  /*116390*/  LDL.LU R19, [R1+0x13c0] ;  /* 0x0013c00001137983 */ /* 0x000f280000300800 */
[----:B------:R-:W4:Y:S01]  /*1163a0*/  LDL.LU R22, [R1+0x13c4] ;  /* 0x0013c40001167983 */ /* 0x000f220000300800 */
[----:B0-----:R-:W-:Y:S01]  /*1163b0*/  VIADD R17, R18, UR6 ;  /* 0x0000000612117c36 */ /* 0x001fe20008000000 */
[----:B------:R-:W0:Y:S04]  /*1163c0*/  LDCU UR6, c[0x0][0x3b8] ;  /* 0x00007700ff0677ac */ /* 0x000e280008000800 */
[----:B------:R-:W-:-:S02]  /*1163d0*/  SHF.R.S32.HI R18, RZ, 0x1f, R17 ;  /* 0x0000001fff127819 */ /* 0x000fc40000011411 */
[----:B--2---:R-:W-:Y:S02]  /*1163e0*/  F2FP.SATFINITE.E4M3.F32.PACK_AB_MERGE_C R23, R23, R20, RZ ;  /* 0x000000141717723e */ /* 0x004fe400048070ff */
[----:B------:R-:W-:-:S05]  /*1163f0*/  IADD3 R20, P1, PT, R17, R3, RZ ;  /* 0x0000000311147210 */ /* 0x000fca0007f3e0ff */
[----:B------:R-:W-:Y:S01]  /*116400*/  IMAD.X R21, R18, 0x1, R4, P1 ;  /* 0x0000000112157824 */ /* 0x000fe200008e0604 */
[----:B------:R-:W-:Y:S04]  /*116410*/  STL [R1+0x290], R23 ;  /* 0x0002901701007387 */ /* 0x000fe80000100800 */
[----:B------:R1:W-:Y:S04]  /*116420*/  STL.64 [R1+0x17c8], R20 ;  /* 0x0017c81401007387 */ /* 0x0003e80000100a00 */
[----:B------:R-:W2:Y:S01]  /*116430*/  LDL.LU R35, [R1+0x13c8] ;  /* 0x0013c80001237983 */ /* 0x000ea20000300800 */
[----:B-1----:R-:W-:-:S05]  /*116440*/  F2FP.SATFINITE.E4M3.F32.PACK_AB_MERGE_C R21, R26, R25, RZ ;  /* 0x000000191a15723e */ /* 0x002fca00048070ff */
[----:B------:R-:W-:Y:S01]  /*116450*/  STL [R1+0x298], R21 ;  /* 0x0002981501007387 */ /* 0x000fe20000100800 */
[----:B------:R-:W-:-:S03]  /*116460*/  F2FP.SATFINITE.E4M3.F32.PACK_AB_MERGE_C R20, R36, R28, RZ ;  /* 0x0000001c2414723e */ /* 0x000fc600048070ff */
[----:B------:R-:W2:Y:S04]  /*116470*/  LDL.LU R34, [R1+0x13cc] ;  /* 0x0013cc0001227983 */ /* 0x000ea80000300800 */
[----:B------:R1:W-:Y:S04]  /*116480*/  STL [R1+0x138], R20 ;  /* 0x0001381401007387 */ /* 0x0003e80000100800 */
[----:B------:R-:W2:Y:S04]  /*116490*/  LDL.LU R41, [R1+0x13b0] ;  /* 0x0013b00001297983 */ /* 0x000ea80000300800 */
[----:B------:R-:W2:Y:S04]  /*1164a0*/  LDL.LU R30, [R1+0x13b4] ;  /* 0x0013b400011e7983 */ /* 0x000ea80000300800 */
[----:B-1----:R-:W2:Y:S04]  /*1164b0*/  LDL.LU R20, [R1+0x13b8] ;  /* 0x0013b80001147983 */ /* 0x002ea80000300800 */
[----:B------:R-:W2:Y:S04]  /*1164c0*/  LDL.LU R23, [R1+0x13bc] ;  /* 0x0013bc0001177983 */ /* 0x000ea80000300800 */
[----:B------:R-:W2:Y:S04]  /*1164d0*/  LDL.LU R25, [R1+0x13a0] ;  /* 0x0013a00001197983 */ /* 0x000ea80000300800 */
[----:B------:R-:W2:Y:S04]  /*1164e0*/  LDL.LU R26, [R1+0x13a4] ;  /* 0x0013a400011a7983 */ /* 0x000ea80000300800 */
[----:B------:R-:W2:Y:S04]  /*1164f0*/  LDL.LU R28, [R1+0x13a8] ;  /* 0x0013a800011c7983 */ /* 0x000ea80000300800 */
[----:B------:R-:W2:Y:S01]  /*116500*/  LDL.LU R36, [R1+0x13ac] ;  /* 0x0013ac0001247983 */ /* 0x000ea20000300800 */
[----:B------:R-:W-:-:S05]  /*116510*/  IADD3 R32, P1, PT, R17, R0, RZ ;  /* 0x0000000011207210 */ /* 0x000fca0007f3e0ff */
[----:B------:R-:W-:Y:S01]  /*116520*/  IMAD.X R33, R18, 0x1, R2, P1 ;  /* 0x0000000112217824 */ /* 0x000fe200008e0602 */
[----:B---3--:R-:W-:-:S05]  /*116530*/  F2FP.SATFINITE.E4M3.F32.PACK_AB_MERGE_C R59, R47, R38, RZ ;  /* 0x000000262f3b723e */ /* 0x008fca00048070ff */
[----:B------:R-:W-:Y:S04]  /*116540*/  STL [R1+0x5e28], R59 ;  /* 0x005e283b01007387 */ /* 0x000fe80000100800 */
[----:B------:R1:W-:Y:S01]  /*116550*/  STL.64 [R1+0x17c0], R32 ;  /* 0x0017c02001007387 */ /* 0x0003e20000100a00 */
[----:B----4-:R-:W-:Y:S02]  /*116560*/  F2FP.SATFINITE.E4M3.F32.PACK_AB_MERGE_C R21, R58, R53, RZ ;  /* 0x000000353a15723e */ /* 0x010fe400048070ff */
[----:B------:R-:W-:Y:S02]  /*116570*/  F2FP.SATFINITE.E4M3.F32.PACK_AB_MERGE_C R51, R51, R45, RZ ;  /* 0x0000002d3333723e */ /* 0x000fe400048070ff */
[----:B-1----:R-:W-:Y:S01]  /*116580*/  IADD3 R32, P1, PT, R17, R13, RZ ;  /* 0x0000000d11207210 */ /* 0x002fe20007f3e0ff */
[----:B------:R1:W-:Y:S04]  /*116590*/  STL [R1+0x130], R21 ;  /* 0x0001301501007387 */ /* 0x0003e80000100800 */
[----:B------:R-:W-:Y:S01]  /*1165a0*/  IMAD.X R33, R18, 0x1, R15, P1 ;  /* 0x0000000112217824 */ /* 0x000fe200008e060f */
[----:B------:R-:W-:Y:S04]  /*1165b0*/  STL [R1+0x5e54], R51 ;  /* 0x005e543301007387 */ /* 0x000fe80000100800 */
[----:B------:R3:W-:Y:S01]  /*1165c0*/  STL.64 [R1+0x17b8], R32 ;  /* 0x0017b82001007387 */ /* 0x0007e20000100a00 */
[----:B-1----:R-:W-:-:S02]  /*1165d0*/  F2FP.SATFINITE.E4M3.F32.PACK_AB_MERGE_C R21, R50, R49, RZ ;  /* 0x000000313215723e */ /* 0x002fc400048070ff */
[----:B------:R-:W-:Y:S02]  /*1165e0*/  F2FP.SATFINITE.E4M3.F32.PACK_AB_MERGE_C R50, R57, R52, RZ ;  /* 0x000000343932723e */ /* 0x000fe400048070ff */
[----:B---3--:R-:W-:Y:S01]  /*1165f0*/  IADD3 R32, P1, PT, R17, R5, RZ ;  /* 0x0000000511207210 */ /* 0x008fe20007f3e0ff */
[----:B------:R-:W-:Y:S04]  /*116600*/  STL [R1+0x128], R21 ;  /* 0x0001281501007387 */ /* 0x000fe80000100800 */
[----:B------:R-:W-:Y:S01]  /*116610*/  IMAD.X R33, R18, 0x1, R6, P1 ;  /* 0x0000000112217824 */ /* 0x000fe200008e0606 */
[----:B------:R-:W-:Y:S01]  /*116620*/  STL [R1+0x5e78], R50 ;  /* 0x005e783201007387 */ /* 0x000fe20000100800 */
[----:B------:R-:W-:-:S03]  /*116630*/  F2FP.SATFINITE.E4M3.F32.PACK_AB_MERGE_C R19, R22, R19, RZ ;  /* 0x000000131613723e */ /* 0x000fc600048070ff */
[----:B------:R1:W-:Y:S04]  /*116640*/  STL.64 [R1+0x17b0], R32 ;  /* 0x0017b02001007387 */ /* 0x0003e80000100a00 */
[----:B------:R-:W3:Y:S04]  /*116650*/  LDL.LU R57, [R1+0x1390] ;  /* 0x0013900001397983 */ /* 0x000ee80000300800 */
[----:B------:R-:W3:Y:S04]  /*116660*/  LDL.LU R22, [R1+0x1394] ;  /* 0x0013940001167983 */ /* 0x000ee80000300800 */
[----:B------:R4:W-:Y:S01]  /*116670*/  STL [R1+0x11c], R19 ;  /* 0x00011c1301007387 */ /* 0x0009e20000100800 */
[----:B-1----:R-:W-:-:S03]  /*116680*/  IADD3 R32, P1, PT, R17, R14, RZ ;  /* 0x0000000e11207210 */ /* 0x002fc60007f3e0ff */
[----:B------:R-:W3:Y:S04]  /*116690*/  LDL.LU R45, [R1+0x1398] ;  /* 0x00139800012d7983 */ /* 0x000ee80000300800 */
[----:B------:R-:W3:Y:S01]  /*1166a0*/  LDL.LU R49, [R1+0x139c] ;  /* 0x00139c0001317983 */ /* 0x000ee20000300800 */
[----:B------:R-:W-:-:S03]  /*1166b0*/  IMAD.X R33, R18, 0x1, R16, P1 ;  /* 0x0000000112217824 */ /* 0x000fc600008e0610 */
[----:B------:R-:W3:Y:S04]  /*1166c0*/  LDL.LU R52, [R1+0x1380] ;  /* 0x0013800001347983 */ /* 0x000ee80000300800 */
[----:B------:R-:W-:Y:S04]  /*1166d0*/  STL.64 [R1+0x17a8], R32 ;  /* 0x0017a82001007387 */ /* 0x000fe80000100a00 */
[----:B----4-:R-:W4:Y:S01]  /*1166e0*/  LDL.LU R19, [R1+0x1384] ;  /* 0x0013840001137983 */ /* 0x010f220000300800 */
[----:B--2---:R-:W-:Y:S02]  /*1166f0*/  F2FP.SATFINITE.E4M3.F32.PACK_AB_MERGE_C R21, R30, R41, RZ ;  /* 0x000000291e15723e */ /* 0x004fe400048070ff */
[----:B------:R-:W-:-:S05]  /*116700*/  IADD3 R30, P1, PT, R17, R7, RZ ;  /* 0x00000007111e7210 */ /* 0x000fca0007f3e0ff */
[----:B------:R-:W-:Y:S01]  /*116710*/  IMAD.X R31, R18, 0x1, R8, P1 ;  /* 0x00000001121f7824 */ /* 0x000fe200008e0608 */
[----:B------:R-:W-:Y:S02]  /*116720*/  F2FP.SATFINITE.E4M3.F32.PACK_AB_MERGE_C R24, R23, R20, RZ ;  /* 0x000000141718723e */ /* 0x000fe400048070ff */
[----:B------:R-:W-:Y:S01]  /*116730*/  IADD3 R20, P1, PT, R17, R9, RZ ;  /* 0x0000000911147210 */ /* 0x000fe20007f3e0ff */
[----:B------:R1:W-:Y:S01]  /*116740*/  STL [R1+0x10c], R21 ;  /* 0x00010c1501007387 */ /* 0x0003e20000100800 */
[----:B------:R-:W-:-:S03]  /*116750*/  F2FP.SATFINITE.E4M3.F32.PACK_AB_MERGE_C R23, R26, R25, RZ ;  /* 0x000000191a17723e */ /* 0x000fc600048070ff */
[----:B------:R-:W-:Y:S01]  /*116760*/  STL.64 [R1+0x17a0], R30 ;  /* 0x0017a01e01007387 */ /* 0x000fe20000100a00 */
[----:B-1----:R-:W-:Y:S01]  /*116770*/  IMAD.X R21, R18, 0x1, R11, P1 ;  /* 0x0000000112157824 */ /* 0x002fe200008e060b */
[----:B------:R-:W-:Y:S02]  /*116780*/  F2FP.SATFINITE.E4M3.F32.PACK_AB_MERGE_C R25, R36, R28, RZ ;  /* 0x0000001c2419723e */ /* 0x000fe400048070ff */
[----:B------:R-:W-:Y:S04]  /*116790*/  STL [R1+0x108], R24 ;  /* 0x0001081801007387 */ /* 0x000fe80000100800 */
[----:B------:R-:W-:Y:S04]  /*1167a0*/  STL [R1+0x2238], R23 ;  /* 0x0022381701007387 */ /* 0x000fe80000100800 */
[----:B------:R-:W-:Y:S04]  /*1167b0*/  STL [R1+0x5cd0], R25 ;  /* 0x005cd01901007387 */ /* 0x000fe80000100800 */
[----:B------:R1:W-:Y:S04]  /*1167c0*/  STL.64 [R1+0x1788], R20 ;  /* 0x0017881401007387 */ /* 0x0003e80000100a00 */
[----:B------:R-:W2:Y:S04]  /*1167d0*/  LDL.LU R46, [R1+0x1388] ;  /* 0x00138800012e7983 */ /* 0x000ea80000300800 */
[----:B------:R-:W2:Y:S01]  /*1167e0*/  LDL.LU R40, [R1+0x138c] ;  /* 0x00138c0001287983 */ /* 0x000ea20000300800 */
[----:B-1----:R-:W-:-:S03]  /*1167f0*/  IADD3 R20, P1, PT, R17, R10, RZ ;  /* 0x0000000a11147210 */ /* 0x002fc60007f3e0ff */
[----:B------:R-:W2:Y:S02]  /*116800*/  LDL.LU R48, [R1+0x1370] ;  /* 0x0013700001307983 */ /* 0x000ea40000300800 */
[----:B------:R-:W-:-:S05]  /*116810*/  IMAD.X R21, R18, 0x1, R12, P1 ;  /* 0x0000000112157824 */ /* 0x000fca00008e060c */
[----:B------:R1:W-:Y:S04]  /*116820*/  STL.64 [R1+0x1780], R20 ;  /* 0x0017801401007387 */ /* 0x0003e80000100a00 */
        /* <DEDUP_REMOVED lines=11> */
[----:B------:R-:W3:Y:S01]  /*1168e0*/  LDL.LU R22, [R1+0x135c] ;  /* 0x00135c0001167983 */ /* 0x000ee20000300800 */
[----:B------:R-:W-:-:S03]  /*1168f0*/  F2FP.SATFINITE.E4M3.F32.PACK_AB_MERGE_C R20, R49, R45, RZ ;  /* 0x0000002d3114723e */ /* 0x000fc600048070ff */
[----:B------:R4:W-:Y:S04]  /*116900*/  STL [R1+0x21d0], R18 ;  /* 0x0021d01201007387 */ /* 0x0009e80000100800 */
[----:B------:R1:W-:Y:S04]  /*116910*/  STL [R1+0x21dc], R20 ;  /* 0x0021dc1401007387 */ /* 0x0003e80000100800 */
[----:B------:R-:W3:Y:S04]  /*116920*/  LDL.LU R38, [R1+0x1340] ;  /* 0x0013400001267983 */ /* 0x000ee80000300800 */
[----:B------:R-:W3:Y:S01]  /*116930*/  LDL.LU R47, [R1+0x1344] ;  /* 0x00134400012f7983 */ /* 0x000ee20000300800 */
[----:B----4-:R-:W-:Y:S01]  /*116940*/  F2FP.SATFINITE.E4M3.F32.PACK_AB_MERGE_C R18, R19, R52, RZ ;  /* 0x000000341312723e */ /* 0x010fe200048070ff */
[----:B0-----:R-:W-:Y:S01]  /*116950*/  VIADD R17, R17, UR6 ;  /* 0x0000000611117c36 */ /* 0x001fe20008000000 */
[----:B------:R-:W-:Y:S01]  /*116960*/  F2FP.SATFINITE.E4M3.F32.PACK_AB_MERGE_C R35, R34, R35, RZ ;  /* 0x000000232223723e */ /* 0x000fe200048070ff */
[----:B------:R-:W0:Y:S02]  /*116970*/  LDCU UR6, c[0x0][0x3b8] ;  /* 0x00007700ff0677ac */ /* 0x000e240008000800 */
[----:B------:R4:W-:Y:S04]  /*116980*/  STL [R1+0x215c], R18 ;  /* 0x00215c1201007387 */ /* 0x0009e80000100800 */
[----:B------:R-:W3:Y:S01]  /*116990*/  LDL.LU R53, [R1+0x1348] ;  /* 0x0013480001357983 */ /* 0x000ee20000300800 */
[----:B-1----:R-:W-:-:S03]  /*1169a0*/  SHF.R.S32.HI R20, RZ, 0x1f, R17 ;  /* 0x0000001fff147819 */ /* 0x002fc60000011411 */
[----:B----4-:R-:W4:Y:S01]  /*1169b0*/  LDL.LU R18, [R1+0x134c] ;  /* 0x00134c0001127983 */ /* 0x010f220000300800 */
[----:B------:R-:W-:-:S03]  /*1169c0*/  IADD3 R24, P1, PT, R17, R3, RZ ;  /* 0x0000000311187210 */ /* 0x000fc60007f3e0ff */
[----:B------:R-:W4:Y:S04]  /*1169d0*/  LDL.LU R58, [R1+0x1330] ;  /* 0x00133000013a7983 */ /* 0x000f280000300800 */
[----:B------:R-:W4:Y:S01]  /*1169e0*/  LDL.LU R34, [R1+0x1334] ;  /* 0x0013340001227983 */ /* 0x000f220000300800 */
[----:B------:R-:W-:-:S03]  /*1169f0*/  IMAD.X R25, R20, 0x1, R4, P1 ;  /* 0x0000000114197824 */ /* 0x000fc600008e0604 */
[----:B------:R-:W4:Y:S04]  /*116a00*/  LDL.LU R41, [R1+0x1338] ;  /* 0x0013380001297983 */ /* 0x000f280000300800 */
[----:B------:R-:W4:Y:S04]  /*116a10*/  LDL.LU R30, [R1+0x133c] ;  /* 0x00133c00011e7983 */ /* 0x000f280000300800 */
[----:B------:R-:W4:Y:S04]  /*116a20*/  LDL.LU R45, [R1+0x1320] ;  /* 0x00132000012d7983 */ /* 0x000f280000300800 */
[----:B------:R-:W4:Y:S04]  /*116a30*/  LDL.LU R49, [R1+0x1324] ;  /* 0x0013240001317983 */ /* 0x000f280000300800 */
[----:B------:R-:W4:Y:S04]  /*116a40*/  LDL.LU R52, [R1+0x1328] ;  /* 0x0013280001347983 */ /* 0x000f280000300800 */
[----:B------:R-:W4:Y:S04]  /*116a50*/  LDL.LU R19, [R1+0x132c] ;  /* 0x00132c0001137983 */ /* 0x000f280000300800 */
[----:B------:R1:W-:Y:S02]  /*116a60*/  STL.64 [R1+0x1778], R24 ;  /* 0x0017781801007387 */ /* 0x0003e40000100a00 */
[----:B-1----:R-:W-:-:S05]  /*116a70*/  IADD3 R24, P1, PT, R17, R0, RZ ;  /* 0x0000000011187210 */ /* 0x002fca0007f3e0ff */
[----:B------:R-:W-:Y:S01]  /*116a80*/  IMAD.X R25, R20, 0x1, R2, P1 ;  /* 0x0000000114197824 */ /* 0x000fe200008e0602 */
[----:B--2---:R-:W-:-:S05]  /*116a90*/  F2FP.SATFINITE.E4M3.F32.PACK_AB_MERGE_C R29, R40, R46, RZ ;  /* 0x0000002e281d723e */ /* 0x004fca00048070ff */
[----:B------:R-:W-:Y:S01]  /*116aa0*/  STL [R1+0x2178], R29 ;  /* 0x0021781d01007387 */ /* 0x000fe20000100800 */
[----:B------:R-:W-:-:S05]  /*116ab0*/  F2FP.SATFINITE.E4M3.F32.PACK_AB_MERGE_C R27, R54, R48, RZ ;  /* 0x00000030361b723e */ /* 0x000fca00048070ff */
[----:B------:R1:W-:Y:S04]  /*116ac0*/  STL [R1+0x20b8], R27 ;  /* 0x0020b81b01007387 */ /* 0x0003e80000100800 */
[----:B------:R2:W-:Y:S01]  /*116ad0*/  STL.64 [R1+0x1770], R24 ;  /* 0x0017701801007387 */ /* 0x0005e20000100a00 */
[----:B-1----:R-:W-:Y:S02]  /*116ae0*/  F2FP.SATFINITE.E4M3.F32.PACK_AB_MERGE_C R27, R60, R21, RZ ;  /* 0x000000153c1b723e */ /* 0x002fe400048070ff */
[----:B--2---:R-:W-:Y:S02]  /*116af0*/  IADD3 R24, P1, PT, R17, R13, RZ ;  /* 0x0000000d11187210 */ /* 0x004fe40007f3e0ff */
[----:B------:R-:W-:-:S03]  /*116b00*/  F2FP.SATFINITE.E4M3.F32.PACK_AB_MERGE_C R21, R31, R37, RZ ;  /* 0x000000251f15723e */ /* 0x000fc600048070ff */
[----:B------:R-:W-:Y:S01]  /*116b10*/  IMAD.X R25, R20, 0x1, R15, P1 ;  /* 0x0000000114197824 */ /* 0x000fe200008e060f */
[----:B------:R-:W-:Y:S01]  /*116b20*/  STL [R1+0x20bc], R27 ;  /* 0x0020bc1b01007387 */ /* 0x000fe20000100800 */
[----:B------:R-:W-:-:S03]  /*116b30*/  F2FP.SATFINITE.E4M3.F32.PACK_AB_MERGE_C R23, R26, R23, RZ ;  /* 0x000000171a17723e */ /* 0x000fc600048070ff */
[----:B------:R1:W-:Y:S04]  /*116b40*/  STL [R1+0x201c], R21 ;  /* 0x00201c1501007387 */ /* 0x0003e80000100800 */
[----:B------:R2:W-:Y:S01]  /*116b50*/  STL.64 [R1+0x1768], R24 ;  /* 0x0017681801007387 */ /* 0x0005e20000100a00 */
[----:B-1----:R-:W-:-:S03]  /*116b60*/  F2FP.SATFINITE.E4M3.F32.PACK_AB_MERGE_C R21, R36, R28, RZ ;  /* 0x0000001c2415723e */ /* 0x002fc600048070ff */
[----:B------:R1:W-:Y:S01]  /*116b70*/  STL [R1+0x203c], R23 ;  /* 0x00203c1701007387 */ /* 0x0003e20000100800 */
[----:B--2---:R-:W-:-:S03]  /*116b80*/  IADD3 R24, P1, PT, R17, R5, RZ ;  /* 0x0000000511187210 */ /* 0x004fc60007f3e0ff */
[----:B------:R3:W-:Y:S02]  /*116b90*/  STL [R1+0x1fd8], R21 ;  /* 0x001fd81501007387 */ /* 0x0007e40000100800 */
[----:B------:R-:W-:Y:S02]  /*116ba0*/  IMAD.X R25, R20, 0x1, R6, P1 ;  /* 0x0000000114197824 */ /* 0x000fe400008e0606 */
[----:B-1----:R-:W2:Y:S04]  /*116bb0*/  LDL.LU R23, [R1+0x1310] ;  /* 0x0013100001177983 */ /* 0x002ea80000300800 */
[----:B------:R-:W2:Y:S04]  /*116bc0*/  LDL.LU R26, [R1+0x1314] ;  /* 0x00131400011a7983 */ /* 0x000ea80000300800 */
[----:B------:R1:W-:Y:S01]  /*116bd0*/  STL.64 [R1+0x1760], R24 ;  /* 0x0017601801007387 */ /* 0x0003e20000100a00 */
[----:B---3--:R-:W-:-:S05]  /*116be0*/  F2FP.SATFINITE.E4M3.F32.PACK_AB_MERGE_C R21, R22, R57, RZ ;  /* 0x000000391615723e */ /* 0x008fca00048070ff */
[----:B------:R3:W-:Y:S04]  /*116bf0*/  STL [R1+0x1d80], R21 ;  /* 0x001d801501007387 */ /* 0x0007e80000100800 */
[----:B------:R-:W2:Y:S04]  /*116c00*/  LDL.LU R28, [R1+0x1318] ;  /* 0x00131800011c7983 */ /* 0x000ea80000300800 */
[----:B------:R-:W2:Y:S04]  /*116c10*/  LDL.LU R36, [R1+0x131c] ;  /* 0x00131c0001247983 */ /* 0x000ea80000300800 */
[----:B------:R-:W2:Y:S04]  /*116c20*/  LDL.LU R57, [R1+0x1300] ;  /* 0x0013000001397983 */ /* 0x000ea80000300800 */
[----:B------:R-:W2:Y:S01]  /*116c30*/  LDL.LU R22, [R1+0x1304] ;  /* 0x0013040001167983 */ /* 0x000ea20000300800 */
[----:B-1----:R-:W-:-:S02]  /*116c40*/  IADD3 R24, P1, PT, R17, R14, RZ ;  /* 0x0000000e11187210 */ /* 0x002fc40007f3e0ff */
[----:B---3--:R-:W-:-:S03]  /*116c50*/  F2FP.SATFINITE.E4M3.F32.PACK_AB_MERGE_C R21, R47, R38, RZ ;  /* 0x000000262f15723e */ /* 0x008fc600048070ff */
[----:B------:R-:W-:Y:S02]  /*116c60*/  IMAD.X R25, R20, 0x1, R16, P1 ;  /* 0x0000000114197824 */ /* 0x000fe400008e0610 */
[----:B------:R4:W-:Y:S04]  /*116c70*/  STL [R1+0x1c3c], R21 ;  /* 0x001c3c1501007387 */ /* 0x0009e80000100800 */
[----:B------:R1:W-:Y:S01]  /*116c80*/  STL.64 [R1+0x1758], R24 ;  /* 0x0017581801007387 */ /* 0x0003e20000100a00 */
[----:B----4-:R-:W-:Y:S02]  /*116c90*/  F2FP.SATFINITE.E4M3.F32.PACK_AB_MERGE_C R21, R18, R53, RZ ;  /* 0x000000351215723e */ /* 0x010fe400048070ff */
[----:B-1----:R-:W-:Y:S02]  /*116ca0*/  IADD3 R24, P1, PT, R17, R7, RZ ;  /* 0x0000000711187210 */ /* 0x002fe40007f3e0ff */
[----:B------:R-:W-:-:S03]  /*116cb0*/  F2FP.SATFINITE.E4M3.F32.PACK_AB_MERGE_C R18, R34, R58, RZ ;  /* 0x0000003a2212723e */ /* 0x000fc600048070ff */
[----:B------:R-:W-:Y:S01]  /*116cc0*/  IMAD.X R25, R20, 0x1, R8, P1 ;  /* 0x0000000114197824 */ /* 0x000fe200008e0608 */
[----:B------:R1:W-:Y:S04]  /*116cd0*/  STL [R1+0x1d30], R21 ;  /* 0x001d301501007387 */ /* 0x0003e80000100800 */
[----:B------:R3:W-:Y:S04]  /*116ce0*/  STL [R1+0x1aec], R18 ;  /* 0x001aec1201007387 */ /* 0x0007e80000100800 */
[----:B------:R4:W-:Y:S01]  /*116cf0*/  STL.64 [R1+0x1750], R24 ;  /* 0x0017501801007387 */ /* 0x0009e20000100a00 */
[----:B-1----:R-:W-:-:S02]  /*116d00*/  F2FP.SATFINITE.E4M3.F32.PACK_AB_MERGE_C R21, R30, R41, RZ ;  /* 0x000000291e15723e */ /* 0x002fc400048070ff */
[----:B---3--:R-:W-:-:S03]  /*116d10*/  F2FP.SATFINITE.E4M3.F32.PACK_AB_MERGE_C R18, R49, R45, RZ ;  /* 0x0000002d3112723e */ /* 0x008fc600048070ff */
[----:B------:R1:W-:Y:S01]  /*116d20*/  STL [R1+0x1bf4], R21 ;  /* 0x001bf41501007387 */ /* 0x0003e20000100800 */
[----:B----4-:R-:W-:-:S03]  /*116d30*/  IADD3 R24, P1, PT, R17, R9, RZ ;  /* 0x0000000911187210 */ /* 0x010fc60007f3e0ff */
[----:B------:R3:W-:Y:S02]  /*116d40*/  STL [R1+0x1a90], R18 ;  /* 0x001a901201007387 */ /* 0x0007e40000100800 */
[C---:B------:R-:W-:Y:S01]  /*116d50*/  IMAD.X R25, R20.reuse, 0x1, R11, P1 ;  /* 0x0000000114197824 */ /* 0x040fe200008e060b */
[----:B-1----:R-:W-:Y:S02]  /*116d60*/  F2FP.SATFINITE.E4M3.F32.PACK_AB_MERGE_C R21, R19, R52, RZ ;  /* 0x000000341315723e */ /* 0x002fe400048070ff */
[----:B---3--:R-:W-:Y:S02]  /*116d70*/  IADD3 R18, P1, PT, R17, R10, RZ ;  /* 0x0000000a11127210 */ /* 0x008fe40007f3e0ff */
[----:B------:R-:W-:Y:S03]  /*116d80*/  STL.64 [R1+0x1738], R24 ;  /* 0x0017381801007387 */ /* 0x000fe60000100a00 */
[----:B------:R-:W-:Y:S01]  /*116d90*/  IMAD.X R19, R20, 0x1, R12, P1 ;  /* 0x0000000114137824 */ /* 0x000fe200008e060c */
[----:B------:R1:W-:Y:S04]  /*116da0*/  STL [R1+0x1a98], R21 ;  /* 0x001a981501007387 */ /* 0x0003e80000100800 */
[----:B------:R-:W3:Y:S04]  /*116db0*/  LDL.LU R46, [R1+0x1308] ;  /* 0x00130800012e7983 */ /* 0x000ee80000300800 */
[----:B------:R-:W3:Y:S04]  /*116dc0*/  LDL.LU R40, [R1+0x130c] ;  /* 0x00130c0001287983 */ /* 0x000ee80000300800 */
[----:B------:R-:W4:Y:S04]  /*116dd0*/  LDL.LU R48, [R1+0x12f0] ;  /* 0x0012f00001307983 */ /* 0x000f280000300800 */
[----:B------:R0:W-:Y:S04]  /*116de0*/  STL.64 [R1+0x1730], R18 ;  /* 0x0017301201007387 */ /* 0x0001e80000100a00 */
        /* <DEDUP_REMOVED lines=8> */
[----:B0-----:R-:W4:Y:S01]  /*116e70*/  LDL.LU R19, [R1+0x12d4] ;  /* 0x0012d40001137983 */ /* 0x001f220000300800 */
[----:B--2---:R-:W-:-:S05]  /*116e80*/  F2FP.SATFINITE.E4M3.F32.PACK_AB_MERGE_C R18, R26, R23, RZ ;  /* 0x000000171a12723e */ /* 0x004fca00048070ff */
[----:B------:R0:W-:Y:S01]  /*116e90*/  STL [R1+0x192c], R18 ;  /* 0x00192c1201007387 */ /* 0x0001e20000100800 */
[----:B------:R-:W-:-:S05]  /*116ea0*/  F2FP.SATFINITE.E4M3.F32.PACK_AB_MERGE_C R20, R36, R28, RZ ;  /* 0x0000001c2414723e */ /* 0x000fca00048070ff */
[----:B------:R1:W-:Y:S01]  /*116eb0*/  STL [R1+0x1934], R20 ;  /* 0x0019341401007387 */ /* 0x0003e20000100800 */
[----:B0-----:R-:W-:-:S03]  /*116ec0*/  F2FP.SATFINITE.E4M3.F32.PACK_AB_MERGE_C R18, R22, R57, RZ ;  /* 0x000000391612723e */ /* 0x001fc600048070ff */
        /* <DEDUP_REMOVED lines=9> */
[----:B------:R-:W-:Y:S01]  /*116f60*/  VIADD R17, R17, UR6 ;  /* 0x0000000611117c36 */ /* 0x000fe20008000000 */
[----:B------:R-:W2:Y:S02]  /*116f70*/  LDCU UR6, c[0x0][0x3b8] ;  /* 0x00007700ff0677ac */ /* 0x000ea40008000800 */
[----:B------:R-:W2:Y:S04]  /*116f80*/  LDL.LU R30, [R1+0x12b8] ;  /* 0x0012b800011e7983 */ /* 0x000ea80000300800 */
[----:B-1----:R-:W2:Y:S01]  /*116f90*/  LDL.LU R20, [R1+0x12bc] ;  /* 0x0012bc0001147983 */ /* 0x002ea20000300800 */
[----:B0-----:R-:W-:-:S02]  /*116fa0*/  SHF.R.S32.HI R18, RZ, 0x1f, R17 ;  /* 0x0000001fff127819 */ /* 0x001fc40000011411 */
[----:B------:R-:W-:Y:S01]  /*116fb0*/  IADD3 R24, P1, PT, R17, R3, RZ ;  /* 0x0000000311187210 */ /* 0x000fe20007f3e0ff */
[----:B------:R-:W2:Y:S04]  /*116fc0*/  LDL.LU R23, [R1+0x12a0] ;  /* 0x0012a00001177983 */ /* 0x000ea80000300800 */
[----:B------:R-:W2:Y:S01]  /*116fd0*/  LDL.LU R26, [R1+0x12a4] ;  /* 0x0012a400011a7983 */ /* 0x000ea20000300800 */
[----:B------:R-:W-:-:S03]  /*116fe0*/  IMAD.X R25, R18, 0x1, R4, P1 ;  /* 0x0000000112197824 */ /* 0x000fc600008e0604 */
[----:B------:R-:W2:Y:S04]  /*116ff0*/  LDL.LU R28, [R1+0x12a8] ;  /* 0x0012a800011c7983 */ /* 0x000ea80000300800 */
[----:B------:R-:W2:Y:S04]  /*117000*/  LDL.LU R36, [R1+0x12ac] ;  /* 0x0012ac0001247983 */ /* 0x000ea80000300800 */
[----:B------:R0:W-:Y:S02]  /*117010*/  STL.64 [R1+0x1728], R24 ;  /* 0x0017281801007387 */ /* 0x0001e40000100a00 */
[----:B0-----:R-:W-:-:S02]  /*117020*/  IADD3 R24, P1, PT, R17, R0, RZ ;  /* 0x0000000011187210 */ /* 0x001fc40007f3e0ff */
[----:B---3--:R-:W-:-:S03]  /*117030*/  F2FP.SATFINITE.E4M3.F32.PACK_AB_MERGE_C R29, R40, R46, RZ ;  /* 0x0000002e281d723e */ /* 0x008fc600048070ff */
[----:B------:R-:W-:Y:S02]  /*117040*/  IMAD.X R25, R18, 0x1, R2, P1 ;  /* 0x0000000112197824 */ /* 0x000fe400008e0602 */
[----:B------:R-:W-:Y:S01]  /*117050*/  STL [R1+0x438], R29 ;  /* 0x0004381d01007387 */ /* 0x000fe20000100800 */
[----:B----4-:R-:W-:-:S05]  /*117060*/  F2FP.SATFINITE.E4M3.F32.PACK_AB_MERGE_C R27, R54, R48, RZ ;  /* 0x00000030361b723e */ /* 0x010fca00048070ff */
[----:B------:R0:W-:Y:S04]  /*117070*/  STL [R1+0x420], R27 ;  /* 0x0004201b01007387 */ /* 0x0001e80000100800 */
[----:B------:R1:W-:Y:S01]  /*117080*/  STL.64 [R1+0x1720], R24 ;  /* 0x0017201801007387 */ /* 0x0003e20000100a00 */
[----:B0-----:R-:W-:Y:S02]  /*117090*/  F2FP.SATFINITE.E4M3.F32.PACK_AB_MERGE_C R27, R60, R21, RZ ;  /* 0x000000153c1b723e */ /* 0x001fe400048070ff */
[----:B------:R-:W-:Y:S02]  /*1170a0*/  F2FP.SATFINITE.E4M3.F32.PACK_AB_MERGE_C R21, R31, R37, RZ ;  /* 0x000000251f15723e */ /* 0x000fe400048070ff */
[----:B-1----:R-:W-:Y:S01]  /*1170b0*/  IADD3 R24, P1, PT, R17, R13, RZ ;  /* 0x0000000d11187210 */ /* 0x002fe20007f3e0ff */
[----:B------:R-:W-:Y:S04]  /*1170c0*/  STL [R1+0x41c], R27 ;  /* 0x00041c1b01007387 */ /* 0x000fe80000100800 */
[----:B------:R-:W-:Y:S01]  /*1170d0*/  IMAD.X R25, R18, 0x1, R15, P1 ;  /* 0x0000000112197824 */ /* 0x000fe200008e060f */
[----:B------:R0:W-:Y:S02]  /*1170e0*/  STL [R1+0x404], R21 ;  /* 0x0004041501007387 */ /* 0x0001e40000100800 */
[----:B0-----:R-:W-:-:S02]  /*1170f0*/  F2FP.SATFINITE.E4M3.F32.PACK_AB_MERGE_C R21, R49, R45, RZ ;  /* 0x0000002d3115723e */ /* 0x001fc400048070ff */
[----:B------:R-:W3:Y:S04]  /*117100*/  LDL.LU R45, [R1+0x1290] ;  /* 0x00129000012d7983 */ /* 0x000ee80000300800 */
[----:B------:R0:W-:Y:S04]  /*117110*/  STL.64 [R1+0x1708], R24 ;  /* 0x0017081801007387 */ /* 0x0001e80000100a00 */
[----:B------:R-:W-:Y:S04]  /*117120*/  STL [R1+0x408], R21 ;  /* 0x0004081501007387 */ /* 0x000fe80000100800 */
[----:B------:R-:W3:Y:S01]  /*117130*/  LDL.LU R49, [R1+0x1294] ;  /* 0x0012940001317983 */ /* 0x000ee20000300800 */
[----:B------:R-:W-:-:S02]  /*117140*/  F2FP.SATFINITE.E4M3.F32.PACK_AB_MERGE_C R19, R19, R52, RZ ;  /* 0x000000341313723e */ /* 0x000fc400048070ff */
[----:B0-----:R-:W-:-:S03]  /*117150*/  IADD3 R24, P1, PT, R17, R5, RZ ;  /* 0x0000000511187210 */ /* 0x001fc60007f3e0ff */
[----:B------:R0:W-:Y:S02]  /*117160*/  STL [R1+0x3e4], R19 ;  /* 0x0003e41301007387 */ /* 0x0001e40000100800 */
[----:B------:R-:W-:Y:S02]  /*117170*/  IMAD.X R25, R18, 0x1, R6, P1 ;  /* 0x0000000112197824 */ /* 0x000fe400008e0606 */
[----:B------:R-:W4:Y:S04]  /*117180*/  LDL.LU R52, [R1+0x1298] ;  /* 0x0012980001347983 */ /* 0x000f280000300800 */
[----:B0-----:R-:W4:Y:S04]  /*117190*/  LDL.LU R19, [R1+0x129c] ;  /* 0x00129c0001137983 */ /* 0x001f280000300800 */
[----:B------:R-:W-:Y:S01]  /*1171a0*/  STL.64 [R1+0x1700], R24 ;  /* 0x0017001801007387 */ /* 0x000fe20000100a00 */
[----:B--2---:R-:W-:-:S05]  /*1171b0*/  F2FP.SATFINITE.E4M3.F32.PACK_AB_MERGE_C R27, R47, R38, RZ ;  /* 0x000000262f1b723e */ /* 0x004fca00048070ff */
[----:B------:R-:W-:Y:S01]  /*1171c0*/  STL [R1+0x3e8], R27 ;  /* 0x0003e81b01007387 */ /* 0x000fe20000100800 */
[----:B------:R-:W-:-:S05]  /*1171d0*/  F2FP.SATFINITE.E4M3.F32.PACK_AB_MERGE_C R21, R58, R53, RZ ;  /* 0x000000353a15723e */ /* 0x000fca00048070ff */
[----:B------:R0:W-:Y:S02]  /*1171e0*/  STL [R1+0x3c4], R21 ;  /* 0x0003c41501007387 */ /* 0x0001e40000100800 */
[----:B0-----:R-:W-:Y:S02]  /*1171f0*/  F2FP.SATFINITE.E4M3.F32.PACK_AB_MERGE_C R21, R22, R57, RZ ;  /* 0x000000391615723e */ /* 0x001fe400048070ff */
[----:B------:R-:W2:Y:S04]  /*117200*/  LDL.LU R57, [R1+0x1280] ;  /* 0x0012800001397983 */ /* 0x000ea80000300800 */
[----:B------:R-:W2:Y:S01]  /*117210*/  LDL.LU R22, [R1+0x1284] ;  /* 0x0012840001167983 */ /* 0x000ea20000300800 */
[----:B------:R-:W-:-:S05]  /*117220*/  IADD3 R24, P1, PT, R17, R14, RZ ;  /* 0x0000000e11187210 */ /* 0x000fca0007f3e0ff */
[----:B------:R-:W-:-:S05]  /*117230*/  IMAD.X R25, R18, 0x1, R16, P1 ;  /* 0x0000000112197824 */ /* 0x000fca00008e0610 */
[----:B------:R0:W-:Y:S04]  /*117240*/  STL.64 [R1+0x16f8], R24 ;  /* 0x0016f81801007387 */ /* 0x0001e80000100a00 */
[----:B------:R1:W-:Y:S01]  /*117250*/  STL [R1+0x3cc], R21 ;  /* 0x0003cc1501007387 */ /* 0x0003e20000100800 */
[----:B0-----:R-:W-:Y:S02]  /*117260*/  IADD3 R24, P1, PT, R17, R7, RZ ;  /* 0x0000000711187210 */ /* 0x001fe40007f3e0ff */
[----:B-1----:R-:W-:-:S03]  /*117270*/  F2FP.SATFINITE.E4M3.F32.PACK_AB_MERGE_C R21, R41, R34, RZ ;  /* 0x000000222915723e */ /* 0x002fc600048070ff */
[----:B------:R-:W-:Y:S02]  /*117280*/  IMAD.X R25, R18, 0x1, R8, P1 ;  /* 0x0000000112197824 */ /* 0x000fe400008e0608 */
[----:B------:R-:W-:Y:S04]  /*117290*/  STL [R1+0x3a8], R21 ;  /* 0x0003a81501007387 */ /* 0x000fe80000100800 */
[----:B------:R0:W-:Y:S01]  /*1172a0*/  STL.64 [R1+0x16f0], R24 ;  /* 0x0016f01801007387 */ /* 0x0001e20000100a00 */
[----:B------:R-:W-:Y:S02]  /*1172b0*/  F2FP.SATFINITE.E4M3.F32.PACK_AB_MERGE_C R23, R26, R23, RZ ;  /* 0x000000171a17723e */ /* 0x000fe400048070ff */
[----:B0-----:R-:W-:Y:S02]  /*1172c0*/  F2FP.SATFINITE.E4M3.F32.PACK_AB_MERGE_C R24, R20, R30, RZ ;  /* 0x0000001e1418723e */ /* 0x001fe400048070ff */
[----:B------:R-:W-:-:S05]  /*1172d0*/  IADD3 R20, P1, PT, R17, R9, RZ ;  /* 0x0000000911147210 */ /* 0x000fca0007f3e0ff */
[----:B------:R-:W-:Y:S01]  /*1172e0*/  IMAD.X R21, R18, 0x1, R11, P1 ;  /* 0x0000000112157824 */ /* 0x000fe200008e060b */
[----:B------:R-:W-:Y:S04]  /*1172f0*/  STL [R1+0x3ac], R24 ;  /* 0x0003ac1801007387 */ /* 0x000fe80000100800 */
[----:B------:R0:W-:Y:S04]  /*117300*/  STL [R1+0x384], R23 ;  /* 0x0003841701007387 */ /* 0x0001e80000100800 */
[----:B------:R1:W-:Y:S01]  /*117310*/  STL.64 [R1+0x16d8], R20 ;  /* 0x0016d81401007387 */ /* 0x0003e20000100a00 */
[----:B0-----:R-:W-:-:S02]  /*117320*/  F2FP.SATFINITE.E4M3.F32.PACK_AB_MERGE_C R23, R36, R28, RZ ;  /* 0x0000001c2417723e */ /* 0x001fc400048070ff */
[----:B-1----:R-:W-:-:S03]  /*117330*/  IADD3 R20, P1, PT, R17, R10, RZ ;  /* 0x0000000a11147210 */ /* 0x002fc60007f3e0ff */
[----:B------:R-:W-:Y:S02]  /*117340*/  STL [R1+0x38c], R23 ;  /* 0x00038c1701007387 */ /* 0x000fe40000100800 */
[----:B------:R-:W-:Y:S02]  /*117350*/  IMAD.X R21, R18, 0x1, R12, P1 ;  /* 0x0000000112157824 */ /* 0x000fe400008e060c */
[----:B------:R-:W2:Y:S04]  /*117360*/  LDL.LU R48, [R1+0x1288] ;  /* 0x0012880001307983 */ /* 0x000ea80000300800 */
[----:B------:R-:W2:Y:S04]  /*117370*/  LDL.LU R54, [R1+0x128c] ;  /* 0x00128c0001367983 */ /* 0x000ea80000300800 */
[----:B------:R0:W-:Y:S04]  /*117380*/  STL.64 [R1+0x16d0], R20 ;  /* 0x0016d01401007387 */ /* 0x0001e80000100a00 */
[----:B0-----:R-:W2:Y:S04]  /*117390*/  LDL.LU R21, [R1+0x1270] ;  /* 0x0012700001157983 */ /* 0x001ea80000300800 */
[----:B------:R-:W2:Y:S04]  /*1173a0*/  LDL.LU R60, [R1+0x1274] ;  /* 0x00127400013c7983 */ /* 0x000ea80000300800 */
[----:B------:R-:W2:Y:S04]  /*1173b0*/  LDL.LU R37, [R1+0x1278] ;  /* 0x0012780001257983 */ /* 0x000ea80000300800 */
[----:B------:R-:W2:Y:S04]  /*1173c0*/  LDL.LU R31, [R1+0x127c] ;  /* 0x00127c00011f7983 */ /* 0x000ea80000300800 */
[----:B------:R-:W2:Y:S01]  /*1173d0*/  LDL.LU R26, [R1+0x1260] ;  /* 0x00126000011a7983 */ /* 0x000ea20000300800 */
[----:B---3--:R-:W-:-:S03]  /*1173e0*/  F2FP.SATFINITE.E4M3.F32.PACK_AB_MERGE_C R42, R49, R45, RZ ;  /* 0x0000002d312a723e */ /* 0x008fc600048070ff */
[----:B------:R-:W3:Y:S04]  /*1173f0*/  LDL.LU R28, [R1+0x1264] ;  /* 0x00126400011c7983 */ /* 0x000ee80000300800 */
[----:B------:R-:W-:Y:S04]  /*117400*/  STL [R1+0x5d48], R42 ;  /* 0x005d482a01007387 */ /* 0x000fe80000100800 */
[----:B------:R-:W3:Y:S04]  /*117410*/  LDL.LU R38, [R1+0x1268] ;  /* 0x0012680001267983 */ /* 0x000ee80000300800 */
[----:B------:R-:W3:Y:S04]  /*117420*/  LDL.LU R47, [R1+0x126c] ;  /* 0x00126c00012f7983 */ /* 0x000ee80000300800 */
[----:B------:R-:W3:Y:S04]  /*117430*/  LDL.LU R36, [R1+0x1250] ;  /* 0x0012500001247983 */ /* 0x000ee80000300800 */
[----:B------:R-:W3:Y:S01]  /*117440*/  LDL.LU R45, [R1+0x1254] ;  /* 0x00125400012d7983 */ /* 0x000ee20000300800 */
[----:B----4-:R-:W-:-:S03]  /*117450*/  F2FP.SATFINITE.E4M3.F32.PACK_AB_MERGE_C R55, R19, R52, RZ ;  /* 0x000000341337723e */ /* 0x010fc600048070ff */
[----:B------:R-:W4:Y:S04]  /*117460*/  LDL.LU R49, [R1+0x1258] ;  /* 0x0012580001317983 */ /* 0x000f280000300800 */
[----:B------:R-:W4:Y:S01]  /*117470*/  LDL.LU R19, [R1+0x125c] ;  /* 0x00125c0001137983 */ /* 0x000f220000300800 */
[----:B------:R-:W-:Y:S01]  /*117480*/  VIADD R17, R17, UR6 ;  /* 0x0000000611117c36 */ /* 0x000fe20008000000 */
[----:B------:R-:W0:Y:S02]  /*117490*/  LDCU UR6, c[0x0][0x3b8] ;  /* 0x00007700ff0677ac */ /* 0x000e240008000800 */
[----:B------:R-:W-:Y:S04]  /*1174a0*/  STL [R1+0x5d4c], R55 ;  /* 0x005d4c3701007387 */ /* 0x000fe80000100800 */
[----:B------:R-:W4:Y:S04]  /*1174b0*/  LDL.LU R53, [R1+0x1240] ;  /* 0x0012400001357983 */ /* 0x000f280000300800 */
[----:B------:R-:W4:Y:S01]  /*1174c0*/  LDL.LU R58, [R1+0x1244] ;  /* 0x00124400013a7983 */ /* 0x000f220000300800 */
[----:B--2---:R-:W-:-:S02]  /*1174d0*/  F2FP.SATFINITE.E4M3.F32.PACK_AB_MERGE_C R18, R22, R57, RZ ;  /* 0x000000391612723e */ /* 0x004fc400048070ff */
[----:B------:R-:W-:-:S03]  /*1174e0*/  IADD3 R22, P1, PT, R17, R3, RZ ;  /* 0x0000000311167210 */ /* 0x000fc60007f3e0ff */
[----:B------:R1:W-:Y:S04]  /*1174f0*/  STL [R1+0x32c], R18 ;  /* 0x00032c1201007387 */ /* 0x0003e80000100800 */
[----:B------:R-:W2:Y:S04]  /*117500*/  LDL.LU R34, [R1+0x1248] ;  /* 0x0012480001227983 */ /* 0x000ea80000300800 */
[----:B------:R-:W2:Y:S01]  /*117510*/  LDL.LU R41, [R1+0x124c] ;  /* 0x00124c0001297983 */ /* 0x000ea20000300800 */
[----:B-1----:R-:W-:-:S03]  /*117520*/  SHF.R.S32.HI R18, RZ, 0x1f, R17 ;  /* 0x0000001fff127819 */ /* 0x002fc60000011411 */
[----:B------:R-:W2:Y:S02]  /*117530*/  LDL.LU R30, [R1+0x1230] ;  /* 0x00123000011e7983 */ /* 0x000ea40000300800 */
[----:B------:R-:W-:-:S05]  /*117540*/  IMAD.X R23, R18, 0x1, R4, P1 ;  /* 0x0000000112177824 */ /* 0x000fca00008e0604 */
[----:B------:R1:W-:Y:S04]  /*117550*/  STL.64 [R1+0x16c8], R22 ;  /* 0x0016c81601007387 */ /* 0x0003e80000100a00 */
[----:B------:R-:W2:Y:S04]  /*117560*/  LDL.LU R20, [R1+0x1234] ;  /* 0x0012340001147983 */ /* 0x000ea80000300800 */
[----:B-1----:R-:W2:Y:S04]  /*117570*/  LDL.LU R23, [R1+0x1238] ;  /* 0x0012380001177983 */ /* 0x002ea80000300800 */
[----:B------:R-:W2:Y:S04]  /*117580*/  LDL.LU R52, [R1+0x123c] ;  /* 0x00123c0001347983 */ /* 0x000ea80000300800 */
[----:B------:R-:W2:Y:S04]  /*117590*/  LDL.LU R57, [R1+0x1220] ;  /* 0x0012200001397983 */ /* 0x000ea80000300800 */
[----:B------:R-:W2:Y:S01]  /*1175a0*/  LDL.LU R22, [R1+0x1224] ;  /* 0x0012240001167983 */ /* 0x000ea20000300800 */
[----:B------:R-:W-:-:S05]  /*1175b0*/  IADD3 R24, P1, PT, R17, R0, RZ ;  /* 0x0000000011187210 */ /* 0x000fca0007f3e0ff */
[----:B------:R-:W-:Y:S01]  /*1175c0*/  IMAD.X R25, R18, 0x1, R2, P1 ;  /* 0x0000000112197824 */ /* 0x000fe200008e0602 */
[----:B------:R-:W-:-:S05]  /*1175d0*/  F2FP.SATFINITE.E4M3.F32.PACK_AB_MERGE_C R42, R54, R48, RZ ;  /* 0x00000030362a723e */ /* 0x000fca00048070ff */
[----:B------:R-:W-:Y:S01]  /*1175e0*/  STL [R1+0x5d50], R42 ;  /* 0x005d502a01007387 */ /* 0x000fe20000100800 */
[----:B------:R-:W-:-:S05]  /*1175f0*/  F2FP.SATFINITE.E4M3.F32.PACK_AB_MERGE_C R21, R60, R21, RZ ;  /* 0x000000153c15723e */ /* 0x000fca00048070ff */
[----:B------:R3:W-:Y:S04]  /*117600*/  STL [R1+0x300], R21 ;  /* 0x0003001501007387 */ /* 0x0007e80000100800 */
[----:B------:R1:W-:Y:S01]  /*117610*/  STL.64 [R1+0x16c0], R24 ;  /* 0x0016c01801007387 */ /* 0x0003e20000100a00 */
[----:B---3--:R-:W-:-:S03]  /*117620*/  F2FP.SATFINITE.E4M3.F32.PACK_AB_MERGE_C R21, R28, R26, RZ ;  /* 0x0000001a1c15723e */ /* 0x008fc600048070ff */
[----:B------:R-:W3:Y:S01]  /*117630*/  LDL.LU R26, [R1+0x1228] ;  /* 0x00122800011a7983 */ /* 0x000ee20000300800 */
[----:B-1----:R-:W-:-:S05]  /*117640*/  F2FP.SATFINITE.E4M3.F32.PACK_AB_MERGE_C R24, R31, R37, RZ ;  /* 0x000000251f18723e */ /* 0x002fca00048070ff */
[----:B------:R1:W-:Y:S04]  /*117650*/  STL [R1+0x304], R24 ;  /* 0x0003041801007387 */ /* 0x0003e80000100800 */
[----:B------:R-:W3:Y:S01]  /*117660*/  LDL.LU R28, [R1+0x122c] ;  /* 0x00122c00011c7983 */ /* 0x000ee20000300800 */
[----:B-1----:R-:W-:-:S03]  /*117670*/  IADD3 R24, P1, PT, R17, R13, RZ ;  /* 0x0000000d11187210 */ /* 0x002fc60007f3e0ff */
[----:B------:R1:W-:Y:S01]  /*117680*/  STL [R1+0x2dc], R21 ;  /* 0x0002dc1501007387 */ /* 0x0003e20000100800 */
[----:B------:R-:W-:Y:S01]  /*117690*/  F2FP.SATFINITE.E4M3.F32.PACK_AB_MERGE_C R27, R47, R38, RZ ;  /* 0x000000262f1b723e */ /* 0x000fe200048070ff */
[----:B------:R-:W-:Y:S01]  /*1176a0*/  IMAD.X R25, R18, 0x1, R15, P1 ;  /* 0x0000000112197824 */ /* 0x000fe200008e060f */
[----:B-1----:R-:W-:-:S04]  /*1176b0*/  F2FP.SATFINITE.E4M3.F32.PACK_AB_MERGE_C R21, R45, R36, RZ ;  /* 0x000000242d15723e */ /* 0x002fc800048070ff */
[----:B------:R1:W-:Y:S04]  /*1176c0*/  STL.64 [R1+0x16a8], R24 ;  /* 0x0016a81801007387 */ /* 0x0003e80000100a00 */
[----:B------:R-:W-:Y:S04]  /*1176d0*/  STL [R1+0x2e0], R27 ;  /* 0x0002e01b01007387 */ /* 0x000fe80000100800 */
[----:B------:R-:W-:Y:S01]  /*1176e0*/  STL [R1+0x2b8], R21 ;  /* 0x0002b81501007387 */ /* 0x000fe20000100800 */
[----:B-1----:R-:W-:-:S03]  /*1176f0*/  IADD3 R24, P1, PT, R17, R5, RZ ;  /* 0x0000000511187210 */ /* 0x002fc60007f3e0ff */
[----:B------:R-:W3:Y:S01]  /*117700*/  LDL.LU R36, [R1+0x1210] ;  /* 0x0012100001247983 */ /* 0x000ee20000300800 */
[----:B----4-:R-:W-:-:S03]  /*117710*/  F2FP.SATFINITE.E4M3.F32.PACK_AB_MERGE_C R19, R19, R49, RZ ;  /* 0x000000311313723e */ /* 0x010fc600048070ff */
[----:B------:R-:W4:Y:S01]  /*117720*/  LDL.LU R45, [R1+0x1214] ;  /* 0x00121400012d7983 */ /* 0x000f220000300800 */
[----:B------:R-:W-:-:S05]  /*117730*/  IMAD.X R25, R18, 0x1, R6, P1 ;  /* 0x0000000112197824 */ /* 0x000fca00008e0606 */
[----:B------:R-:W-:Y:S04]  /*117740*/  STL.64 [R1+0x16a0], R24 ;  /* 0x0016a01801007387 */ /* 0x000fe80000100a00 */
[----:B------:R1:W-:Y:S04]  /*117750*/  STL [R1+0x2c4], R19 ;  /* 0x0002c41301007387 */ /* 0x0003e80000100800 */
[----:B------:R-:W4:Y:S04]  /*117760*/  LDL.LU R49, [R1+0x1218] ;  /* 0x0012180001317983 */ /* 0x000f280000300800 */
[----:B-1----:R-:W4:Y:S01]  /*117770*/  LDL.LU R19, [R1+0x121c] ;  /* 0x00121c0001137983 */ /* 0x002f220000300800 */
[----:B------:R-:W-:-:S02]  /*117780*/  IADD3 R24, P1, PT, R17, R14, RZ ;  /* 0x0000000e11187210 */ /* 0x000fc40007f3e0ff */
[----:B------:R-:W-:-:S03]  /*117790*/  F2FP.SATFINITE.E4M3.F32.PACK_AB_MERGE_C R43, R58, R53, RZ ;  /* 0x000000353a2b723e */ /* 0x000fc600048070ff */
[----:B------:R-:W-:Y:S02]  /*1177a0*/  IMAD.X R25, R18, 0x1, R16, P1 ;  /* 0x0000000112197824 */ /* 0x000fe400008e0610 */
[----:B------:R-:W-:Y:S01]  /*1177b0*/  STL [R1+0x5da4], R43 ;  /* 0x005da42b01007387 */ /* 0x000fe20000100800 */
[----:B--2---:R-:W-:-:S05]  /*1177c0*/  F2FP.SATFINITE.E4M3.F32.PACK_AB_MERGE_C R27, R41, R34, RZ ;  /* 0x00000022291b723e */ /* 0x004fca00048070ff */
[----:B------:R-:W-:Y:S04]  /*1177d0*/  STL [R1+0x5da0], R27 ;  /* 0x005da01b01007387 */ /* 0x000fe80000100800 */
[----:B------:R1:W-:Y:S02]  /*1177e0*/  STL.64 [R1+0x1698], R24 ;  /* 0x0016981801007387 */ /* 0x0003e40000100a00 */
[----:B-1----:R-:W-:Y:S02]  /*1177f0*/  F2FP.SATFINITE.E4M3.F32.PACK_AB_MERGE_C R24, R20, R30, RZ ;  /* 0x0000001e1418723e */ /* 0x002fe400048070ff */
[----:B------:R-:W-:-:S05]  /*117800*/  IADD3 R20, P1, PT, R17, R7, RZ ;  /* 0x0000000711147210 */ /* 0x000fca0007f3e0ff */
[----:B------:R-:W-:Y:S01]  /*117810*/  IMAD.X R21, R18, 0x1, R8, P1 ;  /* 0x0000000112157824 */ /* 0x000fe200008e0608 */
[----:B------:R-:W-:Y:S04]  /*117820*/  STL [R1+0x274], R24 ;  /* 0x0002741801007387 */ /* 0x000fe80000100800 */
[----:B------:R1:W-:Y:S04]  /*117830*/  STL.64 [R1+0x1690], R20 ;  /* 0x0016901401007387 */ /* 0x0003e80000100a00 */
[----:B------:R-:W2:Y:S01]  /*117840*/  LDL.LU R41, [R1+0x1200] ;  /* 0x0012000001297983 */ /* 0x000ea20000300800 */
[----:B-1----:R-:W-:-:S02]  /*117850*/  F2FP.SATFINITE.E4M3.F32.PACK_AB_MERGE_C R21, R52, R23, RZ ;  /* 0x000000173415723e */ /* 0x002fc400048070ff */
[----:B------:R-:W-:-:S03]  /*117860*/  F2FP.SATFINITE.E4M3.F32.PACK_AB_MERGE_C R20, R22, R57, RZ ;  /* 0x000000391614723e */ /* 0x000fc600048070ff */
[----:B------:R-:W-:Y:S04]  /*117870*/  STL [R1+0x270], R21 ;  /* 0x0002701501007387 */ /* 0x000fe80000100800 */
[----:B------:R-:W2:Y:S04]  /*117880*/  LDL.LU R30, [R1+0x1204] ;  /* 0x00120400011e7983 */ /* 0x000ea80000300800 */
[----:B------:R1:W-:Y:S04]  /*117890*/  STL [R1+0x248], R20 ;  /* 0x0002481401007387 */ /* 0x0003e80000100800 */
[----:B-1----:R-:W2:Y:S04]  /*1178a0*/  LDL.LU R20, [R1+0x1208] ;  /* 0x0012080001147983 */ /* 0x002ea80000300800 */
[----:B------:R-:W2:Y:S04]  /*1178b0*/  LDL.LU R52, [R1+0x120c] ;  /* 0x00120c0001347983 */ /* 0x000ea80000300800 */
[----:B------:R-:W2:Y:S04]  /*1178c0*/  LDL.LU R57, [R1+0x11f0] ;  /* 0x0011f00001397983 */ /* 0x000ea80000300800 */
[----:B------:R-:W2:Y:S01]  /*1178d0*/  LDL.LU R22, [R1+0x11f4] ;  /* 0x0011f40001167983 */ /* 0x000ea20000300800 */
[----:B------:R-:W-:-:S05]  /*1178e0*/  IADD3 R24, P1, PT, R17, R9, RZ ;  /* 0x0000000911187210 */ /* 0x000fca0007f3e0ff */
[----:B------:R-:W-:-:S05]  /*1178f0*/  IMAD.X R25, R18, 0x1, R11, P1 ;  /* 0x0000000112197824 */ /* 0x000fca00008e060b */
[----:B------:R1:W-:Y:S02]  /*117900*/  STL.64 [R1+0x1688], R24 ;  /* 0x0016881801007387 */ /* 0x0003e40000100a00 */
[----:B-1----:R-:W-:-:S05]  /*117910*/  IADD3 R24, P1, PT, R17, R10, RZ ;  /* 0x0000000a11187210 */ /* 0x002fca0007f3e0ff */
[----:B------:R-:W-:Y:S01]  /*117920*/  IMAD.X R25, R18, 0x1, R12, P1 ;  /* 0x0000000112197824 */ /* 0x000fe200008e060c */
[----:B---3--:R-:W-:-:S05]  /*117930*/  F2FP.SATFINITE.E4M3.F32.PACK_AB_MERGE_C R21, R28, R26, RZ ;  /* 0x0000001a1c15723e */ /* 0x008fca00048070ff */
[----:B------:R1:W-:Y:S04]  /*117940*/  STL [R1+0x250], R21 ;  /* 0x0002501501007387 */ /* 0x0003e80000100800 */
[----:B-1----:R-:W3:Y:S04]  /*117950*/  LDL.LU R21, [R1+0x11f8] ;  /* 0x0011f80001157983 */ /* 0x002ee80000300800 */
[----:B------:R-:W3:Y:S04]  /*117960*/  LDL.LU R60, [R1+0x11fc] ;  /* 0x0011fc00013c7983 */ /* 0x000ee80000300800 */
[----:B------:R-:W3:Y:S04]  /*117970*/  LDL.LU R37, [R1+0x11e0] ;  /* 0x0011e00001257983 */ /* 0x000ee80000300800 */
[----:B------:R-:W-:Y:S04]  /*117980*/  STL.64 [R1+0x1680], R24 ;  /* 0x0016801801007387 */ /* 0x000fe80000100a00 */
[----:B------:R-:W3:Y:S04]  /*117990*/  LDL.LU R31, [R1+0x11e4] ;  /* 0x0011e400011f7983 */ /* 0x000ee80000300800 */
[----:B------:R-:W3:Y:S04]  /*1179a0*/  LDL.LU R38, [R1+0x11e8] ;  /* 0x0011e80001267983 */ /* 0x000ee80000300800 */
[----:B------:R-:W3:Y:S01]  /*1179b0*/  LDL.LU R53, [R1+0x11ec] ;  /* 0x0011ec0001357983 */ /* 0x000ee20000300800 */
[----:B----4-:R-:W-:-:S03]  /*1179c0*/  F2FP.SATFINITE.E4M3.F32.PACK_AB_MERGE_C R29, R45, R36, RZ ;  /* 0x000000242d1d723e */ /* 0x010fc600048070ff */
[----:B------:R-:W4:Y:S04]  /*1179d0*/  LDL.LU R47, [R1+0x11d0] ;  /* 0x0011d000012f7983 */ /* 0x000f280000300800 */
[----:B------:R-:W4:Y:S04]  /*1179e0*/  LDL.LU R58, [R1+0x11d4] ;  /* 0x0011d400013a7983 */ /* 0x000f280000300800 */
[----:B------:R-:W-:Y:S04]  /*1179f0*/  STL [R1+0x5df8], R29 ;  /* 0x005df81d01007387 */ /* 0x000fe80000100800 */
[----:B------:R-:W4:Y:S01]  /*117a00*/  LDL.LU R34, [R1+0x11d8] ;  /* 0x0011d80001227983 */ /* 0x000f220000300800 */
[----:B------:R-:W-:-:S03]  /*117a10*/  F2FP.SATFINITE.E4M3.F32.PACK_AB_MERGE_C R18, R19, R49, RZ ;  /* 0x000000311312723e */ /* 0x000fc600048070ff */
        /* <DEDUP_REMOVED lines=10> */
[----:B-1----:R-:W-:-:S02]  /*117ac0*/  SHF.R.S32.HI R18, RZ, 0x1f, R17 ;  /* 0x0000001fff127819 */ /* 0x002fc40000011411 */
[----:B------:R-:W-:-:S05]  /*117ad0*/  IADD3 R24, P1, PT, R17, R3, RZ ;  /* 0x0000000311187210 */ /* 0x000fca0007f3e0ff */
[----:B------:R-:W-:Y:S01]  /*117ae0*/  IMAD.X R25, R18, 0x1, R4, P1 ;  /* 0x0000000112197824 */ /* 0x000fe200008e0604 */
[----:B--2---:R-:W-:-:S05]  /*117af0*/  F2FP.SATFINITE.E4M3.F32.PACK_AB_MERGE_C R27, R30, R41, RZ ;  /* 0x000000291e1b723e */ /* 0x004fca00048070ff */
[----:B------:R-:W-:Y:S04]  /*117b00*/  STL [R1+0x114], R27 ;  /* 0x0001141b01007387 */ /* 0x000fe80000100800 */
[----:B------:R1:W-:Y:S04]  /*117b10*/  STL.64 [R1+0x1678], R24 ;  /* 0x0016781801007387 */ /* 0x0003e80000100a00 */
[----:B------:R-:W2:Y:S01]  /*117b20*/  LDL.LU R41, [R1+0x10b8] ;  /* 0x0010b80001297983 */ /* 0x000ea20000300800 */
[----:B-1----:R-:W-:Y:S02]  /*117b30*/  F2FP.SATFINITE.E4M3.F32.PACK_AB_MERGE_C R24, R52, R20, RZ ;  /* 0x000000143418723e */ /* 0x002fe400048070ff */
        /* <DEDUP_REMOVED lines=11> */
[----:B-1----:R-:W-:Y:S02]  /*117bf0*/  IADD3 R24, P1, PT, R17, R13, RZ ;  /* 0x0000000d11187210 */ /* 0x002fe40007f3e0ff */
[----:B---3--:R-:W-:-:S03]  /*117c00*/  F2FP.SATFINITE.E4M3.F32.PACK_AB_MERGE_C R54, R60, R21, RZ ;  /* 0x000000153c36723e */ /* 0x008fc600048070ff */
[----:B------:R-:W-:Y:S01]  /*117c10*/  IMAD.X R25, R18, 0x1, R15, P1 ;  /* 0x0000000112197824 */ /* 0x000fe200008e060f */
[----:B------:R-:W-:Y:S02]  /*117c20*/  F2FP.SATFINITE.E4M3.F32.PACK_AB_MERGE_C R21, R31, R37, RZ ;  /* 0x000000251f15723e */ /* 0x000fe400048070ff */
[----:B------:R-:W-:-:S03]  /*117c30*/  F2FP.SATFINITE.E4M3.F32.PACK_AB_MERGE_C R53, R53, R38, RZ ;  /* 0x000000263535723e */ /* 0x000fc600048070ff */
[----:B------:R4:W-:Y:S04]  /*117c40*/  STL [R1+0xfc], R21 ;  /* 0x0000fc1501007387 */ /* 0x0009e80000100800 */
[----:B------:R-:W-:Y:S04]  /*117c50*/  STL [R1+0x5e74], R53 ;  /* 0x005e743501007387 */ /* 0x000fe80000100800 */
[----:B------:R1:W-:Y:S01]  /*117c60*/  STL.64 [R1+0x1668], R24 ;  /* 0x0016681801007387 */ /* 0x0003e20000100a00 */
[----:B----4-:R-:W-:Y:S02]  /*117c70*/  F2FP.SATFINITE.E4M3.F32.PACK_AB_MERGE_C R21, R58, R47, RZ ;  /* 0x0000002f3a15723e */ /* 0x010fe400048070ff */
[----:B-1----:R-:W-:-:S02]  /*117c80*/  IADD3 R24, P1, PT, R17, R5, RZ ;  /* 0x0000000511187210 */ /* 0x002fc40007f3e0ff */
[----:B------:R-:W-:-:S03]  /*117c90*/  F2FP.SATFINITE.E4M3.F32.PACK_AB_MERGE_C R50, R23, R34, RZ ;  /* 0x000000221732723e */ /* 0x000fc600048070ff */
[----:B------:R-:W-:Y:S01]  /*117ca0*/  IMAD.X R25, R18, 0x1, R6, P1 ;  /* 0x0000000112197824 */ /* 0x000fe200008e0606 */
[----:B------:R1:W-:Y:S04]  /*117cb0*/  STL [R1+0xe8], R21 ;  /* 0x0000e81501007387 */ /* 0x0003e80000100800 */
        /* <DEDUP_REMOVED lines=10> */
[----:B------:R3:W-:Y:S04]  /*117d60*/  STL [R1+0xd0], R19 ;  /* 0x0000d01301007387 */ /* 0x0007e80000100800 */
[----:B------:R-:W4:Y:S01]  /*117d70*/  LDL.LU R23, [R1+0x1080] ;  /* 0x0010800001177983 */ /* 0x000f220000300800 */
[----:B-1----:R-:W-:-:S03]  /*117d80*/  IADD3 R24, P1, PT, R17, R7, RZ ;  /* 0x0000000711187210 */ /* 0x002fc60007f3e0ff */
[----:B------:R-:W4:Y:S02]  /*117d90*/  LDL.LU R26, [R1+0x1084] ;  /* 0x00108400011a7983 */ /* 0x000f240000300800 */
[----:B------:R-:W-:Y:S02]  /*117da0*/  IMAD.X R25, R18, 0x1, R8, P1 ;  /* 0x0000000112197824 */ /* 0x000fe400008e0608 */
[----:B------:R-:W4:Y:S04]  /*117db0*/  LDL.LU R28, [R1+0x1088] ;  /* 0x00108800011c7983 */ /* 0x000f280000300800 */
[----:B------:R-:W-:Y:S04]  /*117dc0*/  STL.64 [R1+0x1650], R24 ;  /* 0x0016501801007387 */ /* 0x000fe80000100a00 */
[----:B------:R-:W4:Y:S04]  /*117dd0*/  LDL.LU R36, [R1+0x108c] ;  /* 0x00108c0001247983 */ /* 0x000f280000300800 */
[----:B------:R-:W4:Y:S04]  /*117de0*/  LDL.LU R45, [R1+0x1070] ;  /* 0x00107000012d7983 */ /* 0x000f280000300800 */
[----:B---3--:R-:W3:Y:S01]  /*117df0*/  LDL.LU R19, [R1+0x1074] ;  /* 0x0010740001137983 */ /* 0x008ee20000300800 */
[----:B--2---:R-:W-:-:S02]  /*117e00*/  F2FP.SATFINITE.E4M3.F32.PACK_AB_MERGE_C R21, R30, R41, RZ ;  /* 0x000000291e15723e */ /* 0x004fc400048070ff */
[----:B------:R-:W-:Y:S02]  /*117e10*/  F2FP.SATFINITE.E4M3.F32.PACK_AB_MERGE_C R41, R52, R20, RZ ;  /* 0x000000143429723e */ /* 0x000fe400048070ff */
[----:B------:R-:W-:-:S03]  /*117e20*/  IADD3 R20, P1, PT, R17, R9, RZ ;  /* 0x0000000911147210 */ /* 0x000fc60007f3e0ff */
[----:B------:R-:W-:Y:S01]  /*117e30*/  STL [R1+0x5cc4], R41 ;  /* 0x005cc42901007387 */ /* 0x000fe20000100800 */
[----:B------:R-:W-:-:S03]  /*117e40*/  F2FP.SATFINITE.E4M3.F32.PACK_AB_MERGE_C R22, R22, R57, RZ ;  /* 0x000000391616723e */ /* 0x000fc600048070ff */
[----:B------:R1:W-:Y:S04]  /*117e50*/  STL [R1+0xd4], R21 ;  /* 0x0000d41501007387 */ /* 0x0003e80000100800 */
[----:B------:R-:W-:Y:S01]  /*117e60*/  STL [R1+0x5cb4], R22 ;  /* 0x005cb41601007387 */ /* 0x000fe20000100800 */
[----:B-1----:R-:W-:-:S05]  /*117e70*/  IMAD.X R21, R18, 0x1, R11, P1 ;  /* 0x0000000112157824 */ /* 0x002fca00008e060b */
        /* <DEDUP_REMOVED lines=21> */
[----:B------:R-:W2:Y:S01]  /*117fd0*/  LDL.LU R34, [R1+0xf74] ;  /* 0x000f740001227983 */ /* 0x000ea20000300800 */
[----:B----4-:R-:W-:-:S05]  /*117fe0*/  F2FP.SATFINITE.E4M3.F32.PACK_AB_MERGE_C R20, R26, R23, RZ ;  /* 0x000000171a14723e */ /* 0x010fca00048070ff */
[----:B------:R1:W-:Y:S02]  /*117ff0*/  STL [R1+0x5cd8], R20 ;  /* 0x005cd81401007387 */ /* 0x0003e40000100800 */
[----:B-1----:R-:W-:-:S05]  /*118000*/  F2FP.SATFINITE.E4M3.F32.PACK_AB_MERGE_C R20, R36, R28, RZ ;  /* 0x0000001c2414723e */ /* 0x002fca00048070ff */
[----:B------:R1:W-:Y:S01]  /*118010*/  STL [R1+0x21a0], R20 ;  /* 0x0021a01401007387 */ /* 0x0003e20000100800 */
[----:B---3--:R-:W-:Y:S02]  /*118020*/  F2FP.SATFINITE.E4M3.F32.PACK_AB_MERGE_C R28, R19, R45, RZ ;  /* 0x0000002d131c723e */ /* 0x008fe400048070ff */
[----:B------:R-:W-:Y:S02]  /*118030*/  SHF.R.S32.HI R19, RZ, 0x1f, R17 ;  /* 0x0000001fff137819 */ /* 0x000fe40000011411 */
[----:B-1----:R-:W-:Y:S01]  /*118040*/  IADD3 R20, P1, PT, R17, R3, RZ ;  /* 0x0000000311147210 */ /* 0x002fe20007f3e0ff */
[----:B------:R-:W-:Y:S04]  /*118050*/  STL [R1+0x5cdc], R28 ;  /* 0x005cdc1c01007387 */ /* 0x000fe80000100800 */
[----:B------:R-:W-:-:S05]  /*118060*/  IMAD.X R21, R19, 0x1, R4, P1 ;  /* 0x0000000113157824 */ /* 0x000fca00008e0604 */
[----:B------:R1:W-:Y:S04]  /*118070*/  STL.64 [R1+0x1620], R20 ;  /* 0x0016201401007387 */ /* 0x0003e80000100a00 */
[----:B-1----:R-:W3:Y:S04]  /*118080*/  LDL.LU R21, [R1+0xf78] ;  /* 0x000f780001157983 */ /* 0x002ee80000300800 */
[----:B------:R-:W3:Y:S04]  /*118090*/  LDL.LU R60, [R1+0xf7c] ;  /* 0x000f7c00013c7983 */ /* 0x000ee80000300800 */
        /* <DEDUP_REMOVED lines=10> */
[----:B-1----:R-:W-:-:S02]  /*118140*/  F2FP.SATFINITE.E4M3.F32.PACK_AB_MERGE_C R20, R24, R33, RZ ;  /* 0x000000211814723e */ /* 0x002fc400048070ff */
[----:B------:R-:W-:-:S05]  /*118150*/  IADD3 R24, P1, PT, R17, R0, RZ ;  /* 0x0000000011187210 */ /* 0x000fca0007f3e0ff */
[----:B------:R-:W-:Y:S01]  /*118160*/  IMAD.X R25, R19, 0x1, R2, P1 ;  /* 0x0000000113197824 */ /* 0x000fe200008e0602 */
[----:B------:R1:W-:Y:S04]  /*118170*/  STL [R1+0x2058], R20 ;  /* 0x0020581401007387 */ /* 0x0003e80000100800 */
[----:B------:R0:W-:Y:S01]  /*118180*/  STL.64 [R1+0x1600], R24 ;  /* 0x0016001801007387 */ /* 0x0001e20000100a00 */
[----:B------:R-:W-:Y:S02]  /*118190*/  F2FP.SATFINITE.E4M3.F32.PACK_AB_MERGE_C R22, R32, R56, RZ ;  /* 0x000000382016723e */ /* 0x000fe400048070ff */
[----:B-1----:R-:W-:Y:S02]  /*1181a0*/  F2FP.SATFINITE.E4M3.F32.PACK_AB_MERGE_C R20, R46, R44, RZ ;  /* 0x0000002c2e14723e */ /* 0x002fe400048070ff */
[----:B0-----:R-:W-:Y:S01]  /*1181b0*/  IADD3 R24, P1, PT, R17, R13, RZ ;  /* 0x0000000d11187210 */ /* 0x001fe20007f3e0ff */
        /* <DEDUP_REMOVED lines=10> */
[----:B------:R-:W2:Y:S01]  /*118260*/  LDL.LU R31, [R1+0xed0] ;  /* 0x000ed000011f7983 */ /* 0x000ea20000300800 */
[----:B0-----:R-:W-:Y:S02]  /*118270*/  F2FP.SATFINITE.E4M3.F32.PACK_AB_MERGE_C R20, R18, R47, RZ ;  /* 0x0000002f1214723e */ /* 0x001fe400048070ff */
[----:B------:R-:W-:Y:S01]  /*118280*/  F2FP.SATFINITE.E4M3.F32.PACK_AB_MERGE_C R18, R34, R58, RZ ;  /* 0x0000003a2212723e */ /* 0x000fe200048070ff */
[----:B------:R0:W-:Y:S04]  /*118290*/  STL.64 [R1+0x15f0], R24 ;  /* 0x0015f01801007387 */ /* 0x0001e80000100a00 */
[----:B------:R-:W-:Y:S04]  /*1182a0*/  STL [R1+0x1ecc], R20 ;  /* 0x001ecc1401007387 */ /* 0x000fe80000100800 */
[----:B------:R-:W2:Y:S04]  /*1182b0*/  LDL.LU R38, [R1+0xed4] ;  /* 0x000ed40001267983 */ /* 0x000ea80000300800 */
[----:B------:R1:W-:Y:S01]  /*1182c0*/  STL [R1+0x1bf8], R18 ;  /* 0x001bf81201007387 */ /* 0x0003e20000100800 */
[----:B0-----:R-:W-:-:S03]  /*1182d0*/  IADD3 R24, P1, PT, R17, R14, RZ ;  /* 0x0000000e11187210 */ /* 0x001fc60007f3e0ff */
[----:B------:R-:W2:Y:S04]  /*1182e0*/  LDL.LU R47, [R1+0xed8] ;  /* 0x000ed800012f7983 */ /* 0x000ea80000300800 */
[----:B-1----:R-:W2:Y:S04]  /*1182f0*/  LDL.LU R18, [R1+0xedc] ;  /* 0x000edc0001127983 */ /* 0x002ea80000300800 */
[----:B------:R-:W2:Y:S04]  /*118300*/  LDL.LU R58, [R1+0xe20] ;  /* 0x000e2000013a7983 */ /* 0x000ea80000300800 */
[----:B------:R-:W2:Y:S01]  /*118310*/  LDL.LU R34, [R1+0xe24] ;  /* 0x000e240001227983 */ /* 0x000ea20000300800 */
[----:B------:R-:W-:Y:S01]  /*118320*/  IMAD.X R25, R19, 0x1, R16, P1 ;  /* 0x0000000113197824 */ /* 0x000fe200008e0610 */
[----:B------:R-:W-:-:S02]  /*118330*/  IADD3 R20, P1, PT, R17, R7, RZ ;  /* 0x0000000711147210 */ /* 0x000fc40007f3e0ff */
[----:B---3--:R-:W-:-:S03]  /*118340*/  F2FP.SATFINITE.E4M3.F32.PACK_AB_MERGE_C R48, R60, R21, RZ ;  /* 0x000000153c30723e */ /* 0x008fc600048070ff */
[----:B------:R-:W-:Y:S02]  /*118350*/  IMAD.X R21, R19, 0x1, R8, P1 ;  /* 0x0000000113157824 */ /* 0x000fe400008e0608 */
[----:B------:R-:W-:Y:S01]  /*118360*/  STL [R1+0x5ce8], R48 ;  /* 0x005ce83001007387 */ /* 0x000fe20000100800 */
[----:B----4-:R-:W-:-:S03]  /*118370*/  F2FP.SATFINITE.E4M3.F32.PACK_AB_MERGE_C R22, R30, R37, RZ ;  /* 0x000000251e16723e */ /* 0x010fc600048070ff */
[----:B------:R-:W-:Y:S04]  /*118380*/  STL.64 [R1+0x15e8], R24 ;  /* 0x0015e81801007387 */ /* 0x000fe80000100a00 */
[----:B------:R0:W-:Y:S04]  /*118390*/  STL [R1+0x199c], R22 ;  /* 0x00199c1601007387 */ /* 0x0001e80000100800 */
[----:B------:R1:W-:Y:S01]  /*1183a0*/  STL.64 [R1+0x15e0], R20 ;  /* 0x0015e01401007387 */ /* 0x0003e20000100a00 */
[----:B------:R-:W-:Y:S02]  /*1183b0*/  F2FP.SATFINITE.E4M3.F32.PACK_AB_MERGE_C R23, R26, R23, RZ ;  /* 0x000000171a17723e */ /* 0x000fe400048070ff */
[----:B0-----:R-:W-:-:S02]  /*1183c0*/  F2FP.SATFINITE.E4M3.F32.PACK_AB_MERGE_C R22, R45, R36, RZ ;  /* 0x000000242d16723e */ /* 0x001fc400048070ff */
[----:B-1----:R-:W-:Y:S01]  /*1183d0*/  IADD3 R20, P1, PT, R17, R9, RZ ;  /* 0x0000000911147210 */ /* 0x002fe20007f3e0ff */
[----:B------:R0:W-:Y:S04]  /*1183e0*/  STL [R1+0x1a94], R23 ;  /* 0x001a941701007387 */ /* 0x0001e80000100800 */
[----:B------:R-:W-:Y:S01]  /*1183f0*/  IMAD.X R21, R19, 0x1, R11, P1 ;  /* 0x0000000113157824 */ /* 0x000fe200008e060b */
[----:B------:R-:W-:Y:S04]  /*118400*/  STL [R1+0x1930], R22 ;  /* 0x0019301601007387 */ /* 0x000fe80000100800 */
[----:B------:R2:W-:Y:S04]  /*118410*/  STL.64 [R1+0x1628], R20 ;  /* 0x0016281401007387 */ /* 0x0005e80000100a00 */
[----:B------:R-:W3:Y:S04]  /*118420*/  LDL.LU R30, [R1+0xe28] ;  /* 0x000e2800011e7983 */ /* 0x000ee80000300800 */
[----:B0-----:R-:W3:Y:S01]  /*118430*/  LDL.LU R23, [R1+0xe2c] ;  /* 0x000e2c0001177983 */ /* 0x001ee20000300800 */
[----:B--2---:R-:W-:-:S05]  /*118440*/  F2FP.SATFINITE.E4M3.F32.PACK_AB_MERGE_C R20, R57, R52, RZ ;  /* 0x000000343914723e */ /* 0x004fca00048070ff */
[----:B------:R0:W-:Y:S04]  /*118450*/  STL [R1+0x1938], R20 ;  /* 0x0019381401007387 */ /* 0x0001e80000100800 */
[----:B------:R-:W2:Y:S04]  /*118460*/  LDL.LU R26, [R1+0xe10] ;  /* 0x000e1000011a7983 */ /* 0x000ea80000300800 */
[----:B------:R-:W2:Y:S01]  /*118470*/  LDL.LU R36, [R1+0xe14] ;  /* 0x000e140001247983 */ /* 0x000ea20000300800 */
        /* <DEDUP_REMOVED lines=10> */
[----:B------:R-:W4:Y:S01]  /*118520*/  LDL.LU R19, [R1+0xdd4] ;  /* 0x000dd40001137983 */ /* 0x000f220000300800 */
[----:B------:R-:W-:Y:S01]  /*118530*/  VIADD R17, R17, UR6 ;  /* 0x0000000611117c36 */ /* 0x000fe20008000000 */
[----:B------:R-:W1:Y:S04]  /*118540*/  LDCU UR6, c[0x0][0x3b8] ;  /* 0x00007700ff0677ac */ /* 0x000e680008000800 */
[----:B------:R-:W-:-:S02]  /*118550*/  IADD3 R24, P1, PT, R17, R3, RZ ;  /* 0x0000000311187210 */ /* 0x000fc40007f3e0ff */
[----:B0-----:R-:W-:-:S05]  /*118560*/  F2FP.SATFINITE.E4M3.F32.PACK_AB_MERGE_C R21, R38, R31, RZ ;  /* 0x0000001f2615723e */ /* 0x001fca00048070ff */
[----:B------:R0:W-:Y:S01]  /*118570*/  STL [R1+0x3ec], R21 ;  /* 0x0003ec1501007387 */ /* 0x0001e20000100800 */
[----:B------:R-:W-:-:S05]  /*118580*/  F2FP.SATFINITE.E4M3.F32.PACK_AB_MERGE_C R20, R18, R47, RZ ;  /* 0x0000002f1214723e */ /* 0x000fca00048070ff */
[----:B------:R0:W-:Y:S01]  /*118590*/  STL [R1+0x3f4], R20 ;  /* 0x0003f41401007387 */ /* 0x0001e20000100800 */
[----:B------:R-:W-:-:S03]  /*1185a0*/  F2FP.SATFINITE.E4M3.F32.PACK_AB_MERGE_C R18, R34, R58, RZ ;  /* 0x0000003a2212723e */ /* 0x000fc600048070ff */
[----:B------:R-:W4:Y:S04]  /*1185b0*/  LDL.LU R40, [R1+0xdd8] ;  /* 0x000dd80001287983 */ /* 0x000f280000300800 */
[----:B0-----:R-:W4:Y:S04]  /*1185c0*/  LDL.LU R21, [R1+0xddc] ;  /* 0x000ddc0001157983 */ /* 0x001f280000300800 */
[----:B------:R0:W-:Y:S04]  /*1185d0*/  STL [R1+0x3c8], R18 ;  /* 0x0003c81201007387 */ /* 0x0001e80000100800 */
[----:B------:R-:W4:Y:S04]  /*1185e0*/  LDL.LU R60, [R1+0xdc0] ;  /* 0x000dc000013c7983 */ /* 0x000f280000300800 */
[----:B------:R-:W4:Y:S04]  /*1185f0*/  LDL.LU R37, [R1+0xdc4] ;  /* 0x000dc40001257983 */ /* 0x000f280000300800 */
[----:B------:R-:W4:Y:S04]  /*118600*/  LDL.LU R31, [R1+0xdc8] ;  /* 0x000dc800011f7983 */ /* 0x000f280000300800 */
[----:B------:R-:W4:Y:S01]  /*118610*/  LDL.LU R38, [R1+0xdcc] ;  /* 0x000dcc0001267983 */ /* 0x000f220000300800 */
[----:B------:R-:W-:-:S03]  /*118620*/  SHF.R.S32.HI R20, RZ, 0x1f, R17 ;  /* 0x0000001fff147819 */ /* 0x000fc60000011411 */
[----:B------:R-:W4:Y:S04]  /*118630*/  LDL.LU R47, [R1+0xdb0] ;  /* 0x000db000012f7983 */ /* 0x000f280000300800 */
[----:B0-----:R-:W4:Y:S01]  /*118640*/  LDL.LU R18, [R1+0xdb4] ;  /* 0x000db40001127983 */ /* 0x001f220000300800 */
[----:B------:R-:W-:-:S03]  /*118650*/  IMAD.X R25, R20, 0x1, R4, P1 ;  /* 0x0000000114197824 */ /* 0x000fc600008e0604 */
[----:B------:R-:W4:Y:S04]  /*118660*/  LDL.LU R58, [R1+0xdb8] ;  /* 0x000db800013a7983 */ /* 0x000f280000300800 */
[----:B------:R-:W4:Y:S04]  /*118670*/  LDL.LU R34, [R1+0xdbc] ;  /* 0x000dbc0001227983 */ /* 0x000f280000300800 */
[----:B------:R0:W-:Y:S02]  /*118680*/  STL.64 [R1+0x15d8], R24 ;  /* 0x0015d81801007387 */ /* 0x0001e40000100a00 */
[----:B0-----:R-:W-:-:S02]  /*118690*/  IADD3 R24, P1, PT, R17, R0, RZ ;  /* 0x0000000011187210 */ /* 0x001fc40007f3e0ff */
[----:B---3--:R-:W-:Y:S02]  /*1186a0*/  F2FP.SATFINITE.E4M3.F32.PACK_AB_MERGE_C R22, R23, R30, RZ ;  /* 0x0000001e1716723e */ /* 0x008fe400048070ff */
[----:B------:R-:W3:Y:S04]  /*1186b0*/  LDL.LU R30, [R1+0xd90] ;  /* 0x000d9000011e7983 */ /* 0x000ee80000300800 */
[----:B------:R-:W3:Y:S04]  /*1186c0*/  LDL.LU R23, [R1+0xd94] ;  /* 0x000d940001177983 */ /* 0x000ee80000300800 */
[----:B------:R2:W-:Y:S01]  /*1186d0*/  STL [R1+0x3d8], R22 ;  /* 0x0003d81601007387 */ /* 0x0005e20000100800 */
[----:B------:R-:W-:Y:S01]  /*1186e0*/  IMAD.X R25, R20, 0x1, R2, P1 ;  /* 0x0000000114197824 */ /* 0x000fe200008e0602 */
[----:B--2---:R-:W-:-:S02]  /*1186f0*/  F2FP.SATFINITE.E4M3.F32.PACK_AB_MERGE_C R22, R36, R26, RZ ;  /* 0x0000001a2416723e */ /* 0x004fc400048070ff */
[----:B------:R-:W2:Y:S04]  /*118700*/  LDL.LU R26, [R1+0xd98] ;  /* 0x000d9800011a7983 */ /* 0x000ea80000300800 */
[----:B------:R-:W2:Y:S01]  /*118710*/  LDL.LU R36, [R1+0xd9c] ;  /* 0x000d9c0001247983 */ /* 0x000ea20000300800 */
[----:B----4-:R-:W-:-:S03]  /*118720*/  F2FP.SATFINITE.E4M3.F32.PACK_AB_MERGE_C R27, R32, R56, RZ ;  /* 0x00000038201b723e */ /* 0x010fc600048070ff */
[----:B------:R0:W-:Y:S04]  /*118730*/  STL [R1+0x3a4], R22 ;  /* 0x0003a41601007387 */ /* 0x0001e80000100800 */
[----:B------:R4:W-:Y:S01]  /*118740*/  STL.64 [R1+0x15d0], R24 ;  /* 0x0015d01801007387 */ /* 0x0009e20000100a00 */
[----:B0-----:R-:W-:-:S03]  /*118750*/  F2FP.SATFINITE.E4M3.F32.PACK_AB_MERGE_C R22, R46, R44, RZ ;  /* 0x0000002c2e16723e */ /* 0x001fc600048070ff */
[----:B------:R-:W-:Y:S01]  /*118760*/  STL [R1+0x3b8], R27 ;  /* 0x0003b81b01007387 */ /* 0x000fe20000100800 */
[----:B----4-:R-:W-:-:S03]  /*118770*/  IADD3 R24, P1, PT, R17, R13, RZ ;  /* 0x0000000d11187210 */ /* 0x010fc60007f3e0ff */
[----:B------:R0:W-:Y:S02]  /*118780*/  STL [R1+0x394], R22 ;  /* 0x0003941601007387 */ /* 0x0001e40000100800 */
[----:B------:R-:W-:Y:S01]  /*118790*/  IMAD.X R25, R20, 0x1, R15, P1 ;  /* 0x0000000114197824 */ /* 0x000fe200008e060f */
[----:B0-----:R-:W-:Y:S02]  /*1187a0*/  F2FP.SATFINITE.E4M3.F32.PACK_AB_MERGE_C R22, R52, R45, RZ ;  /* 0x0000002d3416723e */ /* 0x001fe400048070ff */
[----:B------:R-:W-:Y:S01]  /*1187b0*/  F2FP.SATFINITE.E4M3.F32.PACK_AB_MERGE_C R19, R19, R57, RZ ;  /* 0x000000391313723e */ /* 0x000fe200048070ff */
[----:B------:R-:W4:Y:S04]  /*1187c0*/  LDL.LU R45, [R1+0xd80] ;  /* 0x000d8000012d7983 */ /* 0x000f280000300800 */
[----:B------:R-:W-:Y:S04]  /*1187d0*/  STL.64 [R1+0x15c8], R24 ;  /* 0x0015c81801007387 */ /* 0x000fe80000100a00 */
[----:B------:R-:W-:Y:S04]  /*1187e0*/  STL [R1+0x39c], R22 ;  /* 0x00039c1601007387 */ /* 0x000fe80000100800 */
[----:B------:R-:W4:Y:S04]  /*1187f0*/  LDL.LU R52, [R1+0xd84] ;  /* 0x000d840001347983 */ /* 0x000f280000300800 */
[----:B------:R0:W-:Y:S04]  /*118800*/  STL [R1+0x370], R19 ;  /* 0x0003701301007387 */ /* 0x0001e80000100800 */
[----:B------:R-:W4:Y:S04]  /*118810*/  LDL.LU R57, [R1+0xd88] ;  /* 0x000d880001397983 */ /* 0x000f280000300800 */
[----:B0-----:R-:W4:Y:S01]  /*118820*/  LDL.LU R19, [R1+0xd8c] ;  /* 0x000d8c0001137983 */ /* 0x001f220000300800 */
[----:B------:R-:W-:-:S05]  /*118830*/  IADD3 R24, P1, PT, R17, R5, RZ ;  /* 0x0000000511187210 */ /* 0x000fca0007f3e0ff */
[----:B------:R-:W-:-:S05]  /*118840*/  IMAD.X R25, R20, 0x1, R6, P1 ;  /* 0x0000000114197824 */ /* 0x000fca00008e0606 */
[----:B------:R0:W-:Y:S02]  /*118850*/  STL.64 [R1+0x15c0], R24 ;  /* 0x0015c01801007387 */ /* 0x0001e40000100a00 */
[----:B0-----:R-:W-:-:S05]  /*118860*/  IADD3 R24, P1, PT, R17, R14, RZ ;  /* 0x0000000e11187210 */ /* 0x001fca0007f3e0ff */
[----:B------:R-:W-:Y:S01]  /*118870*/  IMAD.X R25, R20, 0x1, R16, P1 ;  /* 0x0000000114197824 */ /* 0x000fe200008e0610 */
[----:B------:R-:W-:-:S05]  /*118880*/  F2FP.SATFINITE.E4M3.F32.PACK_AB_MERGE_C R22, R21, R40, RZ ;  /* 0x000000281516723e */ /* 0x000fca00048070ff */
[----:B------:R-:W-:Y:S01]  /*118890*/  STL [R1+0x374], R22 ;  /* 0x0003741601007387 */ /* 0x000fe20000100800 */
[----:B------:R-:W-:-:S05]  /*1188a0*/  F2FP.SATFINITE.E4M3.F32.PACK_AB_MERGE_C R21, R37, R60, RZ ;  /* 0x0000003c2515723e */ /* 0x000fca00048070ff */
[----:B------:R0:W-:Y:S04]  /*1188b0*/  STL [R1+0x320], R21 ;  /* 0x0003201501007387 */ /* 0x0001e80000100800 */
[----:B------:R1:W-:Y:S04]  /*1188c0*/  STL.64 [R1+0x15b8], R24 ;  /* 0x0015b81801007387 */ /* 0x0003e80000100a00 */
[----:B0-----:R-:W4:Y:S01]  /*1188d0*/  LDL.LU R21, [R1+0xd70] ;  /* 0x000d700001157983 */ /* 0x001f220000300800 */
[----:B-1----:R-:W-:Y:S02]  /*1188e0*/  F2FP.SATFINITE.E4M3.F32.PACK_AB_MERGE_C R24, R38, R31, RZ ;  /* 0x0000001f2618723e */ /* 0x002fe400048070ff */
[----:B------:R-:W-:-:S03]  /*1188f0*/  F2FP.SATFINITE.E4M3.F32.PACK_AB_MERGE_C R22, R18, R47, RZ ;  /* 0x0000002f1216723e */ /* 0x000fc600048070ff */
[----:B------:R0:W-:Y:S04]  /*118900*/  STL [R1+0x334], R24 ;  /* 0x0003341801007387 */ /* 0x0001e80000100800 */
[----:B------:R-:W4:Y:S01]  /*118910*/  LDL.LU R18, [R1+0xd74] ;  /* 0x000d740001127983 */ /* 0x000f220000300800 */
[----:B0-----:R-:W-:-:S03]  /*118920*/  IADD3 R24, P1, PT, R17, R7, RZ ;  /* 0x0000000711187210 */ /* 0x001fc60007f3e0ff */
[----:B------:R0:W-:Y:S02]  /*118930*/  STL [R1+0x30c], R22 ;  /* 0x00030c1601007387 */ /* 0x0001e40000100800 */
[----:B------:R-:W-:Y:S02]  /*118940*/  IMAD.X R25, R20, 0x1, R8, P1 ;  /* 0x0000000114197824 */ /* 0x000fe400008e0608 */
[----:B------:R-:W4:Y:S04]  /*118950*/  LDL.LU R60, [R1+0xd78] ;  /* 0x000d7800013c7983 */ /* 0x000f280000300800 */
[----:B------:R-:W4:Y:S01]  /*118960*/  LDL.LU R37, [R1+0xd7c] ;  /* 0x000d7c0001257983 */ /* 0x000f220000300800 */
[----:B0-----:R-:W-:-:S03]  /*118970*/  F2FP.SATFINITE.E4M3.F32.PACK_AB_MERGE_C R22, R34, R58, RZ ;  /* 0x0000003a2216723e */ /* 0x001fc600048070ff */
[----:B------:R-:W-:Y:S04]  /*118980*/  STL.64 [R1+0x15a0], R24 ;  /* 0x0015a01801007387 */ /* 0x000fe80000100a00 */
[----:B------:R0:W-:Y:S02]  /*118990*/  STL [R1+0x310], R22 ;  /* 0x0003101601007387 */ /* 0x0001e40000100800 */
[----:B0-----:R-:W-:Y:S02]  /*1189a0*/  IADD3 R22, P1, PT, R17, R9, RZ ;  /* 0x0000000911167210 */ /* 0x001fe40007f3e0ff */
[----:B---3--:R-:W-:-:S03]  /*1189b0*/  F2FP.SATFINITE.E4M3.F32.PACK_AB_MERGE_C R31, R23, R30, RZ ;  /* 0x0000001e171f723e */ /* 0x008fc600048070ff */
[----:B------:R-:W-:Y:S02]  /*1189c0*/  IMAD.X R23, R20, 0x1, R11, P1 ;  /* 0x0000000114177824 */ /* 0x000fe400008e060b */
[----:B------:R-:W-:Y:S01]  /*1189d0*/  STL [R1+0x5d24], R31 ;  /* 0x005d241f01007387 */ /* 0x000fe20000100800 */
[----:B--2---:R-:W-:-:S05]  /*1189e0*/  F2FP.SATFINITE.E4M3.F32.PACK_AB_MERGE_C R30, R36, R26, RZ ;  /* 0x0000001a241e723e */ /* 0x004fca00048070ff */
[----:B------:R-:W-:Y:S04]  /*1189f0*/  STL [R1+0x5d28], R30 ;  /* 0x005d281e01007387 */ /* 0x000fe80000100800 */
[----:B------:R0:W-:Y:S04]  /*118a00*/  STL.64 [R1+0x15b0], R22 ;  /* 0x0015b01601007387 */ /* 0x0001e80000100a00 */
[----:B------:R-:W2:Y:S04]  /*118a10*/  LDL.LU R51, [R1+0xd60] ;  /* 0x000d600001337983 */ /* 0x000ea80000300800 */
[----:B------:R-:W2:Y:S01]  /*118a20*/  LDL.LU R59, [R1+0xd64] ;  /* 0x000d6400013b7983 */ /* 0x000ea20000300800 */
[----:B0-----:R-:W-:-:S03]  /*118a30*/  IADD3 R22, P1, PT, R17, R10, RZ ;  /* 0x0000000a11167210 */ /* 0x001fc60007f3e0ff */
[----:B------:R-:W3:Y:S02]  /*118a40*/  LDL.LU R47, [R1+0xd68] ;  /* 0x000d6800012f7983 */ /* 0x000ee40000300800 */
[----:B------:R-:W-:-:S05]  /*118a50*/  IMAD.X R23, R20, 0x1, R12, P1 ;  /* 0x0000000114177824 */ /* 0x000fca00008e060c */
[----:B------:R0:W-:Y:S04]  /*118a60*/  STL.64 [R1+0x15a8], R22 ;  /* 0x0015a81601007387 */ /* 0x0001e80000100a00 */
[----:B------:R-:W3:Y:S01]  /*118a70*/  LDL.LU R34, [R1+0xd6c] ;  /* 0x000d6c0001227983 */ /* 0x000ee20000300800 */
[----:B----4-:R-:W-:-:S05]  /*118a80*/  F2FP.SATFINITE.E4M3.F32.PACK_AB_MERGE_C R38, R52, R45, RZ ;  /* 0x0000002d3426723e */ /* 0x010fca00048070ff */
[----:B------:R-:W-:Y:S04]  /*118a90*/  STL [R1+0x5d54], R38 ;  /* 0x005d542601007387 */ /* 0x000fe80000100800 */
[----:B0-----:R-:W4:Y:S01]  /*118aa0*/  LDL.LU R23, [R1+0xd50] ;  /* 0x000d500001177983 */ /* 0x001f220000300800 */
[----:B------:R-:W-:Y:S01]  /*118ab0*/  F2FP.SATFINITE.E4M3.F32.PACK_AB_MERGE_C R58, R19, R57, RZ ;  /* 0x00000039133a723e */ /* 0x000fe200048070ff */
[----:B------:R-:W-:Y:S02]  /*118ac0*/  VIADD R19, R17, UR6 ;  /* 0x0000000611137c36 */ /* 0x000fe40008000000 */
[----:B------:R-:W4:Y:S01]  /*118ad0*/  LDL.LU R57, [R1+0xd54] ;  /* 0x000d540001397983 */ /* 0x000f220000300800 */
[----:B------:R-:W0:Y:S03]  /*118ae0*/  LDCU UR6, c[0x0][0x3b8] ;  /* 0x00007700ff0677ac */ /* 0x000e260008000800 */
[----:B------:R-:W-:Y:S04]  /*118af0*/  STL [R1+0x5d40], R58 ;  /* 0x005d403a01007387 */ /* 0x000fe80000100800 */
[----:B------:R-:W4:Y:S04]  /*118b00*/  LDL.LU R17, [R1+0xd58] ;  /* 0x000d580001117983 */ /* 0x000f280000300800 */
[----:B------:R-:W4:Y:S04]  /*118b10*/  LDL.LU R33, [R1+0xd5c] ;  /* 0x000d5c0001217983 */ /* 0x000f280000300800 */
[----:B------:R-:W4:Y:S04]  /*118b20*/  LDL.LU R26, [R1+0xd20] ;  /* 0x000d2000011a7983 */ /* 0x000f280000300800 */
[----:B------:R-:W4:Y:S04]  /*118b30*/  LDL.LU R36, [R1+0xd24] ;  /* 0x000d240001247983 */ /* 0x000f280000300800 */
[----:B------:R-:W4:Y:S04]  /*118b40*/  LDL.LU R45, [R1+0xd28] ;  /* 0x000d2800012d7983 */ /* 0x000f280000300800 */
[----:B------:R-:W4:Y:S01]  /*118b50*/  LDL.LU R52, [R1+0xd2c] ;  /* 0x000d2c0001347983 */ /* 0x000f220000300800 */
[----:B------:R-:W-:-:S02]  /*118b60*/  IADD3 R20, P1, PT, R19, R3, RZ ;  /* 0x0000000313147210 */ /* 0x000fc40007f3e0ff */
[----:B------:R-:W-:Y:S02]  /*118b70*/  F2FP.SATFINITE.E4M3.F32.PACK_AB_MERGE_C R24, R18, R21, RZ ;  /* 0x000000151218723e */ /* 0x000fe400048070ff */
[----:B------:R-:W-:-:S03]  /*118b80*/  SHF.R.S32.HI R18, RZ, 0x1f, R19 ;  /* 0x0000001fff127819 */ /* 0x000fc60000011413 */
[----:B------:R-:W-:Y:S02]  /*118b90*/  STL [R1+0x5d58], R24 ;  /* 0x005d581801007387 */ /* 0x000fe40000100800 */
[----:B------:R-:W-:Y:S02]  /*118ba0*/  IMAD.X R21, R18, 0x1, R4, P1 ;  /* 0x0000000112157824 */ /* 0x000fe400008e0604 */
[----:B------:R-:W4:Y:S04]  /*118bb0*/  LDL.LU R56, [R1+0xd00] ;  /* 0x000d000001387983 */ /* 0x000f280000300800 */
[----:B------:R-:W4:Y:S04]  /*118bc0*/  LDL.LU R32, [R1+0xd04] ;  /* 0x000d040001207983 */ /* 0x000f280000300800 */
[----:B------:R1:W-:Y:S04]  /*118bd0*/  STL.64 [R1+0x1590], R20 ;  /* 0x0015901401007387 */ /* 0x0003e80000100a00 */
[----:B------:R-:W4:Y:S04]  /*118be0*/  LDL.LU R44, [R1+0xd08] ;  /* 0x000d0800012c7983 */ /* 0x000f280000300800 */
[----:B------:R-:W4:Y:S04]  /*118bf0*/  LDL.LU R46, [R1+0xd0c] ;  /* 0x000d0c00012e7983 */ /* 0x000f280000300800 */
[----:B------:R-:W4:Y:S04]  /*118c00*/  LDL.LU R40, [R1+0xcf0] ;  /* 0x000cf00001287983 */ /* 0x000f280000300800 */
[----:B-1----:R-:W4:Y:S01]  /*118c10*/  LDL.LU R21, [R1+0xcf4] ;  /* 0x000cf40001157983 */ /* 0x002f220000300800 */
[----:B------:R-:W-:-:S03]  /*118c20*/  F2FP.SATFINITE.E4M3.F32.PACK_AB_MERGE_C R39, R37, R60, RZ ;  /* 0x0000003c2527723e */ /* 0x000fc600048070ff */
[----:B------:R-:W4:Y:S04]  /*118c30*/  LDL.LU R60, [R1+0xcf8] ;  /* 0x000cf800013c7983 */ /* 0x000f280000300800 */
[----:B------:R-:W4:Y:S04]  /*118c40*/  LDL.LU R37, [R1+0xcfc] ;  /* 0x000cfc0001257983 */ /* 0x000f280000300800 */
[----:B------:R-:W-:Y:S01]  /*118c50*/  STL [R1+0x5d5c], R39 ;  /* 0x005d5c2701007387 */ /* 0x000fe20000100800 */
[----:B------:R-:W-:-:S05]  /*118c60*/  IADD3 R24, P1, PT, R19, R0, RZ ;  /* 0x0000000013187210 */ /* 0x000fca0007f3e0ff */
[----:B------:R-:W-:Y:S01]  /*118c70*/  IMAD.X R25, R18, 0x1, R2, P1 ;  /* 0x0000000112197824 */ /* 0x000fe200008e0602 */
[----:B--2---:R-:W-:-:S05]  /*118c80*/  F2FP.SATFINITE.E4M3.F32.PACK_AB_MERGE_C R41, R59, R51, RZ ;  /* 0x000000333b29723e */ /* 0x004fca00048070ff */
[----:B------:R-:W-:Y:S01]  /*118c90*/  STL [R1+0x5d60], R41 ;  /* 0x005d602901007387 */ /* 0x000fe20000100800 */
[----:B---3--:R-:W-:-:S03]  /*118ca0*/  F2FP.SATFINITE.E4M3.F32.PACK_AB_MERGE_C R38, R34, R47, RZ ;  /* 0x0000002f2226723e */ /* 0x008fc600048070ff */
[----:B------:R-:W2:Y:S04]  /*118cb0*/  LDL.LU R47, [R1+0xcc0] ;  /* 0x000cc000012f7983 */ /* 0x000ea80000300800 */
[----:B------:R-:W2:Y:S04]  /*118cc0*/  LDL.LU R34, [R1+0xcc4] ;  /* 0x000cc40001227983 */ /* 0x000ea80000300800 */
[----:B------:R1:W-:Y:S04]  /*118cd0*/  STL.64 [R1+0x1598], R24 ;  /* 0x0015981801007387 */ /* 0x0003e80000100a00 */
[----:B------:R3:W-:Y:S01]  /*118ce0*/  STL [R1+0x5d64], R38 ;  /* 0x005d642601007387 */ /* 0x0007e20000100800 */
[----:B-1----:R-:W-:-:S02]  /*118cf0*/  IADD3 R24, P1, PT, R19, R13, RZ ;  /* 0x0000000d13187210 */ /* 0x002fc40007f3e0ff */
[----:B----4-:R-:W-:-:S03]  /*118d00*/  F2FP.SATFINITE.E4M3.F32.PACK_AB_MERGE_C R20, R57, R23, RZ ;  /* 0x000000173914723e */ /* 0x010fc600048070ff */
[----:B------:R-:W-:Y:S01]  /*118d10*/  IMAD.X R25, R18, 0x1, R15, P1 ;  /* 0x0000000112197824 */ /* 0x000fe200008e060f */
[----:B------:R-:W4:Y:S04]  /*118d20*/  LDL.LU R23, [R1+0xcc8] ;  /* 0x000cc80001177983 */ /* 0x000f280000300800 */
[----:B------:R-:W4:Y:S01]  /*118d30*/  LDL.LU R57, [R1+0xccc] ;  /* 0x000ccc0001397983 */ /* 0x000f220000300800 */
[----:B---3--:R-:W-:-:S03]  /*118d40*/  F2FP.SATFINITE.E4M3.F32.PACK_AB_MERGE_C R38, R33, R17, RZ ;  /* 0x000000112126723e */ /* 0x008fc600048070ff */
[----:B------:R-:W-:Y:S04]  /*118d50*/  STL [R1+0x258], R20 ;  /* 0x0002581401007387 */ /* 0x000fe80000100800 */
[----:B------:R-:W-:Y:S01]  /*118d60*/  STL [R1+0x5d6c], R38 ;  /* 0x005d6c2601007387 */ /* 0x000fe20000100800 */
[----:B------:R-:W-:-:S03]  /*118d70*/  F2FP.SATFINITE.E4M3.F32.PACK_AB_MERGE_C R17, R36, R26, RZ ;  /* 0x0000001a2411723e */ /* 0x000fc600048070ff */
[----:B------:R1:W-:Y:S04]  /*118d80*/  STL.64 [R1+0x1588], R24 ;  /* 0x0015881801007387 */ /* 0x0003e80000100a00 */
[----:B------:R3:W-:Y:S04]  /*118d90*/  STL [R1+0x23c], R17 ;  /* 0x00023c1101007387 */ /* 0x0007e80000100800 */
[----:B------:R-:W4:Y:S04]  /*118da0*/  LDL.LU R26, [R1+0xcb0] ;  /* 0x000cb000011a7983 */ /* 0x000f280000300800 */
[----:B------:R-:W4:Y:S01]  /*118db0*/  LDL.LU R36, [R1+0xcb4] ;  /* 0x000cb40001247983 */ /* 0x000f220000300800 */
[----:B-1----:R-:W-:-:S02]  /*118dc0*/  IADD3 R24, P1, PT, R19, R5, RZ ;  /* 0x0000000513187210 */ /* 0x002fc40007f3e0ff */
[----:B---3--:R-:W-:-:S03]  /*118dd0*/  F2FP.SATFINITE.E4M3.F32.PACK_AB_MERGE_C R17, R52, R45, RZ ;  /* 0x0000002d3411723e */ /* 0x008fc600048070ff */
[----:B------:R-:W-:-:S05]  /*118de0*/  IMAD.X R25, R18, 0x1, R6, P1 ;  /* 0x0000000112197824 */ /* 0x000fca00008e0606 */
[----:B------:R1:W-:Y:S04]  /*118df0*/  STL.64 [R1+0x1578], R24 ;  /* 0x0015781801007387 */ /* 0x0003e80000100a00 */
[----:B------:R-:W-:Y:S04]  /*118e00*/  STL [R1+0x240], R17 ;  /* 0x0002401101007387 */ /* 0x000fe80000100800 */
[----:B------:R-:W3:Y:S04]  /*118e10*/  LDL.LU R45, [R1+0xcb8] ;  /* 0x000cb800012d7983 */ /* 0x000ee80000300800 */
[----:B------:R-:W3:Y:S01]  /*118e20*/  LDL.LU R52, [R1+0xcbc] ;  /* 0x000cbc0001347983 */ /* 0x000ee20000300800 */
[----:B-1----:R-:W-:-:S05]  /*118e30*/  IADD3 R24, P1, PT, R19, R14, RZ ;  /* 0x0000000e13187210 */ /* 0x002fca0007f3e0ff */
[----:B------:R-:W-:Y:S01]  /*118e40*/  IMAD.X R25, R18, 0x1, R16, P1 ;  /* 0x0000000112197824 */ /* 0x000fe200008e0610 */
[----:B------:R-:W-:Y:S02]  /*118e50*/  IADD3 R20, P1, PT, R19, R7, RZ ;  /* 0x0000000713147210 */ /* 0x000fe40007f3e0ff */
[----:B------:R-:W-:-:S05]  /*118e60*/  F2FP.SATFINITE.E4M3.F32.PACK_AB_MERGE_C R32, R32, R56, RZ ;  /* 0x000000382020723e */ /* 0x000fca00048070ff */
[----:B------:R1:W-:Y:S01]  /*118e70*/  STL [R1+0x5da8], R32 ;  /* 0x005da82001007387 */ /* 0x0003e20000100800 */
[----:B------:R-:W-:-:S05]  /*118e80*/  F2FP.SATFINITE.E4M3.F32.PACK_AB_MERGE_C R44, R46, R44, RZ ;  /* 0x0000002c2e2c723e */ /* 0x000fca00048070ff */
[----:B------:R-:W-:Y:S01]  /*118e90*/  STL [R1+0x5d98], R44 ;  /* 0x005d982c01007387 */ /* 0x000fe20000100800 */
[----:B-1----:R-:W-:Y:S01]  /*118ea0*/  F2FP.SATFINITE.E4M3.F32.PACK_AB_MERGE_C R32, R21, R40, RZ ;  /* 0x000000281520723e */ /* 0x002fe200048070ff */
[----:B------:R-:W-:Y:S02]  /*118eb0*/  IMAD.X R21, R18, 0x1, R8, P1 ;  /* 0x0000000112157824 */ /* 0x000fe400008e0608 */
[----:B------:R1:W-:Y:S04]  /*118ec0*/  STL.64 [R1+0x1580], R24 ;  /* 0x0015801801007387 */ /* 0x0003e80000100a00 */
[----:B------:R-:W-:Y:S01]  /*118ed0*/  STL [R1+0x5db0], R32 ;  /* 0x005db02001007387 */ /* 0x000fe20000100800 */
[----:B------:R-:W-:-:S03]  /*118ee0*/  F2FP.SATFINITE.E4M3.F32.PACK_AB_MERGE_C R40, R37, R60, RZ ;  /* 0x0000003c2528723e */ /* 0x000fc600048070ff */
[----:B-1----:R-:W3:Y:S04]  /*118ef0*/  LDL.LU R25, [R1+0xc90] ;  /* 0x000c900001197983 */ /* 0x002ee80000300800 */
[----:B------:R-:W3:Y:S04]  /*118f00*/  LDL.LU R59, [R1+0xc94] ;  /* 0x000c9400013b7983 */ /* 0x000ee80000300800 */
[----:B------:R1:W-:Y:S04]  /*118f10*/  STL.64 [R1+0x1570], R20 ;  /* 0x0015701401007387 */ /* 0x0003e80000100a00 */
[----:B------:R-:W-:Y:S01]  /*118f20*/  STL [R1+0x5dac], R40 ;  /* 0x005dac2801007387 */ /* 0x000fe20000100800 */
[----:B-1----:R-:W-:-:S05]  /*118f30*/  IADD3 R20, P1, PT, R19, R9, RZ ;  /* 0x0000000913147210 */ /* 0x002fca0007f3e0ff */
[----:B------:R-:W-:Y:S01]  /*118f40*/  IMAD.X R21, R18, 0x1, R11, P1 ;  /* 0x0000000112157824 */ /* 0x000fe200008e060b */
[----:B------:R-:W-:Y:S02]  /*118f50*/  IADD3 R22, P1, PT, R19, R10, RZ ;  /* 0x0000000a13167210 */ /* 0x000fe40007f3e0ff */
[----:B--2---:R-:W-:-:S05]  /*118f60*/  F2FP.SATFINITE.E4M3.F32.PACK_AB_MERGE_C R17, R34, R47, RZ ;  /* 0x0000002f2211723e */ /* 0x004fca00048070ff */
[----:B------:R-:W-:Y:S04]  /*118f70*/  STL [R1+0x5dd0], R17 ;  /* 0x005dd01101007387 */ /* 0x000fe80000100800 */
[----:B------:R-:W2:Y:S04]  /*118f80*/  LDL.LU R33, [R1+0xc98] ;  /* 0x000c980001217983 */ /* 0x000ea80000300800 */
[----:B------:R1:W-:Y:S04]  /*118f90*/  STL.64 [R1+0x1568], R20 ;  /* 0x0015681401007387 */ /* 0x0003e80000100a00 */
[----:B-1----:R-:W2:Y:S04]  /*118fa0*/  LDL.LU R21, [R1+0xc9c] ;  /* 0x000c9c0001157983 */ /* 0x002ea80000300800 */
[----:B------:R-:W2:Y:S04]  /*118fb0*/  LDL.LU R56, [R1+0xc80] ;  /* 0x000c800001387983 */ /* 0x000ea80000300800 */
[----:B------:R-:W2:Y:S01]  /*118fc0*/  LDL.LU R37, [R1+0xc84] ;  /* 0x000c840001257983 */ /* 0x000ea20000300800 */
[----:B----4-:R-:W-:Y:S01]  /*118fd0*/  F2FP.SATFINITE.E4M3.F32.PACK_AB_MERGE_C R46, R57, R23, RZ ;  /* 0x00000017392e723e */ /* 0x010fe200048070ff */
[----:B------:R-:W-:-:S04]  /*118fe0*/  IMAD.X R23, R18, 0x1, R12, P1 ;  /* 0x0000000112177824 */ /* 0x000fc800008e060c */
[----:B------:R-:W-:Y:S04]  /*118ff0*/  STL [R1+0x5dcc], R46 ;  /* 0x005dcc2e01007387 */ /* 0x000fe80000100800 */
[----:B------:R1:W-:Y:S01]  /*119000*/  STL.64 [R1+0x1560], R22 ;  /* 0x0015601601007387 */ /* 0x0003e20000100a00 */
[----:B------:R-:W-:-:S03]  /*119010*/  F2FP.SATFINITE.E4M3.F32.PACK_AB_MERGE_C R60, R36, R26, RZ ;  /* 0x0000001a243c723e */ /* 0x000fc600048070ff */
[----:B-1----:R-:W4:Y:S04]  /*119020*/  LDL.LU R23, [R1+0xc88] ;  /* 0x000c880001177983 */ /* 0x002f280000300800 */
[----:B------:R-:W4:Y:S04]  /*119030*/  LDL.LU R57, [R1+0xc8c] ;  /* 0x000c8c0001397983 */ /* 0x000f280000300800 */
[----:B------:R-:W-:Y:S04]  /*119040*/  STL [R1+0x5df4], R60 ;  /* 0x005df43c01007387 */ /* 0x000fe80000100800 */
[----:B------:R-:W4:Y:S04]  /*119050*/  LDL.LU R53, [R1+0xc70] ;  /* 0x000c700001357983 */ /* 0x000f280000300800 */
[----:B------:R-:W4:Y:S04]  /*119060*/  LDL.LU R51, [R1+0xc74] ;  /* 0x000c740001337983 */ /* 0x000f280000300800 */
[----:B------:R-:W4:Y:S04]  /*119070*/  LDL.LU R29, [R1+0xc78] ;  /* 0x000c7800011d7983 */ /* 0x000f280000300800 */
[----:B------:R-:W4:Y:S04]  /*119080*/  LDL.LU R27, [R1+0xc7c] ;  /* 0x000c7c00011b7983 */ /* 0x000f280000300800 */
[----:B------:R-:W4:Y:S04]  /*119090*/  LDL.LU R43, [R1+0xc60] ;  /* 0x000c6000012b7983 */ /* 0x000f280000300800 */
[----:B------:R-:W4:Y:S01]  /*1190a0*/  LDL.LU R47, [R1+0xc64] ;  /* 0x000c6400012f7983 */ /* 0x000f220000300800 */
[----:B---3--:R-:W-:-:S05]  /*1190b0*/  F2FP.SATFINITE.E4M3.F32.PACK_AB_MERGE_C R18, R52, R45, RZ ;  /* 0x0000002d3412723e */ /* 0x008fca00048070ff */
        /* <DEDUP_REMOVED lines=9> */
[----:B-1----:R-:W-:-:S02]  /*119150*/  SHF.R.S32.HI R18, RZ, 0x1f, R17 ;  /* 0x0000001fff127819 */ /* 0x002fc40000011411 */
[----:B------:R-:W-:Y:S02]  /*119160*/  IADD3 R24, P1, PT, R17, R3, RZ ;  /* 0x0000000311187210 */ /* 0x000fe40007f3e0ff */
[----:B------:R-:W-:-:S03]  /*119170*/  F2FP.SATFINITE.E4M3.F32.PACK_AB_MERGE_C R28, R59, R25, RZ ;  /* 0x000000193b1c723e */ /* 0x000fc600048070ff */
[----:B------:R-:W-:Y:S02]  /*119180*/  IMAD.X R25, R18, 0x1, R4, P1 ;  /* 0x0000000112197824 */ /* 0x000fe400008e0604 */
[----:B------:R-:W-:Y:S01]  /*119190*/  STL [R1+0x5e18], R28 ;  /* 0x005e181c01007387 */ /* 0x000fe20000100800 */
[----:B--2---:R-:W-:-:S05]  /*1191a0*/  F2FP.SATFINITE.E4M3.F32.PACK_AB_MERGE_C R21, R21, R33, RZ ;  /* 0x000000211515723e */ /* 0x004fca00048070ff */
[----:B------:R-:W-:Y:S01]  /*1191b0*/  STL [R1+0x5e38], R21 ;  /* 0x005e381501007387 */ /* 0x000fe20000100800 */
[----:B------:R-:W-:-:S03]  /*1191c0*/  F2FP.SATFINITE.E4M3.F32.PACK_AB_MERGE_C R20, R37, R56, RZ ;  /* 0x000000382514723e */ /* 0x000fc600048070ff */
[----:B------:R1:W-:Y:S04]  /*1191d0*/  STL.64 [R1+0x1558], R24 ;  /* 0x0015581801007387 */ /* 0x0003e80000100a00 */
[----:B------:R-:W2:Y:S04]  /*1191e0*/  LDL.LU R42, [R1+0xc40] ;  /* 0x000c4000012a7983 */ /* 0x000ea80000300800 */
[----:B------:R-:W2:Y:S04]  /*1191f0*/  LDL.LU R55, [R1+0xc44] ;  /* 0x000c440001377983 */ /* 0x000ea80000300800 */
[----:B------:R0:W-:Y:S04]  /*119200*/  STL [R1+0xc4], R20 ;  /* 0x0000c41401007387 */ /* 0x0001e80000100800 */
[----:B-1----:R-:W2:Y:S04]  /*119210*/  LDL.LU R25, [R1+0xc48] ;  /* 0x000c480001197983 */ /* 0x002ea80000300800 */
[----:B------:R-:W2:Y:S01]  /*119220*/  LDL.LU R59, [R1+0xc4c] ;  /* 0x000c4c00013b7983 */ /* 0x000ea20000300800 */
[----:B0-----:R-:W-:-:S05]  /*119230*/  IADD3 R20, P1, PT, R17, R0, RZ ;  /* 0x0000000011147210 */ /* 0x001fca0007f3e0ff */
[----:B------:R-:W-:-:S05]  /*119240*/  IMAD.X R21, R18, 0x1, R2, P1 ;  /* 0x0000000112157824 */ /* 0x000fca00008e0602 */
[----:B------:R0:W-:Y:S04]  /*119250*/  STL.64 [R1+0x1550], R20 ;  /* 0x0015501401007387 */ /* 0x0001e80000100a00 */
[----:B------:R-:W2:Y:S04]  /*119260*/  LDL.LU R33, [R1+0xc30] ;  /* 0x000c300001217983 */ /* 0x000ea80000300800 */
[----:B------:R-:W2:Y:S01]  /*119270*/  LDL.LU R56, [R1+0xc34] ;  /* 0x000c340001387983 */ /* 0x000ea20000300800 */
[----:B----4-:R-:W-:-:S03]  /*119280*/  F2FP.SATFINITE.E4M3.F32.PACK_AB_MERGE_C R57, R57, R23, RZ ;  /* 0x000000173939723e */ /* 0x010fc600048070ff */
[----:B------:R-:W4:Y:S01]  /*119290*/  LDL.LU R37, [R1+0xc38] ;  /* 0x000c380001257983 */ /* 0x000f220000300800 */
[----:B0-----:R-:W-:-:S03]  /*1192a0*/  IADD3 R20, P1, PT, R17, R13, RZ ;  /* 0x0000000d11147210 */ /* 0x001fc60007f3e0ff */
[----:B------:R-:W4:Y:S02]  /*1192b0*/  LDL.LU R23, [R1+0xc3c] ;  /* 0x000c3c0001177983 */ /* 0x000f240000300800 */
[----:B------:R-:W-:Y:S01]  /*1192c0*/  IMAD.X R21, R18, 0x1, R15, P1 ;  /* 0x0000000112157824 */ /* 0x000fe200008e060f */
[----:B------:R-:W-:Y:S02]  /*1192d0*/  F2FP.SATFINITE.E4M3.F32.PACK_AB_MERGE_C R51, R51, R53, RZ ;  /* 0x000000353333723e */ /* 0x000fe400048070ff */
[----:B------:R-:W-:Y:S02]  /*1192e0*/  F2FP.SATFINITE.E4M3.F32.PACK_AB_MERGE_C R50, R47, R43, RZ ;  /* 0x0000002b2f32723e */ /* 0x000fe400048070ff */
[----:B------:R0:W-:Y:S04]  /*1192f0*/  STL.64 [R1+0x1548], R20 ;  /* 0x0015481401007387 */ /* 0x0001e80000100a00 */
[----:B------:R-:W-:Y:S01]  /*119300*/  STL.64 [R1+0x5e80], R50 ;  /* 0x005e803201007387 */ /* 0x000fe20000100a00 */
[----:B0-----:R-:W-:-:S05]  /*119310*/  F2FP.SATFINITE.E4M3.F32.PACK_AB_MERGE_C R20, R27, R29, RZ ;  /* 0x0000001d1b14723e */ /* 0x001fca00048070ff */
[----:B------:R0:W-:Y:S01]  /*119320*/  STL [R1+0xbc], R20 ;  /* 0x0000bc1401007387 */ /* 0x0001e20000100800 */
[----:B---3--:R-:W-:Y:S02]  /*119330*/  F2FP.SATFINITE.E4M3.F32.PACK_AB_MERGE_C R53, R26, R34, RZ ;  /* 0x000000221a35723e */ /* 0x008fe400048070ff */
[----:B------:R-:W-:Y:S02]  /*119340*/  F2FP.SATFINITE.E4M3.F32.PACK_AB_MERGE_C R47, R45, R36, RZ ;  /* 0x000000242d2f723e */ /* 0x000fe400048070ff */
[----:B0-----:R-:W-:Y:S01]  /*119350*/  IADD3 R20, P1, PT, R17, R5, RZ ;  /* 0x0000000511147210 */ /* 0x001fe20007f3e0ff */
[----:B------:R0:W-:Y:S04]  /*119360*/  STL [R1+0x5e90], R53 ;  /* 0x005e903501007387 */ /* 0x0001e80000100800 */
[----:B------:R-:W-:-:S05]  /*119370*/  IMAD.X R21, R18, 0x1, R6, P1 ;  /* 0x0000000112157824 */ /* 0x000fca00008e0606 */
[----:B------:R1:W-:Y:S01]  /*119380*/  STL.64 [R1+0x1540], R20 ;  /* 0x0015401401007387 */ /* 0x0003e20000100a00 */
[----:B0-----:R-:W-:-:S03]  /*119390*/  F2FP.SATFINITE.E4M3.F32.PACK_AB_MERGE_C R53, R19, R52, RZ ;  /* 0x000000341335723e */ /* 0x001fc600048070ff */
[----:B------:R-:W-:Y:S04]  /*1193a0*/  STL [R1+0x5ec0], R47 ;  /* 0x005ec02f01007387 */ /* 0x000fe80000100800 */
[----:B------:R-:W3:Y:S04]  /*1193b0*/  LDL.LU R52, [R1+0xc20] ;  /* 0x000c200001347983 */ /* 0x000ee80000300800 */
[----:B------:R-:W3:Y:S01]  /*1193c0*/  LDL.LU R19, [R1+0xc24] ;  /* 0x000c240001137983 */ /* 0x000ee20000300800 */
[----:B-1----:R-:W-:-:S05]  /*1193d0*/  IADD3 R20, P1, PT, R17, R14, RZ ;  /* 0x0000000e11147210 */ /* 0x002fca0007f3e0ff */
[----:B------:R-:W-:-:S05]  /*1193e0*/  IMAD.X R21, R18, 0x1, R16, P1 ;  /* 0x0000000112157824 */ /* 0x000fca00008e0610 */
[----:B------:R0:W-:Y:S04]  /*1193f0*/  STL.64 [R1+0x1538], R20 ;  /* 0x0015381401007387 */ /* 0x0001e80000100a00 */
[----:B------:R-:W3:Y:S04]  /*119400*/  LDL.LU R34, [R1+0xc28] ;  /* 0x000c280001227983 */ /* 0x000ee80000300800 */
[----:B------:R-:W3:Y:S04]  /*119410*/  LDL.LU R26, [R1+0xc2c] ;  /* 0x000c2c00011a7983 */ /* 0x000ee80000300800 */
[----:B------:R-:W3:Y:S04]  /*119420*/  LDL.LU R36, [R1+0xc10] ;  /* 0x000c100001247983 */ /* 0x000ee80000300800 */
[----:B------:R-:W3:Y:S01]  /*119430*/  LDL.LU R45, [R1+0xc14] ;  /* 0x000c1400012d7983 */ /* 0x000ee20000300800 */
[----:B0-----:R-:W-:-:S03]  /*119440*/  IADD3 R20, P1, PT, R17, R7, RZ ;  /* 0x0000000711147210 */ /* 0x001fc60007f3e0ff */
[----:B------:R-:W-:Y:S02]  /*119450*/  STL [R1+0x5ec4], R53 ;  /* 0x005ec43501007387 */ /* 0x000fe40000100800 */
[----:B------:R-:W-:Y:S01]  /*119460*/  IMAD.X R21, R18, 0x1, R8, P1 ;  /* 0x0000000112157824 */ /* 0x000fe200008e0608 */
[----:B--2---:R-:W-:-:S05]  /*119470*/  F2FP.SATFINITE.E4M3.F32.PACK_AB_MERGE_C R47, R55, R42, RZ ;  /* 0x0000002a372f723e */ /* 0x004fca00048070ff */
[----:B------:R-:W-:Y:S01]  /*119480*/  STL [R1+0x5ec8], R47 ;  /* 0x005ec82f01007387 */ /* 0x000fe20000100800 */
[----:B------:R-:W-:-:S05]  /*119490*/  F2FP.SATFINITE.E4M3.F32.PACK_AB_MERGE_C R49, R59, R25, RZ ;  /* 0x000000193b31723e */ /* 0x000fca00048070ff */
[----:B------:R-:W-:Y:S04]  /*1194a0*/  STL [R1+0x5ed8], R49 ;  /* 0x005ed83101007387 */ /* 0x000fe80000100800 */
[----:B------:R0:W-:Y:S02]  /*1194b0*/  STL.64 [R1+0x1530], R20 ;  /* 0x0015301401007387 */ /* 0x0001e40000100a00 */
[----:B0-----:R-:W-:Y:S02]  /*1194c0*/  IADD3 R20, P1, PT, R17, R9, RZ ;  /* 0x0000000911147210 */ /* 0x001fe40007f3e0ff */
[----:B------:R-:W-:-:S03]  /*1194d0*/  F2FP.SATFINITE.E4M3.F32.PACK_AB_MERGE_C R22, R56, R33, RZ ;  /* 0x000000213816723e */ /* 0x000fc600048070ff */
[----:B------:R-:W-:Y:S02]  /*1194e0*/  IMAD.X R21, R18, 0x1, R11, P1 ;  /* 0x0000000112157824 */ /* 0x000fe400008e060b */
[----:B------:R4:W-:Y:S04]  /*1194f0*/  STL [R1+0x2154], R22 ;  /* 0x0021541601007387 */ /* 0x0009e80000100800 */
[----:B------:R0:W-:Y:S01]  /*119500*/  STL.64 [R1+0x1520], R20 ;  /* 0x0015201401007387 */ /* 0x0001e20000100a00 */
[----:B----4-:R-:W-:Y:S02]  /*119510*/  F2FP.SATFINITE.E4M3.F32.PACK_AB_MERGE_C R22, R23, R37, RZ ;  /* 0x000000251716723e */ /* 0x010fe400048070ff */
[----:B0-----:R-:W-:-:S03]  /*119520*/  IADD3 R20, P1, PT, R17, R10, RZ ;  /* 0x0000000a11147210 */ /* 0x001fc60007f3e0ff */
[----:B------:R-:W-:Y:S02]  /*119530*/  STL [R1+0x2158], R22 ;  /* 0x0021581601007387 */ /* 0x000fe40000100800 */
[----:B------:R-:W-:Y:S02]  /*119540*/  IMAD.X R21, R18, 0x1, R12, P1 ;  /* 0x0000000112157824 */ /* 0x000fe400008e060c */
[----:B------:R-:W2:Y:S04]  /*119550*/  LDL.LU R41, [R1+0xc18] ;  /* 0x000c180001297983 */ /* 0x000ea80000300800 */
[----:B------:R-:W2:Y:S04]  /*119560*/  LDL.LU R39, [R1+0xc1c] ;  /* 0x000c1c0001277983 */ /* 0x000ea80000300800 */
[----:B------:R-:W4:Y:S04]  /*119570*/  LDL.LU R24, [R1+0xc00] ;  /* 0x000c000001187983 */ /* 0x000f280000300800 */
[----:B------:R0:W-:Y:S04]  /*119580*/  STL.64 [R1+0x1528], R20 ;  /* 0x0015281401007387 */ /* 0x0001e80000100a00 */
[----:B------:R-:W4:Y:S04]  /*119590*/  LDL.LU R58, [R1+0xc04] ;  /* 0x000c0400013a7983 */ /* 0x000f280000300800 */
[----:B------:R-:W4:Y:S04]  /*1195a0*/  LDL.LU R30, [R1+0xc08] ;  /* 0x000c0800011e7983 */ /* 0x000f280000300800 */
[----:B------:R-:W4:Y:S04]  /*1195b0*/  LDL.LU R31, [R1+0xc0c] ;  /* 0x000c0c00011f7983 */ /* 0x000f280000300800 */
[----:B------:R-:W4:Y:S04]  /*1195c0*/  LDL.LU R48, [R1+0xbf0] ;  /* 0x000bf00001307983 */ /* 0x000f280000300800 */
[----:B0-----:R-:W4:Y:S04]  /*1195d0*/  LDL.LU R20, [R1+0xbf4] ;  /* 0x000bf40001147983 */ /* 0x001f280000300800 */
[----:B------:R-:W4:Y:S04]  /*1195e0*/  LDL.LU R42, [R1+0xbf8] ;  /* 0x000bf800012a7983 */ /* 0x000f280000300800 */
[----:B------:R-:W4:Y:S01]  /*1195f0*/  LDL.LU R55, [R1+0xbfc] ;  /* 0x000bfc0001377983 */ /* 0x000f220000300800 */
[----:B---3--:R-:W-:-:S03]  /*119600*/  F2FP.SATFINITE.E4M3.F32.PACK_AB_MERGE_C R18, R19, R52, RZ ;  /* 0x000000341312723e */ /* 0x008fc600048070ff */
[----:B------:R-:W3:Y:S04]  /*119610*/  LDL.LU R37, [R1+0xbe0] ;  /* 0x000be00001257983 */ /* 0x000ee80000300800 */
[----:B------:R-:W3:Y:S04]  /*119620*/  LDL.LU R23, [R1+0xbe4] ;  /* 0x000be40001177983 */ /* 0x000ee80000300800 */
[----:B------:R-:W3:Y:S04]  /*119630*/  LDL.LU R52, [R1+0xbe8] ;  /* 0x000be80001347983 */ /* 0x000ee80000300800 */
[----:B------:R-:W3:Y:S01]  /*119640*/  LDL.LU R19, [R1+0xbec] ;  /* 0x000bec0001137983 */ /* 0x000ee20000300800 */
[----:B------:R-:W-:-:S03]  /*119650*/  F2FP.SATFINITE.E4M3.F32.PACK_AB_MERGE_C R21, R26, R34, RZ ;  /* 0x000000221a15723e */ /* 0x000fc600048070ff */
[----:B------:R0:W-:Y:S04]  /*119660*/  STL [R1+0x209c], R18 ;  /* 0x00209c1201007387 */ /* 0x0001e80000100800 */
[----:B------:R-:W-:Y:S04]  /*119670*/  STL [R1+0x20d8], R21 ;  /* 0x0020d81501007387 */ /* 0x000fe80000100800 */
[----:B------:R-:W3:Y:S01]  /*119680*/  LDL.LU R22, [R1+0xbd0] ;  /* 0x000bd00001167983 */ /* 0x000ee20000300800 */
[----:B0-----:R-:W-:-:S03]  /*119690*/  F2FP.SATFINITE.E4M3.F32.PACK_AB_MERGE_C R18, R45, R36, RZ ;  /* 0x000000242d12723e */ /* 0x001fc600048070ff */
[----:B------:R-:W3:Y:S04]  /*1196a0*/  LDL.LU R29, [R1+0xbd4] ;  /* 0x000bd400011d7983 */ /* 0x000ee80000300800 */
[----:B------:R0:W-:Y:S04]  /*1196b0*/  STL [R1+0x1ffc], R18 ;  /* 0x001ffc1201007387 */ /* 0x0001e80000100800 */
[----:B------:R-:W3:Y:S04]  /*1196c0*/  LDL.LU R27, [R1+0xbd8] ;  /* 0x000bd800011b7983 */ /* 0x000ee80000300800 */
[----:B------:R-:W3:Y:S01]  /*1196d0*/  LDL.LU R43, [R1+0xbdc] ;  /* 0x000bdc00012b7983 */ /* 0x000ee20000300800 */
[----:B------:R-:W-:Y:S01]  /*1196e0*/  VIADD R17, R17, UR6 ;  /* 0x0000000611117c36 */ /* 0x000fe20008000000 */
[----:B------:R-:W1:Y:S02]  /*1196f0*/  LDCU UR6, c[0x0][0x3b8] ;  /* 0x00007700ff0677ac */ /* 0x000e640008000800 */
[----:B------:R-:W3:Y:S04]  /*119700*/  LDL.LU R25, [R1+0xbc0] ;  /* 0x000bc00001197983 */ /* 0x000ee80000300800 */
[----:B------:R-:W3:Y:S01]  /*119710*/  LDL.LU R59, [R1+0xbc4] ;  /* 0x000bc400013b7983 */ /* 0x000ee20000300800 */
[----:B0-----:R-:W-:-:S02]  /*119720*/  SHF.R.S32.HI R18, RZ, 0x1f, R17 ;  /* 0x0000001fff127819 */ /* 0x001fc40000011411 */
[----:B------:R-:W-:Y:S01]  /*119730*/  IADD3 R44, P1, PT, R17, R3, RZ ;  /* 0x00000003112c7210 */ /* 0x000fe20007f3e0ff */
[----:B------:R-:W3:Y:S04]  /*119740*/  LDL.LU R33, [R1+0xbc8] ;  /* 0x000bc80001217983 */ /* 0x000ee80000300800 */
[----:B------:R-:W3:Y:S01]  /*119750*/  LDL.LU R56, [R1+0xbcc] ;  /* 0x000bcc0001387983 */ /* 0x000ee20000300800 */
[----:B------:R-:W-:-:S03]  /*119760*/  IMAD.X R45, R18, 0x1, R4, P1 ;  /* 0x00000001122d7824 */ /* 0x000fc600008e0604 */
[----:B------:R-:W3:Y:S04]  /*119770*/  LDL.LU R34, [R1+0xbb0] ;  /* 0x000bb00001227983 */ /* 0x000ee80000300800 */
[----:B------:R-:W3:Y:S04]  /*119780*/  LDL.LU R26, [R1+0xbb4] ;  /* 0x000bb400011a7983 */ /* 0x000ee80000300800 */
[----:B------:R-:W3:Y:S04]  /*119790*/  LDL.LU R36, [R1+0xbb8] ;  /* 0x000bb80001247983 */ /* 0x000ee80000300800 */
[----:B------:R0:W-:Y:S04]  /*1197a0*/  STL.64 [R1+0x1518], R44 ;  /* 0x0015182c01007387 */ /* 0x0001e80000100a00 */
[----:B0-----:R-:W3:Y:S01]  /*1197b0*/  LDL.LU R45, [R1+0xbbc] ;  /* 0x000bbc00012d7983 */ /* 0x001ee20000300800 */
[----:B------:R-:W-:-:S02]  /*1197c0*/  IADD3 R38, P1, PT, R17, R0, RZ ;  /* 0x0000000011267210 */ /* 0x000fc40007f3e0ff */
[----:B--2---:R-:W-:-:S03]  /*1197d0*/  F2FP.SATFINITE.E4M3.F32.PACK_AB_MERGE_C R28, R39, R41, RZ ;  /* 0x00000029271c723e */ /* 0x004fc600048070ff */
[----:B------:R-:W-:Y:S02]  /*1197e0*/  IMAD.X R39, R18, 0x1, R2, P1 ;  /* 0x0000000112277824 */ /* 0x000fe400008e0602 */
[----:B------:R0:W-:Y:S01]  /*1197f0*/  STL [R1+0x2018], R28 ;  /* 0x0020181c01007387 */ /* 0x0001e20000100800 */
[----:B----4-:R-:W-:-:S05]  /*119800*/  F2FP.SATFINITE.E4M3.F32.PACK_AB_MERGE_C R21, R58, R24, RZ ;  /* 0x000000183a15723e */ /* 0x010fca00048070ff */
[----:B------:R2:W-:Y:S01]  /*119810*/  STL [R1+0x1ee0], R21 ;  /* 0x001ee01501007387 */ /* 0x0005e20000100800 */
[----:B0-----:R-:W-:Y:S02]  /*119820*/  F2FP.SATFINITE.E4M3.F32.PACK_AB_MERGE_C R28, R31, R30, RZ ;  /* 0x0000001e1f1c723e */ /* 0x001fe400048070ff */
[----:B------:R-:W-:Y:S02]  /*119830*/  F2FP.SATFINITE.E4M3.F32.PACK_AB_MERGE_C R24, R20, R48, RZ ;  /* 0x000000301418723e */ /* 0x000fe400048070ff */
[----:B------:R-:W-:Y:S01]  /*119840*/  IADD3 R20, P1, PT, R17, R13, RZ ;  /* 0x0000000d11147210 */ /* 0x000fe20007f3e0ff */
[----:B------:R-:W-:Y:S04]  /*119850*/  STL.64 [R1+0x1510], R38 ;  /* 0x0015102601007387 */ /* 0x000fe80000100a00 */
[----:B--2---:R-:W-:Y:S01]  /*119860*/  IMAD.X R21, R18, 0x1, R15, P1 ;  /* 0x0000000112157824 */ /* 0x004fe200008e060f */
[----:B------:R-:W-:Y:S04]  /*119870*/  STL [R1+0x1f98], R28 ;  /* 0x001f981c01007387 */ /* 0x000fe80000100800 */
[----:B------:R0:W-:Y:S04]  /*119880*/  STL [R1+0x1e90], R24 ;  /* 0x001e901801007387 */ /* 0x0001e80000100800 */
[----:B------:R2:W-:Y:S01]  /*119890*/  STL.64 [R1+0x1500], R20 ;  /* 0x0015001401007387 */ /* 0x0005e20000100a00 */
[----:B---3--:R-:W-:-:S02]  /*1198a0*/  F2FP.SATFINITE.E4M3.F32.PACK_AB_MERGE_C R23, R23, R37, RZ ;  /* 0x000000251717723e */ /* 0x008fc400048070ff */
[----:B0-----:R-:W-:Y:S02]  /*1198b0*/  F2FP.SATFINITE.E4M3.F32.PACK_AB_MERGE_C R24, R55, R42, RZ ;  /* 0x0000002a3718723e */ /* 0x001fe400048070ff */
[----:B--2---:R-:W-:-:S03]  /*1198c0*/  IADD3 R20, P1, PT, R17, R5, RZ ;  /* 0x0000000511147210 */ /* 0x004fc60007f3e0ff */
[----:B------:R-:W-:Y:S01]  /*1198d0*/  STL [R1+0x1ec0], R24 ;  /* 0x001ec01801007387 */ /* 0x000fe20000100800 */
[----:B------:R-:W-:Y:S01]  /*1198e0*/  F2FP.SATFINITE.E4M3.F32.PACK_AB_MERGE_C R19, R19, R52, RZ ;  /* 0x000000341313723e */ /* 0x000fe200048070ff */
[----:B------:R-:W-:Y:S02]  /*1198f0*/  IMAD.X R21, R18, 0x1, R6, P1 ;  /* 0x0000000112157824 */ /* 0x000fe400008e0606 */
[----:B------:R0:W-:Y:S04]  /*119900*/  STL [R1+0x1bf0], R23 ;  /* 0x001bf01701007387 */ /* 0x0001e80000100800 */
[----:B------:R-:W2:Y:S04]  /*119910*/  LDL.LU R42, [R1+0xba0] ;  /* 0x000ba000012a7983 */ /* 0x000ea80000300800 */
[----:B------:R-:W2:Y:S04]  /*119920*/  LDL.LU R55, [R1+0xba4] ;  /* 0x000ba40001377983 */ /* 0x000ea80000300800 */
[----:B------:R-:W-:Y:S04]  /*119930*/  STL.64 [R1+0x1508], R20 ;  /* 0x0015081401007387 */ /* 0x000fe80000100a00 */
[----:B------:R3:W-:Y:S04]  /*119940*/  STL [R1+0x1ae4], R19 ;  /* 0x001ae41301007387 */ /* 0x0007e80000100800 */
[----:B------:R-:W4:Y:S04]  /*119950*/  LDL.LU R37, [R1+0xba8] ;  /* 0x000ba80001257983 */ /* 0x000f280000300800 */
[----:B0-----:R-:W4:Y:S04]  /*119960*/  LDL.LU R23, [R1+0xbac] ;  /* 0x000bac0001177983 */ /* 0x001f280000300800 */
[----:B------:R-:W4:Y:S04]  /*119970*/  LDL.LU R52, [R1+0xb90] ;  /* 0x000b900001347983 */ /* 0x000f280000300800 */
[----:B---3--:R-:W3:Y:S01]  /*119980*/  LDL.LU R19, [R1+0xb94] ;  /* 0x000b940001137983 */ /* 0x008ee20000300800 */
[----:B------:R-:W-:-:S02]  /*119990*/  IADD3 R20, P1, PT, R17, R14, RZ ;  /* 0x0000000e11147210 */ /* 0x000fc40007f3e0ff */
[----:B------:R-:W-:-:S03]  /*1199a0*/  F2FP.SATFINITE.E4M3.F32.PACK_AB_MERGE_C R22, R29, R22, RZ ;  /* 0x000000161d16723e */ /* 0x000fc600048070ff */
[C---:B------:R-:W-:Y:S02]  /*1199b0*/  IMAD.X R21, R18.reuse, 0x1, R16, P1 ;  /* 0x0000000112157824 */ /* 0x040fe400008e0610 */
        /* <DEDUP_REMOVED lines=11> */
[----:B------:R-:W-:Y:S01]  /*119a70*/  IADD3 R20, P1, PT, R17, R9, RZ ;  /* 0x0000000911147210 */ /* 0x000fe20007f3e0ff */
[----:B------:R-:W-:Y:S04]  /*119a80*/  STL [R1+0x1924], R24 ;  /* 0x0019241801007387 */ /* 0x000fe80000100800 */
[----:B------:R-:W-:Y:S01]  /*119a90*/  IMAD.X R21, R18, 0x1, R11, P1 ;  /* 0x0000000112157824 */ /* 0x000fe200008e060b */
[----:B------:R-:W-:Y:S04]  /*119aa0*/  STL [R1+0x37c], R22 ;  /* 0x00037c1601007387 */ /* 0x000fe80000100800 */
[----:B------:R0:W-:Y:S04]  /*119ab0*/  STL.64 [R1+0x14e0], R20 ;  /* 0x0014e01401007387 */ /* 0x0001e80000100a00 */
[----:B------:R-:W3:Y:S04]  /*119ac0*/  LDL.LU R34, [R1+0xb98] ;  /* 0x000b980001227983 */ /* 0x000ee80000300800 */
[----:B------:R-:W3:Y:S01]  /*119ad0*/  LDL.LU R26, [R1+0xb9c] ;  /* 0x000b9c00011a7983 */ /* 0x000ee20000300800 */
[----:B0-----:R-:W-:-:S05]  /*119ae0*/  F2FP.SATFINITE.E4M3.F32.PACK_AB_MERGE_C R20, R45, R36, RZ ;  /* 0x000000242d14723e */ /* 0x001fca00048070ff */
[----:B------:R0:W-:Y:S04]  /*119af0*/  STL [R1+0x380], R20 ;  /* 0x0003801401007387 */ /* 0x0001e80000100800 */
[----:B------:R-:W3:Y:S04]  /*119b00*/  LDL.LU R36, [R1+0xb80] ;  /* 0x000b800001247983 */ /* 0x000ee80000300800 */
[----:B------:R-:W3:Y:S01]  /*119b10*/  LDL.LU R45, [R1+0xb84] ;  /* 0x000b8400012d7983 */ /* 0x000ee20000300800 */
[----:B0-----:R-:W-:-:S03]  /*119b20*/  IADD3 R20, P1, PT, R17, R10, RZ ;  /* 0x0000000a11147210 */ /* 0x001fc60007f3e0ff */
[----:B------:R-:W3:Y:S02]  /*119b30*/  LDL.LU R30, [R1+0xb88] ;  /* 0x000b8800011e7983 */ /* 0x000ee40000300800 */
[----:B------:R-:W-:Y:S02]  /*119b40*/  IMAD.X R21, R18, 0x1, R12, P1 ;  /* 0x0000000112157824 */ /* 0x000fe400008e060c */
[----:B------:R-:W3:Y:S04]  /*119b50*/  LDL.LU R31, [R1+0xb8c] ;  /* 0x000b8c00011f7983 */ /* 0x000ee80000300800 */
[----:B------:R-:W3:Y:S04]  /*119b60*/  LDL.LU R48, [R1+0xb70] ;  /* 0x000b700001307983 */ /* 0x000ee80000300800 */
[----:B------:R0:W-:Y:S04]  /*119b70*/  STL.64 [R1+0x14e8], R20 ;  /* 0x0014e81401007387 */ /* 0x0001e80000100a00 */
[----:B0-----:R-:W3:Y:S04]  /*119b80*/  LDL.LU R20, [R1+0xb74] ;  /* 0x000b740001147983 */ /* 0x001ee80000300800 */
[----:B------:R-:W3:Y:S04]  /*119b90*/  LDL.LU R25, [R1+0xb78] ;  /* 0x000b780001197983 */ /* 0x000ee80000300800 */
[----:B------:R-:W3:Y:S04]  /*119ba0*/  LDL.LU R59, [R1+0xb7c] ;  /* 0x000b7c00013b7983 */ /* 0x000ee80000300800 */
[----:B------:R-:W3:Y:S04]  /*119bb0*/  LDL.LU R33, [R1+0xb60] ;  /* 0x000b600001217983 */ /* 0x000ee80000300800 */
[----:B------:R-:W3:Y:S01]  /*119bc0*/  LDL.LU R56, [R1+0xb64] ;  /* 0x000b640001387983 */ /* 0x000ee20000300800 */
[----:B--2---:R-:W-:-:S05]  /*119bd0*/  F2FP.SATFINITE.E4M3.F32.PACK_AB_MERGE_C R18, R55, R42, RZ ;  /* 0x0000002a3712723e */ /* 0x004fca00048070ff */
[----:B------:R3:W-:Y:S01]  /*119be0*/  STL [R1+0x368], R18 ;  /* 0x0003681201007387 */ /* 0x0007e20000100800 */
[----:B----4-:R-:W-:-:S05]  /*119bf0*/  F2FP.SATFINITE.E4M3.F32.PACK_AB_MERGE_C R21, R23, R37, RZ ;  /* 0x000000251715723e */ /* 0x010fca00048070ff */
[----:B------:R-:W-:Y:S01]  /*119c00*/  STL [R1+0x36c], R21 ;  /* 0x00036c1501007387 */ /* 0x000fe20000100800 */
[----:B---3--:R-:W-:-:S03]  /*119c10*/  F2FP.SATFINITE.E4M3.F32.PACK_AB_MERGE_C R18, R19, R52, RZ ;  /* 0x000000341312723e */ /* 0x008fc600048070ff */
        /* <DEDUP_REMOVED lines=11> */
[----:B------:R-:W-:Y:S01]  /*119cd0*/  VIADD R17, R17, UR6 ;  /* 0x0000000611117c36 */ /* 0x000fe20008000000 */
[----:B------:R-:W1:Y:S04]  /*119ce0*/  LDCU UR6, c[0x0][0x3b8] ;  /* 0x00007700ff0677ac */ /* 0x000e680008000800 */
[----:B0-----:R-:W-:-:S02]  /*119cf0*/  SHF.R.S32.HI R18, RZ, 0x1f, R17 ;  /* 0x0000001fff127819 */ /* 0x001fc40000011411 */
[----:B------:R-:W-:-:S05]  /*119d00*/  IADD3 R38, P1, PT, R17, R3, RZ ;  /* 0x0000000311267210 */ /* 0x000fca0007f3e0ff */
[----:B------:R-:W-:-:S05]  /*119d10*/  IMAD.X R39, R18, 0x1, R4, P1 ;  /* 0x0000000112277824 */ /* 0x000fca00008e0604 */
[----:B------:R0:W-:Y:S01]  /*119d20*/  STL.64 [R1+0x14d8], R38 ;  /* 0x0014d82601007387 */ /* 0x0001e20000100a00 */
[----:B------:R-:W-:-:S03]  /*119d30*/  F2FP.SATFINITE.E4M3.F32.PACK_AB_MERGE_C R21, R26, R34, RZ ;  /* 0x000000221a15723e */ /* 0x000fc600048070ff */
[----:B------:R-:W4:Y:S04]  /*119d40*/  LDL.LU R34, [R1+0xb30] ;  /* 0x000b300001227983 */ /* 0x000f280000300800 */
[----:B------:R-:W4:Y:S01]  /*119d50*/  LDL.LU R26, [R1+0xb34] ;  /* 0x000b3400011a7983 */ /* 0x000f220000300800 */
[----:B0-----:R-:W-:-:S03]  /*119d60*/  IADD3 R38, P1, PT, R17, R0, RZ ;  /* 0x0000000011267210 */ /* 0x001fc60007f3e0ff */
[----:B------:R0:W-:Y:S02]  /*119d70*/  STL [R1+0x364], R21 ;  /* 0x0003641501007387 */ /* 0x0001e40000100800 */
[----:B------:R-:W-:Y:S01]  /*119d80*/  IMAD.X R39, R18, 0x1, R2, P1 ;  /* 0x0000000112277824 */ /* 0x000fe200008e0602 */
[----:B0-----:R-:W-:Y:S02]  /*119d90*/  F2FP.SATFINITE.E4M3.F32.PACK_AB_MERGE_C R21, R45, R36, RZ ;  /* 0x000000242d15723e */ /* 0x001fe400048070ff */
[----:B------:R-:W4:Y:S01]  /*119da0*/  LDL.LU R36, [R1+0xb38] ;  /* 0x000b380001247983 */ /* 0x000f220000300800 */
[----:B------:R-:W-:-:S03]  /*119db0*/  F2FP.SATFINITE.E4M3.F32.PACK_AB_MERGE_C R28, R31, R30, RZ ;  /* 0x0000001e1f1c723e */ /* 0x000fc600048070ff */
[----:B------:R-:W4:Y:S04]  /*119dc0*/  LDL.LU R45, [R1+0xb3c] ;  /* 0x000b3c00012d7983 */ /* 0x000f280000300800 */
[----:B------:R0:W-:Y:S04]  /*119dd0*/  STL [R1+0x2f8], R21 ;  /* 0x0002f81501007387 */ /* 0x0001e80000100800 */
[----:B------:R-:W-:Y:S01]  /*119de0*/  STL.64 [R1+0x14d0], R38 ;  /* 0x0014d02601007387 */ /* 0x000fe20000100a00 */
[----:B------:R-:W-:Y:S02]  /*119df0*/  F2FP.SATFINITE.E4M3.F32.PACK_AB_MERGE_C R24, R20, R48, RZ ;  /* 0x000000301418723e */ /* 0x000fe400048070ff */
[----:B------:R-:W-:Y:S01]  /*119e00*/  IADD3 R20, P1, PT, R17, R13, RZ ;  /* 0x0000000d11147210 */ /* 0x000fe20007f3e0ff */
[----:B------:R-:W-:Y:S04]  /*119e10*/  STL [R1+0x2f4], R28 ;  /* 0x0002f41c01007387 */ /* 0x000fe80000100800 */
[----:B0-----:R-:W-:Y:S01]  /*119e20*/  IMAD.X R21, R18, 0x1, R15, P1 ;  /* 0x0000000112157824 */ /* 0x001fe200008e060f */
[----:B------:R-:W-:Y:S04]  /*119e30*/  STL [R1+0x2d4], R24 ;  /* 0x0002d41801007387 */ /* 0x000fe80000100800 */
[----:B------:R0:W-:Y:S02]  /*119e40*/  STL.64 [R1+0x14c8], R20 ;  /* 0x0014c81401007387 */ /* 0x0001e40000100a00 */
[----:B0-----:R-:W-:-:S02]  /*119e50*/  F2FP.SATFINITE.E4M3.F32.PACK_AB_MERGE_C R21, R59, R25, RZ ;  /* 0x000000193b15723e */ /* 0x001fc400048070ff */
[----:B------:R-:W-:Y:S01]  /*119e60*/  F2FP.SATFINITE.E4M3.F32.PACK_AB_MERGE_C R20, R56, R33, RZ ;  /* 0x000000213814723e */ /* 0x000fe200048070ff */
[----:B------:R-:W4:Y:S04]  /*119e70*/  LDL.LU R25, [R1+0xb20] ;  /* 0x000b200001197983 */ /* 0x000f280000300800 */
[----:B------:R-:W-:Y:S04]  /*119e80*/  STL [R1+0x2d8], R21 ;  /* 0x0002d81501007387 */ /* 0x000fe80000100800 */
[----:B------:R-:W4:Y:S04]  /*119e90*/  LDL.LU R56, [R1+0xb24] ;  /* 0x000b240001387983 */ /* 0x000f280000300800 */
[----:B------:R0:W-:Y:S04]  /*119ea0*/  STL [R1+0x2ac], R20 ;  /* 0x0002ac1401007387 */ /* 0x0001e80000100800 */
[----:B------:R-:W4:Y:S04]  /*119eb0*/  LDL.LU R59, [R1+0xb28] ;  /* 0x000b2800013b7983 */ /* 0x000f280000300800 */
[----:B------:R-:W4:Y:S01]  /*119ec0*/  LDL.LU R33, [R1+0xb2c] ;  /* 0x000b2c0001217983 */ /* 0x000f220000300800 */
[----:B0-----:R-:W-:-:S05]  /*119ed0*/  IADD3 R20, P1, PT, R17, R5, RZ ;  /* 0x0000000511147210 */ /* 0x001fca0007f3e0ff */
[----:B------:R-:W-:-:S05]  /*119ee0*/  IMAD.X R21, R18, 0x1, R6, P1 ;  /* 0x0000000112157824 */ /* 0x000fca00008e0606 */
[----:B------:R0:W-:Y:S02]  /*119ef0*/  STL.64 [R1+0x14c0], R20 ;  /* 0x0014c01401007387 */ /* 0x0001e40000100a00 */
[----:B0-----:R-:W-:-:S05]  /*119f00*/  IADD3 R20, P1, PT, R17, R14, RZ ;  /* 0x0000000e11147210 */ /* 0x001fca0007f3e0ff */
[----:B------:R-:W-:Y:S01]  /*119f10*/  IMAD.X R21, R18, 0x1, R16, P1 ;  /* 0x0000000112157824 */ /* 0x000fe200008e0610 */
[----:B--2---:R-:W-:-:S05]  /*119f20*/  F2FP.SATFINITE.E4M3.F32.PACK_AB_MERGE_C R24, R29, R22, RZ ;  /* 0x000000161d18723e */ /* 0x004fca00048070ff */
[----:B------:R-:W-:Y:S01]  /*119f30*/  STL [R1+0x2b0], R24 ;  /* 0x0002b01801007387 */ /* 0x000fe20000100800 */
[----:B---3--:R-:W-:-:S05]  /*119f40*/  F2FP.SATFINITE.E4M3.F32.PACK_AB_MERGE_C R22, R43, R27, RZ ;  /* 0x0000001b2b16723e */ /* 0x008fca00048070ff */
[----:B------:R-:W-:Y:S04]  /*119f50*/  STL [R1+0x284], R22 ;  /* 0x0002841601007387 */ /* 0x000fe80000100800 */
[----:B------:R4:W-:Y:S02]  /*119f60*/  STL.64 [R1+0x14b8], R20 ;  /* 0x0014b81401007387 */ /* 0x0009e40000100a00 */
[----:B----4-:R-:W-:Y:S02]  /*119f70*/  F2FP.SATFINITE.E4M3.F32.PACK_AB_MERGE_C R20, R23, R37, RZ ;  /* 0x000000251714723e */ /* 0x010fe400048070ff */
[----:B------:R-:W2:Y:S04]  /*119f80*/  LDL.LU R37, [R1+0xb10] ;  /* 0x000b100001257983 */ /* 0x000ea80000300800 */
[----:B------:R-:W2:Y:S04]  /*119f90*/  LDL.LU R23, [R1+0xb14] ;  /* 0x000b140001177983 */ /* 0x000ea80000300800 */
[----:B------:R0:W-:Y:S01]  /*119fa0*/  STL [R1+0x28c], R20 ;  /* 0x00028c1401007387 */ /* 0x0001e20000100800 */
[----:B------:R-:W-:-:S02]  /*119fb0*/  F2FP.SATFINITE.E4M3.F32.PACK_AB_MERGE_C R22, R55, R42, RZ ;  /* 0x0000002a3716723e */ /* 0x000fc400048070ff */
[----:B0-----:R-:W-:-:S03]  /*119fc0*/  IADD3 R20, P1, PT, R17, R7, RZ ;  /* 0x0000000711147210 */ /* 0x001fc60007f3e0ff */
[----:B------:R-:W-:Y:S02]  /*119fd0*/  STL [R1+0x268], R22 ;  /* 0x0002681601007387 */ /* 0x000fe40000100800 */
[----:B------:R-:W-:-:S05]  /*119fe0*/  IMAD.X R21, R18, 0x1, R8, P1 ;  /* 0x0000000112157824 */ /* 0x000fca00008e0608 */
[----:B------:R0:W-:Y:S02]  /*119ff0*/  STL.64 [R1+0x14b0], R20 ;  /* 0x0014b01401007387 */ /* 0x0001e40000100a00 */
[----:B0-----:R-:W-:Y:S02]  /*11a000*/  F2FP.SATFINITE.E4M3.F32.PACK_AB_MERGE_C R20, R19, R52, RZ ;  /* 0x000000341314723e */ /* 0x001fe400048070ff */
[----:B------:R-:W3:Y:S04]  /*11a010*/  LDL.LU R52, [R1+0xb18] ;  /* 0x000b180001347983 */ /* 0x000ee80000300800 */
[----:B------:R-:W3:Y:S01]  /*11a020*/  LDL.LU R19, [R1+0xb1c] ;  /* 0x000b1c0001137983 */ /* 0x000ee20000300800 */
[----:B------:R-:W-:-:S03]  /*11a030*/  F2FP.SATFINITE.E4M3.F32.PACK_AB_MERGE_C R30, R26, R34, RZ ;  /* 0x000000221a1e723e */ /* 0x000fc600048070ff */
[----:B------:R0:W-:Y:S04]  /*11a040*/  STL [R1+0x26c], R20 ;  /* 0x00026c1401007387 */ /* 0x0001e80000100800 */
[----:B------:R-:W-:Y:S04]  /*11a050*/  STL [R1+0x5d68], R30 ;  /* 0x005d681e01007387 */ /* 0x000fe80000100800 */
[----:B------:R-:W4:Y:S01]  /*11a060*/  LDL.LU R34, [R1+0xb00] ;  /* 0x000b000001227983 */ /* 0x000f220000300800 */
[----:B0-----:R-:W-:-:S03]  /*11a070*/  IADD3 R20, P1, PT, R17, R9, RZ ;  /* 0x0000000911147210 */ /* 0x001fc60007f3e0ff */
[----:B------:R-:W4:Y:S02]  /*11a080*/  LDL.LU R26, [R1+0xb04] ;  /* 0x000b0400011a7983 */ /* 0x000f240000300800 */
[----:B------:R-:W-:Y:S01]  /*11a090*/  IMAD.X R21, R18, 0x1, R11, P1 ;  /* 0x0000000112157824 */ /* 0x000fe200008e060b */
[----:B------:R-:W-:-:S04]  /*11a0a0*/  F2FP.SATFINITE.E4M3.F32.PACK_AB_MERGE_C R31, R45, R36, RZ ;  /* 0x000000242d1f723e */ /* 0x000fc800048070ff */
[----:B------:R0:W-:Y:S04]  /*11a0b0*/  STL.64 [R1+0x14a8], R20 ;  /* 0x0014a81401007387 */ /* 0x0001e80000100a00 */
[----:B------:R-:W4:Y:S04]  /*11a0c0*/  LDL.LU R36, [R1+0xb08] ;  /* 0x000b080001247983 */ /* 0x000f280000300800 */
[----:B------:R-:W4:Y:S01]  /*11a0d0*/  LDL.LU R45, [R1+0xb0c] ;  /* 0x000b0c00012d7983 */ /* 0x000f220000300800 */
[----:B0-----:R-:W-:-:S03]  /*11a0e0*/  IADD3 R20, P1, PT, R17, R10, RZ ;  /* 0x0000000a11147210 */ /* 0x001fc60007f3e0ff */
[----:B------:R-:W-:Y:S02]  /*11a0f0*/  STL [R1+0x5d70], R31 ;  /* 0x005d701f01007387 */ /* 0x000fe40000100800 */
[----:B------:R-:W-:Y:S02]  /*11a100*/  IMAD.X R21, R18, 0x1, R12, P1 ;  /* 0x0000000112157824 */ /* 0x000fe400008e060c */
[----:B-1----:R-:W-:Y:S01]  /*11a110*/  VIADD R18, R17, UR6 ;  /* 0x0000000611127c36 */ /* 0x002fe20008000000 */
[----:B------:R-:W0:Y:S01]  /*11a120*/  LDCU UR6, c[0x0][0x3b8] ;  /* 0x00007700ff0677ac */ /* 0x000e220008000800 */
[----:B------:R-:W-:-:S05]  /*11a130*/  F2FP.SATFINITE.E4M3.F32.PACK_AB_MERGE_C R56, R56, R25, RZ ;  /* 0x000000193838723e */ /* 0x000fca00048070ff */
[----:B------:R-:W-:Y:S01]  /*11a140*/  STL [R1+0x5d74], R56 ;  /* 0x005d743801007387 */ /* 0x000fe20000100800 */
[----:B------:R-:W-:-:S03]  /*11a150*/  F2FP.SATFINITE.E4M3.F32.PACK_AB_MERGE_C R58, R33, R59, RZ ;  /* 0x0000003b213a723e */ /* 0x000fc600048070ff */
[----:B------:R1:W-:Y:S04]  /*11a160*/  STL.64 [R1+0x14a0], R20 ;  /* 0x0014a01401007387 */ /* 0x0003e80000100a00 */
        /* <DEDUP_REMOVED lines=9> */
[----:B--2---:R-:W-:Y:S01]  /*11a200*/  F2FP.SATFINITE.E4M3.F32.PACK_AB_MERGE_C R42, R23, R37, RZ ;  /* 0x00000025172a723e */ /* 0x004fe200048070ff */
[----:B------:R-:W-:-:S04]  /*11a210*/  IMAD.X R23, R21, 0x1, R4, P1 ;  /* 0x0000000115177824 */ /* 0x000fc800008e0604 */
[----:B------:R-:W-:Y:S04]  /*11a220*/  STL [R1+0x5d7c], R42 ;  /* 0x005d7c2a01007387 */ /* 0x000fe80000100800 */
[----:B------:R-:W2:Y:S04]  /*11a230*/  LDL.LU R37, [R1+0xae8] ;  /* 0x000ae80001257983 */ /* 0x000ea80000300800 */
[----:B------:R1:W-:Y:S04]  /*11a240*/  STL.64 [R1+0x1498], R22 ;  /* 0x0014981601007387 */ /* 0x0003e80000100a00 */
[----:B-1----:R-:W2:Y:S04]  /*11a250*/  LDL.LU R23, [R1+0xaec] ;  /* 0x000aec0001177983 */ /* 0x002ea80000300800 */
[----:B------:R-:W2:Y:S04]  /*11a260*/  LDL.LU R48, [R1+0xad0] ;  /* 0x000ad00001307983 */ /* 0x000ea80000300800 */
[----:B------:R-:W2:Y:S01]  /*11a270*/  LDL.LU R27, [R1+0xad4] ;  /* 0x000ad400011b7983 */ /* 0x000ea20000300800 */
[----:B---3--:R-:W-:-:S03]  /*11a280*/  F2FP.SATFINITE.E4M3.F32.PACK_AB_MERGE_C R55, R19, R52, RZ ;  /* 0x000000341337723e */ /* 0x008fc600048070ff */
[----:B------:R-:W3:Y:S04]  /*11a290*/  LDL.LU R52, [R1+0xad8] ;  /* 0x000ad80001347983 */ /* 0x000ee80000300800 */
[----:B------:R-:W3:Y:S01]  /*11a2a0*/  LDL.LU R19, [R1+0xadc] ;  /* 0x000adc0001137983 */ /* 0x000ee20000300800 */
[----:B------:R-:W-:-:S03]  /*11a2b0*/  IADD3 R30, P1, PT, R18, R0, RZ ;  /* 0x00000000121e7210 */ /* 0x000fc60007f3e0ff */
[----:B------:R-:W-:Y:S02]  /*11a2c0*/  STL [R1+0x5d80], R55 ;  /* 0x005d803701007387 */ /* 0x000fe40000100800 */
[----:B------:R-:W-:Y:S01]  /*11a2d0*/  IMAD.X R31, R21, 0x1, R2, P1 ;  /* 0x00000001151f7824 */ /* 0x000fe200008e0602 */
[----:B----4-:R-:W-:-:S05]  /*11a2e0*/  F2FP.SATFINITE.E4M3.F32.PACK_AB_MERGE_C R41, R26, R34, RZ ;  /* 0x000000221a29723e */ /* 0x010fca00048070ff */
[----:B------:R-:W-:Y:S04]  /*11a2f0*/  STL [R1+0x5d84], R41 ;  /* 0x005d842901007387 */ /* 0x000fe80000100800 */
[----:B------:R-:W4:Y:S04]  /*11a300*/  LDL.LU R22, [R1+0xac0] ;  /* 0x000ac00001167983 */ /* 0x000f280000300800 */
[----:B------:R-:W4:Y:S01]  /*11a310*/  LDL.LU R43, [R1+0xac4] ;  /* 0x000ac400012b7983 */ /* 0x000f220000300800 */
[----:B------:R-:W-:-:S03]  /*11a320*/  F2FP.SATFINITE.E4M3.F32.PACK_AB_MERGE_C R25, R45, R36, RZ ;  /* 0x000000242d19723e */ /* 0x000fc600048070ff */
[----:B------:R1:W-:Y:S04]  /*11a330*/  STL.64 [R1+0x1488], R30 ;  /* 0x0014881e01007387 */ /* 0x0003e80000100a00 */
[----:B------:R-:W4:Y:S04]  /*11a340*/  LDL.LU R34, [R1+0xac8] ;  /* 0x000ac80001227983 */ /* 0x000f280000300800 */
[----:B------:R-:W4:Y:S04]  /*11a350*/  LDL.LU R45, [R1+0xacc] ;  /* 0x000acc00012d7983 */ /* 0x000f280000300800 */
[----:B------:R-:W4:Y:S04]  /*11a360*/  LDL.LU R59, [R1+0xab0] ;  /* 0x000ab000013b7983 */ /* 0x000f280000300800 */
[----:B------:R-:W4:Y:S01]  /*11a370*/  LDL.LU R33, [R1+0xab4] ;  /* 0x000ab40001217983 */ /* 0x000f220000300800 */
[----:B-1----:R-:W-:-:S03]  /*11a380*/  IADD3 R30, P1, PT, R18, R13, RZ ;  /* 0x0000000d121e7210 */ /* 0x002fc60007f3e0ff */
[----:B------:R-:W4:Y:S04]  /*11a390*/  LDL.LU R26, [R1+0xab8] ;  /* 0x000ab800011a7983 */ /* 0x000f280000300800 */
[----:B------:R-:W4:Y:S01]  /*11a3a0*/  LDL.LU R36, [R1+0xabc] ;  /* 0x000abc0001247983 */ /* 0x000f220000300800 */
[----:B------:R-:W-:-:S03]  /*11a3b0*/  IMAD.X R31, R21, 0x1, R15, P1 ;  /* 0x00000001151f7824 */ /* 0x000fc600008e060f */
[----:B------:R-:W-:Y:S01]  /*11a3c0*/  STL [R1+0x5d90], R25 ;  /* 0x005d901901007387 */ /* 0x000fe20000100800 */
[----:B------:R-:W-:-:S05]  /*11a3d0*/  F2FP.SATFINITE.E4M3.F32.PACK_AB_MERGE_C R56, R38, R44, RZ ;  /* 0x0000002c2638723e */ /* 0x000fca00048070ff */
[----:B------:R-:W-:Y:S04]  /*11a3e0*/  STL [R1+0x5db4], R56 ;  /* 0x005db43801007387 */ /* 0x000fe80000100800 */
[----:B------:R1:W-:Y:S01]  /*11a3f0*/  STL.64 [R1+0x1490], R30 ;  /* 0x0014901e01007387 */ /* 0x0003e20000100a00 */
[----:B------:R-:W-:Y:S02]  /*11a400*/  F2FP.SATFINITE.E4M3.F32.PACK_AB_MERGE_C R41, R29, R20, RZ ;  /* 0x000000141d29723e */ /* 0x000fe400048070ff */
[----:B-1----:R-:W-:Y:S02]  /*11a410*/  F2FP.SATFINITE.E4M3.F32.PACK_AB_MERGE_C R31, R24, R39, RZ ;  /* 0x00000027181f723e */ /* 0x002fe400048070ff */
[----:B------:R-:W-:-:S03]  /*11a420*/  IADD3 R24, P1, PT, R18, R5, RZ ;  /* 0x0000000512187210 */ /* 0x000fc60007f3e0ff */
[----:B------:R-:W-:Y:S02]  /*11a430*/  STL [R1+0x5dc4], R31 ;  /* 0x005dc41f01007387 */ /* 0x000fe40000100800 */
[----:B------:R-:W-:Y:S02]  /*11a440*/  IMAD.X R25, R21, 0x1, R6, P1 ;  /* 0x0000000115197824 */ /* 0x000fe400008e0606 */
[----:B------:R-:W-:Y:S04]  /*11a450*/  STL [R1+0x5dd4], R41 ;  /* 0x005dd42901007387 */ /* 0x000fe80000100800 */
[----:B------:R-:W4:Y:S04]  /*11a460*/  LDL.LU R20, [R1+0xaa0] ;  /* 0x000aa00001147983 */ /* 0x000f280000300800 */
[----:B------:R-:W4:Y:S04]  /*11a470*/  LDL.LU R29, [R1+0xaa4] ;  /* 0x000aa400011d7983 */ /* 0x000f280000300800 */
[----:B------:R1:W-:Y:S01]  /*11a480*/  STL.64 [R1+0x1480], R24 ;  /* 0x0014801801007387 */ /* 0x0003e20000100a00 */
[----:B--2---:R-:W-:-:S03]  /*11a490*/  F2FP.SATFINITE.E4M3.F32.PACK_AB_MERGE_C R55, R23, R37, RZ ;  /* 0x000000251737723e */ /* 0x004fc600048070ff */
[----:B------:R-:W2:Y:S04]  /*11a4a0*/  LDL.LU R37, [R1+0xaa8] ;  /* 0x000aa80001257983 */ /* 0x000ea80000300800 */
[----:B------:R-:W2:Y:S04]  /*11a4b0*/  LDL.LU R23, [R1+0xaac] ;  /* 0x000aac0001177983 */ /* 0x000ea80000300800 */
[----:B------:R-:W-:Y:S01]  /*11a4c0*/  STL.64 [R1+0x5e30], R54 ;  /* 0x005e303601007387 */ /* 0x000fe20000100a00 */
[----:B---3--:R-:W-:-:S03]  /*11a4d0*/  F2FP.SATFINITE.E4M3.F32.PACK_AB_MERGE_C R44, R19, R52, RZ ;  /* 0x00000034132c723e */ /* 0x008fc600048070ff */
[----:B------:R-:W3:Y:S04]  /*11a4e0*/  LDL.LU R52, [R1+0xa90] ;  /* 0x000a900001347983 */ /* 0x000ee80000300800 */
[----:B------:R-:W3:Y:S01]  /*11a4f0*/  LDL.LU R19, [R1+0xa94] ;  /* 0x000a940001137983 */ /* 0x000ee20000300800 */
[----:B-1----:R-:W-:-:S05]  /*11a500*/  IADD3 R24, P1, PT, R18, R14, RZ ;  /* 0x0000000e12187210 */ /* 0x002fca0007f3e0ff */
[----:B------:R-:W-:-:S05]  /*11a510*/  IMAD.X R25, R21, 0x1, R16, P1 ;  /* 0x0000000115197824 */ /* 0x000fca00008e0610 */
[----:B------:R1:W-:Y:S04]  /*11a520*/  STL.64 [R1+0x1478], R24 ;  /* 0x0014781801007387 */ /* 0x0003e80000100a00 */
[----:B------:R-:W-:Y:S01]  /*11a530*/  STL [R1+0x5edc], R44 ;  /* 0x005edc2c01007387 */ /* 0x000fe20000100800 */
[----:B-1----:R-:W-:-:S05]  /*11a540*/  IADD3 R24, P1, PT, R18, R7, RZ ;  /* 0x0000000712187210 */ /* 0x002fca0007f3e0ff */
[----:B------:R-:W-:Y:S01]  /*11a550*/  IMAD.X R25, R21, 0x1, R8, P1 ;  /* 0x0000000115197824 */ /* 0x000fe200008e0608 */
[----:B----4-:R-:W-:Y:S02]  /*11a560*/  F2FP.SATFINITE.E4M3.F32.PACK_AB_MERGE_C R56, R45, R34, RZ ;  /* 0x000000222d38723e */ /* 0x010fe400048070ff */
[----:B------:R-:W4:Y:S01]  /*11a570*/  LDL.LU R34, [R1+0xa98] ;  /* 0x000a980001227983 */ /* 0x000f220000300800 */
[----:B------:R-:W-:-:S03]  /*11a580*/  F2FP.SATFINITE.E4M3.F32.PACK_AB_MERGE_C R32, R43, R22, RZ ;  /* 0x000000162b20723e */ /* 0x000fc600048070ff */
[----:B------:R-:W4:Y:S01]  /*11a590*/  LDL.LU R45, [R1+0xa9c] ;  /* 0x000a9c00012d7983 */ /* 0x000f220000300800 */
[----:B------:R-:W-:-:S03]  /*11a5a0*/  F2FP.SATFINITE.E4M3.F32.PACK_AB_MERGE_C R41, R33, R59, RZ ;  /* 0x0000003b2129723e */ /* 0x000fc600048070ff */
[----:B------:R1:W-:Y:S04]  /*11a5b0*/  STL.64 [R1+0x1470], R24 ;  /* 0x0014701801007387 */ /* 0x0003e80000100a00 */
[----:B------:R-:W-:Y:S04]  /*11a5c0*/  STL.64 [R1+0x5e40], R56 ;  /* 0x005e403801007387 */ /* 0x000fe80000100a00 */
[----:B------:R-:W4:Y:S01]  /*11a5d0*/  LDL.LU R22, [R1+0xa80] ;  /* 0x000a800001167983 */ /* 0x000f220000300800 */
[----:B-1----:R-:W-:-:S03]  /*11a5e0*/  IADD3 R24, P1, PT, R18, R9, RZ ;  /* 0x0000000912187210 */ /* 0x002fc60007f3e0ff */
[----:B------:R-:W4:Y:S01]  /*11a5f0*/  LDL.LU R59, [R1+0xa84] ;  /* 0x000a8400013b7983 */ /* 0x000f220000300800 */
[----:B------:R-:W-:Y:S01]  /*11a600*/  F2FP.SATFINITE.E4M3.F32.PACK_AB_MERGE_C R17, R36, R26, RZ ;  /* 0x0000001a2411723e */ /* 0x000fe200048070ff */
[----:B------:R-:W-:-:S05]  /*11a610*/  IMAD.X R25, R21, 0x1, R11, P1 ;  /* 0x0000000115197824 */ /* 0x000fca00008e060b */
[----:B------:R1:W-:Y:S04]  /*11a620*/  STL.64 [R1+0x1468], R24 ;  /* 0x0014681801007387 */ /* 0x0003e80000100a00 */
[----:B------:R0:W-:Y:S04]  /*11a630*/  STL [R1+0x5ef0], R17 ;  /* 0x005ef01101007387 */ /* 0x0001e80000100800 */
[----:B------:R-:W4:Y:S04]  /*11a640*/  LDL.LU R26, [R1+0xa88] ;  /* 0x000a8800011a7983 */ /* 0x000f280000300800 */
[----:B------:R-:W4:Y:S01]  /*11a650*/  LDL.LU R36, [R1+0xa8c] ;  /* 0x000a8c0001247983 */ /* 0x000f220000300800 */
[----:B-1----:R-:W-:-:S03]  /*11a660*/  IADD3 R24, P1, PT, R18, R10, RZ ;  /* 0x0000000a12187210 */ /* 0x002fc60007f3e0ff */
[----:B------:R-:W4:Y:S02]  /*11a670*/  LDL.LU R43, [R1+0xa70] ;  /* 0x000a7000012b7983 */ /* 0x000f240000300800 */
[----:B------:R-:W-:-:S05]  /*11a680*/  IMAD.X R25, R21, 0x1, R12, P1 ;  /* 0x0000000115197824 */ /* 0x000fca00008e060c */
[----:B------:R1:W-:Y:S04]  /*11a690*/  STL.64 [R1+0x1460], R24 ;  /* 0x0014601801007387 */ /* 0x0003e80000100a00 */
[----:B------:R-:W4:Y:S01]  /*11a6a0*/  LDL.LU R33, [R1+0xa74] ;  /* 0x000a740001217983 */ /* 0x000f220000300800 */
[----:B0-----:R-:W-:Y:S01]  /*11a6b0*/  VIADD R17, R18, UR6 ;  /* 0x0000000612117c36 */ /* 0x001fe20008000000 */
[----:B------:R-:W-:Y:S01]  /*11a6c0*/  F2FP.SATFINITE.E4M3.F32.PACK_AB_MERGE_C R27, R27, R48, RZ ;  /* 0x000000301b1b723e */ /* 0x000fe200048070ff */
[----:B------:R-:W0:Y:S01]  /*11a6d0*/  LDCU UR6, c[0x0][0x3b8] ;  /* 0x00007700ff0677ac */ /* 0x000e220008000800 */
[----:B------:R-:W-:-:S05]  /*11a6e0*/  F2FP.SATFINITE.E4M3.F32.PACK_AB_MERGE_C R60, R29, R20, RZ ;  /* 0x000000141d3c723e */ /* 0x000fca00048070ff */
[----:B------:R-:W-:Y:S01]  /*11a6f0*/  STL.64 [R1+0x5e00], R60 ;  /* 0x005e003c01007387 */ /* 0x000fe20000100a00 */
[----:B--2---:R-:W-:-:S03]  /*11a700*/  F2FP.SATFINITE.E4M3.F32.PACK_AB_MERGE_C R29, R23, R37, RZ ;  /* 0x00000025171d723e */ /* 0x004fc600048070ff */
[----:B------:R-:W2:Y:S04]  /*11a710*/  LDL.LU R37, [R1+0xa78] ;  /* 0x000a780001257983 */ /* 0x000ea80000300800 */
[----:B------:R-:W2:Y:S04]  /*11a720*/  LDL.LU R23, [R1+0xa7c] ;  /* 0x000a7c0001177983 */ /* 0x000ea80000300800 */
[----:B------:R-:W2:Y:S04]  /*11a730*/  LDL.LU R46, [R1+0xa60] ;  /* 0x000a6000012e7983 */ /* 0x000ea80000300800 */
[----:B------:R-:W2:Y:S01]  /*11a740*/  LDL.LU R40, [R1+0xa64] ;  /* 0x000a640001287983 */ /* 0x000ea20000300800 */
[----:B---3--:R-:W-:-:S05]  /*11a750*/  F2FP.SATFINITE.E4M3.F32.PACK_AB_MERGE_C R18, R19, R52, RZ ;  /* 0x000000341312723e */ /* 0x008fca00048070ff */
[----:B------:R-:W-:Y:S04]  /*11a760*/  STL [R1+0x5ef4], R18 ;  /* 0x005ef41201007387 */ /* 0x000fe80000100800 */
[----:B------:R-:W3:Y:S04]  /*11a770*/  LDL.LU R52, [R1+0xa68] ;  /* 0x000a680001347983 */ /* 0x000ee80000300800 */
[----:B------:R-:W3:Y:S01]  /*11a780*/  LDL.LU R19, [R1+0xa6c] ;  /* 0x000a6c0001137983 */ /* 0x000ee20000300800 */
[----:B------:R-:W-:Y:S02]  /*11a790*/  SHF.R.S32.HI R21, RZ, 0x1f, R17 ;  /* 0x0000001fff157819 */ /* 0x000fe40000011411 */
[----:B-1----:R-:W-:-:S05]  /*11a7a0*/  IADD3 R24, P1, PT, R17, R3, RZ ;  /* 0x0000000311187210 */ /* 0x002fca0007f3e0ff */
[----:B------:R-:W-:-:S05]  /*11a7b0*/  IMAD.X R25, R21, 0x1, R4, P1 ;  /* 0x0000000115197824 */ /* 0x000fca00008e0604 */
[----:B------:R1:W-:Y:S04]  /*11a7c0*/  STL.64 [R1+0x1458], R24 ;  /* 0x0014581801007387 */ /* 0x0003e80000100a00 */
[----:B------:R-:W3:Y:S04]  /*11a7d0*/  LDL.LU R38, [R1+0xa50] ;  /* 0x000a500001267983 */ /* 0x000ee80000300800 */
[----:B------:R-:W3:Y:S01]  /*11a7e0*/  LDL.LU R39, [R1+0xa54] ;  /* 0x000a540001277983 */ /* 0x000ee20000300800 */
[----:B----4-:R-:W-:-:S03]  /*11a7f0*/  F2FP.SATFINITE.E4M3.F32.PACK_AB_MERGE_C R28, R45, R34, RZ ;  /* 0x000000222d1c723e */ /* 0x010fc600048070ff */
[----:B------:R-:W4:Y:S04]  /*11a800*/  LDL.LU R34, [R1+0xa58] ;  /* 0x000a580001227983 */ /* 0x000f280000300800 */
[----:B------:R-:W4:Y:S04]  /*11a810*/  LDL.LU R45, [R1+0xa5c] ;  /* 0x000a5c00012d7983 */ /* 0x000f280000300800 */
[----:B-1----:R-:W4:Y:S04]  /*11a820*/  LDL.LU R24, [R1+0x660] ;  /* 0x0006600001187983 */ /* 0x002f280000300800 */
[----:B------:R-:W4:Y:S01]  /*11a830*/  LDL.LU R48, [R1+0x664] ;  /* 0x0006640001307983 */ /* 0x000f220000300800 */
[----:B------:R-:W-:-:S03]  /*11a840*/  F2FP.SATFINITE.E4M3.F32.PACK_AB_MERGE_C R60, R59, R22, RZ ;  /* 0x000000163b3c723e */ /* 0x000fc600048070ff */
[----:B------:R1:W-:Y:S04]  /*11a850*/  STL.64 [R1+0x5e48], R28 ;  /* 0x005e481c01007387 */ /* 0x0003e80000100a00 */
[----:B------:R-:W-:Y:S04]  /*11a860*/  STL [R1+0x5e50], R60 ;  /* 0x005e503c01007387 */ /* 0x000fe80000100800 */
[----:B------:R-:W4:Y:S01]  /*11a870*/  LDL.LU R20, [R1+0x668] ;  /* 0x0006680001147983 */ /* 0x000f220000300800 */
[----:B-1----:R-:W-:-:S03]  /*11a880*/  IADD3 R28, P1, PT, R17, R0, RZ ;  /* 0x00000000111c7210 */ /* 0x002fc60007f3e0ff */
[----:B------:R-:W4:Y:S02]  /*11a890*/  LDL.LU R22, [R1+0x66c] ;  /* 0x00066c0001167983 */ /* 0x000f240000300800 */
[----:B------:R-:W-:Y:S01]  /*11a8a0*/  IMAD.X R29, R21, 0x1, R2, P1 ;  /* 0x00000001151d7824 */ /* 0x000fe200008e0602 */
[----:B------:R-:W-:-:S04]  /*11a8b0*/  F2FP.SATFINITE.E4M3.F32.PACK_AB_MERGE_C R59, R36, R26, RZ ;  /* 0x0000001a243b723e */ /* 0x000fc800048070ff */
[----:B------:R1:W-:Y:S04]  /*11a8c0*/  STL.64 [R1+0x1450], R28 ;  /* 0x0014501c01007387 */ /* 0x0003e80000100a00 */
[----:B------:R-:W4:Y:S04]  /*11a8d0*/  LDL.LU R26, [R1+0xa40] ;  /* 0x000a4000011a7983 */ /* 0x000f280000300800 */
[----:B------:R-:W4:Y:S01]  /*11a8e0*/  LDL.LU R36, [R1+0xa44] ;  /* 0x000a440001247983 */ /* 0x000f220000300800 */
[----:B-1----:R-:W-:Y:S02]  /*11a8f0*/  IADD3 R28, P1, PT, R17, R13, RZ ;  /* 0x0000000d111c7210 */ /* 0x002fe40007f3e0ff */
[----:B------:R-:W-:-:S03]  /*11a900*/  F2FP.SATFINITE.E4M3.F32.PACK_AB_MERGE_C R56, R33, R43, RZ ;  /* 0x0000002b2138723e */ /* 0x000fc600048070ff */
[----:B------:R-:W-:Y:S02]  /*11a910*/  IMAD.X R29, R21, 0x1, R15, P1 ;  /* 0x00000001151d7824 */ /* 0x000fe400008e060f */
[----:B------:R1:W-:Y:S04]  /*11a920*/  STL [R1+0x5e70], R56 ;  /* 0x005e703801007387 */ /* 0x0003e80000100800 */
[----:B------:R-:W4:Y:S01]  /*11a930*/  LDL.LU R43, [R1+0xa48] ;  /* 0x000a4800012b7983 */ /* 0x000f220000300800 */
[----:B--2---:R-:W-:-:S03]  /*11a940*/  F2FP.SATFINITE.E4M3.F32.PACK_AB_MERGE_C R55, R23, R37, RZ ;  /* 0x000000251737723e */ /* 0x004fc600048070ff */
[----:B------:R-:W2:Y:S04]  /*11a950*/  LDL.LU R23, [R1+0xa4c] ;  /* 0x000a4c0001177983 */ /* 0x000ea80000300800 */
[----:B------:R0:W-:Y:S04]  /*11a960*/  STL.64 [R1+0x1448], R28 ;  /* 0x0014481c01007387 */ /* 0x0001e80000100a00 */
[----:B------:R-:W2:Y:S04]  /*11a970*/  LDL.LU R33, [R1+0xa30] ;  /* 0x000a300001217983 */ /* 0x000ea80000300800 */
[----:B------:R-:W2:Y:S01]  /*11a980*/  LDL.LU R37, [R1+0xa34] ;  /* 0x000a340001257983 */ /* 0x000ea20000300800 */
[----:B-1----:R-:W-:-:S05]  /*11a990*/  F2FP.SATFINITE.E4M3.F32.PACK_AB_MERGE_C R56, R40, R46, RZ ;  /* 0x0000002e2838723e */ /* 0x002fca00048070ff */
[----:B------:R-:W-:Y:S01]  /*11a9a0*/  STL [R1+0x5eac], R56 ;  /* 0x005eac3801007387 */ /* 0x000fe20000100800 */
[----:B---3--:R-:W-:-:S03]  /*11a9b0*/  F2FP.SATFINITE.E4M3.F32.PACK_AB_MERGE_C R54, R19, R52, RZ ;  /* 0x000000341336723e */ /* 0x008fc600048070ff */
[----:B------:R-:W3:Y:S04]  /*11a9c0*/  LDL.LU R52, [R1+0xa38] ;  /* 0x000a380001347983 */ /* 0x000ee80000300800 */
[----:B------:R-:W3:Y:S01]  /*11a9d0*/  LDL.LU R19, [R1+0xa3c] ;  /* 0x000a3c0001137983 */ /* 0x000ee20000300800 */
[----:B0-----:R-:W-:-:S05]  /*11a9e0*/  IADD3 R28, P1, PT, R17, R5, RZ ;  /* 0x00000005111c7210 */ /* 0x001fca0007f3e0ff */
[----:B------:R-:W-:-:S05]  /*11a9f0*/  IMAD.X R29, R21, 0x1, R6, P1 ;  /* 0x00000001151d7824 */ /* 0x000fca00008e0606 */
[----:B------:R0:W-:Y:S04]  /*11aa00*/  STL.64 [R1+0x1440], R28 ;  /* 0x0014401c01007387 */ /* 0x0001e80000100a00 */
[----:B------:R1:W-:Y:S01]  /*11aa10*/  STL.64 [R1+0x5e98], R54 ;  /* 0x005e983601007387 */ /* 0x0003e20000100a00 */
[----:B0-----:R-:W-:Y:S02]  /*11aa20*/  IADD3 R28, P1, PT, R17, R14, RZ ;  /* 0x0000000e111c7210 */ /* 0x001fe40007f3e0ff */
[----:B-1----:R-:W-:-:S03]  /*11aa30*/  F2FP.SATFINITE.E4M3.F32.PACK_AB_MERGE_C R55, R39, R38, RZ ;  /* 0x000000262737723e */ /* 0x002fc600048070ff */
[----:B------:R-:W-:Y:S01]  /*11aa40*/  IMAD.X R29, R21, 0x1, R16, P1 ;  /* 0x00000001151d7824 */ /* 0x000fe200008e0610 */
[----:B----4-:R-:W-:Y:S02]  /*11aa50*/  F2FP.SATFINITE.E4M3.F32.PACK_AB_MERGE_C R53, R48, R24, RZ ;  /* 0x000000183035723e */ /* 0x010fe400048070ff */
[----:B------:R-:W-:Y:S01]  /*11aa60*/  IADD3 R24, P1, PT, R17, R7, RZ ;  /* 0x0000000711187210 */ /* 0x000fe20007f3e0ff */
[----:B------:R-:W-:Y:S01]  /*11aa70*/  STL [R1+0x5eb4], R55 ;  /* 0x005eb43701007387 */ /* 0x000fe20000100800 */
[----:B------:R-:W-:-:S03]  /*11aa80*/  F2FP.SATFINITE.E4M3.F32.PACK_AB_MERGE_C R50, R45, R34, RZ ;  /* 0x000000222d32723e */ /* 0x000fc600048070ff */
[----:B------:R-:W4:Y:S01]  /*11aa90*/  LDL.LU R34, [R1+0xa20] ;  /* 0x000a200001227983 */ /* 0x000f220000300800 */
[----:B------:R-:W-:-:S03]  /*11aaa0*/  IMAD.X R25, R21, 0x1, R8, P1 ;  /* 0x0000000115197824 */ /* 0x000fc600008e0608 */
[----:B------:R-:W4:Y:S01]  /*11aab0*/  LDL.LU R45, [R1+0xa24] ;  /* 0x000a2400012d7983 */ /* 0x000f220000300800 */
[----:B------:R-:W-:-:S03]  /*11aac0*/  F2FP.SATFINITE.E4M3.F32.PACK_AB_MERGE_C R51, R22, R20, RZ ;  /* 0x000000141633723e */ /* 0x000fc600048070ff */
[----:B------:R-:W-:Y:S04]  /*11aad0*/  STL.64 [R1+0x1438], R28 ;  /* 0x0014381c01007387 */ /* 0x000fe80000100a00 */
[----:B------:R-:W-:Y:S04]  /*11aae0*/  STL [R1+0x5f00], R53 ;  /* 0x005f003501007387 */ /* 0x000fe80000100800 */
[----:B------:R-:W-:Y:S04]  /*11aaf0*/  STL.64 [R1+0x5ed0], R50 ;  /* 0x005ed03201007387 */ /* 0x000fe80000100a00 */
[----:B------:R0:W-:Y:S01]  /*11ab00*/  STL.64 [R1+0x1430], R24 ;  /* 0x0014301801007387 */ /* 0x0001e20000100a00 */
[----:B------:R-:W-:-:S02]  /*11ab10*/  F2FP.SATFINITE.E4M3.F32.PACK_AB_MERGE_C R18, R36, R26, RZ ;  /* 0x0000001a2412723e */ /* 0x000fc400048070ff */
[----:B0-----:R-:W-:-:S03]  /*11ab20*/  IADD3 R24, P1, PT, R17, R9, RZ ;  /* 0x0000000911187210 */ /* 0x001fc60007f3e0ff */
[----:B------:R-:W-:Y:S02]  /*11ab30*/  STL [R1+0x20f0], R18 ;  /* 0x0020f01201007387 */ /* 0x000fe40000100800 */
[----:B------:R-:W-:Y:S02]  /*11ab40*/  IMAD.X R25, R21, 0x1, R11, P1 ;  /* 0x0000000115197824 */ /* 0x000fe400008e060b */
[----:B------:R-:W4:Y:S04]  /*11ab50*/  LDL.LU R20, [R1+0xa28] ;  /* 0x000a280001147983 */ /* 0x000f280000300800 */
[----:B------:R-:W4:Y:S04]  /*11ab60*/  LDL.LU R22, [R1+0xa2c] ;  /* 0x000a2c0001167983 */ /* 0x000f280000300800 */
[----:B------:R-:W4:Y:S04]  /*11ab70*/  LDL.LU R26, [R1+0xa10] ;  /* 0x000a1000011a7983 */ /* 0x000f280000300800 */
[----:B------:R0:W-:Y:S04]  /*11ab80*/  STL.64 [R1+0x1420], R24 ;  /* 0x0014201801007387 */ /* 0x0001e80000100a00 */
[----:B------:R-:W4:Y:S01]  /*11ab90*/  LDL.LU R36, [R1+0xa14] ;  /* 0x000a140001247983 */ /* 0x000f220000300800 */
[----:B0-----:R-:W-:-:S05]  /*11aba0*/  IADD3 R24, P1, PT, R17, R10, RZ ;  /* 0x0000000a11187210 */ /* 0x001fca0007f3e0ff */
[----:B------:R-:W-:Y:S01]  /*11abb0*/  IMAD.X R25, R21, 0x1, R12, P1 ;  /* 0x0000000115197824 */ /* 0x000fe200008e060c */
[----:B--2---:R-:W-:-:S05]  /*11abc0*/  F2FP.SATFINITE.E4M3.F32.PACK_AB_MERGE_C R23, R23, R43, RZ ;  /* 0x0000002b1717723e */ /* 0x004fca00048070ff */
[----:B------:R-:W-:Y:S04]  /*11abd0*/  STL [R1+0x5cb8], R23 ;  /* 0x005cb81701007387 */ /* 0x000fe80000100800 */
[----:B------:R-:W2:Y:S01]  /*11abe0*/  LDL.LU R42, [R1+0xa18] ;  /* 0x000a1800012a7983 */ /* 0x000ea20000300800 */
[----:B------:R-:W-:-:S03]  /*11abf0*/  F2FP.SATFINITE.E4M3.F32.PACK_AB_MERGE_C R18, R37, R33, RZ ;  /* 0x000000212512723e */ /* 0x000fc600048070ff */
[----:B------:R-:W-:Y:S04]  /*11ac00*/  STL.64 [R1+0x1428], R24 ;  /* 0x0014281801007387 */ /* 0x000fe80000100a00 */
[----:B------:R-:W2:Y:S04]  /*11ac10*/  LDL.LU R58, [R1+0xa1c] ;  /* 0x000a1c00013a7983 */ /* 0x000ea80000300800 */
[----:B------:R3:W-:Y:S04]  /*11ac20*/  STL [R1+0x2038], R18 ;  /* 0x0020381201007387 */ /* 0x0007e80000100800 */
[----:B------:R-:W2:Y:S04]  /*11ac30*/  LDL.LU R30, [R1+0xa00] ;  /* 0x000a0000011e7983 */ /* 0x000ea80000300800 */
[----:B------:R-:W2:Y:S01]  /*11ac40*/  LDL.LU R49, [R1+0xa04] ;  /* 0x000a040001317983 */ /* 0x000ea20000300800 */
[----:B---3--:R-:W-:-:S03]  /*11ac50*/  F2FP.SATFINITE.E4M3.F32.PACK_AB_MERGE_C R18, R19, R52, RZ ;  /* 0x000000341312723e */ /* 0x008fc600048070ff */
[----:B------:R-:W3:Y:S04]  /*11ac60*/  LDL.LU R52, [R1+0xa08] ;  /* 0x000a080001347983 */ /* 0x000ee80000300800 */
        /* <DEDUP_REMOVED lines=12> */
[----:B------:R-:W-:Y:S01]  /*11ad30*/  IMAD.X R29, R18, 0x1, R4, P1 ;  /* 0x00000001121d7824 */ /* 0x000fe200008e0604 */
[----:B----4-:R-:W-:-:S05]  /*11ad40*/  F2FP.SATFINITE.E4M3.F32.PACK_AB_MERGE_C R45, R45, R34, RZ ;  /* 0x000000222d2d723e */ /* 0x010fca00048070ff */
[----:B------:R-:W-:Y:S04]  /*11ad50*/  STL [R1+0x5ce0], R45 ;  /* 0x005ce02d01007387 */ /* 0x000fe80000100800 */
[----:B------:R-:W4:Y:S04]  /*11ad60*/  LDL.LU R21, [R1+0x9e8] ;  /* 0x0009e80001157983 */ /* 0x000f280000300800 */
[----:B------:R-:W4:Y:S04]  /*11ad70*/  LDL.LU R46, [R1+0x9ec] ;  /* 0x0009ec00012e7983 */ /* 0x000f280000300800 */
[----:B------:R-:W4:Y:S04]  /*11ad80*/  LDL.LU R33, [R1+0x9d0] ;  /* 0x0009d00001217983 */ /* 0x000f280000300800 */
[----:B------:R0:W-:Y:S04]  /*11ad90*/  STL.64 [R1+0x1408], R28 ;  /* 0x0014081c01007387 */ /* 0x0001e80000100a00 */
[----:B------:R-:W4:Y:S04]  /*11ada0*/  LDL.LU R34, [R1+0x9d4] ;  /* 0x0009d40001227983 */ /* 0x000f280000300800 */
[----:B------:R-:W4:Y:S01]  /*11adb0*/  LDL.LU R40, [R1+0x9d8] ;  /* 0x0009d80001287983 */ /* 0x000f220000300800 */
[----:B------:R-:W-:-:S05]  /*11adc0*/  F2FP.SATFINITE.E4M3.F32.PACK_AB_MERGE_C R22, R22, R20, RZ ;  /* 0x000000141616723e */ /* 0x000fca00048070ff */
[----:B------:R-:W-:Y:S04]  /*11add0*/  STL [R1+0x1fdc], R22 ;  /* 0x001fdc1601007387 */ /* 0x000fe80000100800 */
[----:B------:R-:W4:Y:S01]  /*11ade0*/  LDL.LU R38, [R1+0x9dc] ;  /* 0x0009dc0001267983 */ /* 0x000f220000300800 */
[----:B------:R-:W-:-:S05]  /*11adf0*/  F2FP.SATFINITE.E4M3.F32.PACK_AB_MERGE_C R20, R36, R26, RZ ;  /* 0x0000001a2414723e */ /* 0x000fca00048070ff */
[----:B------:R1:W-:Y:S01]  /*11ae00*/  STL [R1+0x1ec4], R20 ;  /* 0x001ec41401007387 */ /* 0x0003e20000100800 */
[----:B0-----:R-:W-:-:S03]  /*11ae10*/  IADD3 R28, P1, PT, R17, R0, RZ ;  /* 0x00000000111c7210 */ /* 0x001fc60007f3e0ff */
[----:B-1----:R-:W4:Y:S04]  /*11ae20*/  LDL.LU R20, [R1+0x9c0] ;  /* 0x0009c00001147983 */ /* 0x002f280000300800 */
[----:B------:R-:W4:Y:S04]  /*11ae30*/  LDL.LU R22, [R1+0x9c4] ;  /* 0x0009c40001167983 */ /* 0x000f280000300800 */
[----:B------:R-:W4:Y:S04]  /*11ae40*/  LDL.LU R26, [R1+0x9c8] ;  /* 0x0009c800011a7983 */ /* 0x000f280000300800 */
[----:B------:R-:W4:Y:S01]  /*11ae50*/  LDL.LU R36, [R1+0x9cc] ;  /* 0x0009cc0001247983 */ /* 0x000f220000300800 */
[----:B------:R-:W-:-:S05]  /*11ae60*/  IMAD.X R29, R18, 0x1, R2, P1 ;  /* 0x00000001121d7824 */ /* 0x000fca00008e0602 */
[----:B------:R-:W-:Y:S01]  /*11ae70*/  STL.64 [R1+0x1400], R28 ;  /* 0x0014001c01007387 */ /* 0x000fe20000100a00 */
[----:B--2---:R-:W-:-:S05]  /*11ae80*/  F2FP.SATFINITE.E4M3.F32.PACK_AB_MERGE_C R25, R58, R42, RZ ;  /* 0x0000002a3a19723e */ /* 0x004fca00048070ff */
[----:B------:R-:W-:Y:S01]  /*11ae90*/  STL [R1+0x1ec8], R25 ;  /* 0x001ec81901007387 */ /* 0x000fe20000100800 */
[----:B------:R-:W-:-:S05]  /*11aea0*/  F2FP.SATFINITE.E4M3.F32.PACK_AB_MERGE_C R23, R49, R30, RZ ;  /* 0x0000001e3117723e */ /* 0x000fca00048070ff */
[----:B------:R3:W-:Y:S02]  /*11aeb0*/  STL [R1+0x1ae8], R23 ;  /* 0x001ae81701007387 */ /* 0x0007e40000100800 */
[----:B---3--:R-:W-:Y:S02]  /*11aec0*/  F2FP.SATFINITE.E4M3.F32.PACK_AB_MERGE_C R23, R19, R52, RZ ;  /* 0x000000341317723e */ /* 0x008fe400048070ff */
[----:B------:R-:W2:Y:S04]  /*11aed0*/  LDL.LU R52, [R1+0x9b0] ;  /* 0x0009b00001347983 */ /* 0x000ea80000300800 */
[----:B------:R-:W2:Y:S01]  /*11aee0*/  LDL.LU R19, [R1+0x9b4] ;  /* 0x0009b40001137983 */ /* 0x000ea20000300800 */
[----:B------:R-:W-:-:S05]  /*11aef0*/  IADD3 R28, P1, PT, R17, R13, RZ ;  /* 0x0000000d111c7210 */ /* 0x000fca0007f3e0ff */
[----:B------:R-:W-:-:S05]  /*11af00*/  IMAD.X R29, R18, 0x1, R15, P1 ;  /* 0x00000001121d7824 */ /* 0x000fca00008e060f */
[----:B------:R-:W-:Y:S04]  /*11af10*/  STL.64 [R1+0x13e8], R28 ;  /* 0x0013e81c01007387 */ /* 0x000fe80000100a00 */
[----:B------:R0:W-:Y:S02]  /*11af20*/  STL [R1+0x1c30], R23 ;  /* 0x001c301701007387 */ /* 0x0001e40000100800 */
[----:B0-----:R-:W-:Y:S02]  /*11af30*/  F2FP.SATFINITE.E4M3.F32.PACK_AB_MERGE_C R23, R37, R43, RZ ;  /* 0x0000002b2517723e */ /* 0x001fe400048070ff */
[----:B------:R-:W3:Y:S04]  /*11af40*/  LDL.LU R43, [R1+0x9b8] ;  /* 0x0009b800012b7983 */ /* 0x000ee80000300800 */
[----:B------:R-:W3:Y:S01]  /*11af50*/  LDL.LU R37, [R1+0x9bc] ;  /* 0x0009bc0001257983 */ /* 0x000ee20000300800 */
[----:B------:R-:W-:-:S03]  /*11af60*/  IADD3 R28, P1, PT, R17, R5, RZ ;  /* 0x00000005111c7210 */ /* 0x000fc60007f3e0ff */
[----:B------:R0:W-:Y:S02]  /*11af70*/  STL [R1+0x668], R23 ;  /* 0x0006681701007387 */ /* 0x0001e40000100800 */
[----:B------:R-:W-:Y:S01]  /*11af80*/  IMAD.X R29, R18, 0x1, R6, P1 ;  /* 0x00000001121d7824 */ /* 0x000fe200008e0606 */
[----:B0-----:R-:W-:Y:S02]  /*11af90*/  F2FP.SATFINITE.E4M3.F32.PACK_AB_MERGE_C R23, R24, R39, RZ ;  /* 0x000000271817723e */ /* 0x001fe400048070ff */
[----:B------:R-:W3:Y:S04]  /*11afa0*/  LDL.LU R39, [R1+0x9a0] ;  /* 0x0009a00001277983 */ /* 0x000ee80000300800 */
[----:B------:R-:W3:Y:S04]  /*11afb0*/  LDL.LU R24, [R1+0x9a4] ;  /* 0x0009a40001187983 */ /* 0x000ee80000300800 */
[----:B------:R0:W-:Y:S01]  /*11afc0*/  STL.64 [R1+0x1418], R28 ;  /* 0x0014181c01007387 */ /* 0x0001e20000100a00 */
[----:B------:R-:W-:-:S03]  /*11afd0*/  F2FP.SATFINITE.E4M3.F32.PACK_AB_MERGE_C R48, R48, R47, RZ ;  /* 0x0000002f3030723e */ /* 0x000fc600048070ff */
[----:B------:R4:W-:Y:S01]  /*11afe0*/  STL [R1+0x66c], R23 ;  /* 0x00066c1701007387 */ /* 0x0009e20000100800 */
[----:B0-----:R-:W-:-:S03]  /*11aff0*/  IADD3 R28, P1, PT, R17, R14, RZ ;  /* 0x0000000e111c7210 */ /* 0x001fc60007f3e0ff */
[----:B------:R0:W-:Y:S01]  /*11b000*/  STL [R1+0x5cec], R48 ;  /* 0x005cec3001007387 */ /* 0x0001e20000100800 */
[----:B----4-:R-:W-:Y:S01]  /*11b010*/  F2FP.SATFINITE.E4M3.F32.PACK_AB_MERGE_C R23, R46, R21, RZ ;  /* 0x000000152e17723e */ /* 0x010fe200048070ff */
[----:B------:R-:W-:Y:S01]  /*11b020*/  IMAD.X R29, R18, 0x1, R16, P1 ;  /* 0x00000001121d7824 */ /* 0x000fe200008e0610 */
[----:B------:R-:W-:Y:S02]  /*11b030*/  F2FP.SATFINITE.E4M3.F32.PACK_AB_MERGE_C R21, R34, R33, RZ ;  /* 0x000000212215723e */ /* 0x000fe400048070ff */
[----:B------:R-:W4:Y:S04]  /*11b040*/  LDL.LU R33, [R1+0x9a8] ;  /* 0x0009a80001217983 */ /* 0x000f280000300800 */
[----:B------:R1:W-:Y:S01]  /*11b050*/  STL.64 [R1+0x1410], R28 ;  /* 0x0014101c01007387 */ /* 0x0003e20000100a00 */
[----:B0-----:R-:W-:-:S03]  /*11b060*/  F2FP.SATFINITE.E4M3.F32.PACK_AB_MERGE_C R48, R38, R40, RZ ;  /* 0x000000282630723e */ /* 0x001fc600048070ff */
[----:B------:R-:W-:Y:S04]  /*11b070*/  STL [R1+0x664], R23 ;  /* 0x0006641701007387 */ /* 0x000fe80000100800 */
[----:B------:R-:W4:Y:S01]  /*11b080*/  LDL.LU R34, [R1+0x9ac] ;  /* 0x0009ac0001227983 */ /* 0x000f220000300800 */
[----:B-1----:R-:W-:-:S03]  /*11b090*/  IADD3 R28, P1, PT, R17, R7, RZ ;  /* 0x00000007111c7210 */ /* 0x002fc60007f3e0ff */
[----:B------:R0:W-:Y:S02]  /*11b0a0*/  STL [R1+0x358], R21 ;  /* 0x0003581501007387 */ /* 0x0001e40000100800 */
[----:B------:R-:W-:Y:S01]  /*11b0b0*/  IMAD.X R29, R18, 0x1, R8, P1 ;  /* 0x00000001121d7824 */ /* 0x000fe200008e0608 */
[----:B------:R-:W-:Y:S02]  /*11b0c0*/  F2FP.SATFINITE.E4M3.F32.PACK_AB_MERGE_C R22, R22, R20, RZ ;  /* 0x000000141616723e */ /* 0x000fe400048070ff */
[----:B------:R-:W-:Y:S01]  /*11b0d0*/  IADD3 R20, P1, PT, R17, R9, RZ ;  /* 0x0000000911147210 */ /* 0x000fe20007f3e0ff */
[----:B------:R1:W-:Y:S04]  /*11b0e0*/  STL [R1+0x5cf0], R48 ;  /* 0x005cf03001007387 */ /* 0x0003e80000100800 */
[----:B------:R-:W-:Y:S01]  /*11b0f0*/  STL.64 [R1+0x13f8], R28 ;  /* 0x0013f81c01007387 */ /* 0x000fe20000100a00 */
[----:B0-----:R-:W-:-:S03]  /*11b100*/  IMAD.X R21, R18, 0x1, R11, P1 ;  /* 0x0000000112157824 */ /* 0x001fc600008e060b */
[----:B------:R-:W-:Y:S01]  /*11b110*/  STL [R1+0x350], R22 ;  /* 0x0003501601007387 */ /* 0x000fe20000100800 */
[----:B-1----:R-:W-:-:S03]  /*11b120*/  F2FP.SATFINITE.E4M3.F32.PACK_AB_MERGE_C R48, R36, R26, RZ ;  /* 0x0000001a2430723e */ /* 0x002fc600048070ff */
[----:B------:R-:W4:Y:S04]  /*11b130*/  LDL.LU R26, [R1+0x990] ;  /* 0x00099000011a7983 */ /* 0x000f280000300800 */
[----:B------:R-:W4:Y:S04]  /*11b140*/  LDL.LU R36, [R1+0x994] ;  /* 0x0009940001247983 */ /* 0x000f280000300800 */
[----:B------:R0:W-:Y:S04]  /*11b150*/  STL.64 [R1+0x13f0], R20 ;  /* 0x0013f01401007387 */ /* 0x0001e80000100a00 */
[----:B------:R-:W-:Y:S01]  /*11b160*/  STL [R1+0x5cf4], R48 ;  /* 0x005cf43001007387 */ /* 0x000fe20000100800 */
[----:B0-----:R-:W-:-:S05]  /*11b170*/  IADD3 R20, P1, PT, R17, R10, RZ ;  /* 0x0000000a11147210 */ /* 0x001fca0007f3e0ff */
[----:B------:R-:W-:Y:S01]  /*11b180*/  IMAD.X R21, R18, 0x1, R12, P1 ;  /* 0x0000000112157824 */ /* 0x000fe200008e060c */
[----:B--2---:R-:W-:Y:S02]  /*11b190*/  F2FP.SATFINITE.E4M3.F32.PACK_AB_MERGE_C R18, R19, R52, RZ ;  /* 0x000000341312723e */ /* 0x004fe400048070ff */
[----:B------:R-:W2:Y:S04]  /*11b1a0*/  LDL.LU R52, [R1+0x998] ;  /* 0x0009980001347983 */ /* 0x000ea80000300800 */
[----:B------:R0:W-:Y:S04]  /*11b1b0*/  STL.64 [R1+0x13e0], R20 ;  /* 0x0013e01401007387 */ /* 0x0001e80000100a00 */
[----:B------:R-:W2:Y:S04]  /*11b1c0*/  LDL.LU R19, [R1+0x99c] ;  /* 0x00099c0001137983 */ /* 0x000ea80000300800 */
[----:B------:R1:W-:Y:S04]  /*11b1d0*/  STL [R1+0x2b4], R18 ;  /* 0x0002b41201007387 */ /* 0x0003e80000100800 */
[----:B0-----:R-:W2:Y:S04]  /*11b1e0*/  LDL.LU R20, [R1+0x980] ;  /* 0x0009800001147983 */ /* 0x001ea80000300800 */
[----:B------:R-:W2:Y:S01]  /*11b1f0*/  LDL.LU R22, [R1+0x984] ;  /* 0x0009840001167983 */ /* 0x000ea20000300800 */
[----:B---3--:R-:W-:-:S05]  /*11b200*/  F2FP.SATFINITE.E4M3.F32.PACK_AB_MERGE_C R48, R37, R43, RZ ;  /* 0x0000002b2530723e */ /* 0x008fca00048070ff */
[----:B------:R4:W-:Y:S04]  /*11b210*/  STL [R1+0x5cf8], R48 ;  /* 0x005cf83001007387 */ /* 0x0009e80000100800 */
[----:B------:R-:W3:Y:S04]  /*11b220*/  LDL.LU R43, [R1+0x988] ;  /* 0x00098800012b7983 */ /* 0x000ee80000300800 */
[----:B------:R-:W3:Y:S01]  /*11b230*/  LDL.LU R37, [R1+0x98c] ;  /* 0x00098c0001257983 */ /* 0x000ee20000300800 */
[----:B------:R-:W-:Y:S01]  /*11b240*/  VIADD R17, R17, UR6 ;  /* 0x0000000611117c36 */ /* 0x000fe20008000000 */
[----:B------:R-:W0:Y:S04]  /*11b250*/  LDCU UR6, c[0x0][0x3b8] ;  /* 0x00007700ff0677ac */ /* 0x000e280008000800 */
[----:B------:R-:W-:-:S02]  /*11b260*/  SHF.R.S32.HI R21, RZ, 0x1f, R17 ;  /* 0x0000001fff157819 */ /* 0x000fc40000011411 */
[----:B-1----:R-:W-:Y:S02]  /*11b270*/  F2FP.SATFINITE.E4M3.F32.PACK_AB_MERGE_C R18, R24, R39, RZ ;  /* 0x000000271812723e */ /* 0x002fe400048070ff */
[----:B------:R-:W-:-:S03]  /*11b280*/  IADD3 R24, P1, PT, R17, R3, RZ ;  /* 0x0000000311187210 */ /* 0x000fc60007f3e0ff */
[----:B------:R-:W-:Y:S02]  /*11b290*/  STL [R1+0x288], R18 ;  /* 0x0002881201007387 */ /* 0x000fe40000100800 */
[----:B------:R-:W-:Y:S02]  /*11b2a0*/  IMAD.X R25, R21, 0x1, R4, P1 ;  /* 0x0000000115197824 */ /* 0x000fe400008e0604 */
[----:B------:R-:W3:Y:S04]  /*11b2b0*/  LDL.LU R42, [R1+0x970] ;  /* 0x00097000012a7983 */ /* 0x000ee80000300800 */
[----:B------:R-:W3:Y:S04]  /*11b2c0*/  LDL.LU R58, [R1+0x974] ;  /* 0x00097400013a7983 */ /* 0x000ee80000300800 */
[----:B------:R1:W-:Y:S04]  /*11b2d0*/  STL.64 [R1+0x13d8], R24 ;  /* 0x0013d81801007387 */ /* 0x0003e80000100a00 */
[----:B------:R-:W3:Y:S04]  /*11b2e0*/  LDL.LU R30, [R1+0x978] ;  /* 0x00097800011e7983 */ /* 0x000ee80000300800 */
[----:B------:R-:W3:Y:S04]  /*11b2f0*/  LDL.LU R49, [R1+0x97c] ;  /* 0x00097c0001317983 */ /* 0x000ee80000300800 */
[----:B------:R-:W3:Y:S04]  /*11b300*/  LDL.LU R47, [R1+0x960] ;  /* 0x00096000012f7983 */ /* 0x000ee80000300800 */
[----:B------:R-:W3:Y:S01]  /*11b310*/  LDL.LU R46, [R1+0x964] ;  /* 0x00096400012e7983 */ /* 0x000ee20000300800 */
[----:B----4-:R-:W-:-:S03]  /*11b320*/  F2FP.SATFINITE.E4M3.F32.PACK_AB_MERGE_C R48, R34, R33, RZ ;  /* 0x000000212230723e */ /* 0x010fc600048070ff */
[----:B------:R-:W4:Y:S04]  /*11b330*/  LDL.LU R40, [R1+0x968] ;  /* 0x0009680001287983 */ /* 0x000f280000300800 */
[----:B------:R-:W4:Y:S04]  /*11b340*/  LDL.LU R38, [R1+0x96c] ;  /* 0x00096c0001267983 */ /* 0x000f280000300800 */
[----:B------:R-:W4:Y:S04]  /*11b350*/  LDL.LU R39, [R1+0x950] ;  /* 0x0009500001277983 */ /* 0x000f280000300800 */
[----:B-1----:R-:W4:Y:S04]  /*11b360*/  LDL.LU R24, [R1+0x954] ;  /* 0x0009540001187983 */ /* 0x002f280000300800 */
[----:B------:R2:W-:Y:S01]  /*11b370*/  STL [R1+0x5cfc], R48 ;  /* 0x005cfc3001007387 */ /* 0x0005e20000100800 */
[----:B------:R-:W-:-:S02]  /*11b380*/  IADD3 R28, P1, PT, R17, R0, RZ ;  /* 0x00000000111c7210 */ /* 0x000fc40007f3e0ff */
[----:B------:R-:W-:Y:S02]  /*11b390*/  F2FP.SATFINITE.E4M3.F32.PACK_AB_MERGE_C R18, R36, R26, RZ ;  /* 0x0000001a2412723e */ /* 0x000fe400048070ff */
[----:B------:R-:W4:Y:S04]  /*11b3a0*/  LDL.LU R26, [R1+0x958] ;  /* 0x00095800011a7983 */ /* 0x000f280000300800 */
[----:B------:R-:W4:Y:S01]  /*11b3b0*/  LDL.LU R36, [R1+0x95c] ;  /* 0x00095c0001247983 */ /* 0x000f220000300800 */
[----:B------:R-:W-:-:S03]  /*11b3c0*/  IMAD.X R29, R21, 0x1, R2, P1 ;  /* 0x00000001151d7824 */ /* 0x000fc600008e0602 */
[----:B------:R1:W-:Y:S04]  /*11b3d0*/  STL [R1+0x264], R18 ;  /* 0x0002641201007387 */ /* 0x0003e80000100800 */
[----:B------:R-:W4:Y:S04]  /*11b3e0*/  LDL.LU R33, [R1+0x940] ;  /* 0x0009400001217983 */ /* 0x000f280000300800 */
[----:B------:R-:W4:Y:S04]  /*11b3f0*/  LDL.LU R34, [R1+0x944] ;  /* 0x0009440001227983 */ /* 0x000f280000300800 */
[----:B------:R-:W-:Y:S01]  /*11b400*/  STL.64 [R1+0x13d0], R28 ;  /* 0x0013d01c01007387 */ /* 0x000fe20000100a00 */
[----:B--2---:R-:W-:-:S03]  /*11b410*/  F2FP.SATFINITE.E4M3.F32.PACK_AB_MERGE_C R48, R19, R52, RZ ;  /* 0x000000341330723e */ /* 0x004fc600048070ff */
[----:B------:R-:W2:Y:S04]  /*11b420*/  LDL.LU R52, [R1+0x948] ;  /* 0x0009480001347983 */ /* 0x000ea80000300800 */
[----:B------:R-:W2:Y:S01]  /*11b430*/  LDL.LU R19, [R1+0x94c] ;  /* 0x00094c0001137983 */ /* 0x000ea20000300800 */
[----:B-1----:R-:W-:Y:S02]  /*11b440*/  F2FP.SATFINITE.E4M3.F32.PACK_AB_MERGE_C R18, R22, R20, RZ ;  /* 0x000000141612723e */ /* 0x002fe400048070ff */
[----:B------:R-:W-:Y:S01]  /*11b450*/  IADD3 R22, P1, PT, R17, R13, RZ ;  /* 0x0000000d11167210 */ /* 0x000fe20007f3e0ff */
[----:B------:R3:W-:Y:S04]  /*11b460*/  STL [R1+0x5d00], R48 ;  /* 0x005d003001007387 */ /* 0x0007e80000100800 */
[----:B------:R-:W-:Y:S01]  /*11b470*/  IMAD.X R23, R21, 0x1, R15, P1 ;  /* 0x0000000115177824 */ /* 0x000fe200008e060f */
[----:B------:R-:W-:Y:S04]  /*11b480*/  STL [R1+0x254], R18 ;  /* 0x0002541201007387 */ /* 0x000fe80000100800 */
[----:B------:R-:W2:Y:S04]  /*11b490*/  LDL.LU R20, [R1+0x930] ;  /* 0x0009300001147983 */ /* 0x000ea80000300800 */
[----:B------:R1:W-:Y:S01]  /*11b4a0*/  STL.64 [R1+0x13c8], R22 ;  /* 0x0013c81601007387 */ /* 0x0003e20000100a00 */
[----:B---3--:R-:W-:-:S03]  /*11b4b0*/  F2FP.SATFINITE.E4M3.F32.PACK_AB_MERGE_C R48, R37, R43, RZ ;  /* 0x0000002b2530723e */ /* 0x008fc600048070ff */
[----:B-1----:R-:W3:Y:S04]  /*11b4c0*/  LDL.LU R22, [R1+0x934] ;  /* 0x0009340001167983 */ /* 0x002ee80000300800 */
[----:B------:R-:W3:Y:S04]  /*11b4d0*/  LDL.LU R43, [R1+0x938] ;  /* 0x00093800012b7983 */ /* 0x000ee80000300800 */
[----:B------:R-:W3:Y:S01]  /*11b4e0*/  LDL.LU R37, [R1+0x93c] ;  /* 0x00093c0001257983 */ /* 0x000ee20000300800 */
[----:B------:R-:W-:-:S03]  /*11b4f0*/  IADD3 R28, P1, PT, R17, R5, RZ ;  /* 0x00000005111c7210 */ /* 0x000fc60007f3e0ff */
[----:B------:R1:W-:Y:S01]  /*11b500*/  STL [R1+0x5d04], R48 ;  /* 0x005d043001007387 */ /* 0x0003e20000100800 */
[----:B------:R-:W-:Y:S01]  /*11b510*/  F2FP.SATFINITE.E4M3.F32.PACK_AB_MERGE_C R18, R58, R42, RZ ;  /* 0x0000002a3a12723e */ /* 0x000fe200048070ff */
[----:B------:R-:W-:-:S04]  /*11b520*/  IMAD.X R29, R21, 0x1, R6, P1 ;  /* 0x00000001151d7824 */ /* 0x000fc800008e0606 */
[----:B------:R0:W-:Y:S01]  /*11b530*/  STL [R1+0x230], R18 ;  /* 0x0002301201007387 */ /* 0x0001e20000100800 */
[----:B-1----:R-:W-:-:S05]  /*11b540*/  F2FP.SATFINITE.E4M3.F32.PACK_AB_MERGE_C R48, R49, R30, RZ ;  /* 0x0000001e3130723e */ /* 0x002fca00048070ff */
[----:B------:R4:W-:Y:S01]  /*11b550*/  STL [R1+0x5d08], R48 ;  /* 0x005d083001007387 */ /* 0x0009e20000100800 */
[----:B0-----:R-:W-:-:S03]  /*11b560*/  F2FP.SATFINITE.E4M3.F32.PACK_AB_MERGE_C R18, R46, R47, RZ ;  /* 0x0000002f2e12723e */ /* 0x001fc600048070ff */
[----:B------:R0:W-:Y:S04]  /*11b570*/  STL.64 [R1+0x13c0], R28 ;  /* 0x0013c01c01007387 */ /* 0x0001e80000100a00 */
[----:B------:R1:W-:Y:S01]  /*11b580*/  STL [R1+0x20c], R18 ;  /* 0x00020c1201007387 */ /* 0x0003e20000100800 */
[----:B----4-:R-:W-:Y:S02]  /*11b590*/  F2FP.SATFINITE.E4M3.F32.PACK_AB_MERGE_C R48, R38, R40, RZ ;  /* 0x000000282630723e */ /* 0x010fe400048070ff */
[----:B0-----:R-:W-:Y:S02]  /*11b5a0*/  IADD3 R28, P1, PT, R17, R14, RZ ;  /* 0x0000000e111c7210 */ /* 0x001fe40007f3e0ff */
[----:B-1----:R-:W-:-:S03]  /*11b5b0*/  F2FP.SATFINITE.E4M3.F32.PACK_AB_MERGE_C R18, R24, R39, RZ ;  /* 0x000000271812723e */ /* 0x002fc600048070ff */
[----:B------:R-:W-:Y:S01]  /*11b5c0*/  IMAD.X R29, R21, 0x1, R16, P1 ;  /* 0x00000001151d7824 */ /* 0x000fe200008e0610 */
[----:B------:R-:W-:Y:S01]  /*11b5d0*/  IADD3 R24, P1, PT, R17, R7, RZ ;  /* 0x0000000711187210 */ /* 0x000fe20007f3e0ff */
[----:B------:R0:W-:Y:S04]  /*11b5e0*/  STL [R1+0x5d0c], R48 ;  /* 0x005d0c3001007387 */ /* 0x0001e80000100800 */
[----:B------:R-:W-:Y:S01]  /*11b5f0*/  STL.64 [R1+0x13b8], R28 ;  /* 0x0013b81c01007387 */ /* 0x000fe20000100a00 */
[----:B------:R-:W-:-:S03]  /*11b600*/  IMAD.X R25, R21, 0x1, R8, P1 ;  /* 0x0000000115197824 */ /* 0x000fc600008e0608 */
[----:B------:R-:W-:Y:S01]  /*11b610*/  STL [R1+0x1fc], R18 ;  /* 0x0001fc1201007387 */ /* 0x000fe20000100800 */
[----:B0-----:R-:W-:-:S03]  /*11b620*/  F2FP.SATFINITE.E4M3.F32.PACK_AB_MERGE_C R48, R36, R26, RZ ;  /* 0x0000001a2430723e */ /* 0x001fc600048070ff */
[----:B------:R-:W4:Y:S04]  /*11b630*/  LDL.LU R26, [R1+0x920] ;  /* 0x00092000011a7983 */ /* 0x000f280000300800 */
[----:B------:R-:W4:Y:S04]  /*11b640*/  LDL.LU R36, [R1+0x924] ;  /* 0x0009240001247983 */ /* 0x000f280000300800 */
[----:B------:R0:W-:Y:S01]  /*11b650*/  STL.64 [R1+0x13a0], R24 ;  /* 0x0013a01801007387 */ /* 0x0001e20000100a00 */
[----:B------:R-:W-:Y:S02]  /*11b660*/  F2FP.SATFINITE.E4M3.F32.PACK_AB_MERGE_C R33, R34, R33, RZ ;  /* 0x000000212221723e */ /* 0x000fe400048070ff */
[----:B0-----:R-:W-:-:S05]  /*11b670*/  IADD3 R24, P1, PT, R17, R9, RZ ;  /* 0x0000000911187210 */ /* 0x001fca0007f3e0ff */
[----:B------:R-:W-:Y:S01]  /*11b680*/  IMAD.X R25, R21, 0x1, R11, P1 ;  /* 0x0000000115197824 */ /* 0x000fe200008e060b */
[----:B------:R-:W-:Y:S01]  /*11b690*/  IADD3 R18, P1, PT, R17, R10, RZ ;  /* 0x0000000a11127210 */ /* 0x000fe20007f3e0ff */
[----:B------:R-:W-:Y:S04]  /*11b6a0*/  STL [R1+0x5f04], R48 ;  /* 0x005f043001007387 */ /* 0x000fe80000100800 */
[----:B------:R-:W-:Y:S01]  /*11b6b0*/  STL.64 [R1+0x5dd8], R32 ;  /* 0x005dd82001007387 */ /* 0x000fe20000100a00 */
[----:B--2---:R-:W-:Y:S01]  /*11b6c0*/  F2FP.SATFINITE.E4M3.F32.PACK_AB_MERGE_C R34, R19, R52, RZ ;  /* 0x000000341322723e */ /* 0x004fe200048070ff */
[----:B------:R-:W-:-:S04]  /*11b6d0*/  IMAD.X R19, R21, 0x1, R12, P1 ;  /* 0x0000000115137824 */ /* 0x000fc800008e060c */
[----:B------:R-:W-:Y:S04]  /*11b6e0*/  STL.64 [R1+0x5ea0], R34 ;  /* 0x005ea02201007387 */ /* 0x000fe80000100a00 */
[----:B------:R-:W-:Y:S04]  /*11b6f0*/  STL.64 [R1+0x13b0], R24 ;  /* 0x0013b01801007387 */ /* 0x000fe80000100a00 */
[----:B------:R-:W2:Y:S04]  /*11b700*/  LDL.LU R52, [R1+0x928] ;  /* 0x0009280001347983 */ /* 0x000ea80000300800 */
[----:B------:R0:W-:Y:S04]  /*11b710*/  STL.64 [R1+0x13a8], R18 ;  /* 0x0013a81201007387 */ /* 0x0001e80000100a00 */
[----:B0-----:R-:W2:Y:S01]  /*11b720*/  LDL.LU R19, [R1+0x92c] ;  /* 0x00092c0001137983 */ /* 0x001ea20000300800 */
[----:B---3--:R-:W-:-:S05]  /*11b730*/  F2FP.SATFINITE.E4M3.F32.PACK_AB_MERGE_C R37, R37, R43, RZ ;  /* 0x0000002b2525723e */ /* 0x008fca00048070ff */
[----:B------:R-:W-:Y:S04]  /*11b740*/  STL [R1+0x5f18], R37 ;  /* 0x005f182501007387 */ /* 0x000fe80000100800 */
        /* <DEDUP_REMOVED lines=12> */
[----:B------:R-:W-:-:S03]  /*11b810*/  F2FP.SATFINITE.E4M3.F32.PACK_AB_MERGE_C R22, R22, R20, RZ ;  /* 0x000000141616723e */ /* 0x000fc600048070ff */
[----:B------:R-:W3:Y:S04]  /*11b820*/  LDL.LU R31, [R1+0x8e0] ;  /* 0x0008e000011f7983 */ /* 0x000ee80000300800 */
[----:B------:R-:W3:Y:S04]  /*11b830*/  LDL.LU R20, [R1+0x8e4] ;  /* 0x0008e40001147983 */ /* 0x000ee80000300800 */
[----:B------:R-:W3:Y:S04]  /*11b840*/  LDL.LU R25, [R1+0x8e8] ;  /* 0x0008e80001197983 */ /* 0x000ee80000300800 */
[----:B------:R-:W3:Y:S01]  /*11b850*/  LDL.LU R49, [R1+0x8ec] ;  /* 0x0008ec0001317983 */ /* 0x000ee20000300800 */
[----:B----4-:R-:W-:-:S03]  /*11b860*/  F2FP.SATFINITE.E4M3.F32.PACK_AB_MERGE_C R26, R36, R26, RZ ;  /* 0x0000001a241a723e */ /* 0x010fc600048070ff */
[----:B------:R-:W4:Y:S01]  /*11b870*/  LDL.LU R47, [R1+0x8d0] ;  /* 0x0008d000012f7983 */ /* 0x000f220000300800 */
[----:B------:R-:W-:Y:S01]  /*11b880*/  VIADD R32, R17, UR6 ;  /* 0x0000000611207c36 */ /* 0x000fe20008000000 */
[----:B------:R-:W0:Y:S02]  /*11b890*/  LDCU UR6, c[0x0][0x3b8] ;  /* 0x00007700ff0677ac */ /* 0x000e240008000800 */
[----:B------:R-:W4:Y:S04]  /*11b8a0*/  LDL.LU R40, [R1+0x8d4] ;  /* 0x0008d40001287983 */ /* 0x000f280000300800 */
[----:B------:R-:W-:Y:S04]  /*11b8b0*/  STL.64 [R1+0x5e08], R26 ;  /* 0x005e081a01007387 */ /* 0x000fe80000100a00 */
[----:B------:R-:W4:Y:S04]  /*11b8c0*/  LDL.LU R21, [R1+0x8d8] ;  /* 0x0008d80001157983 */ /* 0x000f280000300800 */
[----:B------:R-:W4:Y:S01]  /*11b8d0*/  LDL.LU R43, [R1+0x8dc] ;  /* 0x0008dc00012b7983 */ /* 0x000f220000300800 */
[----:B------:R-:W-:-:S02]  /*11b8e0*/  SHF.R.S32.HI R17, RZ, 0x1f, R32 ;  /* 0x0000001fff117819 */ /* 0x000fc40000011420 */
[----:B------:R-:W-:Y:S01]  /*11b8f0*/  IADD3 R34, P1, PT, R32, R3, RZ ;  /* 0x0000000320227210 */ /* 0x000fe20007f3e0ff */
[----:B------:R-:W4:Y:S04]  /*11b900*/  LDL.LU R46, [R1+0x8c0] ;  /* 0x0008c000012e7983 */ /* 0x000f280000300800 */
[----:B------:R-:W-:-:S05]  /*11b910*/  IMAD.X R35, R17, 0x1, R4, P1 ;  /* 0x0000000111237824 */ /* 0x000fca00008e0604 */
[----:B------:R-:W-:Y:S04]  /*11b920*/  STL.64 [R1+0x1390], R34 ;  /* 0x0013902201007387 */ /* 0x000fe80000100a00 */
[----:B------:R-:W4:Y:S01]  /*11b930*/  LDL.LU R36, [R1+0x8c4] ;  /* 0x0008c40001247983 */ /* 0x000f220000300800 */
[----:B--2---:R-:W-:-:S03]  /*11b940*/  F2FP.SATFINITE.E4M3.F32.PACK_AB_MERGE_C R23, R19, R52, RZ ;  /* 0x000000341317723e */ /* 0x004fc600048070ff */
[----:B------:R-:W2:Y:S04]  /*11b950*/  LDL.LU R52, [R1+0x8c8] ;  /* 0x0008c80001347983 */ /* 0x000ea80000300800 */
[----:B------:R-:W2:Y:S04]  /*11b960*/  LDL.LU R19, [R1+0x8cc] ;  /* 0x0008cc0001137983 */ /* 0x000ea80000300800 */
[----:B------:R1:W-:Y:S02]  /*11b970*/  STL.64 [R1+0x5e58], R22 ;  /* 0x005e581601007387 */ /* 0x0003e40000100a00 */
[----:B-1----:R-:W-:-:S05]  /*11b980*/  IMAD.MOV.U32 R22, RZ, RZ, R32 ;  /* 0x000000ffff167224 */ /* 0x002fca00078e0020 */
[----:B------:R-:W-:Y:S02]  /*11b990*/  IADD3 R26, P1, PT, R22, R0, RZ ;  /* 0x00000000161a7210 */ /* 0x000fe40007f3e0ff */
[----:B---3--:R-:W-:-:S03]  /*11b9a0*/  F2FP.SATFINITE.E4M3.F32.PACK_AB_MERGE_C R39, R39, R28, RZ ;  /* 0x0000001c2727723e */ /* 0x008fc600048070ff */
[----:B------:R-:W-:Y:S01]  /*11b9b0*/  IMAD.X R27, R17, 0x1, R2, P1 ;  /* 0x00000001111b7824 */ /* 0x000fe200008e0602 */
[----:B------:R-:W-:-:S05]  /*11b9c0*/  F2FP.SATFINITE.E4M3.F32.PACK_AB_MERGE_C R38, R38, R18, RZ ;  /* 0x000000122626723e */ /* 0x000fca00048070ff */
[----:B------:R-:W-:Y:S04]  /*11b9d0*/  STL.64 [R1+0x5e68], R38 ;  /* 0x005e682601007387 */ /* 0x000fe80000100a00 */
[----:B------:R1:W-:Y:S02]  /*11b9e0*/  STL.64 [R1+0x1398], R26 ;  /* 0x0013981a01007387 */ /* 0x0003e40000100a00 */
[----:B-1----:R-:W-:-:S05]  /*11b9f0*/  IADD3 R26, P1, PT, R22, R13, RZ ;  /* 0x0000000d161a7210 */ /* 0x002fca0007f3e0ff */
[----:B------:R-:W-:-:S05]  /*11ba00*/  IMAD.X R27, R17, 0x1, R15, P1 ;  /* 0x00000001111b7824 */ /* 0x000fca00008e060f */
[----:B------:R1:W-:Y:S01]  /*11ba10*/  STL.64 [R1+0x1388], R26 ;  /* 0x0013881a01007387 */ /* 0x0003e20000100a00 */
[----:B------:R-:W-:Y:S02]  /*11ba20*/  F2FP.SATFINITE.E4M3.F32.PACK_AB_MERGE_C R58, R58, R44, RZ ;  /* 0x0000002c3a3a723e */ /* 0x000fe400048070ff */
[----:B-1----:R-:W-:-:S03]  /*11ba30*/  IADD3 R26, P1, PT, R22, R5, RZ ;  /* 0x00000005161a7210 */ /* 0x002fc60007f3e0ff */
[----:B------:R-:W-:Y:S02]  /*11ba40*/  STL.64 [R1+0x5eb8], R58 ;  /* 0x005eb83a01007387 */ /* 0x000fe40000100a00 */
[----:B------:R-:W-:Y:S01]  /*11ba50*/  IMAD.X R27, R17, 0x1, R6, P1 ;  /* 0x00000001111b7824 */ /* 0x000fe200008e0606 */
[----:B------:R-:W-:Y:S02]  /*11ba60*/  F2FP.SATFINITE.E4M3.F32.PACK_AB_MERGE_C R24, R24, R29, RZ ;  /* 0x0000001d1818723e */ /* 0x000fe400048070ff */
[----:B------:R-:W-:Y:S02]  /*11ba70*/  F2FP.SATFINITE.E4M3.F32.PACK_AB_MERGE_C R25, R49, R25, RZ ;  /* 0x000000193119723e */ /* 0x000fe400048070ff */
[----:B------:R1:W-:Y:S04]  /*11ba80*/  STL.64 [R1+0x1378], R26 ;  /* 0x0013781a01007387 */ /* 0x0003e80000100a00 */
[----:B------:R3:W-:Y:S01]  /*11ba90*/  STL.64 [R1+0x5ee0], R24 ;  /* 0x005ee01801007387 */ /* 0x0007e20000100a00 */
[----:B-1----:R-:W-:-:S05]  /*11baa0*/  IADD3 R26, P1, PT, R22, R14, RZ ;  /* 0x0000000e161a7210 */ /* 0x002fca0007f3e0ff */
[C---:B------:R-:W-:Y:S01]  /*11bab0*/  IMAD.X R27, R17.reuse, 0x1, R16, P1 ;  /* 0x00000001111b7824 */ /* 0x040fe200008e0610 */
[----:B---3--:R-:W-:Y:S02]  /*11bac0*/  IADD3 R24, P1, PT, R22, R7, RZ ;  /* 0x0000000716187210 */ /* 0x008fe40007f3e0ff */
[----:B----4-:R-:W-:Y:S02]  /*11bad0*/  F2FP.SATFINITE.E4M3.F32.PACK_AB_MERGE_C R40, R40, R47, RZ ;  /* 0x0000002f2828723e */ /* 0x010fe400048070ff */
[----:B------:R-:W-:Y:S01]  /*11bae0*/  F2FP.SATFINITE.E4M3.F32.PACK_AB_MERGE_C R42, R42, R57, RZ ;  /* 0x000000392a2a723e */ /* 0x000fe200048070ff */
[----:B------:R-:W-:Y:S01]  /*11baf0*/  IMAD.X R25, R17, 0x1, R8, P1 ;  /* 0x0000000111197824 */ /* 0x000fe200008e0608 */
[----:B------:R-:W-:Y:S01]  /*11bb00*/  F2FP.SATFINITE.E4M3.F32.PACK_AB_MERGE_C R43, R43, R21, RZ ;  /* 0x000000152b2b723e */ /* 0x000fe200048070ff */
[----:B------:R-:W-:Y:S04]  /*11bb10*/  STL.64 [R1+0x1380], R26 ;  /* 0x0013801a01007387 */ /* 0x000fe80000100a00 */
[----:B------:R-:W-:Y:S04]  /*11bb20*/  STL.64 [R1+0x5ee8], R40 ;  /* 0x005ee82801007387 */ /* 0x000fe80000100a00 */
[----:B------:R-:W-:Y:S04]  /*11bb30*/  STL.64 [R1+0x5ef8], R42 ;  /* 0x005ef82a01007387 */ /* 0x000fe80000100a00 */
[----:B------:R1:W-:Y:S01]  /*11bb40*/  STL.64 [R1+0x1370], R24 ;  /* 0x0013701801007387 */ /* 0x0003e20000100a00 */
[----:B------:R-:W-:-:S03]  /*11bb50*/  F2FP.SATFINITE.E4M3.F32.PACK_AB_MERGE_C R20, R20, R31, RZ ;  /* 0x0000001f1414723e */ /* 0x000fc600048070ff */
[----:B------:R-:W3:Y:S04]  /*11bb60*/  LDL.LU R32, [R1+0x8b0] ;  /* 0x0008b00001207983 */ /* 0x000ee80000300800 */
[----:B------:R-:W3:Y:S01]  /*11bb70*/  LDL.LU R33, [R1+0x8b4] ;  /* 0x0008b40001217983 */ /* 0x000ee20000300800 */
[----:B-1----:R-:W-:-:S05]  /*11bb80*/  IADD3 R24, P1, PT, R22, R9, RZ ;  /* 0x0000000916187210 */ /* 0x002fca0007f3e0ff */
[----:B------:R-:W-:-:S05]  /*11bb90*/  IMAD.X R25, R17, 0x1, R11, P1 ;  /* 0x0000000111197824 */ /* 0x000fca00008e060b */
[----:B------:R1:W-:Y:S04]  /*11bba0*/  STL.64 [R1+0x1368], R24 ;  /* 0x0013681801007387 */ /* 0x0003e80000100a00 */
[----:B------:R-:W4:Y:S01]  /*11bbb0*/  LDL.LU R47, [R1+0x8b8] ;  /* 0x0008b800012f7983 */ /* 0x000f220000300800 */
[----:B--2---:R-:W-:-:S03]  /*11bbc0*/  F2FP.SATFINITE.E4M3.F32.PACK_AB_MERGE_C R31, R19, R52, RZ ;  /* 0x00000034131f723e */ /* 0x004fc600048070ff */
[----:B------:R-:W4:Y:S01]  /*11bbd0*/  LDL.LU R19, [R1+0x8bc] ;  /* 0x0008bc0001137983 */ /* 0x000f220000300800 */
[----:B------:R-:W-:Y:S02]  /*11bbe0*/  F2FP.SATFINITE.E4M3.F32.PACK_AB_MERGE_C R30, R30, R61, RZ ;  /* 0x0000003d1e1e723e */ /* 0x000fe400048070ff */
[----:B-1----:R-:W-:-:S03]  /*11bbf0*/  IADD3 R24, P1, PT, R22, R10, RZ ;  /* 0x0000000a16187210 */ /* 0x002fc60007f3e0ff */
[----:B------:R0:W-:Y:S02]  /*11bc00*/  STL.64 [R1+0x5f08], R30 ;  /* 0x005f081e01007387 */ /* 0x0001e40000100a00 */
        /* <DEDUP_REMOVED lines=17> */
[----:B------:R-:W-:-:S03]  /*11bd20*/  F2FP.SATFINITE.E4M3.F32.PACK_AB_MERGE_C R46, R36, R46, RZ ;  /* 0x0000002e242e723e */ /* 0x000fc600048070ff */
        /* <DEDUP_REMOVED lines=11> */
[----:B---3--:R-:W-:-:S02]  /*11bde0*/  F2FP.SATFINITE.E4M3.F32.PACK_AB_MERGE_C R33, R33, R32, RZ ;  /* 0x000000202121723e */ /* 0x008fc400048070ff */
[----:B----4-:R-:W-:Y:S02]  /*11bdf0*/  F2FP.SATFINITE.E4M3.F32.PACK_AB_MERGE_C R32, R19, R47, RZ ;  /* 0x0000002f1320723e */ /* 0x010fe400048070ff */
[----:B------:R-:W3:Y:S04]  /*11be00*/  LDL.LU R47, [R1+0x858] ;  /* 0x00085800012f7983 */ /* 0x000ee80000300800 */
[----:B------:R-:W3:Y:S01]  /*11be10*/  LDL.LU R19, [R1+0x85c] ;  /* 0x00085c0001137983 */ /* 0x000ee20000300800 */
[----:B0-----:R-:W-:Y:S01]  /*11be20*/  VIADD R30, R22, UR6 ;  /* 0x00000006161e7c36 */ /* 0x001fe20008000000 */
[----:B------:R-:W0:Y:S04]  /*11be30*/  LDCU UR6, c[0x0][0x3b8] ;  /* 0x00007700ff0677ac */ /* 0x000e280008000800 */
[----:B-1----:R-:W-:-:S02]  /*11be40*/  IADD3 R24, P1, PT, R30, R3, RZ ;  /* 0x000000031e187210 */ /* 0x002fc40007f3e0ff */
[----:B--2---:R-:W-:Y:S02]  /*11be50*/  F2FP.SATFINITE.E4M3.F32.PACK_AB_MERGE_C R27, R17, R27, RZ ;  /* 0x0000001b111b723e */ /* 0x004fe400048070ff */
[----:B------:R-:W-:-:S05]  /*11be60*/  SHF.R.S32.HI R17, RZ, 0x1f, R30 ;  /* 0x0000001fff117819 */ /* 0x000fca000001141e */
[----:B------:R-:W-:Y:S01]  /*11be70*/  IMAD.X R25, R17, 0x1, R4, P1 ;  /* 0x0000000111197824 */ /* 0x000fe200008e0604 */
[----:B------:R-:W-:Y:S02]  /*11be80*/  IADD3 R22, P1, PT, R30, R0, RZ ;  /* 0x000000001e167210 */ /* 0x000fe40007f3e0ff */
[----:B------:R-:W-:-:S03]  /*11be90*/  F2FP.SATFINITE.E4M3.F32.PACK_AB_MERGE_C R26, R26, R23, RZ ;  /* 0x000000171a1a723e */ /* 0x000fc600048070ff */
[----:B------:R-:W-:Y:S01]  /*11bea0*/  IMAD.X R23, R17, 0x1, R2, P1 ;  /* 0x0000000111177824 */ /* 0x000fe200008e0602 */
[----:B------:R-:W-:Y:S04]  /*11beb0*/  STL.64 [R1+0x5f10], R32 ;  /* 0x005f102001007387 */ /* 0x000fe80000100a00 */
[----:B------:R-:W-:Y:S04]  /*11bec0*/  STL.64 [R1+0x1358], R24 ;  /* 0x0013581801007387 */ /* 0x000fe80000100a00 */
[----:B------:R1:W-:Y:S02]  /*11bed0*/  STL.64 [R1+0x1350], R22 ;  /* 0x0013501601007387 */ /* 0x0003e40000100a00 */
[----:B-1----:R-:W-:-:S05]  /*11bee0*/  IADD3 R22, P1, PT, R30, R13, RZ ;  /* 0x0000000d1e167210 */ /* 0x002fca0007f3e0ff */
[----:B------:R-:W-:Y:S01]  /*11bef0*/  IMAD.X R23, R17, 0x1, R15, P1 ;  /* 0x0000000111177824 */ /* 0x000fe200008e060f */
[----:B------:R-:W-:-:S05]  /*11bf00*/  IADD3 R24, P1, PT, R30, R5, RZ ;  /* 0x000000051e187210 */ /* 0x000fca0007f3e0ff */
[----:B------:R-:W-:Y:S01]  /*11bf10*/  IMAD.X R25, R17, 0x1, R6, P1 ;  /* 0x0000000111197824 */ /* 0x000fe200008e0606 */
[----:B------:R-:W-:Y:S04]  /*11bf20*/  STL.64 [R1+0x1348], R22 ;  /* 0x0013481601007387 */ /* 0x000fe80000100a00 */
[----:B------:R1:W-:Y:S02]  /*11bf30*/  STL.64 [R1+0x1340], R24 ;  /* 0x0013401801007387 */ /* 0x0003e40000100a00 */
[----:B-1----:R-:W-:-:S05]  /*11bf40*/  IADD3 R24, P1, PT, R30, R14, RZ ;  /* 0x0000000e1e187210 */ /* 0x002fca0007f3e0ff */
[----:B------:R-:W-:-:S05]  /*11bf50*/  IMAD.X R25, R17, 0x1, R16, P1 ;  /* 0x0000000111197824 */ /* 0x000fca00008e0610 */
[----:B------:R1:W-:Y:S02]  /*11bf60*/  STL.64 [R1+0x1338], R24 ;  /* 0x0013381801007387 */ /* 0x0003e40000100a00 */
[----:B-1----:R-:W-:Y:S02]  /*11bf70*/  IADD3 R24, P1, PT, R30, R7, RZ ;  /* 0x000000071e187210 */ /* 0x002fe40007f3e0ff */
[----:B------:R-:W-:-:S03]  /*11bf80*/  F2FP.SATFINITE.E4M3.F32.PACK_AB_MERGE_C R38, R18, R60, RZ ;  /* 0x0000003c1226723e */ /* 0x000fc600048070ff */
[----:B------:R-:W-:-:S05]  /*11bf90*/  IMAD.X R25, R17, 0x1, R8, P1 ;  /* 0x0000000111197824 */ /* 0x000fca00008e0608 */
[----:B------:R-:W-:Y:S01]  /*11bfa0*/  STL.64 [R1+0x1330], R24 ;  /* 0x0013301801007387 */ /* 0x000fe20000100a00 */
[----:B------:R-:W-:-:S05]  /*11bfb0*/  F2FP.SATFINITE.E4M3.F32.PACK_AB_MERGE_C R18, R49, R44, RZ ;  /* 0x0000002c3112723e */ /* 0x000fca00048070ff */
[----:B------:R3:W-:Y:S02]  /*11bfc0*/  STL [R1+0x2330], R18 ;  /* 0x0023301201007387 */ /* 0x0007e40000100800 */
[----:B---3--:R-:W-:Y:S02]  /*11bfd0*/  F2FP.SATFINITE.E4M3.F32.PACK_AB_MERGE_C R18, R19, R47, RZ ;  /* 0x0000002f1312723e */ /* 0x008fe400048070ff */
[----:B------:R-:W2:Y:S04]  /*11bfe0*/  LDL.LU R47, [R1+0x840] ;  /* 0x00084000012f7983 */ /* 0x000ea80000300800 */
[----:B------:R-:W2:Y:S01]  /*11bff0*/  LDL.LU R19, [R1+0x844] ;  /* 0x0008440001137983 */ /* 0x000ea20000300800 */
[----:B------:R-:W-:-:S05]  /*11c000*/  IADD3 R24, P1, PT, R30, R9, RZ ;  /* 0x000000091e187210 */ /* 0x000fca0007f3e0ff */
        /* <DEDUP_REMOVED lines=17> */
[----:B------:R-:W4:Y:S01]  /*11c120*/  LDL.LU R59, [R1+0x814] ;  /* 0x00081400013b7983 */ /* 0x000f220000300800 */
[----:B------:R-:W-:-:S02]  /*11c130*/  F2FP.SATFINITE.E4M3.F32.PACK_AB_MERGE_C R45, R45, R37, RZ ;  /* 0x000000252d2d723e */ /* 0x000fc400048070ff */
[----:B------:R-:W-:Y:S01]  /*11c140*/  F2FP.SATFINITE.E4M3.F32.PACK_AB_MERGE_C R29, R29, R35, RZ ;  /* 0x000000231d1d723e */ /* 0x000fe200048070ff */
[----:B------:R-:W4:Y:S01]  /*11c150*/  LDL.LU R39, [R1+0x818] ;  /* 0x0008180001277983 */ /* 0x000f220000300800 */
[----:B------:R-:W-:-:S03]  /*11c160*/  F2FP.SATFINITE.E4M3.F32.PACK_AB_MERGE_C R28, R28, R48, RZ ;  /* 0x000000301c1c723e */ /* 0x000fc600048070ff */
[----:B------:R-:W4:Y:S04]  /*11c170*/  LDL.LU R37, [R1+0x81c] ;  /* 0x00081c0001257983 */ /* 0x000f280000300800 */
[----:B------:R-:W4:Y:S04]  /*11c180*/  LDL.LU R35, [R1+0x800] ;  /* 0x0008000001237983 */ /* 0x000f280000300800 */
[----:B------:R-:W4:Y:S01]  /*11c190*/  LDL.LU R48, [R1+0x804] ;  /* 0x0008040001307983 */ /* 0x000f220000300800 */
[----:B------:R-:W-:Y:S02]  /*11c1a0*/  F2FP.SATFINITE.E4M3.F32.PACK_AB_MERGE_C R23, R51, R50, RZ ;  /* 0x000000323317723e */ /* 0x000fe400048070ff */
[----:B------:R-:W-:Y:S01]  /*11c1b0*/  F2FP.SATFINITE.E4M3.F32.PACK_AB_MERGE_C R21, R21, R53, RZ ;  /* 0x000000351515723e */ /* 0x000fe200048070ff */
[----:B------:R-:W4:Y:S01]  /*11c1c0*/  LDL.LU R50, [R1+0x808] ;  /* 0x0008080001327983 */ /* 0x000f220000300800 */
[----:B------:R-:W-:-:S03]  /*11c1d0*/  F2FP.SATFINITE.E4M3.F32.PACK_AB_MERGE_C R22, R54, R55, RZ ;  /* 0x000000373616723e */ /* 0x000fc600048070ff */
[----:B------:R-:W4:Y:S04]  /*11c1e0*/  LDL.LU R51, [R1+0x80c] ;  /* 0x00080c0001337983 */ /* 0x000f280000300800 */
[----:B------:R-:W4:Y:S04]  /*11c1f0*/  LDL.LU R53, [R1+0x7f0] ;  /* 0x0007f00001357983 */ /* 0x000f280000300800 */
[----:B------:R-:W4:Y:S01]  /*11c200*/  LDL.LU R55, [R1+0x7f4] ;  /* 0x0007f40001377983 */ /* 0x000f220000300800 */
[----:B------:R-:W-:-:S03]  /*11c210*/  F2FP.SATFINITE.E4M3.F32.PACK_AB_MERGE_C R36, R36, R56, RZ ;  /* 0x000000382424723e */ /* 0x000fc600048070ff */
[----:B------:R-:W4:Y:S04]  /*11c220*/  LDL.LU R54, [R1+0x7f8] ;  /* 0x0007f80001367983 */ /* 0x000f280000300800 */
[----:B------:R-:W4:Y:S01]  /*11c230*/  LDL.LU R56, [R1+0x7fc] ;  /* 0x0007fc0001387983 */ /* 0x000f220000300800 */
[----:B------:R-:W-:-:S03]  /*11c240*/  F2FP.SATFINITE.E4M3.F32.PACK_AB_MERGE_C R52, R52, R34, RZ ;  /* 0x000000223434723e */ /* 0x000fc600048070ff */
[----:B------:R-:W4:Y:S01]  /*11c250*/  LDL.LU R60, [R1+0x7e0] ;  /* 0x0007e000013c7983 */ /* 0x000f220000300800 */
[----:B------:R-:W-:-:S03]  /*11c260*/  F2FP.SATFINITE.E4M3.F32.PACK_AB_MERGE_C R34, R57, R61, RZ ;  /* 0x0000003d3922723e */ /* 0x000fc600048070ff */
[----:B------:R-:W4:Y:S04]  /*11c270*/  LDL.LU R18, [R1+0x7e4] ;  /* 0x0007e40001127983 */ /* 0x000f280000300800 */
[----:B------:R-:W4:Y:S04]  /*11c280*/  LDL.LU R61, [R1+0x7e8] ;  /* 0x0007e800013d7983 */ /* 0x000f280000300800 */
[----:B------:R-:W4:Y:S04]  /*11c290*/  LDL.LU R57, [R1+0x7ec] ;  /* 0x0007ec0001397983 */ /* 0x000f280000300800 */
[----:B------:R-:W4:Y:S04]  /*11c2a0*/  LDL.LU R44, [R1+0x7d0] ;  /* 0x0007d000012c7983 */ /* 0x000f280000300800 */
[----:B------:R-:W4:Y:S01]  /*11c2b0*/  LDL.LU R49, [R1+0x7d4] ;  /* 0x0007d40001317983 */ /* 0x000f220000300800 */
[----:B--2---:R-:W-:-:S03]  /*11c2c0*/  F2FP.SATFINITE.E4M3.F32.PACK_AB_MERGE_C R19, R19, R47, RZ ;  /* 0x0000002f1313723e */ /* 0x004fc600048070ff */
[----:B------:R-:W2:Y:S04]  /*11c2d0*/  LDL.LU R47, [R1+0x7d8] ;  /* 0x0007d800012f7983 */ /* 0x000ea80000300800 */
[----:B------:R1:W-:Y:S04]  /*11c2e0*/  STL [R1+0x2348], R19 ;  /* 0x0023481301007387 */ /* 0x0003e80000100800 */
[----:B-1----:R-:W2:Y:S01]  /*11c2f0*/  LDL.LU R19, [R1+0x7dc] ;  /* 0x0007dc0001137983 */ /* 0x002ea20000300800 */
[----:B0-----:R-:W-:Y:S01]  /*11c300*/  VIADD R30, R30, UR6 ;  /* 0x000000061e1e7c36 */ /* 0x001fe20008000000 */
[----:B------:R-:W0:Y:S01]  /*11c310*/  LDCU UR6, c[0x0][0x3b8] ;  /* 0x00007700ff0677ac */ /* 0x000e220008000800 */
[----:B---3--:R-:W-:-:S05]  /*11c320*/  F2FP.SATFINITE.E4M3.F32.PACK_AB_MERGE_C R32, R33, R32, RZ ;  /* 0x000000202120723e */ /* 0x008fca00048070ff */
[----:B------:R1:W-:Y:S01]  /*11c330*/  STL [R1+0x2344], R32 ;  /* 0x0023442001007387 */ /* 0x0003e20000100800 */
[----:B----4-:R-:W-:Y:S02]  /*11c340*/  F2FP.SATFINITE.E4M3.F32.PACK_AB_MERGE_C R31, R17, R31, RZ ;  /* 0x0000001f111f723e */ /* 0x010fe400048070ff */
[----:B------:R-:W-:Y:S02]  /*11c350*/  SHF.R.S32.HI R17, RZ, 0x1f, R30 ;  /* 0x0000001fff117819 */ /* 0x000fe4000001141e */
[----:B-1----:R-:W-:Y:S01]  /*11c360*/  IADD3 R32, P1, PT, R30, R3, RZ ;  /* 0x000000031e207210 */ /* 0x002fe20007f3e0ff */
[----:B------:R1:W-:Y:S04]  /*11c370*/  STL [R1+0x237c], R31 ;  /* 0x00237c1f01007387 */ /* 0x0003e80000100800 */
[----:B------:R-:W-:Y:S01]  /*11c380*/  IMAD.X R33, R17, 0x1, R4, P1 ;  /* 0x0000000111217824 */ /* 0x000fe200008e0604 */
[----:B------:R-:W-:-:S04]  /*11c390*/  F2FP.SATFINITE.E4M3.F32.PACK_AB_MERGE_C R42, R43, R42, RZ ;  /* 0x0000002a2b2a723e */ /* 0x000fc800048070ff */
[----:B------:R3:W-:Y:S01]  /*11c3a0*/  STL.64 [R1+0x1318], R32 ;  /* 0x0013182001007387 */ /* 0x0007e20000100a00 */
[----:B-1----:R-:W-:-:S03]  /*11c3b0*/  F2FP.SATFINITE.E4M3.F32.PACK_AB_MERGE_C R31, R41, R40, RZ ;  /* 0x00000028291f723e */ /* 0x002fc600048070ff */
[----:B------:R-:W-:Y:S01]  /*11c3c0*/  STL [R1+0x2378], R42 ;  /* 0x0023782a01007387 */ /* 0x000fe20000100800 */
[----:B---3--:R-:W-:-:S03]  /*11c3d0*/  IADD3 R32, P1, PT, R30, R0, RZ ;  /* 0x000000001e207210 */ /* 0x008fc60007f3e0ff */
[----:B------:R1:W-:Y:S02]  /*11c3e0*/  STL [R1+0x2394], R31 ;  /* 0x0023941f01007387 */ /* 0x0003e40000100800 */
[----:B------:R-:W-:-:S05]  /*11c3f0*/  IMAD.X R33, R17, 0x1, R2, P1 ;  /* 0x0000000111217824 */ /* 0x000fca00008e0602 */
[----:B------:R3:W-:Y:S01]  /*11c400*/  STL.64 [R1+0x1310], R32 ;  /* 0x0013102001007387 */ /* 0x0007e20000100a00 */
[----:B-1----:R-:W-:Y:S02]  /*11c410*/  F2FP.SATFINITE.E4M3.F32.PACK_AB_MERGE_C R31, R59, R58, RZ ;  /* 0x0000003a3b1f723e */ /* 0x002fe400048070ff */
[----:B---3--:R-:W-:Y:S02]  /*11c420*/  F2FP.SATFINITE.E4M3.F32.PACK_AB_MERGE_C R32, R25, R24, RZ ;  /* 0x000000181920723e */ /* 0x008fe400048070ff */
[----:B------:R-:W-:-:S05]  /*11c430*/  IADD3 R24, P1, PT, R30, R13, RZ ;  /* 0x0000000d1e187210 */ /* 0x000fca0007f3e0ff */
[----:B------:R-:W-:Y:S01]  /*11c440*/  IMAD.X R25, R17, 0x1, R15, P1 ;  /* 0x0000000111197824 */ /* 0x000fe200008e060f */
        /* <DEDUP_REMOVED lines=15> */
[----:B------:R1:W-:Y:S04]  /*11c540*/  STL [R1+0x23d4], R31 ;  /* 0x0023d41f01007387 */ /* 0x0003e80000100800 */
[----:B------:R3:W-:Y:S01]  /*11c550*/  STL.64 [R1+0x12f8], R24 ;  /* 0x0012f81801007387 */ /* 0x0007e20000100a00 */
[----:B------:R-:W-:-:S02]  /*11c560*/  F2FP.SATFINITE.E4M3.F32.PACK_AB_MERGE_C R18, R18, R60, RZ ;  /* 0x0000003c1212723e */ /* 0x000fc400048070ff */
[----:B-1----:R-:W-:Y:S02]  /*11c570*/  F2FP.SATFINITE.E4M3.F32.PACK_AB_MERGE_C R31, R56, R54, RZ ;  /* 0x00000036381f723e */ /* 0x002fe400048070ff */
[----:B---3--:R-:W-:-:S03]  /*11c580*/  IADD3 R24, P1, PT, R30, R7, RZ ;  /* 0x000000071e187210 */ /* 0x008fc60007f3e0ff */
[----:B------:R1:W-:Y:S02]  /*11c590*/  STL [R1+0x23d0], R31 ;  /* 0x0023d01f01007387 */ /* 0x0003e40000100800 */
[----:B------:R-:W-:Y:S02]  /*11c5a0*/  IMAD.X R25, R17, 0x1, R8, P1 ;  /* 0x0000000111197824 */ /* 0x000fe400008e0608 */
[----:B------:R3:W-:Y:S04]  /*11c5b0*/  STL [R1+0x23f0], R18 ;  /* 0x0023f01201007387 */ /* 0x0007e80000100800 */
[----:B------:R4:W-:Y:S01]  /*11c5c0*/  STL.64 [R1+0x12f0], R24 ;  /* 0x0012f01801007387 */ /* 0x0009e20000100a00 */
[----:B-1----:R-:W-:Y:S02]  /*11c5d0*/  F2FP.SATFINITE.E4M3.F32.PACK_AB_MERGE_C R31, R57, R61, RZ ;  /* 0x0000003d391f723e */ /* 0x002fe400048070ff */
[----:B---3--:R-:W-:-:S03]  /*11c5e0*/  F2FP.SATFINITE.E4M3.F32.PACK_AB_MERGE_C R18, R49, R44, RZ ;  /* 0x0000002c3112723e */ /* 0x008fc600048070ff */
[----:B------:R-:W-:Y:S01]  /*11c5f0*/  STL [R1+0x23ec], R31 ;  /* 0x0023ec1f01007387 */ /* 0x000fe20000100800 */
[----:B----4-:R-:W-:-:S03]  /*11c600*/  IADD3 R24, P1, PT, R30, R9, RZ ;  /* 0x000000091e187210 */ /* 0x010fc60007f3e0ff */
[----:B------:R2:W-:Y:S02]  /*11c610*/  STL [R1+0x2408], R18 ;  /* 0x0024081201007387 */ /* 0x0005e40000100800 */
[----:B------:R-:W-:Y:S02]  /*11c620*/  IMAD.X R25, R17, 0x1, R11, P1 ;  /* 0x0000000111197824 */ /* 0x000fe400008e060b */
[----:B------:R-:W3:Y:S04]  /*11c630*/  LDL.LU R32, [R1+0x7c0] ;  /* 0x0007c00001207983 */ /* 0x000ee80000300800 */
[----:B------:R-:W3:Y:S04]  /*11c640*/  LDL.LU R33, [R1+0x7c4] ;  /* 0x0007c40001217983 */ /* 0x000ee80000300800 */
[----:B------:R-:W-:Y:S01]  /*11c650*/  STL.64 [R1+0x12e0], R24 ;  /* 0x0012e01801007387 */ /* 0x000fe20000100a00 */
[----:B--2---:R-:W-:-:S05]  /*11c660*/  F2FP.SATFINITE.E4M3.F32.PACK_AB_MERGE_C R18, R19, R47, RZ ;  /* 0x0000002f1312723e */ /* 0x004fca00048070ff */
[----:B------:R1:W-:Y:S04]  /*11c670*/  STL [R1+0x2404], R18 ;  /* 0x0024041201007387 */ /* 0x0003e80000100800 */
[----:B------:R-:W2:Y:S04]  /*11c680*/  LDL.LU R49, [R1+0x7c8] ;  /* 0x0007c80001317983 */ /* 0x000ea80000300800 */
[----:B------:R-:W2:Y:S01]  /*11c690*/  LDL.LU R47, [R1+0x7cc] ;  /* 0x0007cc00012f7983 */ /* 0x000ea20000300800 */
        /* <DEDUP_REMOVED lines=28> */
[----:B------:R-:W4:Y:S01]  /*11c860*/  LDL.LU R19, [R1+0x754] ;  /* 0x0007540001137983 */ /* 0x000f220000300800 */
[----:B---3--:R-:W-:-:S02]  /*11c870*/  F2FP.SATFINITE.E4M3.F32.PACK_AB_MERGE_C R33, R33, R32, RZ ;  /* 0x000000202121723e */ /* 0x008fc400048070ff */
[----:B--2---:R-:W-:Y:S02]  /*11c880*/  F2FP.SATFINITE.E4M3.F32.PACK_AB_MERGE_C R32, R47, R49, RZ ;  /* 0x000000312f20723e */ /* 0x004fe400048070ff */
[----:B------:R-:W2:Y:S04]  /*11c890*/  LDL.LU R49, [R1+0x758] ;  /* 0x0007580001317983 */ /* 0x000ea80000300800 */
[----:B------:R4:W-:Y:S04]  /*11c8a0*/  STL [R1+0x2428], R33 ;  /* 0x0024282101007387 */ /* 0x0009e80000100800 */
[----:B------:R-:W2:Y:S04]  /*11c8b0*/  LDL.LU R47, [R1+0x75c] ;  /* 0x00075c00012f7983 */ /* 0x000ea80000300800 */
[----:B------:R0:W-:Y:S01]  /*11c8c0*/  STL [R1+0x2424], R32 ;  /* 0x0024242001007387 */ /* 0x0001e20000100800 */
[----:B----4-:R-:W-:Y:S01]  /*11c8d0*/  F2FP.SATFINITE.E4M3.F32.PACK_AB_MERGE_C R33, R17, R31, RZ ;  /* 0x0000001f1121723e */ /* 0x010fe200048070ff */
[----:B0-----:R-:W-:-:S04]  /*11c8e0*/  VIADD R32, R30, UR6 ;  /* 0x000000061e207c36 */ /* 0x001fc80008000000 */
[----:B------:R0:W-:Y:S01]  /*11c8f0*/  STL [R1+0x2440], R33 ;  /* 0x0024402101007387 */ /* 0x0001e20000100800 */
[----:B------:R-:W-:Y:S01]  /*11c900*/  F2FP.SATFINITE.E4M3.F32.PACK_AB_MERGE_C R42, R43, R42, RZ ;  /* 0x0000002a2b2a723e */ /* 0x000fe200048070ff */
[----:B------:R-:W1:Y:S01]  /*11c910*/  LDCU UR6, c[0x0][0x3b8] ;  /* 0x00007700ff0677ac */ /* 0x000e620008000800 */
[----:B------:R-:W-:Y:S02]  /*11c920*/  SHF.R.S32.HI R17, RZ, 0x1f, R32 ;  /* 0x0000001fff117819 */ /* 0x000fe40000011420 */
[----:B------:R-:W-:-:S05]  /*11c930*/  IADD3 R30, P1, PT, R32, R3, RZ ;  /* 0x00000003201e7210 */ /* 0x000fca0007f3e0ff */
[----:B------:R-:W-:-:S05]  /*11c940*/  IMAD.X R31, R17, 0x1, R4, P1 ;  /* 0x00000001111f7824 */ /* 0x000fca00008e0604 */
[----:B------:R3:W-:Y:S01]  /*11c950*/  STL.64 [R1+0x12d8], R30 ;  /* 0x0012d81e01007387 */ /* 0x0007e20000100a00 */
[----:B0-----:R-:W-:-:S03]  /*11c960*/  F2FP.SATFINITE.E4M3.F32.PACK_AB_MERGE_C R33, R41, R40, RZ ;  /* 0x000000282921723e */ /* 0x001fc600048070ff */
[----:B------:R-:W-:Y:S01]  /*11c970*/  STL [R1+0x243c], R42 ;  /* 0x00243c2a01007387 */ /* 0x000fe20000100800 */
[----:B---3--:R-:W-:-:S03]  /*11c980*/  IADD3 R30, P1, PT, R32, R0, RZ ;  /* 0x00000000201e7210 */ /* 0x008fc60007f3e0ff */
[----:B------:R-:W-:Y:S02]  /*11c990*/  STL [R1+0x2458], R33 ;  /* 0x0024582101007387 */ /* 0x000fe40000100800 */
[----:B------:R-:W-:-:S05]  /*11c9a0*/  IMAD.X R31, R17, 0x1, R2, P1 ;  /* 0x00000001111f7824 */ /* 0x000fca00008e0602 */
[----:B------:R0:W-:Y:S02]  /*11c9b0*/  STL.64 [R1+0x12d0], R30 ;  /* 0x0012d01e01007387 */ /* 0x0001e40000100a00 */
[----:B0-----:R-:W-:Y:S02]  /*11c9c0*/  F2FP.SATFINITE.E4M3.F32.PACK_AB_MERGE_C R31, R25, R24, RZ ;  /* 0x00000018191f723e */ /* 0x001fe400048070ff */
[----:B------:R-:W-:Y:S02]  /*11c9d0*/  IADD3 R24, P1, PT, R32, R13, RZ ;  /* 0x0000000d20187210 */ /* 0x000fe40007f3e0ff */
[----:B------:R-:W-:-:S03]  /*11c9e0*/  F2FP.SATFINITE.E4M3.F32.PACK_AB_MERGE_C R30, R59, R58, RZ ;  /* 0x0000003a3b1e723e */ /* 0x000fc600048070ff */
[----:B------:R-:W-:Y:S01]  /*11c9f0*/  IMAD.X R25, R17, 0x1, R15, P1 ;  /* 0x0000000111197824 */ /* 0x000fe200008e060f */
[----:B------:R0:W-:Y:S04]  /*11ca00*/  STL [R1+0x2454], R31 ;  /* 0x0024541f01007387 */ /* 0x0001e80000100800 */
[----:B------:R3:W-:Y:S04]  /*11ca10*/  STL [R1+0x2478], R30 ;  /* 0x0024781e01007387 */ /* 0x0007e80000100800 */
[----:B------:R4:W-:Y:S01]  /*11ca20*/  STL.64 [R1+0x12c8], R24 ;  /* 0x0012c81801007387 */ /* 0x0009e20000100a00 */
[----:B0-----:R-:W-:-:S02]  /*11ca30*/  F2FP.SATFINITE.E4M3.F32.PACK_AB_MERGE_C R31, R37, R39, RZ ;  /* 0x00000027251f723e */ /* 0x001fc400048070ff */
[----:B---3--:R-:W-:Y:S02]  /*11ca40*/  F2FP.SATFINITE.E4M3.F32.PACK_AB_MERGE_C R30, R48, R35, RZ ;  /* 0x00000023301e723e */ /* 0x008fe400048070ff */
[----:B----4-:R-:W-:Y:S01]  /*11ca50*/  IADD3 R24, P1, PT, R32, R5, RZ ;  /* 0x0000000520187210 */ /* 0x010fe20007f3e0ff */
[----:B------:R0:W-:Y:S04]  /*11ca60*/  STL [R1+0x2474], R31 ;  /* 0x0024741f01007387 */ /* 0x0001e80000100800 */
[----:B------:R-:W-:Y:S01]  /*11ca70*/  IMAD.X R25, R17, 0x1, R6, P1 ;  /* 0x0000000111197824 */ /* 0x000fe200008e0606 */
[----:B------:R3:W-:Y:S04]  /*11ca80*/  STL [R1+0x2490], R30 ;  /* 0x0024901e01007387 */ /* 0x0007e80000100800 */
[----:B------:R4:W-:Y:S01]  /*11ca90*/  STL.64 [R1+0x12c0], R24 ;  /* 0x0012c01801007387 */ /* 0x0009e20000100a00 */
[----:B0-----:R-:W-:-:S02]  /*11caa0*/  F2FP.SATFINITE.E4M3.F32.PACK_AB_MERGE_C R31, R51, R50, RZ ;  /* 0x00000032331f723e */ /* 0x001fc400048070ff */
[----:B---3--:R-:W-:Y:S02]  /*11cab0*/  F2FP.SATFINITE.E4M3.F32.PACK_AB_MERGE_C R30, R55, R53, RZ ;  /* 0x00000035371e723e */ /* 0x008fe400048070ff */
[----:B----4-:R-:W-:Y:S01]  /*11cac0*/  IADD3 R24, P1, PT, R32, R14, RZ ;  /* 0x0000000e20187210 */ /* 0x010fe20007f3e0ff */
[----:B------:R-:W-:Y:S04]  /*11cad0*/  STL [R1+0x248c], R31 ;  /* 0x00248c1f01007387 */ /* 0x000fe80000100800 */
[----:B------:R-:W-:Y:S01]  /*11cae0*/  IMAD.X R25, R17, 0x1, R16, P1 ;  /* 0x0000000111197824 */ /* 0x000fe200008e0610 */
[----:B------:R0:W-:Y:S01]  /*11caf0*/  STL [R1+0x24ac], R30 ;  /* 0x0024ac1e01007387 */ /* 0x0001e20000100800 */
[----:B------:R-:W-:-:S03]  /*11cb00*/  F2FP.SATFINITE.E4M3.F32.PACK_AB_MERGE_C R18, R18, R60, RZ ;  /* 0x0000003c1212723e */ /* 0x000fc600048070ff */
[----:B------:R3:W-:Y:S01]  /*11cb10*/  STL.64 [R1+0x12b8], R24 ;  /* 0x0012b81801007387 */ /* 0x0007e20000100a00 */
[----:B------:R-:W-:Y:S02]  /*11cb20*/  F2FP.SATFINITE.E4M3.F32.PACK_AB_MERGE_C R19, R19, R44, RZ ;  /* 0x0000002c1313723e */ /* 0x000fe400048070ff */
[----:B0-----:R-:W-:Y:S02]  /*11cb30*/  F2FP.SATFINITE.E4M3.F32.PACK_AB_MERGE_C R30, R56, R54, RZ ;  /* 0x00000036381e723e */ /* 0x001fe400048070ff */
[----:B---3--:R-:W-:-:S03]  /*11cb40*/  IADD3 R24, P1, PT, R32, R7, RZ ;  /* 0x0000000720187210 */ /* 0x008fc60007f3e0ff */
[----:B------:R-:W-:Y:S02]  /*11cb50*/  STL [R1+0x24a8], R30 ;  /* 0x0024a81e01007387 */ /* 0x000fe40000100800 */
[----:B------:R-:W-:Y:S02]  /*11cb60*/  IMAD.X R25, R17, 0x1, R8, P1 ;  /* 0x0000000111197824 */ /* 0x000fe400008e0608 */
[----:B------:R0:W-:Y:S04]  /*11cb70*/  STL [R1+0x24bc], R18 ;  /* 0x0024bc1201007387 */ /* 0x0001e80000100800 */
[----:B------:R-:W-:Y:S01]  /*11cb80*/  STL [R1+0x5ba4], R19 ;  /* 0x005ba41301007387 */ /* 0x000fe20000100800 */
[----:B0-----:R-:W-:-:S03]  /*11cb90*/  F2FP.SATFINITE.E4M3.F32.PACK_AB_MERGE_C R18, R57, R61, RZ ;  /* 0x0000003d3912723e */ /* 0x001fc600048070ff */
[----:B------:R-:W-:Y:S04]  /*11cba0*/  STL.64 [R1+0x12b0], R24 ;  /* 0x0012b01801007387 */ /* 0x000fe80000100a00 */
[----:B------:R2:W-:Y:S02]  /*11cbb0*/  STL [R1+0x24b8], R18 ;  /* 0x0024b81201007387 */ /* 0x0005e40000100800 */
[----:B--2---:R-:W-:Y:S02]  /*11cbc0*/  F2FP.SATFINITE.E4M3.F32.PACK_AB_MERGE_C R18, R47, R49, RZ ;  /* 0x000000312f12723e */ /* 0x004fe400048070ff */
[----:B------:R-:W2:Y:S04]  /*11cbd0*/  LDL.LU R49, [R1+0x740] ;  /* 0x0007400001317983 */ /* 0x000ea80000300800 */
[----:B------:R-:W2:Y:S01]  /*11cbe0*/  LDL.LU R47, [R1+0x744] ;  /* 0x00074400012f7983 */ /* 0x000ea20000300800 */
[----:B------:R-:W-:-:S05]  /*11cbf0*/  IADD3 R24, P1, PT, R32, R9, RZ ;  /* 0x0000000920187210 */ /* 0x000fca0007f3e0ff */
[----:B------:R-:W-:-:S05]  /*11cc00*/  IMAD.X R25, R17, 0x1, R11, P1 ;  /* 0x0000000111197824 */ /* 0x000fca00008e060b */
[----:B------:R-:W-:Y:S04]  /*11cc10*/  STL.64 [R1+0x12a8], R24 ;  /* 0x0012a81801007387 */ /* 0x000fe80000100a00 */
[----:B------:R0:W-:Y:S02]  /*11cc20*/  STL [R1+0x784], R18 ;  /* 0x0007841201007387 */ /* 0x0001e40000100800 */
[----:B0-----:R-:W-:-:S05]  /*11cc30*/  IADD3 R18, P1, PT, R32, R10, RZ ;  /* 0x0000000a20127210 */ /* 0x001fca0007f3e0ff */
[----:B------:R-:W-:-:S05]  /*11cc40*/  IMAD.X R19, R17, 0x1, R12, P1 ;  /* 0x0000000111137824 */ /* 0x000fca00008e060c */
[----:B------:R0:W-:Y:S04]  /*11cc50*/  STL.64 [R1+0x12a0], R18 ;  /* 0x0012a01201007387 */ /* 0x0001e80000100a00 */
[----:B0-----:R-:W3:Y:S04]  /*11cc60*/  LDL.LU R19, [R1+0x748] ;  /* 0x0007480001137983 */ /* 0x001ee80000300800 */
        /* <DEDUP_REMOVED lines=30> */
[----:B0-----:R-:W2:Y:S01]  /*11ce50*/  LDL.LU R47, [R1+0x6dc] ;  /* 0x0006dc00012f7983 */ /* 0x001ea20000300800 */
[----:B---3--:R-:W-:Y:S01]  /*11ce60*/  F2FP.SATFINITE.E4M3.F32.PACK_AB_MERGE_C R33, R33, R19, RZ ;  /* 0x000000132121723e */ /* 0x008fe200048070ff */
[----:B-1----:R-:W-:Y:S01]  /*11ce70*/  VIADD R19, R32, UR6 ;  /* 0x0000000620137c36 */ /* 0x002fe20008000000 */
[----:B------:R-:W0:Y:S04]  /*11ce80*/  LDCU UR6, c[0x0][0x3b8] ;  /* 0x00007700ff0677ac */ /* 0x000e280008000800 */
[----:B------:R-:W-:-:S02]  /*11ce90*/  IADD3 R32, P1, PT, R19, R3, RZ ;  /* 0x0000000313207210 */ /* 0x000fc40007f3e0ff */
[----:B----4-:R-:W-:Y:S02]  /*11cea0*/  F2FP.SATFINITE.E4M3.F32.PACK_AB_MERGE_C R30, R17, R30, RZ ;  /* 0x0000001e111e723e */ /* 0x010fe400048070ff */
[----:B------:R-:W-:Y:S01]  /*11ceb0*/  SHF.R.S32.HI R17, RZ, 0x1f, R19 ;  /* 0x0000001fff117819 */ /* 0x000fe20000011413 */
[----:B------:R1:W-:Y:S04]  /*11cec0*/  STL [R1+0x754], R33 ;  /* 0x0007542101007387 */ /* 0x0003e80000100800 */
[----:B------:R3:W-:Y:S01]  /*11ced0*/  STL [R1+0x730], R30 ;  /* 0x0007301e01007387 */ /* 0x0007e20000100800 */
[----:B-1----:R-:W-:Y:S01]  /*11cee0*/  IMAD.X R33, R17, 0x1, R4, P1 ;  /* 0x0000000111217824 */ /* 0x002fe200008e0604 */
[----:B---3--:R-:W-:-:S04]  /*11cef0*/  IADD3 R30, P1, PT, R19, R0, RZ ;  /* 0x00000000131e7210 */ /* 0x008fc80007f3e0ff */
[----:B------:R1:W-:Y:S02]  /*11cf00*/  STL.64 [R1+0x1298], R32 ;  /* 0x0012982001007387 */ /* 0x0003e40000100a00 */
[----:B-1----:R-:W-:Y:S01]  /*11cf10*/  F2FP.SATFINITE.E4M3.F32.PACK_AB_MERGE_C R33, R42, R31, RZ ;  /* 0x0000001f2a21723e */ /* 0x002fe200048070ff */
[----:B------:R-:W-:Y:S01]  /*11cf20*/  IMAD.X R31, R17, 0x1, R2, P1 ;  /* 0x00000001111f7824 */ /* 0x000fe200008e0602 */
[----:B------:R-:W-:-:S03]  /*11cf30*/  F2FP.SATFINITE.E4M3.F32.PACK_AB_MERGE_C R32, R40, R43, RZ ;  /* 0x0000002b2820723e */ /* 0x000fc600048070ff */
[----:B------:R-:W-:Y:S04]  /*11cf40*/  STL [R1+0x734], R33 ;  /* 0x0007342101007387 */ /* 0x000fe80000100800 */
[----:B------:R-:W-:Y:S04]  /*11cf50*/  STL [R1+0x720], R32 ;  /* 0x0007202001007387 */ /* 0x000fe80000100800 */
[----:B------:R1:W-:Y:S02]  /*11cf60*/  STL.64 [R1+0x1288], R30 ;  /* 0x0012881e01007387 */ /* 0x0003e40000100a00 */
[----:B-1----:R-:W-:-:S02]  /*11cf70*/  F2FP.SATFINITE.E4M3.F32.PACK_AB_MERGE_C R31, R24, R41, RZ ;  /* 0x00000029181f723e */ /* 0x002fc400048070ff */
[----:B------:R-:W-:Y:S02]  /*11cf80*/  IADD3 R24, P1, PT, R19, R13, RZ ;  /* 0x0000000d13187210 */ /* 0x000fe40007f3e0ff */
[----:B------:R-:W-:-:S03]  /*11cf90*/  F2FP.SATFINITE.E4M3.F32.PACK_AB_MERGE_C R30, R58, R25, RZ ;  /* 0x000000193a1e723e */ /* 0x000fc600048070ff */
        /* <DEDUP_REMOVED lines=22> */
[----:B------:R1:W-:Y:S02]  /*11d100*/  STL [R1+0x650], R30 ;  /* 0x0006501e01007387 */ /* 0x0003e40000100800 */
[----:B------:R-:W-:Y:S01]  /*11d110*/  IMAD.X R25, R17, 0x1, R8, P1 ;  /* 0x0000000111197824 */ /* 0x000fe200008e0608 */
[----:B-1----:R-:W-:Y:S02]  /*11d120*/  F2FP.SATFINITE.E4M3.F32.PACK_AB_MERGE_C R30, R61, R18, RZ ;  /* 0x000000123d1e723e */ /* 0x002fe400048070ff */
[----:B------:R-:W-:Y:S02]  /*11d130*/  F2FP.SATFINITE.E4M3.F32.PACK_AB_MERGE_C R18, R44, R57, RZ ;  /* 0x000000392c12723e */ /* 0x000fe400048070ff */
[----:B------:R-:W-:Y:S04]  /*11d140*/  STL.64 [R1+0x1270], R24 ;  /* 0x0012701801007387 */ /* 0x000fe80000100a00 */
[----:B------:R-:W-:Y:S04]  /*11d150*/  STL [R1+0x654], R30 ;  /* 0x0006541e01007387 */ /* 0x000fe80000100800 */
[----:B------:R2:W-:Y:S02]  /*11d160*/  STL [R1+0x2518], R18 ;  /* 0x0025181201007387 */ /* 0x0005e40000100800 */
[----:B--2---:R-:W-:-:S02]  /*11d170*/  F2FP.SATFINITE.E4M3.F32.PACK_AB_MERGE_C R18, R47, R49, RZ ;  /* 0x000000312f12723e */ /* 0x004fc400048070ff */
        /* <DEDUP_REMOVED lines=50> */
[----:B-1----:R-:W-:-:S04]  /*11d4a0*/  IADD3 R30, P1, PT, R19, R0, RZ ;  /* 0x00000000131e7210 */ /* 0x002fc80007f3e0ff */
        /* <DEDUP_REMOVED lines=217> */
[----:B-1----:R-:W-:-:S02]  /*11e240*/  F2FP.SATFINITE.E4M3.F32.PACK_AB_MERGE_C R30, R61, R18, RZ ;  /* 0x000000123d1e723e */ /* 0x002fc400048070ff */
[----:B------:R-:W-:Y:S02]  /*11e250*/  F2FP.SATFINITE.E4M3.F32.PACK_AB_MERGE_C R18, R44, R57, RZ ;  /* 0x000000392c12723e */ /* 0x000fe400048070ff */
[----:B---3--:R-:W-:Y:S01]  /*11e260*/  IADD3 R24, P1, PT, R19, R9, RZ ;  /* 0x0000000913187210 */ /* 0x008fe20007f3e0ff */
[----:B------:R-:W-:Y:S04]  /*11e270*/  STL [R1+0x2460], R30 ;  /* 0x0024601e01007387 */ /* 0x000fe80000100800 */
[----:B------:R-:W-:Y:S01]  /*11e280*/  IMAD.X R25, R17, 0x1, R11, P1 ;  /* 0x0000000111197824 */ /* 0x000fe200008e060b */
[----:B------:R-:W-:Y:S04]  /*11e290*/  STL [R1+0x74c], R18 ;  /* 0x00074c1201007387 */ /* 0x000fe80000100800 */
[----:B------:R-:W3:Y:S04]  /*11e2a0*/  LDL.LU R37, [R1+0x520] ;  /* 0x0005200001257983 */ /* 0x000ee80000300800 */
[----:B------:R-:W3:Y:S04]  /*11e2b0*/  LDL.LU R32, [R1+0x524] ;  /* 0x0005240001207983 */ /* 0x000ee80000300800 */
[----:B------:R1:W-:Y:S02]  /*11e2c0*/  STL.64 [R1+0x10b0], R24 ;  /* 0x0010b01801007387 */ /* 0x0003e40000100a00 */
[----:B-1----:R-:W-:-:S05]  /*11e2d0*/  IADD3 R24, P1, PT, R19, R10, RZ ;  /* 0x0000000a13187210 */ /* 0x002fca0007f3e0ff */
[----:B------:R-:W-:Y:S01]  /*11e2e0*/  IMAD.X R25, R17, 0x1, R12, P1 ;  /* 0x0000000111197824 */ /* 0x000fe200008e060c */
[----:B--2---:R-:W-:-:S05]  /*11e2f0*/  F2FP.SATFINITE.E4M3.F32.PACK_AB_MERGE_C R18, R47, R49, RZ ;  /* 0x000000312f12723e */ /* 0x004fca00048070ff */
[----:B------:R-:W-:Y:S04]  /*11e300*/  STL [R1+0x2470], R18 ;  /* 0x0024701201007387 */ /* 0x000fe80000100800 */
[----:B------:R-:W2:Y:S04]  /*11e310*/  LDL.LU R33, [R1+0x528] ;  /* 0x0005280001217983 */ /* 0x000ea80000300800 */
[----:B------:R-:W2:Y:S04]  /*11e320*/  LDL.LU R30, [R1+0x52c] ;  /* 0x00052c00011e7983 */ /* 0x000ea80000300800 */
[----:B------:R-:W4:Y:S04]  /*11e330*/  LDL.LU R49, [R1+0x510] ;  /* 0x0005100001317983 */ /* 0x000f280000300800 */
[----:B------:R-:W4:Y:S04]  /*11e340*/  LDL.LU R47, [R1+0x514] ;  /* 0x00051400012f7983 */ /* 0x000f280000300800 */
[----:B------:R-:W4:Y:S04]  /*11e350*/  LDL.LU R31, [R1+0x518] ;  /* 0x00051800011f7983 */ /* 0x000f280000300800 */
[----:B------:R-:W4:Y:S04]  /*11e360*/  LDL.LU R42, [R1+0x51c] ;  /* 0x00051c00012a7983 */ /* 0x000f280000300800 */
[----:B------:R-:W4:Y:S04]  /*11e370*/  LDL.LU R43, [R1+0x500] ;  /* 0x00050000012b7983 */ /* 0x000f280000300800 */
[----:B------:R1:W-:Y:S04]  /*11e380*/  STL.64 [R1+0x1098], R24 ;  /* 0x0010981801007387 */ /* 0x0003e80000100a00 */
        /* <DEDUP_REMOVED lines=22> */
[----:B------:R-:W0:Y:S01]  /*11e4f0*/  LDCU UR6, c[0x0][0x3b8] ;  /* 0x00007700ff0677ac */ /* 0x000e220008000800 */
[----:B---3--:R-:W-:-:S02]  /*11e500*/  F2FP.SATFINITE.E4M3.F32.PACK_AB_MERGE_C R32, R32, R37, RZ ;  /* 0x000000252020723e */ /* 0x008fc400048070ff */
[----:B------:R-:W3:Y:S04]  /*11e510*/  LDL.LU R37, [R1+0x5f18] ;  /* 0x005f180001257983 */ /* 0x000ee80000300800 */
[----:B------:R2:W-:Y:S02]  /*11e520*/  STL [R1+0x728], R32 ;  /* 0x0007282001007387 */ /* 0x0005e40000100800 */
[----:B--2---:R-:W-:-:S05]  /*11e530*/  F2FP.SATFINITE.E4M3.F32.PACK_AB_MERGE_C R32, R30, R33, RZ ;  /* 0x000000211e20723e */ /* 0x004fca00048070ff */
[----:B------:R1:W-:Y:S01]  /*11e540*/  STL [R1+0x2480], R32 ;  /* 0x0024802001007387 */ /* 0x0003e20000100800 */
[----:B----4-:R-:W-:-:S03]  /*11e550*/  F2FP.SATFINITE.E4M3.F32.PACK_AB_MERGE_C R30, R47, R49, RZ ;  /* 0x000000312f1e723e */ /* 0x010fc600048070ff */
[----:B------:R-:W2:Y:S04]  /*11e560*/  LDL.LU R49, [R1+0x4b8] ;  /* 0x0004b80001317983 */ /* 0x000ea80000300800 */
[----:B------:R-:W2:Y:S01]  /*11e570*/  LDL.LU R47, [R1+0x4bc] ;  /* 0x0004bc00012f7983 */ /* 0x000ea20000300800 */
[----:B-1----:R-:W-:-:S03]  /*11e580*/  IADD3 R32, P1, PT, R19, R3, RZ ;  /* 0x0000000313207210 */ /* 0x002fc60007f3e0ff */
[----:B------:R1:W-:Y:S01]  /*11e590*/  STL [R1+0x63c], R30 ;  /* 0x00063c1e01007387 */ /* 0x0003e20000100800 */
[----:B------:R-:W-:Y:S02]  /*11e5a0*/  F2FP.SATFINITE.E4M3.F32.PACK_AB_MERGE_C R42, R42, R31, RZ ;  /* 0x0000001f2a2a723e */ /* 0x000fe400048070ff */
[----:B-1----:R-:W-:-:S05]  /*11e5b0*/  SHF.R.S32.HI R30, RZ, 0x1f, R19 ;  /* 0x0000001fff1e7819 */ /* 0x002fca0000011413 */
[----:B------:R-:W-:-:S05]  /*11e5c0*/  IMAD.X R33, R30, 0x1, R4, P1 ;  /* 0x000000011e217824 */ /* 0x000fca00008e0604 */
[----:B------:R1:W-:Y:S01]  /*11e5d0*/  STL.64 [R1+0x1080], R32 ;  /* 0x0010802001007387 */ /* 0x0003e20000100a00 */
[----:B------:R-:W-:Y:S02]  /*11e5e0*/  F2FP.SATFINITE.E4M3.F32.PACK_AB_MERGE_C R31, R40, R43, RZ ;  /* 0x0000002b281f723e */ /* 0x000fe400048070ff */
[----:B------:R-:W-:Y:S01]  /*11e5f0*/  F2FP.SATFINITE.E4M3.F32.PACK_AB_MERGE_C R40, R24, R41, RZ ;  /* 0x000000291828723e */ /* 0x000fe200048070ff */
[----:B-1----:R-:W4:Y:S04]  /*11e600*/  LDL.LU.64 R32, [R1+0x5f10] ;  /* 0x005f100001207983 */ /* 0x002f280000300a00 */
[----:B------:R1:W-:Y:S02]  /*11e610*/  STL [R1+0x2488], R42 ;  /* 0x0024882a01007387 */ /* 0x0003e40000100800 */
[----:B-1----:R-:W-:-:S02]  /*11e620*/  IADD3 R42, P1, PT, R19, R0, RZ ;  /* 0x00000000132a7210 */ /* 0x002fc40007f3e0ff */
[----:B------:R1:W-:Y:S03]  /*11e630*/  STL [R1+0x628], R31 ;  /* 0x0006281f01007387 */ /* 0x0003e60000100800 */
[----:B------:R-:W-:Y:S01]  /*11e640*/  IMAD.X R43, R30, 0x1, R2, P1 ;  /* 0x000000011e2b7824 */ /* 0x000fe200008e0602 */
[----:B------:R-:W-:Y:S02]  /*11e650*/  IADD3 R24, P1, PT, R19, R13, RZ ;  /* 0x0000000d13187210 */ /* 0x000fe40007f3e0ff */
[----:B-1----:R-:W-:-:S03]  /*11e660*/  F2FP.SATFINITE.E4M3.F32.PACK_AB_MERGE_C R31, R58, R25, RZ ;  /* 0x000000193a1f723e */ /* 0x002fc600048070ff */
[----:B------:R-:W-:Y:S01]  /*11e670*/  IMAD.X R25, R30, 0x1, R15, P1 ;  /* 0x000000011e197824 */ /* 0x000fe200008e060f */
[----:B------:R-:W-:Y:S04]  /*11e680*/  STL.64 [R1+0x1088], R42 ;  /* 0x0010882a01007387 */ /* 0x000fe80000100a00 */
[----:B------:R-:W-:Y:S04]  /*11e690*/  STL [R1+0x2498], R40 ;  /* 0x0024982801007387 */ /* 0x000fe80000100800 */
[----:B------:R1:W-:Y:S04]  /*11e6a0*/  STL [R1+0x61c], R31 ;  /* 0x00061c1f01007387 */ /* 0x0003e80000100800 */
[----:B------:R0:W-:Y:S01]  /*11e6b0*/  STL.64 [R1+0x1078], R24 ;  /* 0x0010781801007387 */ /* 0x0001e20000100a00 */
[----:B------:R-:W-:-:S02]  /*11e6c0*/  F2FP.SATFINITE.E4M3.F32.PACK_AB_MERGE_C R39, R39, R59, RZ ;  /* 0x0000003b2727723e */ /* 0x000fc400048070ff */
[----:B-1----:R-:W-:Y:S02]  /*11e6d0*/  F2FP.SATFINITE.E4M3.F32.PACK_AB_MERGE_C R31, R48, R35, RZ ;  /* 0x00000023301f723e */ /* 0x002fe400048070ff */
[----:B0-----:R-:W-:Y:S01]  /*11e6e0*/  IADD3 R24, P1, PT, R19, R5, RZ ;  /* 0x0000000513187210 */ /* 0x001fe20007f3e0ff */
[----:B------:R-:W-:Y:S04]  /*11e6f0*/  STL [R1+0x24a0], R39 ;  /* 0x0024a02701007387 */ /* 0x000fe80000100800 */
[----:B------:R-:W-:Y:S01]  /*11e700*/  IMAD.X R25, R30, 0x1, R6, P1 ;  /* 0x000000011e197824 */ /* 0x000fe200008e0606 */
[----:B------:R0:W-:Y:S04]  /*11e710*/  STL [R1+0x614], R31 ;  /* 0x0006141f01007387 */ /* 0x0001e80000100800 */
[----:B------:R1:W-:Y:S01]  /*11e720*/  STL.64 [R1+0x1068], R24 ;  /* 0x0010681801007387 */ /* 0x0003e20000100a00 */
[----:B------:R-:W-:-:S02]  /*11e730*/  F2FP.SATFINITE.E4M3.F32.PACK_AB_MERGE_C R35, R51, R50, RZ ;  /* 0x000000323323723e */ /* 0x000fc400048070ff */
[----:B0-----:R-:W-:Y:S02]  /*11e740*/  F2FP.SATFINITE.E4M3.F32.PACK_AB_MERGE_C R31, R55, R53, RZ ;  /* 0x00000035371f723e */ /* 0x001fe400048070ff */
[----:B-1----:R-:W-:Y:S01]  /*11e750*/  IADD3 R24, P1, PT, R19, R14, RZ ;  /* 0x0000000e13187210 */ /* 0x002fe20007f3e0ff */
        /* <DEDUP_REMOVED lines=10> */
[----:B------:R-:W3:Y:S01]  /*11e800*/  LDL.LU R35, [R1+0x440] ;  /* 0x0004400001237983 */ /* 0x000ee20000300800 */
[----:B0-----:R-:W-:-:S03]  /*11e810*/  F2FP.SATFINITE.E4M3.F32.PACK_AB_MERGE_C R18, R17, R61, RZ ;  /* 0x0000003d1112723e */ /* 0x001fc600048070ff */
[----:B------:R0:W-:Y:S01]  /*11e820*/  STL.64 [R1+0x1060], R24 ;  /* 0x0010601801007387 */ /* 0x0001e20000100a00 */
[----:B------:R-:W-:-:S03]  /*11e830*/  F2FP.SATFINITE.E4M3.F32.PACK_AB_MERGE_C R17, R44, R57, RZ ;  /* 0x000000392c11723e */ /* 0x000fc600048070ff */
[----:B------:R-:W-:Y:S04]  /*11e840*/  STL [R1+0x24c4], R18 ;  /* 0x0024c41201007387 */ /* 0x000fe80000100800 */
[----:B------:R-:W3:Y:S04]  /*11e850*/  LDL.LU R57, [R1+0x444] ;  /* 0x0004440001397983 */ /* 0x000ee80000300800 */
[----:B------:R-:W-:Y:S01]  /*11e860*/  STL [R1+0x24d0], R17 ;  /* 0x0024d01101007387 */ /* 0x000fe20000100800 */
[----:B0-----:R-:W-:-:S03]  /*11e870*/  IADD3 R24, P1, PT, R19, R9, RZ ;  /* 0x0000000913187210 */ /* 0x001fc60007f3e0ff */
[----:B------:R-:W4:Y:S04]  /*11e880*/  LDL.LU R55, [R1+0x4a0] ;  /* 0x0004a00001377983 */ /* 0x000f280000300800 */
[----:B------:R-:W4:Y:S01]  /*11e890*/  LDL.LU R54, [R1+0x4a4] ;  /* 0x0004a40001367983 */ /* 0x000f220000300800 */
[----:B------:R-:W-:-:S03]  /*11e8a0*/  IMAD.X R25, R30, 0x1, R11, P1 ;  /* 0x000000011e197824 */ /* 0x000fc600008e060b */
        /* <DEDUP_REMOVED lines=15> */
[----:B------:R0:W-:Y:S04]  /*11e9a0*/  STL.64 [R1+0xfd0], R24 ;  /* 0x000fd01801007387 */ /* 0x0001e80000100a00 */
        /* <DEDUP_REMOVED lines=15> */
[----:B------:R-:W-:Y:S01]  /*11eaa0*/  VIADD R19, R19, UR6 ;  /* 0x0000000613137c36 */ /* 0x000fe20008000000 */
[----:B------:R-:W-:Y:S01]  /*11eab0*/  LOP3.LUT R38, R38, 0xffff, RZ, 0xc0, !PT ;  /* 0x0000ffff26267812 */ /* 0x000fe200078ec0ff */
[----:B------:R-:W0:Y:S01]  /*11eac0*/  LDCU UR6, c[0x0][0x3b8] ;  /* 0x00007700ff0677ac */ /* 0x000e220008000800 */
[----:B------:R4:W-:Y:S02]  /*11ead0*/  STL [R1+0x2584], R30 ;  /* 0x0025841e01007387 */ /* 0x0009e40000100800 */
[----:B----4-:R-:W-:-:S02]  /*11eae0*/  F2FP.SATFINITE.E4M3.F32.PACK_AB_MERGE_C R30, R54, R55, RZ ;  /* 0x00000037361e723e */ /* 0x010fc400048070ff */
[----:B------:R-:W4:Y:S01]  /*11eaf0*/  LDL.LU R55, [R1+0x13c] ;  /* 0x00013c0001377983 */ /* 0x000f220000300800 */
[----:B------:R-:W-:-:S03]  /*11eb00*/  F2FP.SATFINITE.E4M3.F32.PACK_AB_MERGE_C R31, R56, R31, RZ ;  /* 0x0000001f381f723e */ /* 0x000fc600048070ff */
[----:B------:R-:W3:Y:S01]  /*11eb10*/  LDL.LU R54, [R1+0xd0] ;  /* 0x0000d00001367983 */ /* 0x000ee20000300800 */
[----:B------:R-:W-:-:S03]  /*11eb20*/  SHF.R.S32.HI R56, RZ, 0x1f, R19 ;  /* 0x0000001fff387819 */ /* 0x000fc60000011413 */
[----:B------:R1:W-:Y:S04]  /*11eb30*/  STL [R1+0x24e0], R30 ;  /* 0x0024e01e01007387 */ /* 0x0003e80000100800 */
[----:B------:R0:W-:Y:S01]  /*11eb40*/  STL [R1+0x24dc], R31 ;  /* 0x0024dc1f01007387 */ /* 0x0001e20000100800 */
[----:B-1----:R-:W-:-:S05]  /*11eb50*/  IADD3 R30, P1, PT, R19, R3, RZ ;  /* 0x00000003131e7210 */ /* 0x002fca0007f3e0ff */
[----:B0-----:R-:W-:-:S05]  /*11eb60*/  IMAD.X R31, R56, 0x1, R4, P1 ;  /* 0x00000001381f7824 */ /* 0x001fca00008e0604 */
[----:B------:R0:W-:Y:S04]  /*11eb70*/  STL.64 [R1+0xfa8], R30 ;  /* 0x000fa81e01007387 */ /* 0x0001e80000100a00 */
[----:B0-----:R-:W4:Y:S01]  /*11eb80*/  LDL.LU.64 R30, [R1+0x5f08] ;  /* 0x005f0800011e7983 */ /* 0x001f220000300a00 */
[----:B--2---:R-:W-:-:S03]  /*11eb90*/  F2FP.SATFINITE.E4M3.F32.PACK_AB_MERGE_C R53, R53, R48, RZ ;  /* 0x000000303535723e */ /* 0x004fc600048070ff */
[----:B------:R-:W2:Y:S01]  /*11eba0*/  LDL.LU R48, [R1+0x5f04] ;  /* 0x005f040001307983 */ /* 0x000ea20000300800 */
[----:B------:R-:W-:Y:S02]  /*11ebb0*/  F2FP.SATFINITE.E4M3.F32.PACK_AB_MERGE_C R43, R43, R42, RZ ;  /* 0x0000002a2b2b723e */ /* 0x000fe400048070ff */
[----:B------:R-:W-:Y:S01]  /*11ebc0*/  IADD3 R42, P1, PT, R19, R0, RZ ;  /* 0x00000000132a7210 */ /* 0x000fe20007f3e0ff */
[----:B------:R0:W-:Y:S01]  /*11ebd0*/  STL [R1+0x24ec], R53 ;  /* 0x0024ec3501007387 */ /* 0x0001e20000100800 */
[----:B------:R-:W-:-:S03]  /*11ebe0*/  F2FP.SATFINITE.E4M3.F32.PACK_AB_MERGE_C R17, R17, R18, RZ ;  /* 0x000000121111723e */ /* 0x000fc600048070ff */
[----:B0-----:R-:W2:Y:S04]  /*11ebf0*/  LDL.LU R53, [R1+0x5f00] ;  /* 0x005f000001357983 */ /* 0x001ea80000300800 */
[----:B------:R0:W-:Y:S01]  /*11ec00*/  STL [R1+0x24e8], R43 ;  /* 0x0024e82b01007387 */ /* 0x0001e20000100800 */
[----:B------:R-:W-:Y:S01]  /*11ec10*/  F2FP.SATFINITE.E4M3.F32.PACK_AB_MERGE_C R41, R41, R40, RZ ;  /* 0x000000282929723e */ /* 0x000fe200048070ff */
[----:B0-----:R-:W-:Y:S01]  /*11ec20*/  IMAD.X R43, R56, 0x1, R2, P1 ;  /* 0x00000001382b7824 */ /* 0x001fe200008e0602 */
[----:B------:R-:W-:-:S04]  /*11ec30*/  IADD3 R40, P1, PT, R19, R13, RZ ;  /* 0x0000000d13287210 */ /* 0x000fc80007f3e0ff */
[----:B------:R0:W-:Y:S01]  /*11ec40*/  STL.64 [R1+0xfa0], R42 ;  /* 0x000fa02a01007387 */ /* 0x0001e20000100a00 */
[----:B------:R-:W-:-:S03]  /*11ec50*/  F2FP.SATFINITE.E4M3.F32.PACK_AB_MERGE_C R24, R61, R24, RZ ;  /* 0x000000183d18723e */ /* 0x000fc600048070ff */
[----:B0-----:R-:W2:Y:S04]  /*11ec60*/  LDL.LU.64 R42, [R1+0x5ef8] ;  /* 0x005ef800012a7983 */ /* 0x001ea80000300a00 */
[----:B------:R-:W2:Y:S04]  /*11ec70*/  LDL.LU R18, [R1+0x5ef4] ;  /* 0x005ef40001127983 */ /* 0x000ea80000300800 */
[----:B------:R0:W-:Y:S04]  /*11ec80*/  STL [R1+0x2508], R17 ;  /* 0x0025081101007387 */ /* 0x0001e80000100800 */
[----:B0-----:R-:W2:Y:S04]  /*11ec90*/  LDL.LU R17, [R1+0x5ef0] ;  /* 0x005ef00001117983 */ /* 0x001ea80000300800 */
[----:B------:R0:W-:Y:S01]  /*11eca0*/  STL [R1+0x24fc], R41 ;  /* 0x0024fc2901007387 */ /* 0x0001e20000100800 */
[----:B------:R-:W-:Y:S01]  /*11ecb0*/  F2FP.SATFINITE.E4M3.F32.PACK_AB_MERGE_C R25, R60, R25, RZ ;  /* 0x000000193c19723e */ /* 0x000fe200048070ff */
[----:B0-----:R-:W-:-:S05]  /*11ecc0*/  IMAD.X R41, R56, 0x1, R15, P1 ;  /* 0x0000000138297824 */ /* 0x001fca00008e060f */
[----:B------:R0:W-:Y:S01]  /*11ecd0*/  STL.64 [R1+0xf78], R40 ;  /* 0x000f782801007387 */ /* 0x0001e20000100a00 */
[----:B------:R-:W-:-:S03]  /*11ece0*/  F2FP.SATFINITE.E4M3.F32.PACK_AB_MERGE_C R49, R49, R44, RZ ;  /* 0x0000002c3131723e */ /* 0x000fc600048070ff */
[----:B0-----:R-:W2:Y:S04]  /*11ecf0*/  LDL.LU.64 R40, [R1+0x5ee8] ;  /* 0x005ee80001287983 */ /* 0x001ea80000300a00 */
[----:B------:R-:W2:Y:S04]  /*11ed00*/  LDL.LU R61, [R1+0x140] ;  /* 0x00014000013d7983 */ /* 0x000ea80000300800 */
[----:B------:R0:W-:Y:S04]  /*11ed10*/  STL [R1+0x2528], R24 ;  /* 0x0025281801007387 */ /* 0x0001e80000100800 */
[----:B------:R-:W2:Y:S01]  /*11ed20*/  LDL.LU R60, [R1+0xd4] ;  /* 0x0000d400013c7983 */ /* 0x000ea20000300800 */
[----:B0-----:R-:W-:-:S03]  /*11ed30*/  IADD3 R24, P1, PT, R19, R5, RZ ;  /* 0x0000000513187210 */ /* 0x001fc60007f3e0ff */
[----:B------:R0:W-:Y:S01]  /*11ed40*/  STL [R1+0x251c], R25 ;  /* 0x00251c1901007387 */ /* 0x0001e20000100800 */
[----:B------:R-:W-:Y:S01]  /*11ed50*/  F2FP.SATFINITE.E4M3.F32.PACK_AB_MERGE_C R51, R51, R50, RZ ;  /* 0x000000323333723e */ /* 0x000fe200048070ff */
[----:B0-----:R-:W-:Y:S01]  /*11ed60*/  IMAD.X R25, R56, 0x1, R6, P1 ;  /* 0x0000000138197824 */ /* 0x001fe200008e0606 */
[----:B------:R-:W-:-:S04]  /*11ed70*/  IADD3 R50, P1, PT, R19, R14, RZ ;  /* 0x0000000e13327210 */ /* 0x000fc80007f3e0ff */
[----:B------:R0:W-:Y:S04]  /*11ed80*/  STL.64 [R1+0xf70], R24 ;  /* 0x000f701801007387 */ /* 0x0001e80000100a00 */
[----:B0-----:R-:W2:Y:S04]  /*11ed90*/  LDL.LU.64 R24, [R1+0x5ee0] ;  /* 0x005ee00001187983 */ /* 0x001ea80000300a00 */
[----:B------:R-:W2:Y:S04]  /*11eda0*/  LDL.LU R44, [R1+0x5edc] ;  /* 0x005edc00012c7983 */ /* 0x000ea80000300800 */
[----:B------:R0:W-:Y:S04]  /*11edb0*/  STL [R1+0x254c], R49 ;  /* 0x00254c3101007387 */ /* 0x0001e80000100800 */
[----:B0-----:R-:W2:Y:S04]  /*11edc0*/  LDL.LU R49, [R1+0x5ed8] ;  /* 0x005ed80001317983 */ /* 0x001ea80000300800 */
[----:B------:R0:W-:Y:S02]  /*11edd0*/  STL [R1+0x2548], R51 ;  /* 0x0025483301007387 */ /* 0x0001e40000100800 */
[----:B0-----:R-:W-:-:S05]  /*11ede0*/  IMAD.X R51, R56, 0x1, R16, P1 ;  /* 0x0000000138337824 */ /* 0x001fca00008e0610 */
[----:B------:R0:W-:Y:S04]  /*11edf0*/  STL.64 [R1+0xf58], R50 ;  /* 0x000f583201007387 */ /* 0x0001e80000100a00 */
[----:B0-----:R-:W2:Y:S01]  /*11ee00*/  LDL.LU.64 R50, [R1+0x5ed0] ;  /* 0x005ed00001327983 */ /* 0x001ea20000300a00 */
[----:B------:R-:W-:Y:S02]  /*11ee10*/  F2FP.SATFINITE.E4M3.F32.PACK_AB_MERGE_C R58, R58, R47, RZ ;  /* 0x0000002f3a3a723e */ /* 0x000fe400048070ff */
[----:B------:R-:W-:Y:S01]  /*11ee20*/  F2FP.SATFINITE.E4M3.F32.PACK_AB_MERGE_C R39, R39, R59, RZ ;  /* 0x0000003b2727723e */ /* 0x000fe200048070ff */
[----:B------:R-:W2:Y:S01]  /*11ee30*/  LDL.LU R47, [R1+0x5ec8] ;  /* 0x005ec800012f7983 */ /* 0x000ea20000300800 */
[----:B---3--:R-:W-:-:S03]  /*11ee40*/  F2FP.SATFINITE.E4M3.F32.PACK_AB_MERGE_C R35, R57, R35, RZ ;  /* 0x000000233923723e */ /* 0x008fc600048070ff */
[----:B------:R0:W-:Y:S04]  /*11ee50*/  STL [R1+0x2564], R58 ;  /* 0x0025643a01007387 */ /* 0x0001e80000100800 */
[----:B------:R1:W-:Y:S04]  /*11ee60*/  STL [R1+0x2560], R39 ;  /* 0x0025602701007387 */ /* 0x0003e80000100800 */
[----:B------:R-:W3:Y:S01]  /*11ee70*/  LDL.LU R57, [R1+0x10c] ;  /* 0x00010c0001397983 */ /* 0x000ee20000300800 */
[----:B0-----:R-:W-:Y:S02]  /*11ee80*/  IADD3 R58, P1, PT, R19, R7, RZ ;  /* 0x00000007133a7210 */ /* 0x001fe40007f3e0ff */
[----:B----4-:R-:W-:-:S03]  /*11ee90*/  LOP3.LUT R55, R55, 0xffff, RZ, 0xc0, !PT ;  /* 0x0000ffff37377812 */ /* 0x010fc600078ec0ff */
[----:B------:R-:W-:Y:S01]  /*11eea0*/  IMAD.X R59, R56, 0x1, R8, P1 ;  /* 0x00000001383b7824 */ /* 0x000fe200008e0608 */
[----:B------:R-:W-:Y:S02]  /*11eeb0*/  LOP3.LUT R54, R54, 0xffff, RZ, 0xc0, !PT ;  /* 0x0000ffff36367812 */ /* 0x000fe400078ec0ff */
[----:B-1----:R-:W-:Y:S02]  /*11eec0*/  SHF.R.U32.HI R39, RZ, 0x8, R55 ;  /* 0x00000008ff277819 */ /* 0x002fe40000011637 */
[----:B------:R-:W-:Y:S01]  /*11eed0*/  STL.64 [R1+0xf50], R58 ;  /* 0x000f503a01007387 */ /* 0x000fe20000100a00 */
[--C-:B------:R-:W-:Y:S02]  /*11eee0*/  PRMT R55, R55, 0x3340, R54.reuse ;  /* 0x0000334037377816 */ /* 0x100fe40000000036 */
[----:B------:R-:W-:Y:S01]  /*11eef0*/  SHF.R.U32.HI R54, RZ, 0x8, R54 ;  /* 0x00000008ff367819 */ /* 0x000fe20000011636 */
[----:B------:R2:W-:Y:S01]  /*11ef00*/  STL [R1+0x2578], R35 ;  /* 0x0025782301007387 */ /* 0x0005e20000100800 */
[----:B------:R-:W-:-:S02]  /*11ef10*/  LOP3.LUT R39, R39, 0xffff, RZ, 0xc0, !PT ;  /* 0x0000ffff27277812 */ /* 0x000fc400078ec0ff */
[----:B------:R-:W-:-:S04]  /*11ef20*/  LOP3.LUT R54, R54, 0xffff, RZ, 0xc0, !PT ;  /* 0x0000ffff36367812 */ /* 0x000fc800078ec0ff */
[----:B------:R-:W-:Y:S02]  /*11ef30*/  PRMT R39, R39, 0x3340, R54 ;  /* 0x0000334027277816 */ /* 0x000fe40000000036 */
[----:B------:R-:W-:Y:S02]  /*11ef40*/  IADD3 R54, P1, PT, R19, R9, RZ ;  /* 0x0000000913367210 */ /* 0x000fe40007f3e0ff */
[----:B--2---:R-:W-:Y:S02]  /*11ef50*/  LOP3.LUT R35, R53, 0xffff, RZ, 0xc0, !PT ;  /* 0x0000ffff35237812 */ /* 0x004fe400078ec0ff */
[----:B------:R-:W2:Y:S02]  /*11ef60*/  LDL.LU R53, [R1+0x5ec4] ;  /* 0x005ec40001357983 */ /* 0x000ea40000300800 */
[----:B------:R-:W-:Y:S02]  /*11ef70*/  PRMT R58, R35, 0x3340, R0 ;  /* 0x00003340233a7816 */ /* 0x000fe40000000000 */
[----:B------:R-:W-:-:S02]  /*11ef80*/  SHF.R.U32.HI R35, RZ, 0x8, R35 ;  /* 0x00000008ff237819 */ /* 0x000fc40000011623 */
[----:B------:R-:W-:Y:S02]  /*11ef90*/  PRMT R58, R55, 0x5410, R58 ;  /* 0x00005410373a7816 */ /* 0x000fe4000000003a */
[----:B------:R-:W-:Y:S01]  /*11efa0*/  LOP3.LUT R35, R35, 0xffff, RZ, 0xc0, !PT ;  /* 0x0000ffff23237812 */ /* 0x000fe200078ec0ff */
[----:B------:R-:W-:Y:S02]  /*11efb0*/  IMAD.X R55, R56, 0x1, R11, P1 ;  /* 0x0000000138377824 */ /* 0x000fe400008e060b */
[----:B------:R-:W-:Y:S04]  /*11efc0*/  STL [R1+0x5588], R58 ;  /* 0x0055883a01007387 */ /* 0x000fe80000100800 */
[----:B------:R0:W-:Y:S04]  /*11efd0*/  STL [R1+0x7c4], R39 ;  /* 0x0007c42701007387 */ /* 0x0001e80000100800 */
[----:B------:R-:W-:Y:S01]  /*11efe0*/  STL.64 [R1+0xf28], R54 ;  /* 0x000f283601007387 */ /* 0x000fe20000100a00 */
[----:B0-----:R-:W-:-:S05]  /*11eff0*/  PRMT R39, R35, 0x3340, R0 ;  /* 0x0000334023277816 */ /* 0x001fca0000000000 */
[----:B------:R0:W-:Y:S01]  /*11f000*/  STL [R1+0x1ec], R39 ;  /* 0x0001ec2701007387 */ /* 0x0001e20000100800 */
[----:B------:R-:W-:-:S03]  /*11f010*/  LOP3.LUT R35, R61, 0xffff, RZ, 0xc0, !PT ;  /* 0x0000ffff3d237812 */ /* 0x000fc600078ec0ff */
[----:B------:R-:W4:Y:S01]  /*11f020*/  LDL.LU R61, [R1+0x108] ;  /* 0x00010800013d7983 */ /* 0x000f220000300800 */
[----:B0-----:R-:W-:-:S04]  /*11f030*/  LOP3.LUT R39, R60, 0xffff, RZ, 0xc0, !PT ;  /* 0x0000ffff3c277812 */ /* 0x001fc800078ec0ff */
[----:B------:R-:W-:Y:S02]  /*11f040*/  PRMT R54, R35, 0x3340, R39 ;  /* 0x0000334023367816 */ /* 0x000fe40000000027 */
[----:B------:R-:W-:Y:S02]  /*11f050*/  SHF.R.U32.HI R35, RZ, 0x8, R35 ;  /* 0x00000008ff237819 */ /* 0x000fe40000011623 */
[----:B------:R-:W-:Y:S02]  /*11f060*/  SHF.R.U32.HI R39, RZ, 0x8, R39 ;  /* 0x00000008ff277819 */ /* 0x000fe40000011627 */
[----:B------:R-:W-:Y:S02]  /*11f070*/  LOP3.LUT R35, R35, 0xffff, RZ, 0xc0, !PT ;  /* 0x0000ffff23237812 */ /* 0x000fe400078ec0ff */
[----:B------:R-:W-:-:S04]  /*11f080*/  LOP3.LUT R39, R39, 0xffff, RZ, 0xc0, !PT ;  /* 0x0000ffff27277812 */ /* 0x000fc800078ec0ff */
[----:B------:R-:W-:Y:S02]  /*11f090*/  PRMT R39, R35, 0x3340, R39 ;  /* 0x0000334023277816 */ /* 0x000fe40000000027 */
[----:B------:R-:W-:-:S04]  /*11f0a0*/  LOP3.LUT R51, R51, 0xffff, RZ, 0xc0, !PT ;  /* 0x0000ffff33337812 */ /* 0x000fc800078ec0ff */
[----:B------:R-:W-:-:S04]  /*11f0b0*/  PRMT R55, R51, 0x3340, R0 ;  /* 0x0000334033377816 */ /* 0x000fc80000000000 */
[----:B------:R-:W-:Y:S02]  /*11f0c0*/  PRMT R58, R54, 0x5410, R55 ;  /* 0x00005410363a7816 */ /* 0x000fe40000000037 */
[----:B------:R-:W-:-:S05]  /*11f0d0*/  IADD3 R54, P1, PT, R19, R10, RZ ;  /* 0x0000000a13367210 */ /* 0x000fca0007f3e0ff */
[----:B------:R-:W-:Y:S01]  /*11f0e0*/  IMAD.X R55, R56, 0x1, R12, P1 ;  /* 0x0000000138377824 */ /* 0x000fe200008e060c */
[----:B------:R-:W-:Y:S01]  /*11f0f0*/  STL [R1+0x5584], R58 ;  /* 0x0055843a01007387 */ /* 0x000fe20000100800 */
[----:B---3--:R-:W-:-:S03]  /*11f100*/  LOP3.LUT R35, R57, 0xffff, RZ, 0xc0, !PT ;  /* 0x0000ffff39237812 */ /* 0x008fc600078ec0ff */
[----:B------:R-:W-:Y:S04]  /*11f110*/  STL.64 [R1+0xf20], R54 ;  /* 0x000f203601007387 */ /* 0x000fe80000100a00 */
[----:B------:R0:W-:Y:S02]  /*11f120*/  STL [R1+0x560], R39 ;  /* 0x0005602701007387 */ /* 0x0001e40000100800 */
[----:B0-----:R-:W-:Y:S02]  /*11f130*/  LOP3.LUT R39, R47, 0xffff, RZ, 0xc0, !PT ;  /* 0x0000ffff2f277812 */ /* 0x001fe400078ec0ff */
[----:B------:R-:W-:Y:S01]  /*11f140*/  PRMT R55, R38, 0x3340, R0 ;  /* 0x0000334026377816 */ /* 0x000fe20000000000 */
[----:B------:R-:W3:Y:S01]  /*11f150*/  LDL.LU R47, [R1+0x5ec0] ;  /* 0x005ec000012f7983 */ /* 0x000ee20000300800 */
[----:B------:R-:W-:-:S04]  /*11f160*/  PRMT R54, R35, 0x3340, R39 ;  /* 0x0000334023367816 */ /* 0x000fc80000000027 */
[----:B------:R-:W-:Y:S02]  /*11f170*/  PRMT R55, R54, 0x5410, R55 ;  /* 0x0000541036377816 */ /* 0x000fe40000000037 */
[----:B------:R-:W-:-:S03]  /*11f180*/  SHF.R.U32.HI R54, RZ, 0x8, R51 ;  /* 0x00000008ff367819 */ /* 0x000fc60000011633 */
[----:B------:R-:W-:Y:S04]  /*11f190*/  STL [R1+0x5580], R55 ;  /* 0x0055803701007387 */ /* 0x000fe80000100800 */
[----:B------:R-:W2:Y:S04]  /*11f1a0*/  LDL.LU R56, [R1+0x50f4] ;  /* 0x0050f40001387983 */ /* 0x000ea80000300800 */
[----:B------:R-:W3:Y:S04]  /*11f1b0*/  LDL.LU R57, [R1+0x184] ;  /* 0x0001840001397983 */ /* 0x000ee80000300800 */
[----:B------:R-:W3:Y:S01]  /*11f1c0*/  LDL.LU R51, [R1+0x1a0] ;  /* 0x0001a00001337983 */ /* 0x000ee20000300800 */
[----:B------:R-:W-:-:S02]  /*11f1d0*/  SHF.R.U32.HI R35, RZ, 0x8, R35 ;  /* 0x00000008ff237819 */ /* 0x000fc40000011623 */
[----:B------:R-:W-:Y:S02]  /*11f1e0*/  SHF.R.U32.HI R39, RZ, 0x8, R39 ;  /* 0x00000008ff277819 */ /* 0x000fe40000011627 */
[----:B------:R-:W-:Y:S02]  /*11f1f0*/  LOP3.LUT R54, R54, 0xffff, RZ, 0xc0, !PT ;  /* 0x0000ffff36367812 */ /* 0x000fe400078ec0ff */
[----:B------:R-:W-:Y:S02]  /*11f200*/  LOP3.LUT R35, R35, 0xffff, RZ, 0xc0, !PT ;  /* 0x0000ffff23237812 */ /* 0x000fe400078ec0ff */
[----:B------:R-:W-:Y:S02]  /*11f210*/  LOP3.LUT R39, R39, 0xffff, RZ, 0xc0, !PT ;  /* 0x0000ffff27277812 */ /* 0x000fe400078ec0ff */
[----:B------:R-:W-:Y:S02]  /*11f220*/  PRMT R54, R54, 0x3340, R0 ;  /* 0x0000334036367816 */ /* 0x000fe40000000000 */
[----:B------:R-:W-:-:S02]  /*11f230*/  PRMT R35, R35, 0x3340, R39 ;  /* 0x0000334023237816 */ /* 0x000fc40000000027 */
[----:B------:R-:W-:Y:S01]  /*11f240*/  LOP3.LUT R39, R34, 0xffff, RZ, 0xc0, !PT ;  /* 0x0000ffff22277812 */ /* 0x000fe200078ec0ff */
[----:B------:R-:W-:Y:S04]  /*11f250*/  STL [R1+0x1d8], R54 ;  /* 0x0001d83601007387 */ /* 0x000fe80000100800 */
[----:B------:R0:W-:Y:S01]  /*11f260*/  STL [R1+0x480], R35 ;  /* 0x0004802301007387 */ /* 0x0001e20000100800 */
[----:B------:R-:W-:Y:S01]  /*11f270*/  VIADD R19, R19, UR6 ;  /* 0x0000000613137c36 */ /* 0x000fe20008000000 */
[----:B------:R-:W-:Y:S01]  /*11f280*/  SHF.R.U32.HI R38, RZ, 0x8, R38 ;  /* 0x00000008ff267819 */ /* 0x000fe20000011626 */
[----:B------:R-:W1:Y:S01]  /*11f290*/  LDCU UR6, c[0x0][0x3b8] ;  /* 0x00007700ff0677ac */ /* 0x000e620008000800 */
[----:B------:R1:W-:Y:S01]  /*11f2a0*/  STL [R1+0x5598], R39 ;  /* 0x0055982701007387 */ /* 0x0003e20000100800 */
[----:B0-----:R-:W-:-:S03]  /*11f2b0*/  LOP3.LUT R35, R49, 0xffff, RZ, 0xc0, !PT ;  /* 0x0000ffff31237812 */ /* 0x001fc600078ec0ff */
[----:B------:R-:W3:Y:S01]  /*11f2c0*/  LDL.LU R54, [R1+0x1b4] ;  /* 0x0001b40001367983 */ /* 0x000ee20000300800 */
[----:B------:R-:W-:Y:S02]  /*11f2d0*/  PRMT R49, R39, 0x3340, R0 ;  /* 0x0000334027317816 */ /* 0x000fe40000000000 */
[----:B------:R-:W-:Y:S02]  /*11f2e0*/  SHF.R.S32.HI R60, RZ, 0x1f, R19 ;  /* 0x0000001fff3c7819 */ /* 0x000fe40000011413 */
[----:B------:R-:W-:Y:S02]  /*11f2f0*/  IADD3 R58, P1, PT, R19, R3, RZ ;  /* 0x00000003133a7210 */ /* 0x000fe40007f3e0ff */
[----:B------:R-:W-:-:S03]  /*11f300*/  LOP3.LUT R38, R38, 0xffff, RZ, 0xc0, !PT ;  /* 0x0000ffff26267812 */ /* 0x000fc600078ec0ff */
[----:B------:R-:W-:Y:S01]  /*11f310*/  IMAD.X R59, R60, 0x1, R4, P1 ;  /* 0x000000013c3b7824 */ /* 0x000fe200008e0604 */
[----:B----4-:R-:W-:Y:S02]  /*11f320*/  LOP3.LUT R34, R61, 0xffff, RZ, 0xc0, !PT ;  /* 0x0000ffff3d227812 */ /* 0x010fe400078ec0ff */
[----:B------:R-:W4:Y:S02]  /*11f330*/  LDL.LU R61, [R1+0x168] ;  /* 0x00016800013d7983 */ /* 0x000f240000300800 */
[----:B-1----:R-:W-:Y:S02]  /*11f340*/  PRMT R39, R34, 0x3340, R35 ;  /* 0x0000334022277816 */ /* 0x002fe40000000023 */
[----:B------:R-:W-:Y:S02]  /*11f350*/  SHF.R.U32.HI R34, RZ, 0x8, R34 ;  /* 0x00000008ff227819 */ /* 0x000fe40000011622 */
[----:B------:R-:W-:Y:S02]  /*11f360*/  PRMT R39, R39, 0x5410, R49 ;  /* 0x0000541027277816 */ /* 0x000fe40000000031 */
[----:B------:R-:W-:-:S02]  /*11f370*/  SHF.R.U32.HI R35, RZ, 0x8, R35 ;  /* 0x00000008ff237819 */ /* 0x000fc40000011623 */
[----:B------:R-:W-:Y:S01]  /*11f380*/  LOP3.LUT R34, R34, 0xffff, RZ, 0xc0, !PT ;  /* 0x0000ffff22227812 */ /* 0x000fe200078ec0ff */
[----:B------:R0:W-:Y:S01]  /*11f390*/  STL [R1+0x557c], R39 ;  /* 0x00557c2701007387 */ /* 0x0001e20000100800 */
[----:B------:R-:W-:-:S03]  /*11f3a0*/  LOP3.LUT R35, R35, 0xffff, RZ, 0xc0, !PT ;  /* 0x0000ffff23237812 */ /* 0x000fc600078ec0ff */
[----:B------:R-:W4:Y:S01]  /*11f3b0*/  LDL.LU R49, [R1+0x194] ;  /* 0x0001940001317983 */ /* 0x000f220000300800 */
[----:B0-----:R-:W-:Y:S02]  /*11f3c0*/  PRMT R39, R38, 0x3340, R0 ;  /* 0x0000334026277816 */ /* 0x001fe40000000000 */
[----:B------:R-:W-:Y:S01]  /*11f3d0*/  PRMT R38, R34, 0x3340, R35 ;  /* 0x0000334022267816 */ /* 0x000fe20000000023 */
[----:B------:R0:W-:Y:S04]  /*11f3e0*/  STL.64 [R1+0xed8], R58 ;  /* 0x000ed83a01007387 */ /* 0x0001e80000100a00 */
[----:B0-----:R-:W4:Y:S04]  /*11f3f0*/  LDL.LU.64 R58, [R1+0x5eb8] ;  /* 0x005eb800013a7983 */ /* 0x001f280000300a00 */
[----:B------:R-:W-:Y:S04]  /*11f400*/  STL [R1+0x1d0], R39 ;  /* 0x0001d02701007387 */ /* 0x000fe80000100800 */
[----:B------:R0:W-:Y:S01]  /*11f410*/  STL [R1+0x551c], R38 ;  /* 0x00551c2601007387 */ /* 0x0001e20000100800 */
[----:B--2---:R-:W-:-:S02]  /*11f420*/  LOP3.LUT R35, R56, 0xffff, RZ, 0xc0, !PT ;  /* 0x0000ffff38237812 */ /* 0x004fc400078ec0ff */
[----:B---3--:R-:W-:Y:S02]  /*11f430*/  LOP3.LUT R34, R57, 0xffff, RZ, 0xc0, !PT ;  /* 0x0000ffff39227812 */ /* 0x008fe400078ec0ff */
[----:B0-----:R-:W-:Y:S02]  /*11f440*/  LOP3.LUT R38, R51, 0xffff, RZ, 0xc0, !PT ;  /* 0x0000ffff33267812 */ /* 0x001fe400078ec0ff */
[----:B------:R-:W-:Y:S02]  /*11f450*/  PRMT R51, R34, 0x3340, R0 ;  /* 0x0000334022337816 */ /* 0x000fe40000000000 */
[----:B------:R-:W-:Y:S02]  /*11f460*/  PRMT R39, R35, 0x3340, R38 ;  /* 0x0000334023277816 */ /* 0x000fe40000000026 */
[----:B------:R-:W-:Y:S02]  /*11f470*/  IADD3 R56, P1, PT, R19, R0, RZ ;  /* 0x0000000013387210 */ /* 0x000fe40007f3e0ff */
[----:B------:R-:W-:-:S03]  /*11f480*/  PRMT R39, R39, 0x5410, R51 ;  /* 0x0000541027277816 */ /* 0x000fc60000000033 */
[----:B------:R-:W-:Y:S02]  /*11f490*/  IMAD.X R57, R60, 0x1, R2, P1 ;  /* 0x000000013c397824 */ /* 0x000fe400008e0602 */
[----:B------:R-:W-:Y:S04]  /*11f4a0*/  STL [R1+0x5578], R39 ;  /* 0x0055782701007387 */ /* 0x000fe80000100800 */
[----:B------:R0:W-:Y:S04]  /*11f4b0*/  STL.64 [R1+0xed0], R56 ;  /* 0x000ed03801007387 */ /* 0x0001e80000100a00 */
[----:B0-----:R-:W2:Y:S04]  /*11f4c0*/  LDL.LU R56, [R1+0x50fc] ;  /* 0x0050fc0001387983 */ /* 0x001ea80000300800 */
[----:B------:R-:W3:Y:S04]  /*11f4d0*/  LDL.LU R57, [R1+0x188] ;  /* 0x0001880001397983 */ /* 0x000ee80000300800 */
[----:B------:R-:W3:Y:S01]  /*11f4e0*/  LDL.LU R51, [R1+0x1b0] ;  /* 0x0001b00001337983 */ /* 0x000ee20000300800 */
[----:B------:R-:W-:-:S02]  /*11f4f0*/  SHF.R.U32.HI R35, RZ, 0x8, R35 ;  /* 0x00000008ff237819 */ /* 0x000fc40000011623 */
[----:B------:R-:W-:Y:S02]  /*11f500*/  SHF.R.U32.HI R38, RZ, 0x8, R38 ;  /* 0x00000008ff267819 */ /* 0x000fe40000011626 */
[----:B------:R-:W-:Y:S02]  /*11f510*/  SHF.R.U32.HI R34, RZ, 0x8, R34 ;  /* 0x00000008ff227819 */ /* 0x000fe40000011622 */
[----:B------:R-:W-:Y:S02]  /*11f520*/  LOP3.LUT R35, R35, 0xffff, RZ, 0xc0, !PT ;  /* 0x0000ffff23237812 */ /* 0x000fe400078ec0ff */
[----:B------:R-:W-:Y:S02]  /*11f530*/  LOP3.LUT R38, R38, 0xffff, RZ, 0xc0, !PT ;  /* 0x0000ffff26267812 */ /* 0x000fe400078ec0ff */
[----:B------:R-:W-:Y:S02]  /*11f540*/  LOP3.LUT R34, R34, 0xffff, RZ, 0xc0, !PT ;  /* 0x0000ffff22227812 */ /* 0x000fe400078ec0ff */
[----:B------:R-:W-:-:S02]  /*11f550*/  PRMT R39, R35, 0x3340, R38 ;  /* 0x0000334023277816 */ /* 0x000fc40000000026 */
[----:B------:R-:W-:Y:S02]  /*11f560*/  PRMT R35, R34, 0x3340, R0 ;  /* 0x0000334022237816 */ /* 0x000fe40000000000 */
[----:B------:R-:W-:Y:S01]  /*11f570*/  LOP3.LUT R38, R54, 0xffff, RZ, 0xc0, !PT ;  /* 0x0000ffff36267812 */ /* 0x000fe200078ec0ff */
[----:B------:R0:W-:Y:S04]  /*11f580*/  STL [R1+0x7c0], R39 ;  /* 0x0007c02701007387 */ /* 0x0001e80000100800 */
[----:B------:R1:W-:Y:S04]  /*11f590*/  STL [R1+0x1cc], R35 ;  /* 0x0001cc2301007387 */ /* 0x0003e80000100800 */
[----:B0-----:R-:W3:Y:S04]  /*11f5a0*/  LDL.LU R39, [R1+0x1b8] ;  /* 0x0001b80001277983 */ /* 0x001ee80000300800 */
[----:B-1----:R-:W3:Y:S01]  /*11f5b0*/  LDL.LU R35, [R1+0x198] ;  /* 0x0001980001237983 */ /* 0x002ee20000300800 */
[----:B----4-:R-:W-:-:S04]  /*11f5c0*/  LOP3.LUT R34, R61, 0xffff, RZ, 0xc0, !PT ;  /* 0x0000ffff3d227812 */ /* 0x010fc800078ec0ff */
[----:B------:R-:W-:Y:S02]  /*11f5d0*/  PRMT R55, R34, 0x3340, R0 ;  /* 0x0000334022377816 */ /* 0x000fe40000000000 */
[----:B------:R-:W-:-:S04]  /*11f5e0*/  LOP3.LUT R49, R49, 0xffff, RZ, 0xc0, !PT ;  /* 0x0000ffff31317812 */ /* 0x000fc800078ec0ff */
[----:B------:R-:W-:-:S04]  /*11f5f0*/  PRMT R54, R38, 0x3340, R49 ;  /* 0x0000334026367816 */ /* 0x000fc80000000031 */
[----:B------:R-:W-:Y:S02]  /*11f600*/  PRMT R61, R54, 0x5410, R55 ;  /* 0x00005410363d7816 */ /* 0x000fe40000000037 */
[----:B------:R-:W-:Y:S02]  /*11f610*/  IADD3 R54, P1, PT, R19, R13, RZ ;  /* 0x0000000d13367210 */ /* 0x000fe40007f3e0ff */
[----:B------:R-:W-:Y:S02]  /*11f620*/  SHF.R.U32.HI R38, RZ, 0x8, R38 ;  /* 0x00000008ff267819 */ /* 0x000fe40000011626 */
[----:B------:R-:W-:Y:S02]  /*11f630*/  SHF.R.U32.HI R49, RZ, 0x8, R49 ;  /* 0x00000008ff317819 */ /* 0x000fe40000011631 */
[----:B------:R-:W-:Y:S01]  /*11f640*/  SHF.R.U32.HI R34, RZ, 0x8, R34 ;  /* 0x00000008ff227819 */ /* 0x000fe20000011622 */
[----:B------:R-:W-:Y:S01]  /*11f650*/  IMAD.X R55, R60, 0x1, R15, P1 ;  /* 0x000000013c377824 */ /* 0x000fe200008e060f */
[----:B------:R-:W-:-:S02]  /*11f660*/  LOP3.LUT R38, R38, 0xffff, RZ, 0xc0, !PT ;  /* 0x0000ffff26267812 */ /* 0x000fc400078ec0ff */
[----:B------:R-:W-:Y:S02]  /*11f670*/  LOP3.LUT R49, R49, 0xffff, RZ, 0xc0, !PT ;  /* 0x0000ffff31317812 */ /* 0x000fe400078ec0ff */
[----:B------:R-:W-:Y:S01]  /*11f680*/  LOP3.LUT R34, R34, 0xffff, RZ, 0xc0, !PT ;  /* 0x0000ffff22227812 */ /* 0x000fe200078ec0ff */
[----:B------:R-:W-:Y:S01]  /*11f690*/  STL [R1+0x5574], R61 ;  /* 0x0055743d01007387 */ /* 0x000fe20000100800 */
[----:B------:R-:W-:Y:S02]  /*11f6a0*/  PRMT R38, R38, 0x3340, R49 ;  /* 0x0000334026267816 */ /* 0x000fe40000000031 */
[----:B------:R-:W-:Y:S01]  /*11f6b0*/  PRMT R34, R34, 0x3340, R0 ;  /* 0x0000334022227816 */ /* 0x000fe20000000000 */
[----:B------:R0:W-:Y:S04]  /*11f6c0*/  STL.64 [R1+0xe20], R54 ;  /* 0x000e203601007387 */ /* 0x0001e80000100a00 */
[----:B0-----:R-:W4:Y:S04]  /*11f6d0*/  LDL.LU R55, [R1+0x5eb4] ;  /* 0x005eb40001377983 */ /* 0x001f280000300800 */
[----:B------:R-:W4:Y:S04]  /*11f6e0*/  LDL.LU R54, [R1+0x148] ;  /* 0x0001480001367983 */ /* 0x000f280000300800 */
[----:B------:R-:W4:Y:S04]  /*11f6f0*/  LDL.LU R61, [R1+0xe0] ;  /* 0x0000e000013d7983 */ /* 0x000f280000300800 */
[----:B------:R-:W4:Y:S04]  /*11f700*/  LDL.LU R49, [R1+0x5eb0] ;  /* 0x005eb00001317983 */ /* 0x000f280000300800 */
[----:B------:R2:W-:Y:S04]  /*11f710*/  STL [R1+0x7bc], R38 ;  /* 0x0007bc2601007387 */ /* 0x0005e80000100800 */
[----:B------:R3:W-:Y:S01]  /*11f720*/  STL [R1+0x1c8], R34 ;  /* 0x0001c82201007387 */ /* 0x0007e20000100800 */
[----:B--2---:R-:W-:-:S02]  /*11f730*/  LOP3.LUT R38, R56, 0xffff, RZ, 0xc0, !PT ;  /* 0x0000ffff38267812 */ /* 0x004fc400078ec0ff */
[----:B---3--:R-:W-:Y:S02]  /*11f740*/  LOP3.LUT R34, R57, 0xffff, RZ, 0xc0, !PT ;  /* 0x0000ffff39227812 */ /* 0x008fe400078ec0ff */
[----:B------:R-:W-:Y:S02]  /*11f750*/  LOP3.LUT R51, R51, 0xffff, RZ, 0xc0, !PT ;  /* 0x0000ffff33337812 */ /* 0x000fe400078ec0ff */
[----:B------:R-:W-:Y:S02]  /*11f760*/  PRMT R57, R34, 0x3340, R0 ;  /* 0x0000334022397816 */ /* 0x000fe40000000000 */
[----:B------:R-:W-:-:S04]  /*11f770*/  PRMT R56, R38, 0x3340, R51 ;  /* 0x0000334026387816 */ /* 0x000fc80000000033 */
[----:B------:R-:W-:Y:S02]  /*11f780*/  PRMT R57, R56, 0x5410, R57 ;  /* 0x0000541038397816 */ /* 0x000fe40000000039 */
[----:B------:R-:W-:-:S03]  /*11f790*/  IADD3 R56, P1, PT, R19, R5, RZ ;  /* 0x0000000513387210 */ /* 0x000fc60007f3e0ff */
[----:B------:R0:W-:Y:S01]  /*11f7a0*/  STL [R1+0x5570], R57 ;  /* 0x0055703901007387 */ /* 0x0001e20000100800 */
[----:B------:R-:W-:Y:S02]  /*11f7b0*/  SHF.R.U32.HI R51, RZ, 0x8, R51 ;  /* 0x00000008ff337819 */ /* 0x000fe40000011633 */
[----:B------:R-:W-:Y:S01]  /*11f7c0*/  SHF.R.U32.HI R38, RZ, 0x8, R38 ;  /* 0x00000008ff267819 */ /* 0x000fe20000011626 */
[----:B0-----:R-:W-:Y:S01]  /*11f7d0*/  IMAD.X R57, R60, 0x1, R6, P1 ;  /* 0x000000013c397824 */ /* 0x001fe200008e0606 */
[----:B------:R-:W-:-:S04]  /*11f7e0*/  LOP3.LUT R51, R51, 0xffff, RZ, 0xc0, !PT ;  /* 0x0000ffff33337812 */ /* 0x000fc800078ec0ff */
[----:B------:R0:W-:Y:S01]  /*11f7f0*/  STL.64 [R1+0xe28], R56 ;  /* 0x000e283801007387 */ /* 0x0001e20000100a00 */
[----:B------:R-:W-:-:S04]  /*11f800*/  LOP3.LUT R38, R38, 0xffff, RZ, 0xc0, !PT ;  /* 0x0000ffff26267812 */ /* 0x000fc800078ec0ff */
[----:B------:R-:W-:Y:S01]  /*11f810*/  PRMT R38, R38, 0x3340, R51 ;  /* 0x0000334026267816 */ /* 0x000fe20000000033 */
[----:B0-----:R-:W2:Y:S04]  /*11f820*/  LDL.LU R56, [R1+0x5eac] ;  /* 0x005eac0001387983 */ /* 0x001ea80000300800 */
[----:B------:R-:W3:Y:S04]  /*11f830*/  LDL.LU R57, [R1+0x150] ;  /* 0x0001500001397983 */ /* 0x000ee80000300800 */
[----:B------:R-:W2:Y:S01]  /*11f840*/  LDL.LU R51, [R1+0x11c] ;  /* 0x00011c0001337983 */ /* 0x000ea20000300800 */
[----:B------:R-:W-:-:S02]  /*11f850*/  LOP3.LUT R39, R39, 0xffff, RZ, 0xc0, !PT ;  /* 0x0000ffff27277812 */ /* 0x000fc400078ec0ff */
[----:B------:R-:W-:Y:S01]  /*11f860*/  LOP3.LUT R35, R35, 0xffff, RZ, 0xc0, !PT ;  /* 0x0000ffff23237812 */ /* 0x000fe200078ec0ff */
[----:B------:R0:W-:Y:S02]  /*11f870*/  STL [R1+0x55c], R38 ;  /* 0x00055c2601007387 */ /* 0x0001e40000100800 */
[----:B0-----:R-:W-:Y:S02]  /*11f880*/  SHF.R.U32.HI R38, RZ, 0x8, R34 ;  /* 0x00000008ff267819 */ /* 0x001fe40000011622 */
[----:B------:R-:W-:Y:S02]  /*11f890*/  SHF.R.U32.HI R34, RZ, 0x8, R39 ;  /* 0x00000008ff227819 */ /* 0x000fe40000011627 */
[--C-:B------:R-:W-:Y:S02]  /*11f8a0*/  PRMT R39, R39, 0x3340, R35.reuse ;  /* 0x0000334027277816 */ /* 0x100fe40000000023 */
[----:B------:R-:W-:Y:S02]  /*11f8b0*/  SHF.R.U32.HI R35, RZ, 0x8, R35 ;  /* 0x00000008ff237819 */ /* 0x000fe40000011623 */
[----:B------:R-:W-:-:S02]  /*11f8c0*/  LOP3.LUT R38, R38, 0xffff, RZ, 0xc0, !PT ;  /* 0x0000ffff26267812 */ /* 0x000fc400078ec0ff */
[----:B------:R-:W-:Y:S02]  /*11f8d0*/  LOP3.LUT R34, R34, 0xffff, RZ, 0xc0, !PT ;  /* 0x0000ffff22227812 */ /* 0x000fe400078ec0ff */
[----:B------:R-:W-:Y:S01]  /*11f8e0*/  LOP3.LUT R35, R35, 0xffff, RZ, 0xc0, !PT ;  /* 0x0000ffff23237812 */ /* 0x000fe200078ec0ff */
[----:B------:R0:W-:Y:S02]  /*11f8f0*/  STL [R1+0x4a0], R39 ;  /* 0x0004a02701007387 */ /* 0x0001e40000100800 */
[----:B0-----:R-:W-:Y:S02]  /*11f900*/  PRMT R39, R38, 0x3340, R0 ;  /* 0x0000334026277816 */ /* 0x001fe40000000000 */
[----:B------:R-:W-:-:S03]  /*11f910*/  PRMT R38, R34, 0x3340, R35 ;  /* 0x0000334022267816 */ /* 0x000fc60000000023 */
[----:B------:R-:W-:Y:S04]  /*11f920*/  STL [R1+0x1c4], R39 ;  /* 0x0001c42701007387 */ /* 0x000fe80000100800 */
[----:B------:R0:W-:Y:S01]  /*11f930*/  STL [R1+0x50f4], R38 ;  /* 0x0050f42601007387 */ /* 0x0001e20000100800 */
[----:B------:R-:W-:Y:S02]  /*11f940*/  LOP3.LUT R22, R22, 0xffff, RZ, 0xc0, !PT ;  /* 0x0000ffff16167812 */ /* 0x000fe400078ec0ff */
[----:B----4-:R-:W-:Y:S02]  /*11f950*/  LOP3.LUT R34, R55, 0xffff, RZ, 0xc0, !PT ;  /* 0x0000ffff37227812 */ /* 0x010fe400078ec0ff */
[----:B------:R-:W-:Y:S02]  /*11f960*/  LOP3.LUT R35, R54, 0xffff, RZ, 0xc0, !PT ;  /* 0x0000ffff36237812 */ /* 0x000fe400078ec0ff */
[----:B0-----:R-:W-:-:S02]  /*11f970*/  LOP3.LUT R38, R61, 0xffff, RZ, 0xc0, !PT ;  /* 0x0000ffff3d267812 */ /* 0x001fc400078ec0ff */
[----:B------:R-:W-:Y:S02]  /*11f980*/  PRMT R54, R34, 0x3340, R0 ;  /* 0x0000334022367816 */ /* 0x000fe40000000000 */
[--C-:B------:R-:W-:Y:S02]  /*11f990*/  PRMT R39, R35, 0x3340, R38.reuse ;  /* 0x0000334023277816 */ /* 0x100fe40000000026 */
[----:B------:R-:W-:Y:S02]  /*11f9a0*/  SHF.R.U32.HI R35, RZ, 0x8, R35 ;  /* 0x00000008ff237819 */ /* 0x000fe40000011623 */
[----:B------:R-:W-:Y:S02]  /*11f9b0*/  SHF.R.U32.HI R38, RZ, 0x8, R38 ;  /* 0x00000008ff267819 */ /* 0x000fe40000011626 */
[----:B------:R-:W-:Y:S02]  /*11f9c0*/  PRMT R39, R39, 0x5410, R54 ;  /* 0x0000541027277816 */ /* 0x000fe40000000036 */
[----:B------:R-:W-:-:S02]  /*11f9d0*/  SHF.R.U32.HI R34, RZ, 0x8, R34 ;  /* 0x00000008ff227819 */ /* 0x000fc40000011622 */
[----:B------:R-:W-:Y:S02]  /*11f9e0*/  IADD3 R54, P1, PT, R19, R14, RZ ;  /* 0x0000000e13367210 */ /* 0x000fe40007f3e0ff */
[----:B------:R-:W-:Y:S02]  /*11f9f0*/  LOP3.LUT R35, R35, 0xffff, RZ, 0xc0, !PT ;  /* 0x0000ffff23237812 */ /* 0x000fe400078ec0ff */
[----:B------:R-:W-:Y:S02]  /*11fa00*/  LOP3.LUT R38, R38, 0xffff, RZ, 0xc0, !PT ;  /* 0x0000ffff26267812 */ /* 0x000fe400078ec0ff */
[----:B------:R-:W-:Y:S01]  /*11fa10*/  LOP3.LUT R34, R34, 0xffff, RZ, 0xc0, !PT ;  /* 0x0000ffff22227812 */ /* 0x000fe200078ec0ff */
[----:B------:R-:W-:Y:S01]  /*11fa20*/  IMAD.X R55, R60, 0x1, R16, P1 ;  /* 0x000000013c377824 */ /* 0x000fe200008e0610 */
[----:B------:R-:W-:Y:S01]  /*11fa30*/  PRMT R35, R35, 0x3340, R38 ;  /* 0x0000334023237816 */ /* 0x000fe20000000026 */
[----:B------:R-:W-:Y:S01]  /*11fa40*/  STL [R1+0x556c], R39 ;  /* 0x00556c2701007387 */ /* 0x000fe20000100800 */
[----:B------:R-:W-:-:S02]  /*11fa50*/  PRMT R34, R34, 0x3340, R0 ;  /* 0x0000334022227816 */ /* 0x000fc40000000000 */
[----:B------:R-:W-:Y:S01]  /*11fa60*/  LOP3.LUT R38, R50, 0xffff, RZ, 0xc0, !PT ;  /* 0x0000ffff32267812 */ /* 0x000fe200078ec0ff */
[----:B------:R0:W-:Y:S01]  /*11fa70*/  STL.64 [R1+0xe18], R54 ;  /* 0x000e183601007387 */ /* 0x0001e20000100a00 */
[----:B------:R-:W-:-:S03]  /*11fa80*/  LOP3.LUT R49, R49, 0xffff, RZ, 0xc0, !PT ;  /* 0x0000ffff31317812 */ /* 0x000fc600078ec0ff */
[----:B------:R1:W-:Y:S04]  /*11fa90*/  STL [R1+0x7b8], R35 ;  /* 0x0007b82301007387 */ /* 0x0003e80000100800 */
[----:B------:R4:W-:Y:S01]  /*11faa0*/  STL [R1+0x1c0], R34 ;  /* 0x0001c02201007387 */ /* 0x0009e20000100800 */
[----:B0-----:R-:W-:Y:S02]  /*11fab0*/  LOP3.LUT R55, R47, 0xffff, RZ, 0xc0, !PT ;  /* 0x0000ffff2f377812 */ /* 0x001fe400078ec0ff */
[----:B-1----:R-:W-:Y:S02]  /*11fac0*/  PRMT R35, R38, 0x3340, R0 ;  /* 0x0000334026237816 */ /* 0x002fe40000000000 */
[----:B---3--:R-:W-:Y:S02]  /*11fad0*/  LOP3.LUT R39, R57, 0xffff, RZ, 0xc0, !PT ;  /* 0x0000ffff39277812 */ /* 0x008fe400078ec0ff */
[----:B------:R-:W3:Y:S02]  /*11fae0*/  LDL.LU R57, [R1+0x5104] ;  /* 0x0051040001397983 */ /* 0x000ee40000300800 */
[----:B----4-:R-:W-:-:S02]  /*11faf0*/  PRMT R34, R39, 0x3340, R49 ;  /* 0x0000334027227816 */ /* 0x010fc40000000031 */
[----:B--2---:R-:W-:Y:S01]  /*11fb00*/  LOP3.LUT R54, R51, 0xffff, RZ, 0xc0, !PT ;  /* 0x0000ffff33367812 */ /* 0x004fe200078ec0ff */
[----:B------:R-:W2:Y:S01]  /*11fb10*/  LDL.LU R50, [R1+0x18c] ;  /* 0x00018c0001327983 */ /* 0x000ea20000300800 */
[----:B------:R-:W-:-:S03]  /*11fb20*/  PRMT R61, R34, 0x5410, R35 ;  /* 0x00005410223d7816 */ /* 0x000fc60000000023 */
[----:B------:R-:W4:Y:S01]  /*11fb30*/  LDL.LU R51, [R1+0x2e50] ;  /* 0x002e500001337983 */ /* 0x000f220000300800 */
[----:B------:R-:W-:Y:S02]  /*11fb40*/  PRMT R35, R22, 0x3340, R0 ;  /* 0x0000334016237816 */ /* 0x000fe40000000000 */
[----:B------:R-:W-:Y:S01]  /*11fb50*/  PRMT R34, R54, 0x3340, R55 ;  /* 0x0000334036227816 */ /* 0x000fe20000000037 */
[----:B------:R-:W4:Y:S04]  /*11fb60*/  LDL.LU R47, [R1+0x5ea8] ;  /* 0x005ea800012f7983 */ /* 0x000f280000300800 */
[----:B------:R0:W-:Y:S02]  /*11fb70*/  STL [R1+0x5568], R61 ;  /* 0x0055683d01007387 */ /* 0x0001e40000100800 */
[----:B0-----:R-:W-:-:S02]  /*11fb80*/  PRMT R61, R34, 0x5410, R35 ;  /* 0x00005410223d7816 */ /* 0x001fc40000000023 */
[----:B------:R-:W-:-:S05]  /*11fb90*/  IADD3 R34, P1, PT, R19, R7, RZ ;  /* 0x0000000713227210 */ /* 0x000fca0007f3e0ff */
[----:B------:R-:W-:Y:S01]  /*11fba0*/  IMAD.X R35, R60, 0x1, R8, P1 ;  /* 0x000000013c237824 */ /* 0x000fe200008e0608 */
[----:B------:R-:W-:Y:S04]  /*11fbb0*/  STL [R1+0x5564], R61 ;  /* 0x0055643d01007387 */ /* 0x000fe80000100800 */
[----:B------:R0:W-:Y:S04]  /*11fbc0*/  STL.64 [R1+0xe08], R34 ;  /* 0x000e082201007387 */ /* 0x0001e80000100a00 */
[----:B0-----:R-:W4:Y:S01]  /*11fbd0*/  LDL.LU.64 R34, [R1+0x5ea0] ;  /* 0x005ea00001227983 */ /* 0x001f220000300a00 */
[----:B------:R-:W-:-:S02]  /*11fbe0*/  SHF.R.U32.HI R54, RZ, 0x8, R54 ;  /* 0x00000008ff367819 */ /* 0x000fc40000011636 */
[----:B------:R-:W-:Y:S02]  /*11fbf0*/  SHF.R.U32.HI R55, RZ, 0x8, R55 ;  /* 0x00000008ff377819 */ /* 0x000fe40000011637 */
[----:B------:R-:W-:Y:S02]  /*11fc00*/  LOP3.LUT R54, R54, 0xffff, RZ, 0xc0, !PT ;  /* 0x0000ffff36367812 */ /* 0x000fe400078ec0ff */
[----:B------:R-:W-:Y:S02]  /*11fc10*/  LOP3.LUT R55, R55, 0xffff, RZ, 0xc0, !PT ;  /* 0x0000ffff37377812 */ /* 0x000fe400078ec0ff */
[----:B------:R-:W-:Y:S02]  /*11fc20*/  SHF.R.U32.HI R39, RZ, 0x8, R39 ;  /* 0x00000008ff277819 */ /* 0x000fe40000011627 */
[----:B------:R-:W-:Y:S02]  /*11fc30*/  SHF.R.U32.HI R49, RZ, 0x8, R49 ;  /* 0x00000008ff317819 */ /* 0x000fe40000011631 */
[----:B------:R-:W-:-:S02]  /*11fc40*/  SHF.R.U32.HI R38, RZ, 0x8, R38 ;  /* 0x00000008ff267819 */ /* 0x000fc40000011626 */
[----:B------:R-:W-:Y:S02]  /*11fc50*/  PRMT R61, R54, 0x3340, R55 ;  /* 0x00003340363d7816 */ /* 0x000fe40000000037 */
[----:B------:R-:W-:Y:S02]  /*11fc60*/  IADD3 R54, P1, PT, R19, R9, RZ ;  /* 0x0000000913367210 */ /* 0x000fe40007f3e0ff */
[----:B------:R-:W-:Y:S02]  /*11fc70*/  LOP3.LUT R39, R39, 0xffff, RZ, 0xc0, !PT ;  /* 0x0000ffff27277812 */ /* 0x000fe400078ec0ff */
[----:B------:R-:W-:Y:S02]  /*11fc80*/  LOP3.LUT R49, R49, 0xffff, RZ, 0xc0, !PT ;  /* 0x0000ffff31317812 */ /* 0x000fe400078ec0ff */
[----:B------:R-:W-:Y:S01]  /*11fc90*/  LOP3.LUT R38, R38, 0xffff, RZ, 0xc0, !PT ;  /* 0x0000ffff26267812 */ /* 0x000fe200078ec0ff */
[----:B------:R0:W-:Y:S01]  /*11fca0*/  STL [R1+0x7b4], R61 ;  /* 0x0007b43d01007387 */ /* 0x0001e20000100800 */
[----:B------:R-:W-:Y:S01]  /*11fcb0*/  PRMT R39, R39, 0x3340, R49 ;  /* 0x0000334027277816 */ /* 0x000fe20000000031 */
[----:B------:R-:W-:Y:S01]  /*11fcc0*/  IMAD.X R55, R60, 0x1, R11, P1 ;  /* 0x000000013c377824 */ /* 0x000fe200008e060b */
[----:B------:R-:W-:-:S02]  /*11fcd0*/  SHF.R.U32.HI R22, RZ, 0x8, R22 ;  /* 0x00000008ff167819 */ /* 0x000fc40000011616 */
[----:B0-----:R-:W-:Y:S02]  /*11fce0*/  PRMT R61, R38, 0x3340, R0 ;  /* 0x00003340263d7816 */ /* 0x001fe40000000000 */
[----:B------:R-:W-:Y:S01]  /*11fcf0*/  IADD3 R38, P1, PT, R19, R10, RZ ;  /* 0x0000000a13267210 */ /* 0x000fe20007f3e0ff */
[----:B------:R0:W-:Y:S01]  /*11fd00*/  STL [R1+0x558], R39 ;  /* 0x0005582701007387 */ /* 0x0001e20000100800 */
[----:B------:R-:W-:-:S03]  /*11fd10*/  LOP3.LUT R22, R22, 0xffff, RZ, 0xc0, !PT ;  /* 0x0000ffff16167812 */ /* 0x000fc600078ec0ff */
[----:B------:R1:W-:Y:S01]  /*11fd20*/  STL.64 [R1+0xe00], R54 ;  /* 0x000e003601007387 */ /* 0x0003e20000100a00 */
[----:B0-----:R-:W-:-:S03]  /*11fd30*/  IMAD.X R39, R60, 0x1, R12, P1 ;  /* 0x000000013c277824 */ /* 0x001fc600008e060c */
[----:B-1----:R-:W4:Y:S04]  /*11fd40*/  LDL.LU.64 R54, [R1+0x5e98] ;  /* 0x005e980001367983 */ /* 0x002f280000300a00 */
[----:B------:R-:W4:Y:S04]  /*11fd50*/  LDL.LU R49, [R1+0x5108] ;  /* 0x0051080001317983 */ /* 0x000f280000300800 */
[----:B------:R-:W-:Y:S04]  /*11fd60*/  STL [R1+0x1b8], R61 ;  /* 0x0001b83d01007387 */ /* 0x000fe80000100800 */
[----:B------:R0:W-:Y:S02]  /*11fd70*/  STL.64 [R1+0xe10], R38 ;  /* 0x000e102601007387 */ /* 0x0001e40000100a00 */
[----:B0-----:R-:W-:-:S05]  /*11fd80*/  PRMT R39, R22, 0x3340, R0 ;  /* 0x0000334016277816 */ /* 0x001fca0000000000 */
[----:B------:R4:W-:Y:S01]  /*11fd90*/  STL [R1+0x1b4], R39 ;  /* 0x0001b42701007387 */ /* 0x0009e20000100800 */
[----:B------:R-:W-:Y:S02]  /*11fda0*/  LOP3.LUT R36, R36, 0xffff, RZ, 0xc0, !PT ;  /* 0x0000ffff24247812 */ /* 0x000fe400078ec0ff */
[----:B---3--:R-:W-:Y:S02]  /*11fdb0*/  LOP3.LUT R38, R57, 0xffff, RZ, 0xc0, !PT ;  /* 0x0000ffff39267812 */ /* 0x008fe400078ec0ff */
[----:B--2---:R-:W-:Y:S02]  /*11fdc0*/  LOP3.LUT R22, R50, 0xffff, RZ, 0xc0, !PT ;  /* 0x0000ffff32167812 */ /* 0x004fe400078ec0ff */
[----:B----4-:R-:W-:Y:S02]  /*11fdd0*/  LOP3.LUT R39, R51, 0xffff, RZ, 0xc0, !PT ;  /* 0x0000ffff33277812 */ /* 0x010fe400078ec0ff */
[----:B------:R-:W-:Y:S02]  /*11fde0*/  PRMT R51, R22, 0x3340, R0 ;  /* 0x0000334016337816 */ /* 0x000fe40000000000 */
[----:B------:R-:W-:-:S02]  /*11fdf0*/  PRMT R50, R38, 0x3340, R39 ;  /* 0x0000334026327816 */ /* 0x000fc40000000027 */
[----:B------:R-:W-:Y:S02]  /*11fe00*/  SHF.R.U32.HI R38, RZ, 0x8, R38 ;  /* 0x00000008ff267819 */ /* 0x000fe40000011626 */
[----:B------:R-:W-:Y:S02]  /*11fe10*/  SHF.R.U32.HI R39, RZ, 0x8, R39 ;  /* 0x00000008ff277819 */ /* 0x000fe40000011627 */
[----:B------:R-:W-:Y:S02]  /*11fe20*/  SHF.R.U32.HI R22, RZ, 0x8, R22 ;  /* 0x00000008ff167819 */ /* 0x000fe40000011616 */
[----:B------:R-:W-:Y:S02]  /*11fe30*/  LOP3.LUT R38, R38, 0xffff, RZ, 0xc0, !PT ;  /* 0x0000ffff26267812 */ /* 0x000fe400078ec0ff */
[----:B------:R-:W-:Y:S02]  /*11fe40*/  LOP3.LUT R39, R39, 0xffff, RZ, 0xc0, !PT ;  /* 0x0000ffff27277812 */ /* 0x000fe400078ec0ff */
[----:B------:R-:W-:-:S02]  /*11fe50*/  LOP3.LUT R22, R22, 0xffff, RZ, 0xc0, !PT ;  /* 0x0000ffff16167812 */ /* 0x000fc400078ec0ff */
[----:B------:R-:W-:Y:S02]  /*11fe60*/  PRMT R50, R50, 0x5410, R51 ;  /* 0x0000541032327816 */ /* 0x000fe40000000033 */
[----:B------:R-:W-:Y:S02]  /*11fe70*/  PRMT R39, R38, 0x3340, R39 ;  /* 0x0000334026277816 */ /* 0x000fe40000000027 */
[----:B------:R-:W-:Y:S01]  /*11fe80*/  PRMT R38, R22, 0x3340, R0 ;  /* 0x0000334016267816 */ /* 0x000fe20000000000 */
[----:B------:R-:W-:Y:S04]  /*11fe90*/  STL [R1+0x5560], R50 ;  /* 0x0055603201007387 */ /* 0x000fe80000100800 */
[----:B------:R0:W-:Y:S04]  /*11fea0*/  STL [R1+0x554], R39 ;  /* 0x0005542701007387 */ /* 0x0001e80000100800 */
[----:B------:R-:W-:Y:S01]  /*11feb0*/  STL [R1+0x1b0], R38 ;  /* 0x0001b02601007387 */ /* 0x000fe20000100800 */
[----:B------:R-:W-:-:S03]  /*11fec0*/  LOP3.LUT R22, R35, 0xffff, RZ, 0xc0, !PT ;  /* 0x0000ffff23167812 */ /* 0x000fc600078ec0ff */
[----:B------:R-:W2:Y:S01]  /*11fed0*/  LDL.LU R35, [R1+0x5e94] ;  /* 0x005e940001237983 */ /* 0x000ea20000300800 */
[----:B0-----:R-:W-:-:S03]  /*11fee0*/  LOP3.LUT R39, R53, 0xffff, RZ, 0xc0, !PT ;  /* 0x0000ffff35277812 */ /* 0x001fc600078ec0ff */
[----:B------:R-:W3:Y:S01]  /*11fef0*/  LDL.LU R50, [R1+0x50a8] ;  /* 0x0050a80001327983 */ /* 0x000ee20000300800 */
[----:B------:R-:W-:-:S03]  /*11ff00*/  PRMT R57, R36, 0x3340, R0 ;  /* 0x0000334024397816 */ /* 0x000fc60000000000 */
[----:B------:R-:W4:Y:S04]  /*11ff10*/  LDL.LU R51, [R1+0x170] ;  /* 0x0001700001337983 */ /* 0x000f280000300800 */
[----:B------:R-:W3:Y:S04]  /*11ff20*/  LDL.LU R53, [R1+0x5e90] ;  /* 0x005e900001357983 */ /* 0x000ee80000300800 */
[----:B------:R0:W-:Y:S02]  /*11ff30*/  STL [R1+0x5b90], R36 ;  /* 0x005b902401007387 */ /* 0x0001e40000100800 */
[----:B0-----:R-:W-:-:S02]  /*11ff40*/  LOP3.LUT R36, R47, 0xffff, RZ, 0xc0, !PT ;  /* 0x0000ffff2f247812 */ /* 0x001fc400078ec0ff */
[----:B------:R-:W3:Y:S01]  /*11ff50*/  LDL.LU R47, [R1+0x5e8c] ;  /* 0x005e8c00012f7983 */ /* 0x000ee20000300800 */
[----:B------:R-:W-:-:S04]  /*11ff60*/  PRMT R38, R22, 0x3340, R39 ;  /* 0x0000334016267816 */ /* 0x000fc80000000027 */
[----:B------:R-:W-:-:S05]  /*11ff70*/  PRMT R38, R38, 0x5410, R57 ;  /* 0x0000541026267816 */ /* 0x000fca0000000039 */
[----:B------:R0:W-:Y:S01]  /*11ff80*/  STL [R1+0x555c], R38 ;  /* 0x00555c2601007387 */ /* 0x0001e20000100800 */
[----:B------:R-:W-:Y:S01]  /*11ff90*/  PRMT R57, R36, 0x3340, R0 ;  /* 0x0000334024397816 */ /* 0x000fe20000000000 */
[----:B------:R-:W-:Y:S01]  /*11ffa0*/  VIADD R19, R19, UR6 ;  /* 0x0000000613137c36 */ /* 0x000fe20008000000 */
[----:B------:R-:W-:Y:S01]  /*11ffb0*/  SHF.R.U32.HI R22, RZ, 0x8, R22 ;  /* 0x00000008ff167819 */ /* 0x000fe20000011616 */
[----:B------:R-:W1:Y:S01]  /*11ffc0*/  LDCU UR6, c[0x0][0x3b8] ;  /* 0x00007700ff0677ac */ /* 0x000e620008000800 */
[----:B0-----:R-:W-:Y:S02]  /*11ffd0*/  LOP3.LUT R38, R49, 0xffff, RZ, 0xc0, !PT ;  /* 0x0000ffff31267812 */ /* 0x001fe400078ec0ff */
[----:B------:R-:W-:Y:S02]  /*11ffe0*/  IADD3 R60, P1, PT, R19, R3, RZ ;  /* 0x00000003133c7210 */ /* 0x000fe40007f3e0ff */
[----:B--2---:R-:W-:-:S04]  /*11fff0*/  LOP3.LUT R35, R35, 0xffff, RZ, 0xc0, !PT ;  /* 0x0000ffff23237812 */ /* 0x004fc800078ec0ff */
[----:B------:R-:W-:-:S04]  /*120000*/  PRMT R49, R38, 0x3340, R35 ;  /* 0x0000334026317816 */ /* 0x000fc80000000023 */
[----:B------:R-:W-:Y:S02]  /*120010*/  PRMT R57, R49, 0x5410, R57 ;  /* 0x0000541031397816 */ /* 0x000fe40000000039 */
[----:B------:R-:W-:-:S03]  /*120020*/  SHF.R.S32.HI R49, RZ, 0x1f, R19 ;  /* 0x0000001fff317819 */ /* 0x000fc60000011413 */
[----:B------:R0:W-:Y:S01]  /*120030*/  STL [R1+0x5558], R57 ;  /* 0x0055583901007387 */ /* 0x0001e20000100800 */
[----:B------:R-:W-:Y:S01]  /*120040*/  SHF.R.U32.HI R38, RZ, 0x8, R38 ;  /* 0x00000008ff267819 */ /* 0x000fe20000011626 */
[----:B------:R-:W-:-:S03]  /*120050*/  IMAD.X R61, R49, 0x1, R4, P1 ;  /* 0x00000001313d7824 */ /* 0x000fc600008e0604 */
[----:B------:R-:W-:Y:S02]  /*120060*/  LOP3.LUT R38, R38, 0xffff, RZ, 0xc0, !PT ;  /* 0x0000ffff26267812 */ /* 0x000fe400078ec0ff */
[----:B0-----:R-:W-:Y:S02]  /*120070*/  SHF.R.U32.HI R57, RZ, 0x8, R39 ;  /* 0x00000008ff397819 */ /* 0x001fe40000011627 */
[----:B------:R-:W-:Y:S02]  /*120080*/  SHF.R.U32.HI R39, RZ, 0x8, R35 ;  /* 0x00000008ff277819 */ /* 0x000fe40000011623 */
[----:B------:R-:W-:Y:S02]  /*120090*/  LOP3.LUT R35, R22, 0xffff, RZ, 0xc0, !PT ;  /* 0x0000ffff16237812 */ /* 0x000fe400078ec0ff */
[----:B------:R-:W-:Y:S02]  /*1200a0*/  LOP3.LUT R57, R57, 0xffff, RZ, 0xc0, !PT ;  /* 0x0000ffff39397812 */ /* 0x000fe400078ec0ff */
[----:B------:R-:W-:Y:S01]  /*1200b0*/  LOP3.LUT R39, R39, 0xffff, RZ, 0xc0, !PT ;  /* 0x0000ffff27277812 */ /* 0x000fe200078ec0ff */
[----:B------:R0:W-:Y:S01]  /*1200c0*/  STL.64 [R1+0xdd0], R60 ;  /* 0x000dd03c01007387 */ /* 0x0001e20000100a00 */
[----:B------:R-:W-:-:S02]  /*1200d0*/  PRMT R35, R35, 0x3340, R57 ;  /* 0x0000334023237816 */ /* 0x000fc40000000039 */
[----:B------:R-:W-:Y:S01]  /*1200e0*/  PRMT R39, R38, 0x3340, R39 ;  /* 0x0000334026277816 */ /* 0x000fe20000000027 */
[----:B------:R-:W2:Y:S01]  /*1200f0*/  LDL.LU R22, [R1+0x158] ;  /* 0x0001580001167983 */ /* 0x000ea20000300800 */
[----:B---3--:R-:W-:-:S03]  /*120100*/  LOP3.LUT R38, R50, 0xffff, RZ, 0xc0, !PT ;  /* 0x0000ffff32267812 */ /* 0x008fc600078ec0ff */
[----:B0-----:R-:W3:Y:S04]  /*120110*/  LDL.LU R60, [R1+0xe8] ;  /* 0x0000e800013c7983 */ /* 0x001ee80000300800 */
[----:B------:R-:W3:Y:S04]  /*120120*/  LDL.LU R61, [R1+0x2a88] ;  /* 0x002a8800013d7983 */ /* 0x000ee80000300800 */
[----:B------:R4:W-:Y:S04]  /*120130*/  STL [R1+0x5a18], R35 ;  /* 0x005a182301007387 */ /* 0x0009e80000100800 */
[----:B------:R0:W-:Y:S01]  /*120140*/  STL [R1+0x7b0], R39 ;  /* 0x0007b02701007387 */ /* 0x0001e20000100800 */
[----:B----4-:R-:W-:-:S02]  /*120150*/  LOP3.LUT R35, R51, 0xffff, RZ, 0xc0, !PT ;  /* 0x0000ffff33237812 */ /* 0x010fc400078ec0ff */
[----:B0-----:R-:W-:Y:S02]  /*120160*/  LOP3.LUT R39, R47, 0xffff, RZ, 0xc0, !PT ;  /* 0x0000ffff2f277812 */ /* 0x001fe400078ec0ff */
[----:B------:R-:W4:Y:S01]  /*120170*/  LDL.LU R47, [R1+0x5e88] ;  /* 0x005e8800012f7983 */ /* 0x000f220000300800 */
[----:B------:R-:W-:Y:S02]  /*120180*/  PRMT R51, R35, 0x3340, R0 ;  /* 0x0000334023337816 */ /* 0x000fe40000000000 */
[----:B------:R-:W-:-:S04]  /*120190*/  PRMT R50, R38, 0x3340, R39 ;  /* 0x0000334026327816 */ /* 0x000fc80000000027 */
[----:B------:R-:W-:Y:S02]  /*1201a0*/  PRMT R57, R50, 0x5410, R51 ;  /* 0x0000541032397816 */ /* 0x000fe40000000033 */
[----:B------:R-:W-:-:S05]  /*1201b0*/  IADD3 R50, P1, PT, R19, R0, RZ ;  /* 0x0000000013327210 */ /* 0x000fca0007f3e0ff */
[----:B------:R-:W-:Y:S01]  /*1201c0*/  IMAD.X R51, R49, 0x1, R2, P1 ;  /* 0x0000000131337824 */ /* 0x000fe200008e0602 */
[----:B------:R-:W-:Y:S04]  /*1201d0*/  STL [R1+0x5554], R57 ;  /* 0x0055543901007387 */ /* 0x000fe80000100800 */
[----:B------:R0:W-:Y:S04]  /*1201e0*/  STL.64 [R1+0xdd8], R50 ;  /* 0x000dd83201007387 */ /* 0x0001e80000100a00 */
[----:B0-----:R-:W4:Y:S04]  /*1201f0*/  LDL.LU.64 R50, [R1+0x5e80] ;  /* 0x005e800001327983 */ /* 0x001f280000300a00 */
[----:B------:R-:W4:Y:S01]  /*120200*/  LDL.LU R57, [R1+0x128] ;  /* 0x0001280001397983 */ /* 0x000f220000300800 */
[----:B------:R-:W-:-:S02]  /*120210*/  SHF.R.U32.HI R38, RZ, 0x8, R38 ;  /* 0x00000008ff267819 */ /* 0x000fc40000011626 */
[----:B------:R-:W-:Y:S02]  /*120220*/  SHF.R.U32.HI R39, RZ, 0x8, R39 ;  /* 0x00000008ff277819 */ /* 0x000fe40000011627 */
[----:B------:R-:W-:Y:S02]  /*120230*/  SHF.R.U32.HI R35, RZ, 0x8, R35 ;  /* 0x00000008ff237819 */ /* 0x000fe40000011623 */
[----:B------:R-:W-:Y:S02]  /*120240*/  LOP3.LUT R38, R38, 0xffff, RZ, 0xc0, !PT ;  /* 0x0000ffff26267812 */ /* 0x000fe400078ec0ff */
[----:B------:R-:W-:Y:S02]  /*120250*/  LOP3.LUT R39, R39, 0xffff, RZ, 0xc0, !PT ;  /* 0x0000ffff27277812 */ /* 0x000fe400078ec0ff */
[----:B------:R-:W-:Y:S02]  /*120260*/  LOP3.LUT R35, R35, 0xffff, RZ, 0xc0, !PT ;  /* 0x0000ffff23237812 */ /* 0x000fe400078ec0ff */
[----:B------:R-:W-:-:S02]  /*120270*/  PRMT R39, R38, 0x3340, R39 ;  /* 0x0000334026277816 */ /* 0x000fc40000000027 */
[----:B------:R-:W-:-:S03]  /*120280*/  PRMT R35, R35, 0x3340, R0 ;  /* 0x0000334023237816 */ /* 0x000fc60000000000 */
[----:B------:R-:W-:Y:S01]  /*120290*/  STL [R1+0x7ac], R39 ;  /* 0x0007ac2701007387 */ /* 0x000fe20000100800 */
[----:B------:R-:W-:-:S03]  /*1202a0*/  IADD3 R38, P1, PT, R19, R13, RZ ;  /* 0x0000000d13267210 */ /* 0x000fc60007f3e0ff */
[----:B------:R0:W-:Y:S02]  /*1202b0*/  STL [R1+0x1a0], R35 ;  /* 0x0001a02301007387 */ /* 0x0001e40000100800 */
[----:B0-----:R-:W-:Y:S01]  /*1202c0*/  SHF.R.U32.HI R35, RZ, 0x8, R36 ;  /* 0x00000008ff237819 */ /* 0x001fe20000011624 */
[----:B------:R-:W-:-:S03]  /*1202d0*/  IMAD.X R39, R49, 0x1, R15, P1 ;  /* 0x0000000131277824 */ /* 0x000fc600008e060f */
[----:B------:R-:W-:-:S04]  /*1202e0*/  LOP3.LUT R35, R35, 0xffff, RZ, 0xc0, !PT ;  /* 0x0000ffff23237812 */ /* 0x000fc800078ec0ff */
[----:B------:R-:W-:Y:S01]  /*1202f0*/  PRMT R36, R35, 0x3340, R0 ;  /* 0x0000334023247816 */ /* 0x000fe20000000000 */
[----:B------:R-:W-:Y:S01]  /*120300*/  STL.64 [R1+0xdc8], R38 ;  /* 0x000dc82601007387 */ /* 0x000fe20000100a00 */
[----:B------:R-:W-:-:S03]  /*120310*/  LOP3.LUT R35, R56, 0xffff, RZ, 0xc0, !PT ;  /* 0x0000ffff38237812 */ /* 0x000fc600078ec0ff */
[----:B------:R3:W-:Y:S01]  /*120320*/  STL [R1+0x19c], R36 ;  /* 0x00019c2401007387 */ /* 0x0007e20000100800 */
[----:B------:R-:W-:Y:S02]  /*120330*/  PRMT R56, R35, 0x3340, R0 ;  /* 0x0000334023387816 */ /* 0x000fe40000000000 */
[----:B--2---:R-:W-:Y:S02]  /*120340*/  LOP3.LUT R22, R22, 0xffff, RZ, 0xc0, !PT ;  /* 0x0000ffff16167812 */ /* 0x004fe400078ec0ff */
[----:B---3--:R-:W-:-:S04]  /*120350*/  LOP3.LUT R36, R60, 0xffff, RZ, 0xc0, !PT ;  /* 0x0000ffff3c247812 */ /* 0x008fc800078ec0ff */
[----:B------:R-:W-:Y:S02]  /*120360*/  PRMT R38, R22, 0x3340, R36 ;  /* 0x0000334016267816 */ /* 0x000fe40000000024 */
[----:B------:R-:W-:Y:S02]  /*120370*/  LOP3.LUT R39, R61, 0xffff, RZ, 0xc0, !PT ;  /* 0x0000ffff3d277812 */ /* 0x000fe400078ec0ff */
[----:B------:R-:W-:Y:S01]  /*120380*/  PRMT R56, R38, 0x5410, R56 ;  /* 0x0000541026387816 */ /* 0x000fe20000000038 */
[----:B------:R-:W2:Y:S01]  /*120390*/  LDL.LU R61, [R1+0x15c] ;  /* 0x00015c00013d7983 */ /* 0x000ea20000300800 */
[----:B------:R-:W-:Y:S02]  /*1203a0*/  SHF.R.U32.HI R22, RZ, 0x8, R22 ;  /* 0x00000008ff167819 */ /* 0x000fe40000011616 */
[----:B------:R-:W-:Y:S02]  /*1203b0*/  SHF.R.U32.HI R36, RZ, 0x8, R36 ;  /* 0x00000008ff247819 */ /* 0x000fe40000011624 */
[----:B----4-:R-:W-:-:S04]  /*1203c0*/  LOP3.LUT R47, R47, 0xffff, RZ, 0xc0, !PT ;  /* 0x0000ffff2f2f7812 */ /* 0x010fc800078ec0ff */
[----:B------:R-:W-:Y:S02]  /*1203d0*/  SHF.R.U32.HI R38, RZ, 0x8, R47 ;  /* 0x00000008ff267819 */ /* 0x000fe4000001162f */
[--C-:B------:R-:W-:Y:S02]  /*1203e0*/  PRMT R47, R47, 0x3340, R39.reuse ;  /* 0x000033402f2f7816 */ /* 0x100fe40000000027 */
[----:B------:R-:W-:Y:S02]  /*1203f0*/  SHF.R.U32.HI R39, RZ, 0x8, R39 ;  /* 0x00000008ff277819 */ /* 0x000fe40000011627 */
[----:B------:R-:W-:Y:S02]  /*120400*/  LOP3.LUT R38, R38, 0xffff, RZ, 0xc0, !PT ;  /* 0x0000ffff26267812 */ /* 0x000fe400078ec0ff */
[----:B------:R-:W-:Y:S01]  /*120410*/  LOP3.LUT R39, R39, 0xffff, RZ, 0xc0, !PT ;  /* 0x0000ffff27277812 */ /* 0x000fe200078ec0ff */
[----:B------:R-:W-:Y:S01]  /*120420*/  STL [R1+0x5550], R56 ;  /* 0x0055503801007387 */ /* 0x000fe20000100800 */
[----:B------:R-:W-:-:S02]  /*120430*/  LOP3.LUT R22, R22, 0xffff, RZ, 0xc0, !PT ;  /* 0x0000ffff16167812 */ /* 0x000fc400078ec0ff */
[----:B------:R-:W-:Y:S01]  /*120440*/  LOP3.LUT R36, R36, 0xffff, RZ, 0xc0, !PT ;  /* 0x0000ffff24247812 */ /* 0x000fe200078ec0ff */
[----:B------:R0:W-:Y:S02]  /*120450*/  STL [R1+0x498], R47 ;  /* 0x0004982f01007387 */ /* 0x0001e40000100800 */
[----:B0-----:R-:W-:Y:S02]  /*120460*/  PRMT R47, R38, 0x3340, R39 ;  /* 0x00003340262f7816 */ /* 0x001fe40000000027 */
[----:B------:R-:W-:Y:S02]  /*120470*/  PRMT R38, R22, 0x3340, R36 ;  /* 0x0000334016267816 */ /* 0x000fe40000000024 */
[----:B------:R-:W-:Y:S01]  /*120480*/  LOP3.LUT R36, R23, 0xffff, RZ, 0xc0, !PT ;  /* 0x0000ffff17247812 */ /* 0x000fe200078ec0ff */
[----:B------:R-:W-:Y:S01]  /*120490*/  STL [R1+0x5a1c], R47 ;  /* 0x005a1c2f01007387 */ /* 0x000fe20000100800 */
[----:B------:R-:W-:-:S03]  /*1204a0*/  LOP3.LUT R23, R50, 0xffff, RZ, 0xc0, !PT ;  /* 0x0000ffff32177812 */ /* 0x000fc600078ec0ff */
[----:B------:R0:W-:Y:S04]  /*1204b0*/  STL [R1+0x7a8], R38 ;  /* 0x0007a82601007387 */ /* 0x0001e80000100800 */
[----:B------:R-:W3:Y:S01]  /*1204c0*/  LDL.LU R50, [R1+0x5e7c] ;  /* 0x005e7c0001327983 */ /* 0x000ee20000300800 */
[----:B------:R-:W-:-:S03]  /*1204d0*/  LOP3.LUT R22, R57, 0xffff, RZ, 0xc0, !PT ;  /* 0x0000ffff39167812 */ /* 0x000fc600078ec0ff */
[----:B------:R-:W4:Y:S04]  /*1204e0*/  LDL.LU R56, [R1+0x510c] ;  /* 0x00510c0001387983 */ /* 0x000f280000300800 */
[----:B------:R-:W4:Y:S01]  /*1204f0*/  LDL.LU R57, [R1+0x28a8] ;  /* 0x0028a80001397983 */ /* 0x000f220000300800 */
[----:B------:R-:W-:Y:S02]  /*120500*/  PRMT R39, R36, 0x3340, R0 ;  /* 0x0000334024277816 */ /* 0x000fe40000000000 */
[----:B0-----:R-:W-:-:S04]  /*120510*/  PRMT R38, R22, 0x3340, R23 ;  /* 0x0000334016267816 */ /* 0x001fc80000000017 */
[----:B------:R-:W-:-:S05]  /*120520*/  PRMT R38, R38, 0x5410, R39 ;  /* 0x0000541026267816 */ /* 0x000fca0000000027 */
[----:B------:R0:W-:Y:S04]  /*120530*/  STL [R1+0x554c], R38 ;  /* 0x00554c2601007387 */ /* 0x0001e80000100800 */
[----:B------:R-:W4:Y:S01]  /*120540*/  LDL.LU R60, [R1+0x5070] ;  /* 0x00507000013c7983 */ /* 0x000f220000300800 */
[----:B------:R-:W-:Y:S02]  /*120550*/  SHF.R.U32.HI R35, RZ, 0x8, R35 ;  /* 0x00000008ff237819 */ /* 0x000fe40000011623 */
[----:B0-----:R-:W-:Y:S02]  /*120560*/  IADD3 R38, P1, PT, R19, R5, RZ ;  /* 0x0000000513267210 */ /* 0x001fe40007f3e0ff */
[----:B------:R-:W-:Y:S02]  /*120570*/  SHF.R.U32.HI R22, RZ, 0x8, R22 ;  /* 0x00000008ff167819 */ /* 0x000fe40000011616 */
[----:B------:R-:W-:Y:S01]  /*120580*/  SHF.R.U32.HI R23, RZ, 0x8, R23 ;  /* 0x00000008ff177819 */ /* 0x000fe20000011617 */
[----:B------:R-:W-:Y:S01]  /*120590*/  IMAD.X R39, R49, 0x1, R6, P1 ;  /* 0x0000000131277824 */ /* 0x000fe200008e0606 */
[----:B------:R-:W-:-:S02]  /*1205a0*/  LOP3.LUT R35, R35, 0xffff, RZ, 0xc0, !PT ;  /* 0x0000ffff23237812 */ /* 0x000fc400078ec0ff */
[----:B------:R-:W-:Y:S02]  /*1205b0*/  LOP3.LUT R22, R22, 0xffff, RZ, 0xc0, !PT ;  /* 0x0000ffff16167812 */ /* 0x000fe400078ec0ff */
[----:B------:R-:W-:Y:S01]  /*1205c0*/  LOP3.LUT R23, R23, 0xffff, RZ, 0xc0, !PT ;  /* 0x0000ffff17177812 */ /* 0x000fe200078ec0ff */
[----:B------:R0:W-:Y:S02]  /*1205d0*/  STL.64 [R1+0xdc0], R38 ;  /* 0x000dc02601007387 */ /* 0x0001e40000100a00 */
[----:B0-----:R-:W-:Y:S02]  /*1205e0*/  PRMT R38, R35, 0x3340, R0 ;  /* 0x0000334023267816 */ /* 0x001fe40000000000 */
[----:B------:R-:W-:-:S03]  /*1205f0*/  PRMT R35, R22, 0x3340, R23 ;  /* 0x0000334016237816 */ /* 0x000fc60000000017 */
[----:B------:R-:W-:Y:S01]  /*120600*/  STL [R1+0x198], R38 ;  /* 0x0001982601007387 */ /* 0x000fe20000100800 */
[----:B------:R-:W-:-:S03]  /*120610*/  LOP3.LUT R22, R54, 0xffff, RZ, 0xc0, !PT ;  /* 0x0000ffff36167812 */ /* 0x000fc600078ec0ff */
[----:B------:R3:W-:Y:S01]  /*120620*/  STL [R1+0x7a4], R35 ;  /* 0x0007a42301007387 */ /* 0x0007e20000100800 */
[----:B------:R-:W-:Y:S02]  /*120630*/  PRMT R39, R22, 0x3340, R0 ;  /* 0x0000334016277816 */ /* 0x000fe40000000000 */
[----:B------:R-:W-:-:S04]  /*120640*/  SHF.R.U32.HI R22, RZ, 0x8, R22 ;  /* 0x00000008ff167819 */ /* 0x000fc80000011616 */
[----:B------:R-:W-:Y:S02]  /*120650*/  LOP3.LUT R22, R22, 0xffff, RZ, 0xc0, !PT ;  /* 0x0000ffff16167812 */ /* 0x000fe400078ec0ff */
[----:B--2---:R-:W-:Y:S02]  /*120660*/  LOP3.LUT R23, R61, 0xffff, RZ, 0xc0, !PT ;  /* 0x0000ffff3d177812 */ /* 0x004fe400078ec0ff */
[----:B---3--:R-:W-:Y:S02]  /*120670*/  LOP3.LUT R35, R50, 0xffff, RZ, 0xc0, !PT ;  /* 0x0000ffff32237812 */ /* 0x008fe400078ec0ff */
[----:B------:R-:W2:Y:S02]  /*120680*/  LDL.LU R50, [R1+0x5e78] ;  /* 0x005e780001327983 */ /* 0x000ea40000300800 */
[----:B------:R-:W-:Y:S02]  /*120690*/  PRMT R38, R23, 0x3340, R35 ;  /* 0x0000334017267816 */ /* 0x000fe40000000023 */
[----:B------:R-:W-:-:S02]  /*1206a0*/  SHF.R.U32.HI R23, RZ, 0x8, R23 ;  /* 0x00000008ff177819 */ /* 0x000fc40000011617 */
[----:B------:R-:W-:Y:S02]  /*1206b0*/  PRMT R47, R38, 0x5410, R39 ;  /* 0x00005410262f7816 */ /* 0x000fe40000000027 */
[----:B------:R-:W-:Y:S02]  /*1206c0*/  IADD3 R38, P1, PT, R19, R14, RZ ;  /* 0x0000000e13267210 */ /* 0x000fe40007f3e0ff */
[----:B------:R-:W-:Y:S02]  /*1206d0*/  SHF.R.U32.HI R35, RZ, 0x8, R35 ;  /* 0x00000008ff237819 */ /* 0x000fe40000011623 */
[----:B------:R-:W-:Y:S01]  /*1206e0*/  LOP3.LUT R23, R23, 0xffff, RZ, 0xc0, !PT ;  /* 0x0000ffff17177812 */ /* 0x000fe200078ec0ff */
[----:B------:R-:W-:Y:S01]  /*1206f0*/  IMAD.X R39, R49, 0x1, R16, P1 ;  /* 0x0000000131277824 */ /* 0x000fe200008e0610 */
[----:B------:R-:W-:Y:S01]  /*120700*/  LOP3.LUT R35, R35, 0xffff, RZ, 0xc0, !PT ;  /* 0x0000ffff23237812 */ /* 0x000fe200078ec0ff */
[----:B------:R-:W-:Y:S03]  /*120710*/  STL [R1+0x5548], R47 ;  /* 0x0055482f01007387 */ /* 0x000fe60000100800 */
[----:B------:R-:W-:Y:S01]  /*120720*/  PRMT R23, R23, 0x3340, R35 ;  /* 0x0000334017177816 */ /* 0x000fe20000000023 */
[----:B------:R-:W-:Y:S01]  /*120730*/  STL.64 [R1+0xdb8], R38 ;  /* 0x000db82601007387 */ /* 0x000fe20000100a00 */
[----:B------:R-:W-:-:S03]  /*120740*/  PRMT R35, R22, 0x3340, R0 ;  /* 0x0000334016237816 */ /* 0x000fc60000000000 */
[----:B------:R-:W3:Y:S01]  /*120750*/  LDL.LU R61, [R1+0x50c0] ;  /* 0x0050c000013d7983 */ /* 0x000ee20000300800 */
[----:B----4-:R-:W-:-:S03]  /*120760*/  LOP3.LUT R22, R57, 0xffff, RZ, 0xc0, !PT ;  /* 0x0000ffff39167812 */ /* 0x010fc600078ec0ff */
[----:B------:R-:W4:Y:S04]  /*120770*/  LDL.LU R54, [R1+0x174] ;  /* 0x0001740001367983 */ /* 0x000f280000300800 */
[----:B------:R0:W-:Y:S04]  /*120780*/  STL [R1+0x550], R23 ;  /* 0x0005501701007387 */ /* 0x0001e80000100800 */
[----:B------:R1:W-:Y:S04]  /*120790*/  STL [R1+0x194], R35 ;  /* 0x0001942301007387 */ /* 0x0003e80000100800 */
[----:B------:R-:W4:Y:S01]  /*1207a0*/  LDL.LU R57, [R1+0x2a98] ;  /* 0x002a980001397983 */ /* 0x000f220000300800 */
[----:B0-----:R-:W-:-:S02]  /*1207b0*/  LOP3.LUT R23, R56, 0xffff, RZ, 0xc0, !PT ;  /* 0x0000ffff38177812 */ /* 0x001fc400078ec0ff */
[----:B-1----:R-:W-:Y:S02]  /*1207c0*/  LOP3.LUT R35, R60, 0xffff, RZ, 0xc0, !PT ;  /* 0x0000ffff3c237812 */ /* 0x002fe400078ec0ff */
[----:B------:R-:W-:Y:S02]  /*1207d0*/  PRMT R39, R22, 0x3340, R0 ;  /* 0x0000334016277816 */ /* 0x000fe40000000000 */
[----:B------:R-:W-:-:S04]  /*1207e0*/  PRMT R38, R23, 0x3340, R35 ;  /* 0x0000334017267816 */ /* 0x000fc80000000023 */
[----:B------:R-:W-:Y:S02]  /*1207f0*/  PRMT R47, R38, 0x5410, R39 ;  /* 0x00005410262f7816 */ /* 0x000fe40000000027 */
[----:B------:R-:W-:Y:S02]  /*120800*/  IADD3 R38, P1, PT, R19, R7, RZ ;  /* 0x0000000713267210 */ /* 0x000fe40007f3e0ff */
[----:B------:R-:W-:-:S03]  /*120810*/  SHF.R.U32.HI R36, RZ, 0x8, R36 ;  /* 0x00000008ff247819 */ /* 0x000fc60000011624 */
[----:B------:R-:W-:Y:S01]  /*120820*/  IMAD.X R39, R49, 0x1, R8, P1 ;  /* 0x0000000131277824 */ /* 0x000fe200008e0608 */
[----:B------:R-:W-:Y:S02]  /*120830*/  SHF.R.U32.HI R23, RZ, 0x8, R23 ;  /* 0x00000008ff177819 */ /* 0x000fe40000011617 */
[----:B------:R-:W-:Y:S01]  /*120840*/  SHF.R.U32.HI R35, RZ, 0x8, R35 ;  /* 0x00000008ff237819 */ /* 0x000fe20000011623 */
[----:B------:R-:W-:Y:S01]  /*120850*/  STL [R1+0x5544], R47 ;  /* 0x0055442f01007387 */ /* 0x000fe20000100800 */
[----:B------:R-:W-:Y:S02]  /*120860*/  LOP3.LUT R36, R36, 0xffff, RZ, 0xc0, !PT ;  /* 0x0000ffff24247812 */ /* 0x000fe400078ec0ff */
[----:B------:R-:W-:Y:S01]  /*120870*/  SHF.R.U32.HI R22, RZ, 0x8, R22 ;  /* 0x00000008ff167819 */ /* 0x000fe20000011616 */
[----:B------:R0:W-:Y:S01]  /*120880*/  STL.64 [R1+0xd98], R38 ;  /* 0x000d982601007387 */ /* 0x0001e20000100a00 */
[----:B------:R-:W-:Y:S02]  /*120890*/  LOP3.LUT R23, R23, 0xffff, RZ, 0xc0, !PT ;  /* 0x0000ffff17177812 */ /* 0x000fe400078ec0ff */
[----:B------:R-:W-:-:S02]  /*1208a0*/  LOP3.LUT R35, R35, 0xffff, RZ, 0xc0, !PT ;  /* 0x0000ffff23237812 */ /* 0x000fc400078ec0ff */
[----:B------:R-:W-:Y:S02]  /*1208b0*/  PRMT R36, R36, 0x3340, R0 ;  /* 0x0000334024247816 */ /* 0x000fe40000000000 */
[----:B------:R-:W-:Y:S02]  /*1208c0*/  LOP3.LUT R22, R22, 0xffff, RZ, 0xc0, !PT ;  /* 0x0000ffff16167812 */ /* 0x000fe400078ec0ff */
[----:B0-----:R-:W-:Y:S02]  /*1208d0*/  IADD3 R38, P1, PT, R19, R9, RZ ;  /* 0x0000000913267210 */ /* 0x001fe40007f3e0ff */
[----:B------:R-:W-:-:S03]  /*1208e0*/  PRMT R23, R23, 0x3340, R35 ;  /* 0x0000334017177816 */ /* 0x000fc60000000023 */
[----:B------:R-:W-:Y:S01]  /*1208f0*/  IMAD.X R39, R49, 0x1, R11, P1 ;  /* 0x0000000131277824 */ /* 0x000fe200008e060b */
[----:B------:R-:W-:Y:S01]  /*120900*/  PRMT R22, R22, 0x3340, R0 ;  /* 0x0000334016167816 */ /* 0x000fe20000000000 */
[----:B------:R-:W-:Y:S04]  /*120910*/  STL [R1+0x190], R36 ;  /* 0x0001902401007387 */ /* 0x000fe80000100800 */
[----:B------:R-:W-:Y:S04]  /*120920*/  STL [R1+0x54c], R23 ;  /* 0x00054c1701007387 */ /* 0x000fe80000100800 */
[----:B------:R0:W-:Y:S04]  /*120930*/  STL.64 [R1+0xdb0], R38 ;  /* 0x000db02601007387 */ /* 0x0001e80000100a00 */
[----:B------:R4:W-:Y:S01]  /*120940*/  STL [R1+0x18c], R22 ;  /* 0x00018c1601007387 */ /* 0x0009e20000100800 */
[----:B0-----:R-:W-:-:S02]  /*120950*/  LOP3.LUT R39, R53, 0xffff, RZ, 0xc0, !PT ;  /* 0x0000ffff35277812 */ /* 0x001fc400078ec0ff */
[----:B------:R-:W-:Y:S02]  /*120960*/  IADD3 R56, P1, PT, R19, R10, RZ ;  /* 0x0000000a13387210 */ /* 0x000fe40007f3e0ff */
[----:B--2---:R-:W-:Y:S02]  /*120970*/  LOP3.LUT R38, R50, 0xffff, RZ, 0xc0, !PT ;  /* 0x0000ffff32267812 */ /* 0x004fe400078ec0ff */
[----:B------:R-:W-:Y:S02]  /*120980*/  LOP3.LUT R50, R21, 0xffff, RZ, 0xc0, !PT ;  /* 0x0000ffff15327812 */ /* 0x000fe400078ec0ff */
[----:B------:R-:W2:Y:S04]  /*120990*/  LDL.LU R21, [R1+0x5118] ;  /* 0x0051180001157983 */ /* 0x000ea80000300800 */
[----:B------:R-:W2:Y:S04]  /*1209a0*/  LDL.LU R23, [R1+0x2898] ;  /* 0x0028980001177983 */ /* 0x000ea80000300800 */
[----:B------:R-:W2:Y:S01]  /*1209b0*/  LDL.LU R60, [R1+0x5074] ;  /* 0x00507400013c7983 */ /* 0x000ea20000300800 */
[----:B------:R-:W-:-:S03]  /*1209c0*/  PRMT R47, R38, 0x3340, R39 ;  /* 0x00003340262f7816 */ /* 0x000fc60000000027 */
[----:B------:R-:W2:Y:S04]  /*1209d0*/  LDL.LU R53, [R1+0x5e74] ;  /* 0x005e740001357983 */ /* 0x000ea80000300800 */
[----:B------:R0:W-:Y:S01]  /*1209e0*/  STL [R1+0x5bac], R50 ;  /* 0x005bac3201007387 */ /* 0x0001e20000100800 */
[----:B---3--:R-:W-:Y:S02]  /*1209f0*/  LOP3.LUT R35, R61, 0xffff, RZ, 0xc0, !PT ;  /* 0x0000ffff3d237812 */ /* 0x008fe400078ec0ff */
[----:B----4-:R-:W-:Y:S02]  /*120a00*/  LOP3.LUT R22, R54, 0xffff, RZ, 0xc0, !PT ;  /* 0x0000ffff36167812 */ /* 0x010fe400078ec0ff */
[--C-:B------:R-:W-:Y:S02]  /*120a10*/  PRMT R54, R50, 0x3340, R0.reuse ;  /* 0x0000334032367816 */ /* 0x100fe40000000000 */
[----:B0-----:R-:W-:-:S02]  /*120a20*/  PRMT R50, R22, 0x3340, R0 ;  /* 0x0000334016327816 */ /* 0x001fc40000000000 */
[----:B------:R-:W-:Y:S02]  /*120a30*/  PRMT R54, R47, 0x5410, R54 ;  /* 0x000054102f367816 */ /* 0x000fe40000000036 */
[----:B------:R-:W-:-:S04]  /*120a40*/  LOP3.LUT R36, R57, 0xffff, RZ, 0xc0, !PT ;  /* 0x0000ffff39247812 */ /* 0x000fc800078ec0ff */
[----:B------:R-:W-:Y:S01]  /*120a50*/  PRMT R47, R35, 0x3340, R36 ;  /* 0x00003340232f7816 */ /* 0x000fe20000000024 */
[----:B------:R-:W-:-:S03]  /*120a60*/  IMAD.X R57, R49, 0x1, R12, P1 ;  /* 0x0000000131397824 */ /* 0x000fc600008e060c */
[----:B------:R-:W-:Y:S01]  /*120a70*/  PRMT R47, R47, 0x5410, R50 ;  /* 0x000054102f2f7816 */ /* 0x000fe20000000032 */
[----:B------:R-:W-:Y:S04]  /*120a80*/  STL [R1+0x5540], R54 ;  /* 0x0055403601007387 */ /* 0x000fe80000100800 */
[----:B------:R-:W-:Y:S04]  /*120a90*/  STL [R1+0x553c], R47 ;  /* 0x00553c2f01007387 */ /* 0x000fe80000100800 */
[----:B------:R0:W-:Y:S04]  /*120aa0*/  STL.64 [R1+0xd90], R56 ;  /* 0x000d903801007387 */ /* 0x0001e80000100a00 */
[----:B0-----:R-:W3:Y:S04]  /*120ab0*/  LDL.LU R56, [R1+0x5e70] ;  /* 0x005e700001387983 */ /* 0x001ee80000300800 */
[----:B------:R-:W4:Y:S04]  /*120ac0*/  LDL.LU R61, [R1+0x164] ;  /* 0x00016400013d7983 */ /* 0x000f280000300800 */
[----:B------:R-:W3:Y:S04]  /*120ad0*/  LDL.LU R57, [R1+0xfc] ;  /* 0x0000fc0001397983 */ /* 0x000ee80000300800 */
[----:B------:R-:W3:Y:S01]  /*120ae0*/  LDL.LU R54, [R1+0x160] ;  /* 0x0001600001367983 */ /* 0x000ee20000300800 */
[----:B------:R-:W-:-:S02]  /*120af0*/  SHF.R.U32.HI R38, RZ, 0x8, R38 ;  /* 0x00000008ff267819 */ /* 0x000fc40000011626 */
[----:B------:R-:W-:Y:S02]  /*120b00*/  SHF.R.U32.HI R39, RZ, 0x8, R39 ;  /* 0x00000008ff277819 */ /* 0x000fe40000011627 */
[----:B------:R-:W-:Y:S02]  /*120b10*/  SHF.R.U32.HI R35, RZ, 0x8, R35 ;  /* 0x00000008ff237819 */ /* 0x000fe40000011623 */
[----:B------:R-:W-:Y:S02]  /*120b20*/  SHF.R.U32.HI R36, RZ, 0x8, R36 ;  /* 0x00000008ff247819 */ /* 0x000fe40000011624 */
[----:B------:R-:W-:Y:S02]  /*120b30*/  LOP3.LUT R38, R38, 0xffff, RZ, 0xc0, !PT ;  /* 0x0000ffff26267812 */ /* 0x000fe400078ec0ff */
[----:B------:R-:W-:Y:S02]  /*120b40*/  LOP3.LUT R39, R39, 0xffff, RZ, 0xc0, !PT ;  /* 0x0000ffff27277812 */ /* 0x000fe400078ec0ff */
[----:B------:R-:W-:-:S02]  /*120b50*/  LOP3.LUT R35, R35, 0xffff, RZ, 0xc0, !PT ;  /* 0x0000ffff23237812 */ /* 0x000fc400078ec0ff */
[----:B------:R-:W-:Y:S02]  /*120b60*/  LOP3.LUT R36, R36, 0xffff, RZ, 0xc0, !PT ;  /* 0x0000ffff24247812 */ /* 0x000fe400078ec0ff */
[----:B------:R-:W-:Y:S02]  /*120b70*/  PRMT R49, R38, 0x3340, R39 ;  /* 0x0000334026317816 */ /* 0x000fe40000000027 */
[----:B------:R-:W-:-:S03]  /*120b80*/  PRMT R35, R35, 0x3340, R36 ;  /* 0x0000334023237816 */ /* 0x000fc60000000024 */
[----:B------:R-:W-:Y:S04]  /*120b90*/  STL [R1+0x5a20], R49 ;  /* 0x005a203101007387 */ /* 0x000fe80000100800 */
[----:B------:R0:W-:Y:S01]  /*120ba0*/  STL [R1+0x7a0], R35 ;  /* 0x0007a02301007387 */ /* 0x0001e20000100800 */
[----:B------:R-:W-:Y:S01]  /*120bb0*/  VIADD R19, R19, UR6 ;  /* 0x0000000613137c36 */ /* 0x000fe20008000000 */
[----:B------:R-:W-:Y:S01]  /*120bc0*/  SHF.R.U32.HI R22, RZ, 0x8, R22 ;  /* 0x00000008ff167819 */ /* 0x000fe20000011616 */
[----:B------:R-:W1:Y:S03]  /*120bd0*/  LDCU UR6, c[0x0][0x3b8] ;  /* 0x00007700ff0677ac */ /* 0x000e660008000800 */
[----:B------:R-:W-:-:S04]  /*120be0*/  LOP3.LUT R22, R22, 0xffff, RZ, 0xc0, !PT ;  /* 0x0000ffff16167812 */ /* 0x000fc800078ec0ff */
[----:B------:R-:W-:Y:S02]  /*120bf0*/  PRMT R22, R22, 0x3340, R0 ;  /* 0x0000334016167816 */ /* 0x000fe40000000000 */
[----:B--2---:R-:W-:Y:S02]  /*120c00*/  LOP3.LUT R21, R21, 0xffff, RZ, 0xc0, !PT ;  /* 0x0000ffff15157812 */ /* 0x004fe400078ec0ff */
[----:B0-----:R-:W-:Y:S02]  /*120c10*/  LOP3.LUT R35, R60, 0xffff, RZ, 0xc0, !PT ;  /* 0x0000ffff3c237812 */ /* 0x001fe400078ec0ff */
[----:B------:R-:W-:Y:S02]  /*120c20*/  LOP3.LUT R23, R23, 0xffff, RZ, 0xc0, !PT ;  /* 0x0000ffff17177812 */ /* 0x000fe400078ec0ff */
[----:B------:R-:W-:Y:S02]  /*120c30*/  PRMT R36, R21, 0x3340, R35 ;  /* 0x0000334015247816 */ /* 0x000fe40000000023 */
[----:B------:R-:W-:-:S02]  /*120c40*/  SHF.R.U32.HI R21, RZ, 0x8, R21 ;  /* 0x00000008ff157819 */ /* 0x000fc40000011615 */
[----:B------:R-:W-:Y:S02]  /*120c50*/  SHF.R.U32.HI R35, RZ, 0x8, R35 ;  /* 0x00000008ff237819 */ /* 0x000fe40000011623 */
[----:B------:R-:W-:Y:S02]  /*120c60*/  PRMT R38, R23, 0x3340, R0 ;  /* 0x0000334017267816 */ /* 0x000fe40000000000 */
[----:B------:R-:W-:Y:S02]  /*120c70*/  LOP3.LUT R21, R21, 0xffff, RZ, 0xc0, !PT ;  /* 0x0000ffff15157812 */ /* 0x000fe400078ec0ff */
[----:B------:R-:W-:Y:S02]  /*120c80*/  LOP3.LUT R35, R35, 0xffff, RZ, 0xc0, !PT ;  /* 0x0000ffff23237812 */ /* 0x000fe400078ec0ff */
[----:B------:R-:W-:Y:S02]  /*120c90*/  PRMT R36, R36, 0x5410, R38 ;  /* 0x0000541024247816 */ /* 0x000fe40000000026 */
[----:B------:R-:W-:-:S02]  /*120ca0*/  PRMT R35, R21, 0x3340, R35 ;  /* 0x0000334015237816 */ /* 0x000fc40000000023 */
[----:B------:R-:W-:Y:S02]  /*120cb0*/  SHF.R.U32.HI R23, RZ, 0x8, R23 ;  /* 0x00000008ff177819 */ /* 0x000fe40000011617 */
[----:B------:R-:W-:Y:S02]  /*120cc0*/  SHF.R.S32.HI R21, RZ, 0x1f, R19 ;  /* 0x0000001fff157819 */ /* 0x000fe40000011413 */
[----:B------:R-:W-:Y:S02]  /*120cd0*/  IADD3 R38, P1, PT, R19, R3, RZ ;  /* 0x0000000313267210 */ /* 0x000fe40007f3e0ff */
[----:B------:R-:W-:-:S03]  /*120ce0*/  LOP3.LUT R23, R23, 0xffff, RZ, 0xc0, !PT ;  /* 0x0000ffff17177812 */ /* 0x000fc600078ec0ff */
[----:B------:R-:W-:Y:S01]  /*120cf0*/  IMAD.X R39, R21, 0x1, R4, P1 ;  /* 0x0000000115277824 */ /* 0x000fe200008e0604 */
[----:B------:R-:W-:Y:S01]  /*120d00*/  PRMT R23, R23, 0x3340, R0 ;  /* 0x0000334017177816 */ /* 0x000fe20000000000 */
[----:B------:R-:W-:Y:S04]  /*120d10*/  STL [R1+0x5538], R36 ;  /* 0x0055382401007387 */ /* 0x000fe80000100800 */
[----:B------:R0:W-:Y:S04]  /*120d20*/  STL [R1+0x79c], R35 ;  /* 0x00079c2301007387 */ /* 0x0001e80000100800 */
[----:B------:R2:W-:Y:S01]  /*120d30*/  STL.64 [R1+0xd88], R38 ;  /* 0x000d882601007387 */ /* 0x0005e20000100a00 */
[----:B0-----:R-:W-:-:S03]  /*120d40*/  LOP3.LUT R35, R55, 0xffff, RZ, 0xc0, !PT ;  /* 0x0000ffff37237812 */ /* 0x001fc600078ec0ff */
[----:B--2---:R-:W2:Y:S04]  /*120d50*/  LDL.LU.64 R38, [R1+0x5e68] ;  /* 0x005e680001267983 */ /* 0x004ea80000300a00 */
[----:B------:R0:W-:Y:S04]  /*120d60*/  STL [R1+0x188], R23 ;  /* 0x0001881701007387 */ /* 0x0001e80000100800 */
[----:B------:R0:W-:Y:S01]  /*120d70*/  STL [R1+0x184], R22 ;  /* 0x0001841601007387 */ /* 0x0001e20000100800 */
[----:B---3--:R-:W-:-:S03]  /*120d80*/  LOP3.LUT R50, R54, 0xffff, RZ, 0xc0, !PT ;  /* 0x0000ffff36327812 */ /* 0x008fc600078ec0ff */
[----:B------:R-:W3:Y:S04]  /*120d90*/  LDL.LU R54, [R1+0x130] ;  /* 0x0001300001367983 */ /* 0x000ee80000300800 */
[----:B------:R-:W2:Y:S01]  /*120da0*/  LDL.LU R55, [R1+0x511c] ;  /* 0x00511c0001377983 */ /* 0x000ea20000300800 */
[----:B----4-:R-:W-:Y:S02]  /*120db0*/  LOP3.LUT R47, R61, 0xffff, RZ, 0xc0, !PT ;  /* 0x0000ffff3d2f7812 */ /* 0x010fe400078ec0ff */
[----:B------:R-:W-:Y:S02]  /*120dc0*/  LOP3.LUT R36, R56, 0xffff, RZ, 0xc0, !PT ;  /* 0x0000ffff38247812 */ /* 0x000fe400078ec0ff */
[----:B------:R-:W-:Y:S02]  /*120dd0*/  LOP3.LUT R49, R57, 0xffff, RZ, 0xc0, !PT ;  /* 0x0000ffff39317812 */ /* 0x000fe400078ec0ff */
[----:B0-----:R-:W-:-:S02]  /*120de0*/  PRMT R23, R36, 0x3340, R0 ;  /* 0x0000334024177816 */ /* 0x001fc40000000000 */
[----:B------:R-:W-:Y:S02]  /*120df0*/  PRMT R22, R47, 0x3340, R49 ;  /* 0x000033402f167816 */ /* 0x000fe40000000031 */
[----:B------:R-:W-:Y:S02]  /*120e00*/  LOP3.LUT R56, R53, 0xffff, RZ, 0xc0, !PT ;  /* 0x0000ffff35387812 */ /* 0x000fe400078ec0ff */
[----:B------:R-:W-:Y:S01]  /*120e10*/  PRMT R57, R22, 0x5410, R23 ;  /* 0x0000541016397816 */ /* 0x000fe20000000017 */
[----:B------:R-:W4:Y:S04]  /*120e20*/  LDL.LU R53, [R1+0x5e60] ;  /* 0x005e600001357983 */ /* 0x000f280000300800 */
[----:B------:R0:W-:Y:S04]  /*120e30*/  STL [R1+0x5534], R57 ;  /* 0x0055343901007387 */ /* 0x0001e80000100800 */
[----:B------:R-:W4:Y:S01]  /*120e40*/  LDL.LU R61, [R1+0x5080] ;  /* 0x00508000013d7983 */ /* 0x000f220000300800 */
[----:B------:R-:W-:-:S02]  /*120e50*/  PRMT R23, R35, 0x3340, R0 ;  /* 0x0000334023177816 */ /* 0x000fc40000000000 */
[----:B------:R-:W-:Y:S02]  /*120e60*/  PRMT R22, R50, 0x3340, R56 ;  /* 0x0000334032167816 */ /* 0x000fe40000000038 */
[----:B------:R-:W-:Y:S02]  /*120e70*/  SHF.R.U32.HI R50, RZ, 0x8, R50 ;  /* 0x00000008ff327819 */ /* 0x000fe40000011632 */
[----:B------:R-:W-:Y:S02]  /*120e80*/  SHF.R.U32.HI R56, RZ, 0x8, R56 ;  /* 0x00000008ff387819 */ /* 0x000fe40000011638 */
[----:B0-----:R-:W-:Y:S02]  /*120e90*/  PRMT R57, R22, 0x5410, R23 ;  /* 0x0000541016397816 */ /* 0x001fe40000000017 */
[----:B------:R-:W-:Y:S02]  /*120ea0*/  IADD3 R22, P1, PT, R19, R0, RZ ;  /* 0x0000000013167210 */ /* 0x000fe40007f3e0ff */
[----:B------:R-:W-:-:S02]  /*120eb0*/  SHF.R.U32.HI R47, RZ, 0x8, R47 ;  /* 0x00000008ff2f7819 */ /* 0x000fc4000001162f */
[----:B------:R-:W-:Y:S02]  /*120ec0*/  SHF.R.U32.HI R49, RZ, 0x8, R49 ;  /* 0x00000008ff317819 */ /* 0x000fe40000011631 */
[----:B------:R-:W-:Y:S02]  /*120ed0*/  LOP3.LUT R50, R50, 0xffff, RZ, 0xc0, !PT ;  /* 0x0000ffff32327812 */ /* 0x000fe400078ec0ff */
[----:B------:R-:W-:Y:S01]  /*120ee0*/  LOP3.LUT R56, R56, 0xffff, RZ, 0xc0, !PT ;  /* 0x0000ffff38387812 */ /* 0x000fe200078ec0ff */
[----:B------:R-:W-:Y:S01]  /*120ef0*/  IMAD.X R23, R21, 0x1, R2, P1 ;  /* 0x0000000115177824 */ /* 0x000fe200008e0602 */
[----:B------:R-:W-:Y:S02]  /*120f00*/  LOP3.LUT R47, R47, 0xffff, RZ, 0xc0, !PT ;  /* 0x0000ffff2f2f7812 */ /* 0x000fe400078ec0ff */
[----:B------:R-:W-:Y:S02]  /*120f10*/  LOP3.LUT R49, R49, 0xffff, RZ, 0xc0, !PT ;  /* 0x0000ffff31317812 */ /* 0x000fe400078ec0ff */
[----:B------:R-:W-:-:S02]  /*120f20*/  SHF.R.U32.HI R36, RZ, 0x8, R36 ;  /* 0x00000008ff247819 */ /* 0x000fc40000011624 */
[----:B------:R-:W-:Y:S02]  /*120f30*/  PRMT R50, R50, 0x3340, R56 ;  /* 0x0000334032327816 */ /* 0x000fe40000000038 */
[----:B------:R-:W-:Y:S02]  /*120f40*/  SHF.R.U32.HI R35, RZ, 0x8, R35 ;  /* 0x00000008ff237819 */ /* 0x000fe40000011623 */
[----:B------:R-:W-:Y:S01]  /*120f50*/  IADD3 R56, P1, PT, R19, R13, RZ ;  /* 0x0000000d13387210 */ /* 0x000fe20007f3e0ff */
[----:B------:R0:W-:Y:S01]  /*120f60*/  STL [R1+0x5530], R57 ;  /* 0x0055303901007387 */ /* 0x0001e20000100800 */
[----:B------:R-:W-:Y:S02]  /*120f70*/  PRMT R47, R47, 0x3340, R49 ;  /* 0x000033402f2f7816 */ /* 0x000fe40000000031 */
[----:B------:R-:W-:Y:S01]  /*120f80*/  LOP3.LUT R36, R36, 0xffff, RZ, 0xc0, !PT ;  /* 0x0000ffff24247812 */ /* 0x000fe200078ec0ff */
[----:B------:R1:W-:Y:S01]  /*120f90*/  STL.64 [R1+0xd70], R22 ;  /* 0x000d701601007387 */ /* 0x0003e20000100a00 */
[----:B------:R-:W-:-:S02]  /*120fa0*/  LOP3.LUT R35, R35, 0xffff, RZ, 0xc0, !PT ;  /* 0x0000ffff23237812 */ /* 0x000fc400078ec0ff */
[--C-:B------:R-:W-:Y:S01]  /*120fb0*/  PRMT R49, R36, 0x3340, R0.reuse ;  /* 0x0000334024317816 */ /* 0x100fe20000000000 */
[----:B0-----:R-:W-:Y:S01]  /*120fc0*/  IMAD.X R57, R21, 0x1, R15, P1 ;  /* 0x0000000115397824 */ /* 0x001fe200008e060f */
[----:B-1----:R-:W4:Y:S04]  /*120fd0*/  LDL.LU.64 R22, [R1+0x5e58] ;  /* 0x005e580001167983 */ /* 0x002f280000300a00 */
[----:B------:R-:W-:Y:S04]  /*120fe0*/  STL [R1+0x798], R50 ;  /* 0x0007983201007387 */ /* 0x000fe80000100800 */
[----:B------:R0:W-:Y:S04]  /*120ff0*/  STL [R1+0x794], R47 ;  /* 0x0007942f01007387 */ /* 0x0001e80000100800 */
[----:B------:R-:W-:Y:S01]  /*121000*/  STL.64 [R1+0xd80], R56 ;  /* 0x000d803801007387 */ /* 0x000fe20000100a00 */
[----:B0-----:R-:W-:-:S03]  /*121010*/  PRMT R47, R35, 0x3340, R0 ;  /* 0x00003340232f7816 */ /* 0x001fc60000000000 */
[----:B------:R-:W-:Y:S04]  /*121020*/  STL [R1+0x174], R49 ;  /* 0x0001743101007387 */ /* 0x000fe80000100800 */
[----:B------:R0:W-:Y:S02]  /*121030*/  STL [R1+0x170], R47 ;  /* 0x0001702f01007387 */ /* 0x0001e40000100800 */
[----:B0-----:R-:W-:Y:S02]  /*121040*/  LOP3.LUT R47, R51, 0xffff, RZ, 0xc0, !PT ;  /* 0x0000ffff332f7812 */ /* 0x001fe400078ec0ff */
[----:B------:R-:W4:Y:S04]  /*121050*/  LDL.LU R51, [R1+0x5e54] ;  /* 0x005e540001337983 */ /* 0x000f280000300800 */
[----:B------:R-:W4:Y:S04]  /*121060*/  LDL.LU R56, [R1+0xbc] ;  /* 0x0000bc0001387983 */ /* 0x000f280000300800 */
[----:B------:R-:W4:Y:S01]  /*121070*/  LDL.LU R57, [R1+0x5120] ;  /* 0x0051200001397983 */ /* 0x000f220000300800 */
[----:B--2---:R-:W-:-:S03]  /*121080*/  LOP3.LUT R49, R55, 0xffff, RZ, 0xc0, !PT ;  /* 0x0000ffff37317812 */ /* 0x004fc600078ec0ff */
[----:B------:R-:W2:Y:S01]  /*121090*/  LDL.LU R55, [R1+0x28ac] ;  /* 0x0028ac0001377983 */ /* 0x000ea20000300800 */
[----:B---3--:R-:W-:Y:S02]  /*1210a0*/  LOP3.LUT R36, R54, 0xffff, RZ, 0xc0, !PT ;  /* 0x0000ffff36247812 */ /* 0x008fe400078ec0ff */
[----:B------:R-:W-:-:S04]  /*1210b0*/  LOP3.LUT R35, R29, 0xffff, RZ, 0xc0, !PT ;  /* 0x0000ffff1d237812 */ /* 0x000fc800078ec0ff */
[----:B------:R-:W-:Y:S02]  /*1210c0*/  PRMT R54, R35, 0x3340, R0 ;  /* 0x0000334023367816 */ /* 0x000fe40000000000 */
[----:B----4-:R-:W-:Y:S02]  /*1210d0*/  LOP3.LUT R29, R53, 0xffff, RZ, 0xc0, !PT ;  /* 0x0000ffff351d7812 */ /* 0x010fe400078ec0ff */
[----:B------:R-:W-:-:S04]  /*1210e0*/  PRMT R53, R36, 0x3340, R47 ;  /* 0x0000334024357816 */ /* 0x000fc8000000002f */
[----:B------:R-:W-:Y:S02]  /*1210f0*/  PRMT R60, R53, 0x5410, R54 ;  /* 0x00005410353c7816 */ /* 0x000fe40000000036 */
[----:B------:R-:W-:Y:S02]  /*121100*/  LOP3.LUT R50, R61, 0xffff, RZ, 0xc0, !PT ;  /* 0x0000ffff3d327812 */ /* 0x000fe400078ec0ff */
[----:B------:R-:W-:Y:S02]  /*121110*/  PRMT R54, R29, 0x3340, R0 ;  /* 0x000033401d367816 */ /* 0x000fe40000000000 */
[----:B------:R-:W-:Y:S01]  /*121120*/  PRMT R53, R49, 0x3340, R50 ;  /* 0x0000334031357816 */ /* 0x000fe20000000032 */
[----:B------:R0:W-:Y:S03]  /*121130*/  STL [R1+0x552c], R60 ;  /* 0x00552c3c01007387 */ /* 0x0001e60000100800 */
[----:B------:R-:W-:-:S02]  /*121140*/  PRMT R53, R53, 0x5410, R54 ;  /* 0x0000541035357816 */ /* 0x000fc40000000036 */
[----:B------:R-:W3:Y:S01]  /*121150*/  LDL.LU R54, [R1+0x5084] ;  /* 0x0050840001367983 */ /* 0x000ee20000300800 */
[----:B0-----:R-:W-:Y:S02]  /*121160*/  IADD3 R60, P1, PT, R19, R5, RZ ;  /* 0x00000005133c7210 */ /* 0x001fe40007f3e0ff */
[----:B------:R-:W-:Y:S02]  /*121170*/  SHF.R.U32.HI R49, RZ, 0x8, R49 ;  /* 0x00000008ff317819 */ /* 0x000fe40000011631 */
[----:B------:R-:W-:Y:S01]  /*121180*/  SHF.R.U32.HI R50, RZ, 0x8, R50 ;  /* 0x00000008ff327819 */ /* 0x000fe20000011632 */
[----:B------:R-:W-:Y:S01]  /*121190*/  IMAD.X R61, R21, 0x1, R6, P1 ;  /* 0x00000001153d7824 */ /* 0x000fe200008e0606 */
[----:B------:R-:W-:Y:S02]  /*1211a0*/  SHF.R.U32.HI R36, RZ, 0x8, R36 ;  /* 0x00000008ff247819 */ /* 0x000fe40000011624 */
[----:B------:R-:W-:Y:S01]  /*1211b0*/  SHF.R.U32.HI R47, RZ, 0x8, R47 ;  /* 0x00000008ff2f7819 */ /* 0x000fe2000001162f */
[----:B------:R-:W-:Y:S01]  /*1211c0*/  STL [R1+0x5528], R53 ;  /* 0x0055283501007387 */ /* 0x000fe20000100800 */
[----:B------:R-:W-:-:S02]  /*1211d0*/  LOP3.LUT R49, R49, 0xffff, RZ, 0xc0, !PT ;  /* 0x0000ffff31317812 */ /* 0x000fc400078ec0ff */
[----:B------:R-:W-:Y:S01]  /*1211e0*/  LOP3.LUT R50, R50, 0xffff, RZ, 0xc0, !PT ;  /* 0x0000ffff32327812 */ /* 0x000fe200078ec0ff */
[----:B------:R0:W-:Y:S01]  /*1211f0*/  STL.64 [R1+0xd68], R60 ;  /* 0x000d683c01007387 */ /* 0x0001e20000100a00 */
[----:B------:R-:W-:Y:S02]  /*121200*/  SHF.R.U32.HI R35, RZ, 0x8, R35 ;  /* 0x00000008ff237819 */ /* 0x000fe40000011623 */
[----:B------:R-:W-:Y:S02]  /*121210*/  LOP3.LUT R36, R36, 0xffff, RZ, 0xc0, !PT ;  /* 0x0000ffff24247812 */ /* 0x000fe400078ec0ff */
[----:B------:R-:W-:Y:S02]  /*121220*/  LOP3.LUT R47, R47, 0xffff, RZ, 0xc0, !PT ;  /* 0x0000ffff2f2f7812 */ /* 0x000fe400078ec0ff */
[----:B------:R-:W-:Y:S02]  /*121230*/  SHF.R.U32.HI R29, RZ, 0x8, R29 ;  /* 0x00000008ff1d7819 */ /* 0x000fe4000001161d */
[----:B------:R-:W-:-:S02]  /*121240*/  PRMT R49, R49, 0x3340, R50 ;  /* 0x0000334031317816 */ /* 0x000fc40000000032 */
[----:B0-----:R-:W-:Y:S02]  /*121250*/  IADD3 R60, P1, PT, R19, R14, RZ ;  /* 0x0000000e133c7210 */ /* 0x001fe40007f3e0ff */
[----:B------:R-:W-:Y:S02]  /*121260*/  LOP3.LUT R35, R35, 0xffff, RZ, 0xc0, !PT ;  /* 0x0000ffff23237812 */ /* 0x000fe400078ec0ff */
[----:B------:R-:W-:Y:S01]  /*121270*/  PRMT R36, R36, 0x3340, R47 ;  /* 0x0000334024247816 */ /* 0x000fe2000000002f */
[----:B------:R-:W-:Y:S01]  /*121280*/  IMAD.X R61, R21, 0x1, R16, P1 ;  /* 0x00000001153d7824 */ /* 0x000fe200008e0610 */
[----:B------:R-:W-:Y:S01]  /*121290*/  LOP3.LUT R29, R29, 0xffff, RZ, 0xc0, !PT ;  /* 0x0000ffff1d1d7812 */ /* 0x000fe200078ec0ff */
[----:B------:R-:W-:Y:S01]  /*1212a0*/  STL [R1+0x790], R49 ;  /* 0x0007903101007387 */ /* 0x000fe20000100800 */
[--C-:B------:R-:W-:Y:S02]  /*1212b0*/  PRMT R35, R35, 0x3340, R0.reuse ;  /* 0x0000334023237816 */ /* 0x100fe40000000000 */
[----:B------:R-:W-:Y:S01]  /*1212c0*/  PRMT R29, R29, 0x3340, R0 ;  /* 0x000033401d1d7816 */ /* 0x000fe20000000000 */
[----:B------:R-:W-:Y:S04]  /*1212d0*/  STL [R1+0x548], R36 ;  /* 0x0005482401007387 */ /* 0x000fe80000100800 */
[----:B------:R0:W-:Y:S04]  /*1212e0*/  STL.64 [R1+0xd78], R60 ;  /* 0x000d783c01007387 */ /* 0x0001e80000100a00 */
[----:B0-----:R-:W4:Y:S04]  /*1212f0*/  LDL.LU R60, [R1+0x5e50] ;  /* 0x005e5000013c7983 */ /* 0x001f280000300800 */
[----:B------:R2:W-:Y:S04]  /*121300*/  STL [R1+0x164], R35 ;  /* 0x0001642301007387 */ /* 0x0005e80000100800 */
[----:B------:R0:W-:Y:S01]  /*121310*/  STL [R1+0x168], R29 ;  /* 0x0001681d01007387 */ /* 0x0001e20000100800 */
[----:B--2---:R-:W-:-:S03]  /*121320*/  LOP3.LUT R35, R55, 0xffff, RZ, 0xc0, !PT ;  /* 0x0000ffff37237812 */ /* 0x004fc600078ec0ff */
[----:B------:R-:W2:Y:S01]  /*121330*/  LDL.LU R55, [R1+0x50d0] ;  /* 0x0050d00001377983 */ /* 0x000ea20000300800 */
[----:B------:R-:W-:Y:S02]  /*121340*/  LOP3.LUT R53, R51, 0xffff, RZ, 0xc0, !PT ;  /* 0x0000ffff33357812 */ /* 0x000fe400078ec0ff */
[----:B------:R-:W-:Y:S01]  /*121350*/  LOP3.LUT R51, R28, 0xffff, RZ, 0xc0, !PT ;  /* 0x0000ffff1c337812 */ /* 0x000fe200078ec0ff */
[----:B------:R-:W4:Y:S01]  /*121360*/  LDL.LU R50, [R1+0x26b8] ;  /* 0x0026b80001327983 */ /* 0x000f220000300800 */
[----:B------:R-:W-:Y:S02]  /*121370*/  LOP3.LUT R36, R56, 0xffff, RZ, 0xc0, !PT ;  /* 0x0000ffff38247812 */ /* 0x000fe400078ec0ff */
[----:B0-----:R-:W-:Y:S01]  /*121380*/  PRMT R29, R51, 0x3340, R0 ;  /* 0x00003340331d7816 */ /* 0x001fe20000000000 */
[----:B------:R-:W4:Y:S01]  /*121390*/  LDL.LU R47, [R1+0x2aa8] ;  /* 0x002aa800012f7983 */ /* 0x000f220000300800 */
[----:B------:R-:W-:Y:S02]  /*1213a0*/  PRMT R28, R53, 0x3340, R36 ;  /* 0x00003340351c7816 */ /* 0x000fe40000000024 */
[----:B------:R-:W-:Y:S01]  /*1213b0*/  LOP3.LUT R49, R57, 0xffff, RZ, 0xc0, !PT ;  /* 0x0000ffff39317812 */ /* 0x000fe200078ec0ff */
[----:B------:R0:W-:Y:S02]  /*1213c0*/  STL [R1+0x5bb4], R51 ;  /* 0x005bb43301007387 */ /* 0x0001e40000100800 */
[----:B0-----:R-:W-:-:S02]  /*1213d0*/  PRMT R51, R28, 0x5410, R29 ;  /* 0x000054101c337816 */ /* 0x001fc4000000001d */
[----:B------:R-:W-:Y:S02]  /*1213e0*/  PRMT R29, R35, 0x3340, R0 ;  /* 0x00003340231d7816 */ /* 0x000fe40000000000 */
[----:B---3--:R-:W-:Y:S01]  /*1213f0*/  LOP3.LUT R56, R54, 0xffff, RZ, 0xc0, !PT ;  /* 0x0000ffff36387812 */ /* 0x008fe200078ec0ff */
[----:B------:R0:W-:Y:S03]  /*121400*/  STL [R1+0x5524], R51 ;  /* 0x0055243301007387 */ /* 0x0001e60000100800 */
[----:B------:R-:W-:-:S04]  /*121410*/  PRMT R28, R49, 0x3340, R56 ;  /* 0x00003340311c7816 */ /* 0x000fc80000000038 */
[----:B0-----:R-:W-:Y:S02]  /*121420*/  PRMT R51, R28, 0x5410, R29 ;  /* 0x000054101c337816 */ /* 0x001fe4000000001d */
[----:B------:R-:W-:-:S05]  /*121430*/  IADD3 R28, P1, PT, R19, R7, RZ ;  /* 0x00000007131c7210 */ /* 0x000fca0007f3e0ff */
[----:B------:R-:W-:Y:S01]  /*121440*/  IMAD.X R29, R21, 0x1, R8, P1 ;  /* 0x00000001151d7824 */ /* 0x000fe200008e0608 */
[----:B------:R0:W-:Y:S01]  /*121450*/  STL [R1+0x5520], R51 ;  /* 0x0055203301007387 */ /* 0x0001e20000100800 */
[----:B------:R-:W-:Y:S02]  /*121460*/  SHF.R.U32.HI R53, RZ, 0x8, R53 ;  /* 0x00000008ff357819 */ /* 0x000fe40000011635 */
[----:B------:R-:W-:Y:S01]  /*121470*/  SHF.R.U32.HI R54, RZ, 0x8, R36 ;  /* 0x00000008ff367819 */ /* 0x000fe20000011624 */
[----:B------:R1:W-:Y:S01]  /*121480*/  STL.64 [R1+0xd58], R28 ;  /* 0x000d581c01007387 */ /* 0x0003e20000100a00 */
[----:B------:R-:W-:Y:S02]  /*121490*/  SHF.R.U32.HI R49, RZ, 0x8, R49 ;  /* 0x00000008ff317819 */ /* 0x000fe40000011631 */
[----:B------:R-:W-:Y:S02]  /*1214a0*/  LOP3.LUT R53, R53, 0xffff, RZ, 0xc0, !PT ;  /* 0x0000ffff35357812 */ /* 0x000fe400078ec0ff */
[----:B0-----:R-:W-:-:S02]  /*1214b0*/  SHF.R.U32.HI R51, RZ, 0x8, R56 ;  /* 0x00000008ff337819 */ /* 0x001fc40000011638 */
[----:B------:R-:W-:Y:S01]  /*1214c0*/  LOP3.LUT R54, R54, 0xffff, RZ, 0xc0, !PT ;  /* 0x0000ffff36367812 */ /* 0x000fe200078ec0ff */
[----:B-1----:R-:W3:Y:S04]  /*1214d0*/  LDL.LU.64 R28, [R1+0x5e48] ;  /* 0x005e4800011c7983 */ /* 0x002ee80000300a00 */
[----:B------:R-:W3:Y:S01]  /*1214e0*/  LDL.LU R36, [R1+0x2fc] ;  /* 0x0002fc0001247983 */ /* 0x000ee20000300800 */
[----:B------:R-:W-:-:S03]  /*1214f0*/  LOP3.LUT R49, R49, 0xffff, RZ, 0xc0, !PT ;  /* 0x0000ffff31317812 */ /* 0x000fc600078ec0ff */
[----:B------:R-:W3:Y:S01]  /*121500*/  LDL.LU R61, [R1+0x100] ;  /* 0x00010000013d7983 */ /* 0x000ee20000300800 */
[----:B------:R-:W-:Y:S02]  /*121510*/  LOP3.LUT R51, R51, 0xffff, RZ, 0xc0, !PT ;  /* 0x0000ffff33337812 */ /* 0x000fe400078ec0ff */
[----:B------:R-:W-:Y:S02]  /*121520*/  IADD3 R56, P1, PT, R19, R9, RZ ;  /* 0x0000000913387210 */ /* 0x000fe40007f3e0ff */
[----:B------:R-:W-:Y:S02]  /*121530*/  SHF.R.U32.HI R35, RZ, 0x8, R35 ;  /* 0x00000008ff237819 */ /* 0x000fe40000011623 */
[----:B------:R-:W-:Y:S02]  /*121540*/  PRMT R53, R53, 0x3340, R54 ;  /* 0x0000334035357816 */ /* 0x000fe40000000036 */
[----:B------:R-:W-:Y:S01]  /*121550*/  PRMT R49, R49, 0x3340, R51 ;  /* 0x0000334031317816 */ /* 0x000fe20000000033 */
[----:B------:R-:W-:Y:S01]  /*121560*/  IMAD.X R57, R21, 0x1, R11, P1 ;  /* 0x0000000115397824 */ /* 0x000fe200008e060b */
[----:B------:R-:W-:Y:S01]  /*121570*/  LOP3.LUT R35, R35, 0xffff, RZ, 0xc0, !PT ;  /* 0x0000ffff23237812 */ /* 0x000fe200078ec0ff */
[----:B------:R-:W-:Y:S04]  /*121580*/  STL [R1+0x5a24], R53 ;  /* 0x005a243501007387 */ /* 0x000fe80000100800 */
[----:B------:R0:W-:Y:S04]  /*121590*/  STL [R1+0x78c], R49 ;  /* 0x00078c3101007387 */ /* 0x0001e80000100800 */
[----:B------:R1:W-:Y:S01]  /*1215a0*/  STL.64 [R1+0xd60], R56 ;  /* 0x000d603801007387 */ /* 0x0003e20000100a00 */
[----:B0-----:R-:W-:-:S03]  /*1215b0*/  PRMT R49, R35, 0x3340, R0 ;  /* 0x0000334023317816 */ /* 0x001fc60000000000 */
[----:B-1----:R-:W3:Y:S04]  /*1215c0*/  LDL.LU.64 R56, [R1+0x5e40] ;  /* 0x005e400001387983 */ /* 0x002ee80000300a00 */
[----:B------:R-:W3:Y:S04]  /*1215d0*/  LDL.LU R54, [R1+0x138] ;  /* 0x0001380001367983 */ /* 0x000ee80000300800 */
[----:B------:R4:W-:Y:S01]  /*1215e0*/  STL [R1+0x160], R49 ;  /* 0x0001603101007387 */ /* 0x0009e20000100800 */
[----:B--2---:R-:W-:-:S03]  /*1215f0*/  LOP3.LUT R35, R55, 0xffff, RZ, 0xc0, !PT ;  /* 0x0000ffff37237812 */ /* 0x004fc600078ec0ff */
[----:B------:R-:W2:Y:S01]  /*121600*/  LDL.LU R55, [R1+0xc4] ;  /* 0x0000c40001377983 */ /* 0x000ea20000300800 */
[----:B----4-:R-:W-:Y:S02]  /*121610*/  LOP3.LUT R49, R50, 0xffff, RZ, 0xc0, !PT ;  /* 0x0000ffff32317812 */ /* 0x010fe400078ec0ff */
[----:B------:R-:W-:Y:S02]  /*121620*/  LOP3.LUT R47, R47, 0xffff, RZ, 0xc0, !PT ;  /* 0x0000ffff2f2f7812 */ /* 0x000fe400078ec0ff */
[----:B------:R-:W-:Y:S02]  /*121630*/  PRMT R51, R49, 0x3340, R0 ;  /* 0x0000334031337816 */ /* 0x000fe40000000000 */
[----:B------:R-:W-:Y:S02]  /*121640*/  PRMT R50, R35, 0x3340, R47 ;  /* 0x0000334023327816 */ /* 0x000fe4000000002f */
[----:B------:R-:W-:Y:S02]  /*121650*/  SHF.R.U32.HI R35, RZ, 0x8, R35 ;  /* 0x00000008ff237819 */ /* 0x000fe40000011623 */
[----:B------:R-:W-:-:S02]  /*121660*/  SHF.R.U32.HI R47, RZ, 0x8, R47 ;  /* 0x00000008ff2f7819 */ /* 0x000fc4000001162f */
[----:B------:R-:W-:Y:S02]  /*121670*/  PRMT R53, R50, 0x5410, R51 ;  /* 0x0000541032357816 */ /* 0x000fe40000000033 */
[----:B------:R-:W-:Y:S02]  /*121680*/  IADD3 R50, P1, PT, R19, R10, RZ ;  /* 0x0000000a13327210 */ /* 0x000fe40007f3e0ff */
[----:B------:R-:W-:Y:S02]  /*121690*/  LOP3.LUT R35, R35, 0xffff, RZ, 0xc0, !PT ;  /* 0x0000ffff23237812 */ /* 0x000fe400078ec0ff */
[----:B------:R-:W-:Y:S01]  /*1216a0*/  LOP3.LUT R47, R47, 0xffff, RZ, 0xc0, !PT ;  /* 0x0000ffff2f2f7812 */ /* 0x000fe200078ec0ff */
[----:B------:R-:W-:Y:S01]  /*1216b0*/  IMAD.X R51, R21, 0x1, R12, P1 ;  /* 0x0000000115337824 */ /* 0x000fe200008e060c */
[----:B------:R-:W-:Y:S02]  /*1216c0*/  STL [R1+0x5120], R53 ;  /* 0x0051203501007387 */ /* 0x000fe40000100800 */
[----:B------:R-:W-:-:S02]  /*1216d0*/  PRMT R47, R35, 0x3340, R47 ;  /* 0x00003340232f7816 */ /* 0x000fc4000000002f */
[----:B------:R-:W4:Y:S04]  /*1216e0*/  LDL.LU R21, [R1+0x5e38] ;  /* 0x005e380001157983 */ /* 0x000f280000300800 */
[----:B------:R0:W-:Y:S04]  /*1216f0*/  STL.64 [R1+0xd50], R50 ;  /* 0x000d503201007387 */ /* 0x0001e80000100a00 */
[----:B------:R1:W-:Y:S01]  /*121700*/  STL [R1+0x540], R47 ;  /* 0x0005402f01007387 */ /* 0x0003e20000100800 */
[----:B------:R-:W-:Y:S02]  /*121710*/  SHF.R.U32.HI R49, RZ, 0x8, R49 ;  /* 0x00000008ff317819 */ /* 0x000fe40000011631 */
[----:B0-----:R-:W-:-:S02]  /*121720*/  LOP3.LUT R50, R60, 0xffff, RZ, 0xc0, !PT ;  /* 0x0000ffff3c327812 */ /* 0x001fc400078ec0ff */
[----:B------:R-:W-:Y:S02]  /*121730*/  LOP3.LUT R49, R49, 0xffff, RZ, 0xc0, !PT ;  /* 0x0000ffff31317812 */ /* 0x000fe400078ec0ff */
[--C-:B------:R-:W-:Y:S02]  /*121740*/  PRMT R51, R50, 0x3340, R0.reuse ;  /* 0x0000334032337816 */ /* 0x100fe40000000000 */
[----:B------:R-:W-:Y:S02]  /*121750*/  PRMT R49, R49, 0x3340, R0 ;  /* 0x0000334031317816 */ /* 0x000fe40000000000 */
[----:B---3--:R-:W-:Y:S02]  /*121760*/  LOP3.LUT R35, R36, 0xffff, RZ, 0xc0, !PT ;  /* 0x0000ffff24237812 */ /* 0x008fe400078ec0ff */
[----:B-1----:R-:W-:-:S04]  /*121770*/  LOP3.LUT R47, R61, 0xffff, RZ, 0xc0, !PT ;  /* 0x0000ffff3d2f7812 */ /* 0x002fc800078ec0ff */
[----:B------:R-:W-:Y:S02]  /*121780*/  PRMT R36, R35, 0x3340, R47 ;  /* 0x0000334023247816 */ /* 0x000fe4000000002f */
[----:B------:R-:W-:Y:S02]  /*121790*/  SHF.R.U32.HI R35, RZ, 0x8, R35 ;  /* 0x00000008ff237819 */ /* 0x000fe40000011623 */
[----:B------:R-:W-:Y:S02]  /*1217a0*/  SHF.R.U32.HI R47, RZ, 0x8, R47 ;  /* 0x00000008ff2f7819 */ /* 0x000fe4000001162f */
[----:B------:R-:W-:Y:S02]  /*1217b0*/  LOP3.LUT R35, R35, 0xffff, RZ, 0xc0, !PT ;  /* 0x0000ffff23237812 */ /* 0x000fe400078ec0ff */
[----:B------:R-:W-:Y:S02]  /*1217c0*/  LOP3.LUT R47, R47, 0xffff, RZ, 0xc0, !PT ;  /* 0x0000ffff2f2f7812 */ /* 0x000fe400078ec0ff */
[----:B------:R-:W-:-:S02]  /*1217d0*/  PRMT R51, R36, 0x5410, R51 ;  /* 0x0000541024337816 */ /* 0x000fc40000000033 */
[----:B------:R-:W-:Y:S01]  /*1217e0*/  PRMT R47, R35, 0x3340, R47 ;  /* 0x00003340232f7816 */ /* 0x000fe2000000002f */
[----:B------:R-:W3:Y:S01]  /*1217f0*/  LDL.LU R36, [R1+0x308] ;  /* 0x0003080001247983 */ /* 0x000ee20000300800 */
[----:B------:R-:W-:-:S03]  /*121800*/  LOP3.LUT R53, R45, 0xffff, RZ, 0xc0, !PT ;  /* 0x0000ffff2d357812 */ /* 0x000fc600078ec0ff */
[----:B------:R0:W-:Y:S04]  /*121810*/  STL [R1+0x511c], R51 ;  /* 0x00511c3301007387 */ /* 0x0001e80000100800 */
[----:B------:R-:W-:Y:S04]  /*121820*/  STL [R1+0x15c], R49 ;  /* 0x00015c3101007387 */ /* 0x000fe80000100800 */
[----:B------:R2:W-:Y:S01]  /*121830*/  STL [R1+0x76c], R47 ;  /* 0x00076c2f01007387 */ /* 0x0005e20000100800 */
[----:B------:R-:W-:Y:S01]  /*121840*/  VIADD R19, R19, UR6 ;  /* 0x0000000613137c36 */ /* 0x000fe20008000000 */
[----:B0-----:R-:W-:Y:S01]  /*121850*/  PRMT R51, R53, 0x3340, R0 ;  /* 0x0000334035337816 */ /* 0x001fe20000000000 */
[----:B------:R-:W0:Y:S01]  /*121860*/  LDCU UR6, c[0x0][0x3b8] ;  /* 0x00007700ff0677ac */ /* 0x000e220008000800 */
[----:B------:R-:W4:Y:S01]  /*121870*/  LDL.LU R45, [R1+0x5124] ;  /* 0x00512400012d7983 */ /* 0x000f220000300800 */
[----:B------:R-:W-:-:S03]  /*121880*/  LOP3.LUT R35, R54, 0xffff, RZ, 0xc0, !PT ;  /* 0x0000ffff36237812 */ /* 0x000fc600078ec0ff */
[----:B------:R-:W4:Y:S01]  /*121890*/  LDL.LU R60, [R1+0x28c8] ;  /* 0x0028c800013c7983 */ /* 0x000f220000300800 */
[----:B------:R-:W-:-:S03]  /*1218a0*/  IADD3 R54, P1, PT, R19, R3, RZ ;  /* 0x0000000313367210 */ /* 0x000fc60007f3e0ff */
[----:B------:R-:W4:Y:S01]  /*1218b0*/  LDL.LU R61, [R1+0x5090] ;  /* 0x00509000013d7983 */ /* 0x000f220000300800 */
[----:B------:R-:W-:-:S04]  /*1218c0*/  SHF.R.U32.HI R50, RZ, 0x8, R50 ;  /* 0x00000008ff327819 */ /* 0x000fc80000011632 */
[----:B------:R-:W-:-:S04]  /*1218d0*/  LOP3.LUT R50, R50, 0xffff, RZ, 0xc0, !PT ;  /* 0x0000ffff32327812 */ /* 0x000fc800078ec0ff */
[----:B------:R-:W-:Y:S02]  /*1218e0*/  PRMT R50, R50, 0x3340, R0 ;  /* 0x0000334032327816 */ /* 0x000fe40000000000 */
[----:B--2---:R-:W-:-:S04]  /*1218f0*/  LOP3.LUT R47, R55, 0xffff, RZ, 0xc0, !PT ;  /* 0x0000ffff372f7812 */ /* 0x004fc800078ec0ff */
[----:B------:R-:W-:-:S04]  /*121900*/  PRMT R49, R35, 0x3340, R47 ;  /* 0x0000334023317816 */ /* 0x000fc8000000002f */
[----:B------:R-:W-:Y:S02]  /*121910*/  PRMT R51, R49, 0x5410, R51 ;  /* 0x0000541031337816 */ /* 0x000fe40000000033 */
[----:B------:R-:W-:-:S05]  /*121920*/  SHF.R.S32.HI R49, RZ, 0x1f, R19 ;  /* 0x0000001fff317819 */ /* 0x000fca0000011413 */
[----:B------:R-:W-:Y:S01]  /*121930*/  IMAD.X R55, R49, 0x1, R4, P1 ;  /* 0x0000000131377824 */ /* 0x000fe200008e0604 */
[----:B------:R-:W-:Y:S04]  /*121940*/  STL [R1+0x5118], R51 ;  /* 0x0051183301007387 */ /* 0x000fe80000100800 */
[----:B------:R1:W-:Y:S04]  /*121950*/  STL.64 [R1+0xd28], R54 ;  /* 0x000d283601007387 */ /* 0x0003e80000100a00 */
[----:B-1----:R-:W2:Y:S01]  /*121960*/  LDL.LU.64 R54, [R1+0x5e30] ;  /* 0x005e300001367983 */ /* 0x002ea20000300a00 */
[----:B------:R-:W-:-:S02]  /*121970*/  SHF.R.U32.HI R35, RZ, 0x8, R35 ;  /* 0x00000008ff237819 */ /* 0x000fc40000011623 */
[----:B------:R-:W-:Y:S02]  /*121980*/  SHF.R.U32.HI R47, RZ, 0x8, R47 ;  /* 0x00000008ff2f7819 */ /* 0x000fe4000001162f */
[----:B------:R-:W-:Y:S02]  /*121990*/  LOP3.LUT R35, R35, 0xffff, RZ, 0xc0, !PT ;  /* 0x0000ffff23237812 */ /* 0x000fe400078ec0ff */
[----:B------:R-:W-:-:S04]  /*1219a0*/  LOP3.LUT R47, R47, 0xffff, RZ, 0xc0, !PT ;  /* 0x0000ffff2f2f7812 */ /* 0x000fc800078ec0ff */
[----:B------:R-:W-:Y:S01]  /*1219b0*/  PRMT R47, R35, 0x3340, R47 ;  /* 0x00003340232f7816 */ /* 0x000fe2000000002f */
[----:B------:R-:W-:Y:S01]  /*1219c0*/  STL [R1+0x158], R50 ;  /* 0x0001583201007387 */ /* 0x000fe20000100800 */
[----:B------:R-:W-:-:S03]  /*1219d0*/  LOP3.LUT R35, R59, 0xffff, RZ, 0xc0, !PT ;  /* 0x0000ffff3b237812 */ /* 0x000fc600078ec0ff */
[----:B------:R2:W-:Y:S04]  /*1219e0*/  STL [R1+0x768], R47 ;  /* 0x0007682f01007387 */ /* 0x0005e80000100800 */
[----:B------:R-:W4:Y:S01]  /*1219f0*/  LDL.LU R59, [R1+0x5e28] ;  /* 0x005e2800013b7983 */ /* 0x000f220000300800 */
[----:B------:R-:W-:Y:S02]  /*121a00*/  PRMT R51, R35, 0x3340, R0 ;  /* 0x0000334023337816 */ /* 0x000fe40000000000 */
[----:B------:R-:W-:-:S04]  /*121a10*/  SHF.R.U32.HI R35, RZ, 0x8, R35 ;  /* 0x00000008ff237819 */ /* 0x000fc80000011623 */
[----:B------:R-:W-:-:S04]  /*121a20*/  LOP3.LUT R35, R35, 0xffff, RZ, 0xc0, !PT ;  /* 0x0000ffff23237812 */ /* 0x000fc800078ec0ff */
[----:B------:R-:W-:Y:S02]  /*121a30*/  PRMT R35, R35, 0x3340, R0 ;  /* 0x0000334023237816 */ /* 0x000fe40000000000 */
[----:B---3--:R-:W-:Y:S02]  /*121a40*/  LOP3.LUT R36, R36, 0xffff, RZ, 0xc0, !PT ;  /* 0x0000ffff24247812 */ /* 0x008fe400078ec0ff */
[----:B------:R-:W-:-:S04]  /*121a50*/  SHF.R.U32.HI R53, RZ, 0x8, R53 ;  /* 0x00000008ff357819 */ /* 0x000fc80000011635 */
[----:B------:R-:W-:-:S04]  /*121a60*/  LOP3.LUT R53, R53, 0xffff, RZ, 0xc0, !PT ;  /* 0x0000ffff35357812 */ /* 0x000fc800078ec0ff */
[----:B------:R-:W-:Y:S02]  /*121a70*/  PRMT R53, R53, 0x3340, R0 ;  /* 0x0000334035357816 */ /* 0x000fe40000000000 */
[----:B--2---:R-:W-:Y:S02]  /*121a80*/  LOP3.LUT R47, R54, 0xffff, RZ, 0xc0, !PT ;  /* 0x0000ffff362f7812 */ /* 0x004fe400078ec0ff */
[----:B------:R-:W2:Y:S02]  /*121a90*/  LDL.LU R54, [R1+0x5e24] ;  /* 0x005e240001367983 */ /* 0x000ea40000300800 */
[----:B------:R-:W-:Y:S02]  /*121aa0*/  PRMT R50, R36, 0x3340, R47 ;  /* 0x0000334024327816 */ /* 0x000fe4000000002f */
[----:B------:R-:W-:Y:S02]  /*121ab0*/  SHF.R.U32.HI R36, RZ, 0x8, R36 ;  /* 0x00000008ff247819 */ /* 0x000fe40000011624 */
[----:B------:R-:W-:-:S02]  /*121ac0*/  PRMT R51, R50, 0x5410, R51 ;  /* 0x0000541032337816 */ /* 0x000fc40000000033 */
[----:B------:R-:W-:Y:S02]  /*121ad0*/  IADD3 R50, P1, PT, R19, R0, RZ ;  /* 0x0000000013327210 */ /* 0x000fe40007f3e0ff */
[----:B------:R-:W-:Y:S01]  /*121ae0*/  SHF.R.U32.HI R47, RZ, 0x8, R47 ;  /* 0x00000008ff2f7819 */ /* 0x000fe2000001162f */
[----:B------:R1:W-:Y:S01]  /*121af0*/  STL [R1+0x510c], R51 ;  /* 0x00510c3301007387 */ /* 0x0003e20000100800 */
[----:B------:R-:W-:Y:S02]  /*121b00*/  LOP3.LUT R36, R36, 0xffff, RZ, 0xc0, !PT ;  /* 0x0000ffff24247812 */ /* 0x000fe400078ec0ff */
[----:B------:R-:W-:-:S04]  /*121b10*/  LOP3.LUT R47, R47, 0xffff, RZ, 0xc0, !PT ;  /* 0x0000ffff2f2f7812 */ /* 0x000fc800078ec0ff */
[----:B------:R-:W-:Y:S01]  /*121b20*/  PRMT R36, R36, 0x3340, R47 ;  /* 0x0000334024247816 */ /* 0x000fe2000000002f */
[----:B-1----:R-:W-:Y:S01]  /*121b30*/  IMAD.X R51, R49, 0x1, R2, P1 ;  /* 0x0000000131337824 */ /* 0x002fe200008e0602 */
[----:B----4-:R-:W-:-:S04]  /*121b40*/  LOP3.LUT R47, R45, 0xffff, RZ, 0xc0, !PT ;  /* 0x0000ffff2d2f7812 */ /* 0x010fc800078ec0ff */
[----:B------:R1:W-:Y:S04]  /*121b50*/  STL.64 [R1+0xd20], R50 ;  /* 0x000d203201007387 */ /* 0x0003e80000100a00 */
[----:B------:R3:W-:Y:S04]  /*121b60*/  STL [R1+0x544], R36 ;  /* 0x0005442401007387 */ /* 0x0007e80000100800 */
[----:B------:R4:W-:Y:S01]  /*121b70*/  STL [R1+0x150], R35 ;  /* 0x0001502301007387 */ /* 0x0009e20000100800 */
[----:B-1----:R-:W-:Y:S02]  /*121b80*/  LOP3.LUT R51, R60, 0xffff, RZ, 0xc0, !PT ;  /* 0x0000ffff3c337812 */ /* 0x002fe400078ec0ff */
[----:B------:R-:W-:-:S02]  /*121b90*/  LOP3.LUT R50, R61, 0xffff, RZ, 0xc0, !PT ;  /* 0x0000ffff3d327812 */ /* 0x000fc400078ec0ff */
[----:B---3--:R-:W-:Y:S02]  /*121ba0*/  PRMT R36, R51, 0x3340, R0 ;  /* 0x0000334033247816 */ /* 0x008fe40000000000 */
[----:B----4-:R-:W-:Y:S02]  /*121bb0*/  PRMT R35, R47, 0x3340, R50 ;  /* 0x000033402f237816 */ /* 0x010fe40000000032 */
[----:B------:R-:W-:Y:S02]  /*121bc0*/  IADD3 R60, P1, PT, R19, R13, RZ ;  /* 0x0000000d133c7210 */ /* 0x000fe40007f3e0ff */
[----:B------:R-:W-:Y:S02]  /*121bd0*/  PRMT R35, R35, 0x5410, R36 ;  /* 0x0000541023237816 */ /* 0x000fe40000000024 */
[----:B------:R-:W-:Y:S01]  /*121be0*/  SHF.R.U32.HI R47, RZ, 0x8, R47 ;  /* 0x00000008ff2f7819 */ /* 0x000fe2000001162f */
[----:B------:R-:W-:Y:S01]  /*121bf0*/  IMAD.X R61, R49, 0x1, R15, P1 ;  /* 0x00000001313d7824 */ /* 0x000fe200008e060f */
[----:B------:R-:W-:Y:S01]  /*121c00*/  SHF.R.U32.HI R50, RZ, 0x8, R50 ;  /* 0x00000008ff327819 */ /* 0x000fe20000011632 */
[----:B------:R1:W-:Y:S01]  /*121c10*/  STL [R1+0x5108], R35 ;  /* 0x0051082301007387 */ /* 0x0003e20000100800 */
[----:B------:R-:W-:-:S02]  /*121c20*/  LOP3.LUT R47, R47, 0xffff, RZ, 0xc0, !PT ;  /* 0x0000ffff2f2f7812 */ /* 0x000fc400078ec0ff */
[----:B------:R-:W-:Y:S01]  /*121c30*/  LOP3.LUT R50, R50, 0xffff, RZ, 0xc0, !PT ;  /* 0x0000ffff32327812 */ /* 0x000fe200078ec0ff */
[----:B-1----:R-:W3:Y:S04]  /*121c40*/  LDL.LU R35, [R1+0x5128] ;  /* 0x0051280001237983 */ /* 0x002ee80000300800 */
[----:B------:R-:W4:Y:S01]  /*121c50*/  LDL.LU R36, [R1+0x28bc] ;  /* 0x0028bc0001247983 */ /* 0x000f220000300800 */
[----:B------:R-:W-:-:S03]  /*121c60*/  PRMT R50, R47, 0x3340, R50 ;  /* 0x000033402f327816 */ /* 0x000fc60000000032 */
[----:B------:R-:W2:Y:S01]  /*121c70*/  LDL.LU R45, [R1+0x5094] ;  /* 0x00509400012d7983 */ /* 0x000ea20000300800 */
[----:B------:R-:W-:-:S03]  /*121c80*/  LOP3.LUT R47, R59, 0xffff, RZ, 0xc0, !PT ;  /* 0x0000ffff3b2f7812 */ /* 0x000fc600078ec0ff */
[----:B------:R1:W-:Y:S04]  /*121c90*/  STL.64 [R1+0xd08], R60 ;  /* 0x000d083c01007387 */ /* 0x0003e80000100a00 */
[----:B-1----:R-:W2:Y:S04]  /*121ca0*/  LDL.LU R61, [R1+0x50d4] ;  /* 0x0050d400013d7983 */ /* 0x002ea80000300800 */
[----:B------:R-:W2:Y:S04]  /*121cb0*/  LDL.LU R60, [R1+0x2ab8] ;  /* 0x002ab800013c7983 */ /* 0x000ea80000300800 */
[----:B------:R-:W-:Y:S04]  /*121cc0*/  STL [R1+0x148], R53 ;  /* 0x0001483501007387 */ /* 0x000fe80000100800 */
[----:B------:R-:W2:Y:S01]  /*121cd0*/  LDL.LU R59, [R1+0x5e20] ;  /* 0x005e2000013b7983 */ /* 0x000ea20000300800 */
[----:B------:R-:W-:-:S03]  /*121ce0*/  LOP3.LUT R52, R52, 0xffff, RZ, 0xc0, !PT ;  /* 0x0000ffff34347812 */ /* 0x000fc600078ec0ff */
[----:B------:R1:W-:Y:S01]  /*121cf0*/  STL [R1+0x53c], R50 ;  /* 0x00053c3201007387 */ /* 0x0003e20000100800 */
[----:B------:R-:W-:Y:S02]  /*121d00*/  SHF.R.U32.HI R51, RZ, 0x8, R51 ;  /* 0x00000008ff337819 */ /* 0x000fe40000011633 */
[----:B-1----:R-:W-:Y:S02]  /*121d10*/  LOP3.LUT R50, R57, 0xffff, RZ, 0xc0, !PT ;  /* 0x0000ffff39327812 */ /* 0x002fe400078ec0ff */
[----:B------:R-:W-:Y:S02]  /*121d20*/  PRMT R57, R52, 0x3340, R0 ;  /* 0x0000334034397816 */ /* 0x000fe40000000000 */
[--C-:B------:R-:W-:Y:S01]  /*121d30*/  PRMT R53, R47, 0x3340, R50.reuse ;  /* 0x000033402f357816 */ /* 0x100fe20000000032 */
[----:B------:R1:W-:Y:S01]  /*121d40*/  STL [R1+0x5bb8], R52 ;  /* 0x005bb83401007387 */ /* 0x0003e20000100800 */
[----:B------:R-:W-:Y:S02]  /*121d50*/  SHF.R.U32.HI R47, RZ, 0x8, R47 ;  /* 0x00000008ff2f7819 */ /* 0x000fe4000001162f */
[----:B------:R-:W-:-:S02]  /*121d60*/  SHF.R.U32.HI R50, RZ, 0x8, R50 ;  /* 0x00000008ff327819 */ /* 0x000fc40000011632 */
[----:B------:R-:W-:Y:S02]  /*121d70*/  PRMT R57, R53, 0x5410, R57 ;  /* 0x0000541035397816 */ /* 0x000fe40000000039 */
[----:B------:R-:W-:Y:S02]  /*121d80*/  LOP3.LUT R47, R47, 0xffff, RZ, 0xc0, !PT ;  /* 0x0000ffff2f2f7812 */ /* 0x000fe400078ec0ff */
[----:B-1----:R-:W-:Y:S02]  /*121d90*/  IADD3 R52, P1, PT, R19, R5, RZ ;  /* 0x0000000513347210 */ /* 0x002fe40007f3e0ff */
[----:B------:R-:W-:Y:S02]  /*121da0*/  LOP3.LUT R50, R50, 0xffff, RZ, 0xc0, !PT ;  /* 0x0000ffff32327812 */ /* 0x000fe400078ec0ff */
[----:B------:R-:W-:Y:S01]  /*121db0*/  LOP3.LUT R51, R51, 0xffff, RZ, 0xc0, !PT ;  /* 0x0000ffff33337812 */ /* 0x000fe200078ec0ff */
[----:B------:R-:W-:Y:S01]  /*121dc0*/  IMAD.X R53, R49, 0x1, R6, P1 ;  /* 0x0000000131357824 */ /* 0x000fe200008e0606 */
[----:B------:R1:W-:Y:S02]  /*121dd0*/  STL [R1+0x5104], R57 ;  /* 0x0051043901007387 */ /* 0x0003e40000100800 */
[----:B------:R-:W-:-:S02]  /*121de0*/  PRMT R51, R51, 0x3340, R0 ;  /* 0x0000334033337816 */ /* 0x000fc40000000000 */
[----:B------:R-:W-:Y:S01]  /*121df0*/  STL.64 [R1+0xcf8], R52 ;  /* 0x000cf83401007387 */ /* 0x000fe20000100a00 */
[----:B-1----:R-:W-:-:S05]  /*121e00*/  PRMT R57, R47, 0x3340, R50 ;  /* 0x000033402f397816 */ /* 0x002fca0000000032 */
[----:B------:R-:W-:Y:S04]  /*121e10*/  STL [R1+0x5a28], R57 ;  /* 0x005a283901007387 */ /* 0x000fe80000100800 */
[----:B------:R3:W-:Y:S02]  /*121e20*/  STL [R1+0x144], R51 ;  /* 0x0001443301007387 */ /* 0x0007e40000100800 */
[----:B---3--:R-:W-:Y:S02]  /*121e30*/  LOP3.LUT R51, R35, 0xffff, RZ, 0xc0, !PT ;  /* 0x0000ffff23337812 */ /* 0x008fe400078ec0ff */
[----:B----4-:R-:W-:Y:S02]  /*121e40*/  LOP3.LUT R35, R36, 0xffff, RZ, 0xc0, !PT ;  /* 0x0000ffff24237812 */ /* 0x010fe400078ec0ff */
[----:B--2---:R-:W-:-:S02]  /*121e50*/  LOP3.LUT R36, R45, 0xffff, RZ, 0xc0, !PT ;  /* 0x0000ffff2d247812 */ /* 0x004fc400078ec0ff */
[----:B------:R-:W-:Y:S02]  /*121e60*/  PRMT R53, R35, 0x3340, R0 ;  /* 0x0000334023357816 */ /* 0x000fe40000000000 */
[----:B------:R-:W-:-:S04]  /*121e70*/  PRMT R52, R51, 0x3340, R36 ;  /* 0x0000334033347816 */ /* 0x000fc80000000024 */
[----:B------:R-:W-:Y:S02]  /*121e80*/  PRMT R57, R52, 0x5410, R53 ;  /* 0x0000541034397816 */ /* 0x000fe40000000035 */
[----:B------:R-:W-:Y:S02]  /*121e90*/  LOP3.LUT R50, R61, 0xffff, RZ, 0xc0, !PT ;  /* 0x0000ffff3d327812 */ /* 0x000fe400078ec0ff */
[----:B------:R-:W-:Y:S02]  /*121ea0*/  LOP3.LUT R47, R60, 0xffff, RZ, 0xc0, !PT ;  /* 0x0000ffff3c2f7812 */ /* 0x000fe400078ec0ff */
[----:B------:R-:W-:Y:S02]  /*121eb0*/  LOP3.LUT R45, R59, 0xffff, RZ, 0xc0, !PT ;  /* 0x0000ffff3b2d7812 */ /* 0x000fe400078ec0ff */
[----:B------:R-:W2:Y:S01]  /*121ec0*/  LDL.LU R59, [R1+0x5e1c] ;  /* 0x005e1c00013b7983 */ /* 0x000ea20000300800 */
[----:B------:R-:W-:-:S03]  /*121ed0*/  PRMT R52, R50, 0x3340, R47 ;  /* 0x0000334032347816 */ /* 0x000fc6000000002f */
[----:B------:R-:W3:Y:S01]  /*121ee0*/  LDL.LU R61, [R1+0x50d8] ;  /* 0x0050d800013d7983 */ /* 0x000ee20000300800 */
[----:B------:R-:W-:-:S03]  /*121ef0*/  PRMT R53, R45, 0x3340, R0 ;  /* 0x000033402d357816 */ /* 0x000fc60000000000 */
[----:B------:R1:W-:Y:S01]  /*121f00*/  STL [R1+0x50fc], R57 ;  /* 0x0050fc3901007387 */ /* 0x0003e20000100800 */
[----:B------:R-:W-:Y:S02]  /*121f10*/  SHF.R.U32.HI R36, RZ, 0x8, R36 ;  /* 0x00000008ff247819 */ /* 0x000fe40000011624 */
[----:B-1----:R-:W-:Y:S02]  /*121f20*/  PRMT R57, R52, 0x5410, R53 ;  /* 0x0000541034397816 */ /* 0x002fe40000000035 */
[----:B------:R-:W-:-:S05]  /*121f30*/  IADD3 R52, P1, PT, R19, R14, RZ ;  /* 0x0000000e13347210 */ /* 0x000fca0007f3e0ff */
[----:B------:R-:W-:Y:S01]  /*121f40*/  IMAD.X R53, R49, 0x1, R16, P1 ;  /* 0x0000000131357824 */ /* 0x000fe200008e0610 */
[----:B------:R-:W-:Y:S04]  /*121f50*/  STL [R1+0x50d4], R57 ;  /* 0x0050d43901007387 */ /* 0x000fe80000100800 */
[----:B------:R1:W-:Y:S02]  /*121f60*/  STL.64 [R1+0xcc8], R52 ;  /* 0x000cc83401007387 */ /* 0x0003e40000100a00 */
[----:B-1----:R-:W-:Y:S02]  /*121f70*/  LOP3.LUT R53, R36, 0xffff, RZ, 0xc0, !PT ;  /* 0x0000ffff24357812 */ /* 0x002fe400078ec0ff */
[----:B------:R-:W4:Y:S01]  /*121f80*/  LDL.LU R36, [R1+0x31c] ;  /* 0x00031c0001247983 */ /* 0x000f220000300800 */
[----:B------:R-:W-:-:S02]  /*121f90*/  SHF.R.U32.HI R51, RZ, 0x8, R51 ;  /* 0x00000008ff337819 */ /* 0x000fc40000011633 */
[----:B------:R-:W-:Y:S02]  /*121fa0*/  SHF.R.U32.HI R50, RZ, 0x8, R50 ;  /* 0x00000008ff327819 */ /* 0x000fe40000011632 */
[----:B------:R-:W-:Y:S02]  /*121fb0*/  SHF.R.U32.HI R47, RZ, 0x8, R47 ;  /* 0x00000008ff2f7819 */ /* 0x000fe4000001162f */
[----:B------:R-:W-:Y:S02]  /*121fc0*/  LOP3.LUT R52, R51, 0xffff, RZ, 0xc0, !PT ;  /* 0x0000ffff33347812 */ /* 0x000fe400078ec0ff */
[----:B------:R-:W-:Y:S02]  /*121fd0*/  LOP3.LUT R50, R50, 0xffff, RZ, 0xc0, !PT ;  /* 0x0000ffff32327812 */ /* 0x000fe400078ec0ff */
[----:B------:R-:W-:Y:S02]  /*121fe0*/  LOP3.LUT R51, R47, 0xffff, RZ, 0xc0, !PT ;  /* 0x0000ffff2f337812 */ /* 0x000fe400078ec0ff */
[----:B------:R-:W4:Y:S01]  /*121ff0*/  LDL.LU R47, [R1+0x110] ;  /* 0x00011000012f7983 */ /* 0x000f220000300800 */
[----:B------:R-:W-:-:S02]  /*122000*/  PRMT R53, R52, 0x3340, R53 ;  /* 0x0000334034357816 */ /* 0x000fc40000000035 */
[----:B------:R-:W-:Y:S02]  /*122010*/  PRMT R52, R50, 0x3340, R51 ;  /* 0x0000334032347816 */ /* 0x000fe40000000033 */
[----:B------:R-:W-:Y:S02]  /*122020*/  IADD3 R50, P1, PT, R19, R7, RZ ;  /* 0x0000000713327210 */ /* 0x000fe40007f3e0ff */
[----:B------:R-:W-:Y:S02]  /*122030*/  SHF.R.U32.HI R45, RZ, 0x8, R45 ;  /* 0x00000008ff2d7819 */ /* 0x000fe4000001162d */
[----:B------:R-:W-:Y:S01]  /*122040*/  SHF.R.U32.HI R35, RZ, 0x8, R35 ;  /* 0x00000008ff237819 */ /* 0x000fe20000011623 */
[----:B------:R-:W-:Y:S01]  /*122050*/  IMAD.X R51, R49, 0x1, R8, P1 ;  /* 0x0000000131337824 */ /* 0x000fe200008e0608 */
[----:B------:R-:W-:Y:S01]  /*122060*/  LOP3.LUT R45, R45, 0xffff, RZ, 0xc0, !PT ;  /* 0x0000ffff2d2d7812 */ /* 0x000fe200078ec0ff */
[----:B------:R-:W-:Y:S01]  /*122070*/  STL [R1+0x764], R53 ;  /* 0x0007643501007387 */ /* 0x000fe20000100800 */
[----:B------:R-:W-:-:S03]  /*122080*/  LOP3.LUT R35, R35, 0xffff, RZ, 0xc0, !PT ;  /* 0x0000ffff23237812 */ /* 0x000fc600078ec0ff */
[----:B------:R-:W-:Y:S04]  /*122090*/  STL [R1+0x704], R52 ;  /* 0x0007043401007387 */ /* 0x000fe80000100800 */
[----:B------:R1:W-:Y:S01]  /*1220a0*/  STL.64 [R1+0xd00], R50 ;  /* 0x000d003201007387 */ /* 0x0003e20000100a00 */
[----:B------:R-:W-:Y:S02]  /*1220b0*/  LOP3.LUT R54, R54, 0xffff, RZ, 0xc0, !PT ;  /* 0x0000ffff36367812 */ /* 0x000fe400078ec0ff */
[--C-:B-1----:R-:W-:Y:S02]  /*1220c0*/  PRMT R51, R45, 0x3340, R0.reuse ;  /* 0x000033402d337816 */ /* 0x102fe40000000000 */
[--C-:B------:R-:W-:Y:S01]  /*1220d0*/  PRMT R50, R35, 0x3340, R0.reuse ;  /* 0x0000334023327816 */ /* 0x100fe20000000000 */
[----:B------:R-:W4:Y:S04]  /*1220e0*/  LDL.LU R45, [R1+0x328] ;  /* 0x00032800012d7983 */ /* 0x000f280000300800 */
[----:B------:R-:W-:Y:S04]  /*1220f0*/  STL [R1+0x140], R51 ;  /* 0x0001403301007387 */ /* 0x000fe80000100800 */
[----:B------:R2:W-:Y:S04]  /*122100*/  STL [R1+0x13c], R50 ;  /* 0x00013c3201007387 */ /* 0x0005e80000100800 */
[----:B------:R-:W4:Y:S01]  /*122110*/  LDL.LU R60, [R1+0x114] ;  /* 0x00011400013c7983 */ /* 0x000f220000300800 */
[----:B------:R-:W-:-:S03]  /*122120*/  PRMT R52, R54, 0x3340, R0 ;  /* 0x0000334036347816 */ /* 0x000fc60000000000 */
[----:B------:R-:W-:Y:S01]  /*122130*/  STL [R1+0x5bbc], R54 ;  /* 0x005bbc3601007387 */ /* 0x000fe20000100800 */
[----:B--2---:R-:W-:Y:S02]  /*122140*/  LOP3.LUT R50, R59, 0xffff, RZ, 0xc0, !PT ;  /* 0x0000ffff3b327812 */ /* 0x004fe400078ec0ff */
[----:B---3--:R-:W-:-:S04]  /*122150*/  LOP3.LUT R35, R61, 0xffff, RZ, 0xc0, !PT ;  /* 0x0000ffff3d237812 */ /* 0x008fc800078ec0ff */
[----:B------:R-:W-:Y:S02]  /*122160*/  PRMT R51, R35, 0x3340, R50 ;  /* 0x0000334023337816 */ /* 0x000fe40000000032 */
[----:B------:R-:W-:Y:S02]  /*122170*/  SHF.R.U32.HI R35, RZ, 0x8, R35 ;  /* 0x00000008ff237819 */ /* 0x000fe40000011623 */
[----:B------:R-:W-:Y:S02]  /*122180*/  PRMT R51, R51, 0x5410, R52 ;  /* 0x0000541033337816 */ /* 0x000fe40000000034 */
[----:B------:R-:W-:Y:S02]  /*122190*/  SHF.R.U32.HI R50, RZ, 0x8, R50 ;  /* 0x00000008ff327819 */ /* 0x000fe40000011632 */
[----:B------:R-:W-:Y:S02]  /*1221a0*/  IADD3 R52, P1, PT, R19, R9, RZ ;  /* 0x0000000913347210 */ /* 0x000fe40007f3e0ff */
[----:B------:R-:W-:-:S02]  /*1221b0*/  LOP3.LUT R35, R35, 0xffff, RZ, 0xc0, !PT ;  /* 0x0000ffff23237812 */ /* 0x000fc400078ec0ff */
[----:B------:R-:W-:Y:S01]  /*1221c0*/  LOP3.LUT R50, R50, 0xffff, RZ, 0xc0, !PT ;  /* 0x0000ffff32327812 */ /* 0x000fe200078ec0ff */
[----:B------:R-:W-:Y:S01]  /*1221d0*/  IMAD.X R53, R49, 0x1, R11, P1 ;  /* 0x0000000131357824 */ /* 0x000fe200008e060b */
[----:B------:R1:W-:Y:S02]  /*1221e0*/  STL [R1+0x50d0], R51 ;  /* 0x0050d03301007387 */ /* 0x0003e40000100800 */
[----:B------:R-:W-:Y:S02]  /*1221f0*/  PRMT R59, R35, 0x3340, R50 ;  /* 0x00003340233b7816 */ /* 0x000fe40000000032 */
[----:B------:R2:W-:Y:S04]  /*122200*/  STL.64 [R1+0xcc0], R52 ;  /* 0x000cc03401007387 */ /* 0x0005e80000100a00 */
[----:B------:R-:W3:Y:S04]  /*122210*/  LDL.LU R61, [R1+0x290] ;  /* 0x00029000013d7983 */ /* 0x000ee80000300800 */
[----:B------:R-:W-:Y:S01]  /*122220*/  STL [R1+0x5a2c], R59 ;  /* 0x005a2c3b01007387 */ /* 0x000fe20000100800 */
[----:B----4-:R-:W-:-:S02]  /*122230*/  LOP3.LUT R35, R36, 0xffff, RZ, 0xc0, !PT ;  /* 0x0000ffff24237812 */ /* 0x010fc400078ec0ff */
[----:B------:R-:W-:Y:S02]  /*122240*/  LOP3.LUT R36, R28, 0xffff, RZ, 0xc0, !PT ;  /* 0x0000ffff1c247812 */ /* 0x000fe400078ec0ff */
[----:B------:R-:W4:Y:S02]  /*122250*/  LDL.LU R28, [R1+0x5e18] ;  /* 0x005e1800011c7983 */ /* 0x000f240000300800 */
[----:B-1----:R-:W-:Y:S02]  /*122260*/  PRMT R51, R36, 0x3340, R0 ;  /* 0x0000334024337816 */ /* 0x002fe40000000000 */
[----:B------:R-:W-:-:S04]  /*122270*/  LOP3.LUT R47, R47, 0xffff, RZ, 0xc0, !PT ;  /* 0x0000ffff2f2f7812 */ /* 0x000fc800078ec0ff */
[----:B------:R-:W-:Y:S02]  /*122280*/  PRMT R50, R35, 0x3340, R47 ;  /* 0x0000334023327816 */ /* 0x000fe4000000002f */
[----:B------:R-:W-:Y:S02]  /*122290*/  SHF.R.U32.HI R35, RZ, 0x8, R35 ;  /* 0x00000008ff237819 */ /* 0x000fe40000011623 */
[----:B------:R-:W-:Y:S02]  /*1222a0*/  SHF.R.U32.HI R47, RZ, 0x8, R47 ;  /* 0x00000008ff2f7819 */ /* 0x000fe4000001162f */
[----:B--2---:R-:W-:Y:S02]  /*1222b0*/  PRMT R52, R50, 0x5410, R51 ;  /* 0x0000541032347816 */ /* 0x004fe40000000033 */
[----:B------:R-:W-:Y:S02]  /*1222c0*/  IADD3 R50, P1, PT, R19, R10, RZ ;  /* 0x0000000a13327210 */ /* 0x000fe40007f3e0ff */
[----:B------:R-:W-:-:S02]  /*1222d0*/  LOP3.LUT R35, R35, 0xffff, RZ, 0xc0, !PT ;  /* 0x0000ffff23237812 */ /* 0x000fc400078ec0ff */
[----:B------:R-:W-:Y:S01]  /*1222e0*/  LOP3.LUT R47, R47, 0xffff, RZ, 0xc0, !PT ;  /* 0x0000ffff2f2f7812 */ /* 0x000fe200078ec0ff */
[----:B------:R-:W-:-:S03]  /*1222f0*/  IMAD.X R51, R49, 0x1, R12, P1 ;  /* 0x0000000131337824 */ /* 0x000fc600008e060c */
[----:B------:R-:W-:Y:S01]  /*122300*/  PRMT R49, R35, 0x3340, R47 ;  /* 0x0000334023317816 */ /* 0x000fe2000000002f */
[----:B------:R-:W-:Y:S01]  /*122310*/  STL [R1+0x50c0], R52 ;  /* 0x0050c03401007387 */ /* 0x000fe20000100800 */
[----:B------:R-:W-:-:S03]  /*122320*/  LOP3.LUT R35, R18, 0xffff, RZ, 0xc0, !PT ;  /* 0x0000ffff12237812 */ /* 0x000fc600078ec0ff */
[----:B------:R1:W-:Y:S04]  /*122330*/  STL.64 [R1+0xcf0], R50 ;  /* 0x000cf03201007387 */ /* 0x0003e80000100a00 */
[----:B------:R2:W-:Y:S04]  /*122340*/  STL [R1+0x700], R49 ;  /* 0x0007003101007387 */ /* 0x0005e80000100800 */
[----:B------:R-:W4:Y:S01]  /*122350*/  LDL.LU R18, [R1+0x5e14] ;  /* 0x005e140001127983 */ /* 0x000f220000300800 */
[----:B------:R-:W-:Y:S02]  /*122360*/  LOP3.LUT R47, R45, 0xffff, RZ, 0xc0, !PT ;  /* 0x0000ffff2d2f7812 */ /* 0x000fe400078ec0ff */
[----:B-1----:R-:W-:-:S02]  /*122370*/  PRMT R50, R35, 0x3340, R0 ;  /* 0x0000334023327816 */ /* 0x002fc40000000000 */
[----:B--2---:R-:W-:-:S04]  /*122380*/  LOP3.LUT R49, R60, 0xffff, RZ, 0xc0, !PT ;  /* 0x0000ffff3c317812 */ /* 0x004fc800078ec0ff */
[----:B------:R-:W-:Y:S02]  /*122390*/  PRMT R45, R47, 0x3340, R49 ;  /* 0x000033402f2d7816 */ /* 0x000fe40000000031 */
[----:B------:R-:W-:Y:S02]  /*1223a0*/  SHF.R.U32.HI R47, RZ, 0x8, R47 ;  /* 0x00000008ff2f7819 */ /* 0x000fe4000001162f */
[----:B------:R-:W-:Y:S02]  /*1223b0*/  SHF.R.U32.HI R49, RZ, 0x8, R49 ;  /* 0x00000008ff317819 */ /* 0x000fe40000011631 */
[----:B------:R-:W-:Y:S02]  /*1223c0*/  PRMT R50, R45, 0x5410, R50 ;  /* 0x000054102d327816 */ /* 0x000fe40000000032 */
[----:B------:R-:W-:Y:S01]  /*1223d0*/  SHF.R.U32.HI R35, RZ, 0x8, R35 ;  /* 0x00000008ff237819 */ /* 0x000fe20000011623 */
[----:B------:R-:W2:Y:S01]  /*1223e0*/  LDL.LU R45, [R1+0x298] ;  /* 0x00029800012d7983 */ /* 0x000ea20000300800 */
[----:B------:R-:W-:-:S02]  /*1223f0*/  LOP3.LUT R47, R47, 0xffff, RZ, 0xc0, !PT ;  /* 0x0000ffff2f2f7812 */ /* 0x000fc400078ec0ff */
[----:B------:R-:W-:Y:S02]  /*122400*/  LOP3.LUT R49, R49, 0xffff, RZ, 0xc0, !PT ;  /* 0x0000ffff31317812 */ /* 0x000fe400078ec0ff */
[----:B------:R-:W-:Y:S02]  /*122410*/  LOP3.LUT R35, R35, 0xffff, RZ, 0xc0, !PT ;  /* 0x0000ffff23237812 */ /* 0x000fe400078ec0ff */
[----:B------:R-:W-:Y:S02]  /*122420*/  PRMT R47, R47, 0x3340, R49 ;  /* 0x000033402f2f7816 */ /* 0x000fe40000000031 */
[----:B------:R-:W-:Y:S01]  /*122430*/  PRMT R35, R35, 0x3340, R0 ;  /* 0x0000334023237816 */ /* 0x000fe20000000000 */
[----:B------:R-:W-:Y:S01]  /*122440*/  STL [R1+0x50b0], R50 ;  /* 0x0050b03201007387 */ /* 0x000fe20000100800 */
[----:B------:R-:W-:-:S03]  /*122450*/  LOP3.LUT R53, R27, 0xffff, RZ, 0xc0, !PT ;  /* 0x0000ffff1b357812 */ /* 0x000fc600078ec0ff */
[----:B------:R1:W-:Y:S04]  /*122460*/  STL [R1+0x538], R47 ;  /* 0x0005382f01007387 */ /* 0x0003e80000100800 */
[----:B------:R4:W-:Y:S04]  /*122470*/  STL [R1+0x138], R35 ;  /* 0x0001382301007387 */ /* 0x0009e80000100800 */
[----:B------:R-:W2:Y:S01]  /*122480*/  LDL.LU R60, [R1+0x512c] ;  /* 0x00512c00013c7983 */ /* 0x000ea20000300800 */
[----:B-1----:R-:W-:Y:S02]  /*122490*/  PRMT R47, R53, 0x3340, R0 ;  /* 0x00003340352f7816 */ /* 0x002fe40000000000 */
[----:B---3--:R-:W-:-:S02]  /*1224a0*/  LOP3.LUT R27, R61, 0xffff, RZ, 0xc0, !PT ;  /* 0x0000ffff3d1b7812 */ /* 0x008fc400078ec0ff */
[----:B------:R-:W3:Y:S01]  /*1224b0*/  LDL.LU R61, [R1+0x28cc] ;  /* 0x0028cc00013d7983 */ /* 0x000ee20000300800 */
[----:B----4-:R-:W-:-:S04]  /*1224c0*/  LOP3.LUT R35, R28, 0xffff, RZ, 0xc0, !PT ;  /* 0x0000ffff1c237812 */ /* 0x010fc800078ec0ff */
[----:B------:R-:W-:-:S04]  /*1224d0*/  PRMT R28, R27, 0x3340, R35 ;  /* 0x000033401b1c7816 */ /* 0x000fc80000000023 */
[----:B------:R-:W-:-:S05]  /*1224e0*/  PRMT R28, R28, 0x5410, R47 ;  /* 0x000054101c1c7816 */ /* 0x000fca000000002f */
[----:B------:R1:W-:Y:S04]  /*1224f0*/  STL [R1+0x50a8], R28 ;  /* 0x0050a81c01007387 */ /* 0x0003e80000100800 */
[----:B-1----:R-:W4:Y:S01]  /*122500*/  LDL.LU R28, [R1+0x50a0] ;  /* 0x0050a000011c7983 */ /* 0x002f220000300800 */
[----:B0-----:R-:W-:Y:S01]  /*122510*/  VIADD R19, R19, UR6 ;  /* 0x0000000613137c36 */ /* 0x001fe20008000000 */
[----:B------:R-:W-:Y:S01]  /*122520*/  SHF.R.U32.HI R36, RZ, 0x8, R36 ;  /* 0x00000008ff247819 */ /* 0x000fe20000011624 */
[----:B------:R-:W0:Y:S01]  /*122530*/  LDCU UR6, c[0x0][0x3b8] ;  /* 0x00007700ff0677ac */ /* 0x000e220008000800 */
[----:B------:R-:W-:Y:S02]  /*122540*/  SHF.R.U32.HI R27, RZ, 0x8, R27 ;  /* 0x00000008ff1b7819 */ /* 0x000fe4000001161b */
[----:B------:R-:W-:-:S02]  /*122550*/  SHF.R.S32.HI R47, RZ, 0x1f, R19 ;  /* 0x0000001fff2f7819 */ /* 0x000fc40000011413 */
[----:B------:R-:W-:Y:S02]  /*122560*/  IADD3 R50, P1, PT, R19, R3, RZ ;  /* 0x0000000313327210 */ /* 0x000fe40007f3e0ff */
[----:B------:R-:W-:Y:S02]  /*122570*/  SHF.R.U32.HI R35, RZ, 0x8, R35 ;  /* 0x00000008ff237819 */ /* 0x000fe40000011623 */
[----:B------:R-:W-:Y:S01]  /*122580*/  LOP3.LUT R36, R36, 0xffff, RZ, 0xc0, !PT ;  /* 0x0000ffff24247812 */ /* 0x000fe200078ec0ff */
[----:B------:R-:W-:Y:S01]  /*122590*/  IMAD.X R51, R47, 0x1, R4, P1 ;  /* 0x000000012f337824 */ /* 0x000fe200008e0604 */
[----:B------:R-:W-:Y:S02]  /*1225a0*/  LOP3.LUT R27, R27, 0xffff, RZ, 0xc0, !PT ;  /* 0x0000ffff1b1b7812 */ /* 0x000fe400078ec0ff */
[----:B------:R-:W-:Y:S02]  /*1225b0*/  LOP3.LUT R35, R35, 0xffff, RZ, 0xc0, !PT ;  /* 0x0000ffff23237812 */ /* 0x000fe400078ec0ff */
[----:B------:R-:W-:Y:S01]  /*1225c0*/  PRMT R36, R36, 0x3340, R0 ;  /* 0x0000334024247816 */ /* 0x000fe20000000000 */
[----:B------:R1:W-:Y:S01]  /*1225d0*/  STL.64 [R1+0xc98], R50 ;  /* 0x000c983201007387 */ /* 0x0003e20000100a00 */
[----:B------:R-:W-:-:S03]  /*1225e0*/  PRMT R27, R27, 0x3340, R35 ;  /* 0x000033401b1b7816 */ /* 0x000fc60000000023 */
[----:B------:R0:W-:Y:S04]  /*1225f0*/  STL [R1+0x134], R36 ;  /* 0x0001342401007387 */ /* 0x0001e80000100800 */
[----:B------:R0:W-:Y:S01]  /*122600*/  STL [R1+0x6f0], R27 ;  /* 0x0006f01b01007387 */ /* 0x0001e20000100800 */
[----:B-1----:R-:W-:Y:S02]  /*122610*/  LOP3.LUT R51, R21, 0xffff, RZ, 0xc0, !PT ;  /* 0x0000ffff15337812 */ /* 0x002fe400078ec0ff */
[----:B0-----:R-:W-:Y:S01]  /*122620*/  LOP3.LUT R36, R26, 0xffff, RZ, 0xc0, !PT ;  /* 0x0000ffff1a247812 */ /* 0x001fe200078ec0ff */
[----:B------:R-:W4:Y:S03]  /*122630*/  LDL.LU R21, [R1+0x5e10] ;  /* 0x005e100001157983 */ /* 0x000f260000300800 */
[----:B------:R-:W-:Y:S01]  /*122640*/  PRMT R27, R36, 0x3340, R0 ;  /* 0x00003340241b7816 */ /* 0x000fe20000000000 */
[----:B------:R-:W4:Y:S04]  /*122650*/  LDL.LU R50, [R1+0x5130] ;  /* 0x0051300001327983 */ /* 0x000f280000300800 */
[----:B------:R-:W4:Y:S01]  /*122660*/  LDL.LU R35, [R1+0x28d8] ;  /* 0x0028d80001237983 */ /* 0x000f220000300800 */
[----:B--2---:R-:W-:-:S04]  /*122670*/  LOP3.LUT R49, R45, 0xffff, RZ, 0xc0, !PT ;  /* 0x0000ffff2d317812 */ /* 0x004fc800078ec0ff */
[----:B------:R-:W-:-:S04]  /*122680*/  PRMT R26, R49, 0x3340, R51 ;  /* 0x00003340311a7816 */ /* 0x000fc80000000033 */
[----:B------:R-:W-:Y:S02]  /*122690*/  PRMT R26, R26, 0x5410, R27 ;  /* 0x000054101a1a7816 */ /* 0x000fe4000000001b */
[----:B------:R-:W-:Y:S02]  /*1226a0*/  SHF.R.U32.HI R49, RZ, 0x8, R49 ;  /* 0x00000008ff317819 */ /* 0x000fe40000011631 */
[----:B------:R-:W-:Y:S01]  /*1226b0*/  SHF.R.U32.HI R51, RZ, 0x8, R51 ;  /* 0x00000008ff337819 */ /* 0x000fe20000011633 */
[----:B------:R0:W-:Y:S01]  /*1226c0*/  STL [R1+0x5094], R26 ;  /* 0x0050941a01007387 */ /* 0x0001e20000100800 */
[----:B------:R-:W-:Y:S02]  /*1226d0*/  LOP3.LUT R49, R49, 0xffff, RZ, 0xc0, !PT ;  /* 0x0000ffff31317812 */ /* 0x000fe400078ec0ff */
[----:B------:R-:W-:Y:S01]  /*1226e0*/  LOP3.LUT R51, R51, 0xffff, RZ, 0xc0, !PT ;  /* 0x0000ffff33337812 */ /* 0x000fe200078ec0ff */
[----:B------:R-:W2:Y:S01]  /*1226f0*/  LDL.LU R45, [R1+0x50a4] ;  /* 0x0050a400012d7983 */ /* 0x000ea20000300800 */
[----:B0-----:R-:W-:-:S02]  /*122700*/  IADD3 R26, P1, PT, R19, R0, RZ ;  /* 0x00000000131a7210 */ /* 0x001fc40007f3e0ff */
[----:B------:R-:W-:-:S03]  /*122710*/  PRMT R51, R49, 0x3340, R51 ;  /* 0x0000334031337816 */ /* 0x000fc60000000033 */
[----:B------:R-:W-:Y:S01]  /*122720*/  IMAD.X R27, R47, 0x1, R2, P1 ;  /* 0x000000012f1b7824 */ /* 0x000fe200008e0602 */
[----:B------:R-:W-:-:S04]  /*122730*/  SHF.R.U32.HI R36, RZ, 0x8, R36 ;  /* 0x00000008ff247819 */ /* 0x000fc80000011624 */
[----:B------:R0:W-:Y:S01]  /*122740*/  STL.64 [R1+0xc90], R26 ;  /* 0x000c901a01007387 */ /* 0x0001e20000100a00 */
[----:B------:R-:W-:Y:S02]  /*122750*/  LOP3.LUT R49, R60, 0xffff, RZ, 0xc0, !PT ;  /* 0x0000ffff3c317812 */ /* 0x000fe400078ec0ff */
[----:B------:R-:W-:Y:S02]  /*122760*/  LOP3.LUT R36, R36, 0xffff, RZ, 0xc0, !PT ;  /* 0x0000ffff24247812 */ /* 0x000fe400078ec0ff */
[----:B------:R-:W-:Y:S01]  /*122770*/  IADD3 R60, P1, PT, R19, R13, RZ ;  /* 0x0000000d133c7210 */ /* 0x000fe20007f3e0ff */
[----:B0-----:R-:W2:Y:S04]  /*122780*/  LDL.LU.64 R26, [R1+0x5e08] ;  /* 0x005e0800011a7983 */ /* 0x001ea80000300a00 */
[----:B------:R-:W-:Y:S01]  /*122790*/  STL [R1+0x534], R51 ;  /* 0x0005343301007387 */ /* 0x000fe20000100800 */
[----:B------:R-:W-:-:S05]  /*1227a0*/  PRMT R36, R36, 0x3340, R0 ;  /* 0x0000334024247816 */ /* 0x000fca0000000000 */
[----:B------:R0:W-:Y:S04]  /*1227b0*/  STL [R1+0x130], R36 ;  /* 0x0001302401007387 */ /* 0x0001e80000100800 */
[----:B0-----:R-:W2:Y:S01]  /*1227c0*/  LDL.LU R36, [R1+0x50e4] ;  /* 0x0050e40001247983 */ /* 0x001ea20000300800 */
[----:B---3--:R-:W-:-:S04]  /*1227d0*/  LOP3.LUT R51, R61, 0xffff, RZ, 0xc0, !PT ;  /* 0x0000ffff3d337812 */ /* 0x008fc800078ec0ff */
[----:B------:R-:W-:Y:S01]  /*1227e0*/  PRMT R57, R51, 0x3340, R0 ;  /* 0x0000334033397816 */ /* 0x000fe20000000000 */
[----:B------:R-:W-:Y:S01]  /*1227f0*/  IMAD.X R61, R47, 0x1, R15, P1 ;  /* 0x000000012f3d7824 */ /* 0x000fe200008e060f */
[----:B----4-:R-:W-:Y:S02]  /*122800*/  LOP3.LUT R52, R28, 0xffff, RZ, 0xc0, !PT ;  /* 0x0000ffff1c347812 */ /* 0x010fe400078ec0ff */
[----:B------:R-:W3:Y:S02]  /*122810*/  LDL.LU R28, [R1+0x307c] ;  /* 0x00307c00011c7983 */ /* 0x000ee40000300800 */
[----:B------:R-:W-:-:S04]  /*122820*/  PRMT R54, R49, 0x3340, R52 ;  /* 0x0000334031367816 */ /* 0x000fc80000000034 */
[----:B------:R-:W-:-:S05]  /*122830*/  PRMT R54, R54, 0x5410, R57 ;  /* 0x0000541036367816 */ /* 0x000fca0000000039 */
[----:B------:R-:W-:Y:S04]  /*122840*/  STL [R1+0x5090], R54 ;  /* 0x0050903601007387 */ /* 0x000fe80000100800 */
[----:B------:R0:W-:Y:S04]  /*122850*/  STL.64 [R1+0xc78], R60 ;  /* 0x000c783c01007387 */ /* 0x0001e80000100a00 */
[----:B0-----:R-:W4:Y:S01]  /*122860*/  LDL.LU.64 R60, [R1+0x5e00] ;  /* 0x005e0000013c7983 */ /* 0x001f220000300a00 */
[----:B------:R-:W-:Y:S02]  /*122870*/  SHF.R.U32.HI R53, RZ, 0x8, R53 ;  /* 0x00000008ff357819 */ /* 0x000fe40000011635 */
[----:B------:R-:W-:-:S02]  /*122880*/  SHF.R.U32.HI R49, RZ, 0x8, R49 ;  /* 0x00000008ff317819 */ /* 0x000fc40000011631 */
[----:B------:R-:W-:Y:S02]  /*122890*/  SHF.R.U32.HI R52, RZ, 0x8, R52 ;  /* 0x00000008ff347819 */ /* 0x000fe40000011634 */
[----:B------:R-:W-:Y:S02]  /*1228a0*/  LOP3.LUT R53, R53, 0xffff, RZ, 0xc0, !PT ;  /* 0x0000ffff35357812 */ /* 0x000fe400078ec0ff */
[----:B------:R-:W-:Y:S02]  /*1228b0*/  LOP3.LUT R49, R49, 0xffff, RZ, 0xc0, !PT ;  /* 0x0000ffff31317812 */ /* 0x000fe400078ec0ff */
[----:B------:R-:W-:Y:S02]  /*1228c0*/  LOP3.LUT R52, R52, 0xffff, RZ, 0xc0, !PT ;  /* 0x0000ffff34347812 */ /* 0x000fe400078ec0ff */
[----:B------:R-:W-:Y:S02]  /*1228d0*/  PRMT R53, R53, 0x3340, R0 ;  /* 0x0000334035357816 */ /* 0x000fe40000000000 */
[----:B------:R-:W-:-:S02]  /*1228e0*/  PRMT R52, R49, 0x3340, R52 ;  /* 0x0000334031347816 */ /* 0x000fc40000000034 */
[----:B------:R-:W-:Y:S02]  /*1228f0*/  LOP3.LUT R49, R50, 0xffff, RZ, 0xc0, !PT ;  /* 0x0000ffff32317812 */ /* 0x000fe400078ec0ff */
[----:B------:R-:W-:Y:S01]  /*122900*/  LOP3.LUT R35, R35, 0xffff, RZ, 0xc0, !PT ;  /* 0x0000ffff23237812 */ /* 0x000fe200078ec0ff */
[----:B------:R0:W-:Y:S04]  /*122910*/  STL [R1+0x12c], R53 ;  /* 0x00012c3501007387 */ /* 0x0001e80000100800 */
[----:B------:R1:W-:Y:S01]  /*122920*/  STL [R1+0x6e8], R52 ;  /* 0x0006e83401007387 */ /* 0x0003e20000100800 */
[----:B0-----:R-:W-:Y:S02]  /*122930*/  PRMT R53, R35, 0x3340, R0 ;  /* 0x0000334023357816 */ /* 0x001fe40000000000 */
[----:B--2---:R-:W-:-:S02]  /*122940*/  LOP3.LUT R50, R45, 0xffff, RZ, 0xc0, !PT ;  /* 0x0000ffff2d327812 */ /* 0x004fc400078ec0ff */
[----:B------:R-:W-:Y:S01]  /*122950*/  SHF.R.U32.HI R35, RZ, 0x8, R35 ;  /* 0x00000008ff237819 */ /* 0x000fe20000011623 */
[----:B------:R-:W2:Y:S01]  /*122960*/  LDL.LU R45, [R1+0x50e8] ;  /* 0x0050e800012d7983 */ /* 0x000ea20000300800 */
[--C-:B-1----:R-:W-:Y:S02]  /*122970*/  PRMT R52, R49, 0x3340, R50.reuse ;  /* 0x0000334031347816 */ /* 0x102fe40000000032 */
[----:B------:R-:W-:Y:S02]  /*122980*/  SHF.R.U32.HI R49, RZ, 0x8, R49 ;  /* 0x00000008ff317819 */ /* 0x000fe40000011631 */
[----:B------:R-:W-:Y:S02]  /*122990*/  SHF.R.U32.HI R50, RZ, 0x8, R50 ;  /* 0x00000008ff327819 */ /* 0x000fe40000011632 */
[----:B------:R-:W-:Y:S02]  /*1229a0*/  PRMT R54, R52, 0x5410, R53 ;  /* 0x0000541034367816 */ /* 0x000fe40000000035 */
[----:B------:R-:W-:-:S02]  /*1229b0*/  IADD3 R52, P1, PT, R19, R5, RZ ;  /* 0x0000000513347210 */ /* 0x000fc40007f3e0ff */
[----:B------:R-:W-:Y:S02]  /*1229c0*/  LOP3.LUT R49, R49, 0xffff, RZ, 0xc0, !PT ;  /* 0x0000ffff31317812 */ /* 0x000fe400078ec0ff */
[----:B------:R-:W-:Y:S02]  /*1229d0*/  LOP3.LUT R50, R50, 0xffff, RZ, 0xc0, !PT ;  /* 0x0000ffff32327812 */ /* 0x000fe400078ec0ff */
[----:B------:R-:W-:Y:S01]  /*1229e0*/  LOP3.LUT R35, R35, 0xffff, RZ, 0xc0, !PT ;  /* 0x0000ffff23237812 */ /* 0x000fe200078ec0ff */
[----:B------:R-:W-:Y:S01]  /*1229f0*/  IMAD.X R53, R47, 0x1, R6, P1 ;  /* 0x000000012f357824 */ /* 0x000fe200008e0606 */
[----:B------:R-:W-:Y:S02]  /*122a00*/  PRMT R49, R49, 0x3340, R50 ;  /* 0x0000334031317816 */ /* 0x000fe40000000032 */
[----:B------:R-:W-:Y:S01]  /*122a10*/  PRMT R50, R35, 0x3340, R0 ;  /* 0x0000334023327816 */ /* 0x000fe20000000000 */
[----:B------:R-:W-:Y:S04]  /*122a20*/  STL [R1+0x5084], R54 ;  /* 0x0050843601007387 */ /* 0x000fe80000100800 */
[----:B------:R-:W-:Y:S04]  /*122a30*/  STL.64 [R1+0xcb8], R52 ;  /* 0x000cb83401007387 */ /* 0x000fe80000100a00 */
[----:B------:R4:W-:Y:S04]  /*122a40*/  STL [R1+0x6e0], R49 ;  /* 0x0006e03101007387 */ /* 0x0009e80000100800 */
[----:B------:R3:W-:Y:S01]  /*122a50*/  STL [R1+0x128], R50 ;  /* 0x0001283201007387 */ /* 0x0007e20000100800 */
[----:B----4-:R-:W-:-:S03]  /*122a60*/  LOP3.LUT R49, R61, 0xffff, RZ, 0xc0, !PT ;  /* 0x0000ffff3d317812 */ /* 0x010fc600078ec0ff */
[----:B------:R-:W4:Y:S01]  /*122a70*/  LDL.LU R61, [R1+0x5dfc] ;  /* 0x005dfc00013d7983 */ /* 0x000f220000300800 */
[----:B------:R-:W-:Y:S02]  /*122a80*/  LOP3.LUT R35, R36, 0xffff, RZ, 0xc0, !PT ;  /* 0x0000ffff24237812 */ /* 0x000fe400078ec0ff */
[----:B---3--:R-:W-:Y:S02]  /*122a90*/  LOP3.LUT R50, R28, 0xffff, RZ, 0xc0, !PT ;  /* 0x0000ffff1c327812 */ /* 0x008fe400078ec0ff */
[----:B------:R-:W-:Y:S02]  /*122aa0*/  PRMT R36, R49, 0x3340, R0 ;  /* 0x0000334031247816 */ /* 0x000fe40000000000 */
[----:B------:R-:W-:-:S04]  /*122ab0*/  PRMT R28, R35, 0x3340, R50 ;  /* 0x00003340231c7816 */ /* 0x000fc80000000032 */
[----:B------:R-:W-:Y:S02]  /*122ac0*/  PRMT R52, R28, 0x5410, R36 ;  /* 0x000054101c347816 */ /* 0x000fe40000000024 */
[----:B------:R-:W3:Y:S01]  /*122ad0*/  LDL.LU R36, [R1+0x33c] ;  /* 0x00033c0001247983 */ /* 0x000ee20000300800 */
[----:B------:R-:W-:Y:S02]  /*122ae0*/  SHF.R.U32.HI R51, RZ, 0x8, R51 ;  /* 0x00000008ff337819 */ /* 0x000fe40000011633 */
[----:B------:R-:W-:Y:S01]  /*122af0*/  SHF.R.U32.HI R35, RZ, 0x8, R35 ;  /* 0x00000008ff237819 */ /* 0x000fe20000011623 */
[----:B------:R-:W3:Y:S01]  /*122b00*/  LDL.LU R28, [R1+0x224] ;  /* 0x00022400011c7983 */ /* 0x000ee20000300800 */
[----:B------:R-:W-:-:S03]  /*122b10*/  SHF.R.U32.HI R50, RZ, 0x8, R50 ;  /* 0x00000008ff327819 */ /* 0x000fc60000011632 */
[----:B------:R0:W-:Y:S01]  /*122b20*/  STL [R1+0x5080], R52 ;  /* 0x0050803401007387 */ /* 0x0001e20000100800 */
[----:B------:R-:W-:Y:S02]  /*122b30*/  LOP3.LUT R51, R51, 0xffff, RZ, 0xc0, !PT ;  /* 0x0000ffff33337812 */ /* 0x000fe400078ec0ff */
[----:B------:R-:W-:Y:S02]  /*122b40*/  LOP3.LUT R35, R35, 0xffff, RZ, 0xc0, !PT ;  /* 0x0000ffff23237812 */ /* 0x000fe400078ec0ff */
[----:B------:R-:W-:Y:S02]  /*122b50*/  LOP3.LUT R50, R50, 0xffff, RZ, 0xc0, !PT ;  /* 0x0000ffff32327812 */ /* 0x000fe400078ec0ff */
[----:B0-----:R-:W-:Y:S02]  /*122b60*/  IADD3 R52, P1, PT, R19, R14, RZ ;  /* 0x0000000e13347210 */ /* 0x001fe40007f3e0ff */
[----:B------:R-:W-:-:S03]  /*122b70*/  PRMT R51, R51, 0x3340, R0 ;  /* 0x0000334033337816 */ /* 0x000fc60000000000 */
[----:B------:R-:W-:Y:S01]  /*122b80*/  IMAD.X R53, R47, 0x1, R16, P1 ;  /* 0x000000012f357824 */ /* 0x000fe200008e0610 */
[----:B------:R-:W-:-:S04]  /*122b90*/  PRMT R35, R35, 0x3340, R50 ;  /* 0x0000334023237816 */ /* 0x000fc80000000032 */
[----:B------:R0:W-:Y:S01]  /*122ba0*/  STL.64 [R1+0xcb0], R52 ;  /* 0x000cb03401007387 */ /* 0x0001e20000100a00 */
[----:B--2---:R-:W-:-:S03]  /*122bb0*/  LOP3.LUT R50, R45, 0xffff, RZ, 0xc0, !PT ;  /* 0x0000ffff2d327812 */ /* 0x004fc600078ec0ff */
[----:B------:R-:W-:Y:S01]  /*122bc0*/  STL [R1+0x120], R51 ;  /* 0x0001203301007387 */ /* 0x000fe20000100800 */
[----:B------:R-:W-:-:S03]  /*122bd0*/  LOP3.LUT R21, R21, 0xffff, RZ, 0xc0, !PT ;  /* 0x0000ffff15157812 */ /* 0x000fc600078ec0ff */
[----:B------:R4:W-:Y:S01]  /*122be0*/  STL [R1+0x530], R35 ;  /* 0x0005302301007387 */ /* 0x0009e20000100800 */
[----:B0-----:R-:W-:-:S03]  /*122bf0*/  PRMT R52, R21, 0x3340, R0 ;  /* 0x0000334015347816 */ /* 0x001fc60000000000 */
[----:B------:R-:W2:Y:S04]  /*122c00*/  LDL.LU R45, [R1+0x344] ;  /* 0x00034400012d7983 */ /* 0x000ea80000300800 */
[----:B------:R0:W-:Y:S01]  /*122c10*/  STL [R1+0x5bc0], R21 ;  /* 0x005bc01501007387 */ /* 0x0001e20000100800 */
[----:B------:R-:W-:-:S04]  /*122c20*/  SHF.R.U32.HI R49, RZ, 0x8, R49 ;  /* 0x00000008ff317819 */ /* 0x000fc80000011631 */
[----:B------:R-:W-:-:S04]  /*122c30*/  LOP3.LUT R49, R49, 0xffff, RZ, 0xc0, !PT ;  /* 0x0000ffff31317812 */ /* 0x000fc800078ec0ff */
[----:B------:R-:W-:Y:S02]  /*122c40*/  PRMT R49, R49, 0x3340, R0 ;  /* 0x0000334031317816 */ /* 0x000fe40000000000 */
[----:B----4-:R-:W-:-:S04]  /*122c50*/  LOP3.LUT R35, R61, 0xffff, RZ, 0xc0, !PT ;  /* 0x0000ffff3d237812 */ /* 0x010fc800078ec0ff */
[----:B------:R-:W-:-:S04]  /*122c60*/  PRMT R51, R50, 0x3340, R35 ;  /* 0x0000334032337816 */ /* 0x000fc80000000023 */
[----:B0-----:R-:W-:Y:S02]  /*122c70*/  PRMT R21, R51, 0x5410, R52 ;  /* 0x0000541033157816 */ /* 0x001fe40000000034 */
[----:B------:R-:W-:-:S03]  /*122c80*/  SHF.R.U32.HI R35, RZ, 0x8, R35 ;  /* 0x00000008ff237819 */ /* 0x000fc60000011623 */
[----:B------:R0:W-:Y:S01]  /*122c90*/  STL [R1+0x5074], R21 ;  /* 0x0050741501007387 */ /* 0x0001e20000100800 */
[----:B------:R-:W-:Y:S02]  /*122ca0*/  IADD3 R52, P1, PT, R19, R7, RZ ;  /* 0x0000000713347210 */ /* 0x000fe40007f3e0ff */
[----:B------:R-:W-:Y:S02]  /*122cb0*/  LOP3.LUT R35, R35, 0xffff, RZ, 0xc0, !PT ;  /* 0x0000ffff23237812 */ /* 0x000fe400078ec0ff */
[----:B0-----:R-:W-:Y:S01]  /*122cc0*/  SHF.R.U32.HI R21, RZ, 0x8, R50 ;  /* 0x00000008ff157819 */ /* 0x001fe20000011632 */
[----:B------:R-:W-:-:S03]  /*122cd0*/  IMAD.X R53, R47, 0x1, R8, P1 ;  /* 0x000000012f357824 */ /* 0x000fc600008e0608 */
[----:B------:R-:W-:-:S04]  /*122ce0*/  LOP3.LUT R21, R21, 0xffff, RZ, 0xc0, !PT ;  /* 0x0000ffff15157812 */ /* 0x000fc800078ec0ff */
[----:B------:R-:W-:Y:S01]  /*122cf0*/  PRMT R61, R21, 0x3340, R35 ;  /* 0x00003340153d7816 */ /* 0x000fe20000000023 */
[----:B------:R-:W-:Y:S01]  /*122d00*/  STL.64 [R1+0xc88], R52 ;  /* 0x000c883401007387 */ /* 0x000fe20000100a00 */
[----:B------:R-:W-:-:S03]  /*122d10*/  LOP3.LUT R21, R29, 0xffff, RZ, 0xc0, !PT ;  /* 0x0000ffff1d157812 */ /* 0x000fc600078ec0ff */
[----:B------:R-:W-:Y:S04]  /*122d20*/  STL [R1+0x5a30], R61 ;  /* 0x005a303d01007387 */ /* 0x000fe80000100800 */
[----:B------:R0:W-:Y:S04]  /*122d30*/  STL [R1+0x11c], R49 ;  /* 0x00011c3101007387 */ /* 0x0001e80000100800 */
[----:B------:R-:W4:Y:S01]  /*122d40*/  LDL.LU R29, [R1+0x5df8] ;  /* 0x005df800011d7983 */ /* 0x000f220000300800 */
[----:B---3--:R-:W-:Y:S02]  /*122d50*/  LOP3.LUT R35, R36, 0xffff, RZ, 0xc0, !PT ;  /* 0x0000ffff24237812 */ /* 0x008fe400078ec0ff */
[----:B------:R-:W-:-:S02]  /*122d60*/  LOP3.LUT R36, R28, 0xffff, RZ, 0xc0, !PT ;  /* 0x0000ffff1c247812 */ /* 0x000fc400078ec0ff */
[----:B------:R-:W-:Y:S01]  /*122d70*/  PRMT R50, R21, 0x3340, R0 ;  /* 0x0000334015327816 */ /* 0x000fe20000000000 */
[----:B------:R-:W3:Y:S01]  /*122d80*/  LDL.LU R28, [R1+0x2cc] ;  /* 0x0002cc00011c7983 */ /* 0x000ee20000300800 */
[--C-:B0-----:R-:W-:Y:S02]  /*122d90*/  PRMT R49, R35, 0x3340, R36.reuse ;  /* 0x0000334023317816 */ /* 0x101fe40000000024 */
[----:B------:R-:W-:Y:S02]  /*122da0*/  SHF.R.U32.HI R35, RZ, 0x8, R35 ;  /* 0x00000008ff237819 */ /* 0x000fe40000011623 */
[----:B------:R-:W-:Y:S02]  /*122db0*/  SHF.R.U32.HI R36, RZ, 0x8, R36 ;  /* 0x00000008ff247819 */ /* 0x000fe40000011624 */
[----:B------:R-:W-:Y:S02]  /*122dc0*/  PRMT R49, R49, 0x5410, R50 ;  /* 0x0000541031317816 */ /* 0x000fe40000000032 */
[----:B------:R-:W-:-:S02]  /*122dd0*/  IADD3 R50, P1, PT, R19, R9, RZ ;  /* 0x0000000913327210 */ /* 0x000fc40007f3e0ff */
[----:B------:R-:W-:Y:S02]  /*122de0*/  LOP3.LUT R35, R35, 0xffff, RZ, 0xc0, !PT ;  /* 0x0000ffff23237812 */ /* 0x000fe400078ec0ff */
[----:B------:R-:W-:Y:S01]  /*122df0*/  LOP3.LUT R36, R36, 0xffff, RZ, 0xc0, !PT ;  /* 0x0000ffff24247812 */ /* 0x000fe200078ec0ff */
[----:B------:R-:W-:Y:S01]  /*122e00*/  IMAD.X R51, R47, 0x1, R11, P1 ;  /* 0x000000012f337824 */ /* 0x000fe200008e060b */
[----:B------:R0:W-:Y:S04]  /*122e10*/  STL [R1+0x5070], R49 ;  /* 0x0050703101007387 */ /* 0x0001e80000100800 */
[----:B------:R1:W-:Y:S01]  /*122e20*/  STL.64 [R1+0xc80], R50 ;  /* 0x000c803201007387 */ /* 0x0003e20000100a00 */
[----:B0-----:R-:W-:Y:S02]  /*122e30*/  PRMT R49, R35, 0x3340, R36 ;  /* 0x0000334023317816 */ /* 0x001fe40000000024 */
[----:B------:R-:W-:-:S03]  /*122e40*/  LOP3.LUT R35, R60, 0xffff, RZ, 0xc0, !PT ;  /* 0x0000ffff3c237812 */ /* 0x000fc600078ec0ff */
[----:B------:R0:W-:Y:S04]  /*122e50*/  STL [R1+0x6d0], R49 ;  /* 0x0006d03101007387 */ /* 0x0001e80000100800 */
[----:B------:R-:W3:Y:S01]  /*122e60*/  LDL.LU R60, [R1+0x5df4] ;  /* 0x005df400013c7983 */ /* 0x000ee20000300800 */
[----:B--2---:R-:W-:Y:S02]  /*122e70*/  LOP3.LUT R36, R45, 0xffff, RZ, 0xc0, !PT ;  /* 0x0000ffff2d247812 */ /* 0x004fe400078ec0ff */
[----:B----4-:R-:W-:Y:S02]  /*122e80*/  LOP3.LUT R45, R29, 0xffff, RZ, 0xc0, !PT ;  /* 0x0000ffff1d2d7812 */ /* 0x010fe400078ec0ff */
[----:B------:R-:W2:Y:S01]  /*122e90*/  LDL.LU R29, [R1+0x5df0] ;  /* 0x005df000011d7983 */ /* 0x000ea20000300800 */
[----:B-1----:R-:W-:-:S02]  /*122ea0*/  PRMT R50, R35, 0x3340, R0 ;  /* 0x0000334023327816 */ /* 0x002fc40000000000 */
[--C-:B0-----:R-:W-:Y:S02]  /*122eb0*/  PRMT R49, R36, 0x3340, R45.reuse ;  /* 0x0000334024317816 */ /* 0x101fe4000000002d */
[----:B------:R-:W-:Y:S02]  /*122ec0*/  SHF.R.U32.HI R36, RZ, 0x8, R36 ;  /* 0x00000008ff247819 */ /* 0x000fe40000011624 */
[----:B------:R-:W-:Y:S02]  /*122ed0*/  SHF.R.U32.HI R45, RZ, 0x8, R45 ;  /* 0x00000008ff2d7819 */ /* 0x000fe4000001162d */
[----:B------:R-:W-:Y:S02]  /*122ee0*/  PRMT R49, R49, 0x5410, R50 ;  /* 0x0000541031317816 */ /* 0x000fe40000000032 */
[----:B------:R-:W-:Y:S02]  /*122ef0*/  SHF.R.U32.HI R35, RZ, 0x8, R35 ;  /* 0x00000008ff237819 */ /* 0x000fe40000011623 */
[----:B------:R-:W-:-:S02]  /*122f00*/  IADD3 R50, P1, PT, R19, R10, RZ ;  /* 0x0000000a13327210 */ /* 0x000fc40007f3e0ff */
[----:B------:R-:W-:Y:S02]  /*122f10*/  SHF.R.U32.HI R21, RZ, 0x8, R21 ;  /* 0x00000008ff157819 */ /* 0x000fe40000011615 */
[----:B------:R-:W-:Y:S02]  /*122f20*/  LOP3.LUT R36, R36, 0xffff, RZ, 0xc0, !PT ;  /* 0x0000ffff24247812 */ /* 0x000fe400078ec0ff */
[----:B------:R-:W-:Y:S02]  /*122f30*/  LOP3.LUT R45, R45, 0xffff, RZ, 0xc0, !PT ;  /* 0x0000ffff2d2d7812 */ /* 0x000fe400078ec0ff */
[----:B------:R-:W-:Y:S01]  /*122f40*/  LOP3.LUT R35, R35, 0xffff, RZ, 0xc0, !PT ;  /* 0x0000ffff23237812 */ /* 0x000fe200078ec0ff */
[----:B------:R-:W-:Y:S01]  /*122f50*/  IMAD.X R51, R47, 0x1, R12, P1 ;  /* 0x000000012f337824 */ /* 0x000fe200008e060c */
[----:B------:R-:W-:Y:S02]  /*122f60*/  LOP3.LUT R21, R21, 0xffff, RZ, 0xc0, !PT ;  /* 0x0000ffff15157812 */ /* 0x000fe400078ec0ff */
[----:B------:R-:W-:-:S02]  /*122f70*/  PRMT R36, R36, 0x3340, R45 ;  /* 0x0000334024247816 */ /* 0x000fc4000000002d */
[--C-:B------:R-:W-:Y:S01]  /*122f80*/  PRMT R35, R35, 0x3340, R0.reuse ;  /* 0x0000334023237816 */ /* 0x100fe20000000000 */
[----:B------:R-:W-:Y:S01]  /*122f90*/  STL [R1+0x307c], R49 ;  /* 0x00307c3101007387 */ /* 0x000fe20000100800 */
[----:B------:R-:W-:-:S03]  /*122fa0*/  PRMT R21, R21, 0x3340, R0 ;  /* 0x0000334015157816 */ /* 0x000fc60000000000 */
[----:B------:R0:W-:Y:S01]  /*122fb0*/  STL.64 [R1+0xc70], R50 ;  /* 0x000c703201007387 */ /* 0x0001e20000100a00 */
[----:B---3--:R-:W-:-:S03]  /*122fc0*/  LOP3.LUT R28, R28, 0xffff, RZ, 0xc0, !PT ;  /* 0x0000ffff1c1c7812 */ /* 0x008fc600078ec0ff */
[----:B------:R-:W-:Y:S04]  /*122fd0*/  STL [R1+0x6c8], R36 ;  /* 0x0006c82401007387 */ /* 0x000fe80000100800 */
[----:B------:R-:W-:Y:S04]  /*122fe0*/  STL [R1+0x114], R35 ;  /* 0x0001142301007387 */ /* 0x000fe80000100800 */
[----:B------:R1:W-:Y:S01]  /*122ff0*/  STL [R1+0x110], R21 ;  /* 0x0001101501007387 */ /* 0x0003e20000100800 */
[----:B0-----:R-:W-:-:S03]  /*123000*/  LOP3.LUT R51, R60, 0xffff, RZ, 0xc0, !PT ;  /* 0x0000ffff3c337812 */ /* 0x001fc600078ec0ff */
[----:B------:R-:W3:Y:S01]  /*123010*/  LDL.LU R60, [R1+0x5dec] ;  /* 0x005dec00013c7983 */ /* 0x000ee20000300800 */
[----:B-1----:R-:W-:Y:S02]  /*123020*/  LOP3.LUT R21, R33, 0xffff, RZ, 0xc0, !PT ;  /* 0x0000ffff21157812 */ /* 0x002fe400078ec0ff */
[----:B------:R-:W-:Y:S02]  /*123030*/  PRMT R33, R28, 0x3340, R51 ;  /* 0x000033401c217816 */ /* 0x000fe40000000033 */
[----:B------:R-:W-:-:S04]  /*123040*/  PRMT R35, R21, 0x3340, R0 ;  /* 0x0000334015237816 */ /* 0x000fc80000000000 */
[----:B------:R-:W-:Y:S02]  /*123050*/  PRMT R33, R33, 0x5410, R35 ;  /* 0x0000541021217816 */ /* 0x000fe40000000023 */
[----:B------:R-:W-:-:S03]  /*123060*/  LOP3.LUT R49, R32, 0xffff, RZ, 0xc0, !PT ;  /* 0x0000ffff20317812 */ /* 0x000fc600078ec0ff */
[----:B------:R0:W-:Y:S01]  /*123070*/  STL [R1+0x2e58], R33 ;  /* 0x002e582101007387 */ /* 0x0001e20000100800 */
[----:B------:R-:W-:-:S03]  /*123080*/  LOP3.LUT R50, R18, 0xffff, RZ, 0xc0, !PT ;  /* 0x0000ffff12327812 */ /* 0x000fc600078ec0ff */
[----:B------:R-:W4:Y:S04]  /*123090*/  LDL.LU R36, [R1+0x5144] ;  /* 0x0051440001247983 */ /* 0x000f280000300800 */
[----:B------:R-:W3:Y:S04]  /*1230a0*/  LDL.LU R32, [R1+0x28e8] ;  /* 0x0028e80001207983 */ /* 0x000ee80000300800 */
[----:B0-----:R-:W3:Y:S01]  /*1230b0*/  LDL.LU R33, [R1+0x50bc] ;  /* 0x0050bc0001217983 */ /* 0x001ee20000300800 */
[----:B--2---:R-:W-:-:S03]  /*1230c0*/  LOP3.LUT R45, R29, 0xffff, RZ, 0xc0, !PT ;  /* 0x0000ffff1d2d7812 */ /* 0x004fc600078ec0ff */
[----:B------:R-:W2:Y:S04]  /*1230d0*/  LDL.LU R29, [R1+0x5148] ;  /* 0x00514800011d7983 */ /* 0x000ea80000300800 */
[----:B------:R-:W2:Y:S01]  /*1230e0*/  LDL.LU R18, [R1+0x5de8] ;  /* 0x005de80001127983 */ /* 0x000ea20000300800 */
[----:B------:R-:W-:Y:S02]  /*1230f0*/  PRMT R47, R49, 0x3340, R0 ;  /* 0x00003340312f7816 */ /* 0x000fe40000000000 */
[----:B------:R-:W-:-:S04]  /*123100*/  PRMT R35, R45, 0x3340, R50 ;  /* 0x000033402d237816 */ /* 0x000fc80000000032 */
[----:B------:R-:W-:Y:S02]  /*123110*/  PRMT R52, R35, 0x5410, R47 ;  /* 0x0000541023347816 */ /* 0x000fe4000000002f */
[----:B------:R-:W3:Y:S01]  /*123120*/  LDL.LU R47, [R1+0x50b8] ;  /* 0x0050b800012f7983 */ /* 0x000ee20000300800 */
[----:B------:R-:W-:Y:S01]  /*123130*/  VIADD R19, R19, UR6 ;  /* 0x0000000613137c36 */ /* 0x000fe20008000000 */
[----:B------:R-:W-:Y:S01]  /*123140*/  SHF.R.U32.HI R45, RZ, 0x8, R45 ;  /* 0x00000008ff2d7819 */ /* 0x000fe2000001162d */
[----:B------:R-:W0:Y:S01]  /*123150*/  LDCU UR6, c[0x0][0x3b8] ;  /* 0x00007700ff0677ac */ /* 0x000e220008000800 */
[----:B------:R-:W-:Y:S01]  /*123160*/  SHF.R.U32.HI R50, RZ, 0x8, R50 ;  /* 0x00000008ff327819 */ /* 0x000fe20000011632 */
[----:B------:R1:W-:Y:S01]  /*123170*/  STL [R1+0x2abc], R52 ;  /* 0x002abc3401007387 */ /* 0x0003e20000100800 */
[----:B------:R-:W-:Y:S02]  /*123180*/  SHF.R.S32.HI R35, RZ, 0x1f, R19 ;  /* 0x0000001fff237819 */ /* 0x000fe40000011413 */
[----:B------:R-:W-:-:S02]  /*123190*/  LOP3.LUT R45, R45, 0xffff, RZ, 0xc0, !PT ;  /* 0x0000ffff2d2d7812 */ /* 0x000fc400078ec0ff */
[----:B------:R-:W-:Y:S02]  /*1231a0*/  LOP3.LUT R50, R50, 0xffff, RZ, 0xc0, !PT ;  /* 0x0000ffff32327812 */ /* 0x000fe400078ec0ff */
[----:B------:R-:W-:Y:S02]  /*1231b0*/  SHF.R.U32.HI R28, RZ, 0x8, R28 ;  /* 0x00000008ff1c7819 */ /* 0x000fe4000001161c */
[----:B-1----:R-:W-:Y:S02]  /*1231c0*/  IADD3 R52, P1, PT, R19, R3, RZ ;  /* 0x0000000313347210 */ /* 0x002fe40007f3e0ff */
[----:B------:R-:W-:Y:S02]  /*1231d0*/  SHF.R.U32.HI R51, RZ, 0x8, R51 ;  /* 0x00000008ff337819 */ /* 0x000fe40000011633 */
[----:B------:R-:W-:Y:S01]  /*1231e0*/  SHF.R.U32.HI R49, RZ, 0x8, R49 ;  /* 0x00000008ff317819 */ /* 0x000fe20000011631 */
[----:B------:R-:W-:Y:S01]  /*1231f0*/  IMAD.X R53, R35, 0x1, R4, P1 ;  /* 0x0000000123357824 */ /* 0x000fe200008e0604 */
[----:B------:R-:W-:-:S02]  /*123200*/  PRMT R45, R45, 0x3340, R50 ;  /* 0x000033402d2d7816 */ /* 0x000fc40000000032 */
[----:B------:R-:W-:Y:S02]  /*123210*/  SHF.R.U32.HI R21, RZ, 0x8, R21 ;  /* 0x00000008ff157819 */ /* 0x000fe40000011615 */
[----:B------:R-:W-:Y:S02]  /*123220*/  LOP3.LUT R28, R28, 0xffff, RZ, 0xc0, !PT ;  /* 0x0000ffff1c1c7812 */ /* 0x000fe400078ec0ff */
[----:B------:R-:W-:Y:S02]  /*123230*/  LOP3.LUT R51, R51, 0xffff, RZ, 0xc0, !PT ;  /* 0x0000ffff33337812 */ /* 0x000fe400078ec0ff */
[----:B------:R-:W-:Y:S02]  /*123240*/  IADD3 R50, P1, PT, R19, R0, RZ ;  /* 0x0000000013327210 */ /* 0x000fe40007f3e0ff */
[----:B------:R-:W-:Y:S02]  /*123250*/  LOP3.LUT R49, R49, 0xffff, RZ, 0xc0, !PT ;  /* 0x0000ffff31317812 */ /* 0x000fe400078ec0ff */
[----:B------:R-:W-:-:S02]  /*123260*/  LOP3.LUT R21, R21, 0xffff, RZ, 0xc0, !PT ;  /* 0x0000ffff15157812 */ /* 0x000fc400078ec0ff */
[----:B------:R-:W-:Y:S01]  /*123270*/  PRMT R28, R28, 0x3340, R51 ;  /* 0x000033401c1c7816 */ /* 0x000fe20000000033 */
[----:B------:R-:W-:Y:S01]  /*123280*/  IMAD.X R51, R35, 0x1, R2, P1 ;  /* 0x0000000123337824 */ /* 0x000fe200008e0602 */
[--C-:B------:R-:W-:Y:S02]  /*123290*/  PRMT R49, R49, 0x3340, R0.reuse ;  /* 0x0000334031317816 */ /* 0x100fe40000000000 */
[----:B------:R-:W-:Y:S01]  /*1232a0*/  PRMT R21, R21, 0x3340, R0 ;  /* 0x0000334015157816 */ /* 0x000fe20000000000 */
[----:B------:R-:W-:Y:S04]  /*1232b0*/  STL.64 [R1+0xc68], R52 ;  /* 0x000c683401007387 */ /* 0x000fe80000100a00 */
[----:B------:R-:W-:Y:S04]  /*1232c0*/  STL.64 [R1+0xc60], R50 ;  /* 0x000c603201007387 */ /* 0x000fe80000100a00 */
[----:B------:R-:W-:Y:S04]  /*1232d0*/  STL [R1+0x10c], R49 ;  /* 0x00010c3101007387 */ /* 0x000fe80000100800 */
[----:B------:R2:W-:Y:S02]  /*1232e0*/  STL [R1+0x108], R21 ;  /* 0x0001081501007387 */ /* 0x0005e40000100800 */
[----:B--2---:R-:W-:-:S02]  /*1232f0*/  LOP3.LUT R21, R18, 0xffff, RZ, 0xc0, !PT ;  /* 0x0000ffff12157812 */ /* 0x004fc400078ec0ff */
[----:B------:R-:W2:Y:S01]  /*123300*/  LDL.LU R18, [R1+0x5de4] ;  /* 0x005de40001127983 */ /* 0x000ea20000300800 */
[----:B----4-:R-:W-:Y:S02]  /*123310*/  LOP3.LUT R36, R36, 0xffff, RZ, 0xc0, !PT ;  /* 0x0000ffff24247812 */ /* 0x010fe400078ec0ff */
[----:B---3--:R-:W-:Y:S02]  /*123320*/  LOP3.LUT R49, R32, 0xffff, RZ, 0xc0, !PT ;  /* 0x0000ffff20317812 */ /* 0x008fe400078ec0ff */
[----:B------:R-:W-:Y:S01]  /*123330*/  LOP3.LUT R50, R33, 0xffff, RZ, 0xc0, !PT ;  /* 0x0000ffff21327812 */ /* 0x000fe200078ec0ff */
[----:B------:R-:W3:Y:S01]  /*123340*/  LDL.LU R32, [R1+0x50f8] ;  /* 0x0050f80001207983 */ /* 0x000ee20000300800 */
[----:B------:R-:W-:Y:S02]  /*123350*/  PRMT R52, R49, 0x3340, R0 ;  /* 0x0000334031347816 */ /* 0x000fe40000000000 */
[----:B------:R-:W-:Y:S01]  /*123360*/  PRMT R51, R36, 0x3340, R50 ;  /* 0x0000334024337816 */ /* 0x000fe20000000032 */
[----:B------:R-:W4:Y:S01]  /*123370*/  LDL.LU R33, [R1+0x26e8] ;  /* 0x0026e80001217983 */ /* 0x000f220000300800 */
[----:B------:R-:W-:-:S02]  /*123380*/  LOP3.LUT R29, R29, 0xffff, RZ, 0xc0, !PT ;  /* 0x0000ffff1d1d7812 */ /* 0x000fc400078ec0ff */
[----:B------:R-:W-:Y:S02]  /*123390*/  LOP3.LUT R47, R47, 0xffff, RZ, 0xc0, !PT ;  /* 0x0000ffff2f2f7812 */ /* 0x000fe400078ec0ff */
[----:B------:R-:W-:Y:S02]  /*1233a0*/  PRMT R53, R51, 0x5410, R52 ;  /* 0x0000541033357816 */ /* 0x000fe40000000034 */
[----:B------:R-:W-:Y:S02]  /*1233b0*/  PRMT R52, R21, 0x3340, R0 ;  /* 0x0000334015347816 */ /* 0x000fe40000000000 */
[----:B------:R-:W-:-:S04]  /*1233c0*/  PRMT R51, R29, 0x3340, R47 ;  /* 0x000033401d337816 */ /* 0x000fc8000000002f */
[----:B------:R-:W-:Y:S02]  /*1233d0*/  PRMT R51, R51, 0x5410, R52 ;  /* 0x0000541033337816 */ /* 0x000fe40000000034 */
[----:B------:R-:W-:Y:S01]  /*1233e0*/  IADD3 R52, P1, PT, R19, R13, RZ ;  /* 0x0000000d13347210 */ /* 0x000fe20007f3e0ff */
[----:B------:R1:W-:Y:S01]  /*1233f0*/  STL [R1+0x2ab8], R53 ;  /* 0x002ab83501007387 */ /* 0x0003e20000100800 */
[----:B------:R-:W-:Y:S02]  /*123400*/  SHF.R.U32.HI R29, RZ, 0x8, R29 ;  /* 0x00000008ff1d7819 */ /* 0x000fe4000001161d */
[----:B------:R-:W-:Y:S01]  /*123410*/  SHF.R.U32.HI R47, RZ, 0x8, R47 ;  /* 0x00000008ff2f7819 */ /* 0x000fe2000001162f */
[----:B------:R0:W-:Y:S01]  /*123420*/  STL [R1+0x2aac], R51 ;  /* 0x002aac3301007387 */ /* 0x0001e20000100800 */
[----:B------:R-:W-:Y:S01]  /*123430*/  SHF.R.U32.HI R36, RZ, 0x8, R36 ;  /* 0x00000008ff247819 */ /* 0x000fe20000011624 */
[----:B-1----:R-:W-:Y:S01]  /*123440*/  IMAD.X R53, R35, 0x1, R15, P1 ;  /* 0x0000000123357824 */ /* 0x002fe200008e060f */
[----:B------:R-:W-:-:S02]  /*123450*/  LOP3.LUT R29, R29, 0xffff, RZ, 0xc0, !PT ;  /* 0x0000ffff1d1d7812 */ /* 0x000fc400078ec0ff */
[----:B0-----:R-:W-:Y:S02]  /*123460*/  SHF.R.U32.HI R51, RZ, 0x8, R50 ;  /* 0x00000008ff337819 */ /* 0x001fe40000011632 */
[----:B------:R0:W-:Y:S01]  /*123470*/  STL.64 [R1+0xc58], R52 ;  /* 0x000c583401007387 */ /* 0x0001e20000100a00 */
[----:B------:R-:W-:Y:S02]  /*123480*/  LOP3.LUT R50, R36, 0xffff, RZ, 0xc0, !PT ;  /* 0x0000ffff24327812 */ /* 0x000fe400078ec0ff */
[----:B------:R-:W-:Y:S02]  /*123490*/  LOP3.LUT R51, R51, 0xffff, RZ, 0xc0, !PT ;  /* 0x0000ffff33337812 */ /* 0x000fe400078ec0ff */
[----:B0-----:R-:W-:Y:S02]  /*1234a0*/  LOP3.LUT R52, R47, 0xffff, RZ, 0xc0, !PT ;  /* 0x0000ffff2f347812 */ /* 0x001fe400078ec0ff */
[----:B------:R-:W-:Y:S01]  /*1234b0*/  SHF.R.U32.HI R49, RZ, 0x8, R49 ;  /* 0x00000008ff317819 */ /* 0x000fe20000011631 */
[----:B------:R-:W4:Y:S01]  /*1234c0*/  LDL.LU R47, [R1+0x388] ;  /* 0x00038800012f7983 */ /* 0x000f220000300800 */
[----:B------:R-:W-:-:S02]  /*1234d0*/  PRMT R29, R29, 0x3340, R52 ;  /* 0x000033401d1d7816 */ /* 0x000fc40000000034 */
[----:B------:R-:W-:Y:S01]  /*1234e0*/  PRMT R52, R50, 0x3340, R51 ;  /* 0x0000334032347816 */ /* 0x000fe20000000033 */
[----:B------:R-:W4:Y:S01]  /*1234f0*/  LDL.LU R36, [R1+0x248] ;  /* 0x0002480001247983 */ /* 0x000f220000300800 */
[----:B------:R-:W-:Y:S02]  /*123500*/  IADD3 R50, P1, PT, R19, R5, RZ ;  /* 0x0000000513327210 */ /* 0x000fe40007f3e0ff */
[----:B------:R-:W-:-:S03]  /*123510*/  SHF.R.U32.HI R21, RZ, 0x8, R21 ;  /* 0x00000008ff157819 */ /* 0x000fc60000011615 */
[----:B------:R-:W-:Y:S01]  /*123520*/  IMAD.X R51, R35, 0x1, R6, P1 ;  /* 0x0000000123337824 */ /* 0x000fe200008e0606 */
[----:B------:R-:W-:Y:S01]  /*123530*/  LOP3.LUT R49, R49, 0xffff, RZ, 0xc0, !PT ;  /* 0x0000ffff31317812 */ /* 0x000fe200078ec0ff */
[----:B------:R0:W-:Y:S01]  /*123540*/  STL [R1+0x6a4], R52 ;  /* 0x0006a43401007387 */ /* 0x0001e20000100800 */
[----:B------:R-:W-:-:S03]  /*123550*/  LOP3.LUT R21, R21, 0xffff, RZ, 0xc0, !PT ;  /* 0x0000ffff15157812 */ /* 0x000fc600078ec0ff */
[----:B0-----:R-:W4:Y:S04]  /*123560*/  LDL.LU R52, [R1+0x507c] ;  /* 0x00507c0001347983 */ /* 0x001f280000300800 */
[----:B------:R0:W-:Y:S02]  /*123570*/  STL.64 [R1+0xc50], R50 ;  /* 0x000c503201007387 */ /* 0x0001e40000100a00 */
[--C-:B0-----:R-:W-:Y:S02]  /*123580*/  PRMT R51, R49, 0x3340, R0.reuse ;  /* 0x0000334031337816 */ /* 0x101fe40000000000 */
[----:B------:R-:W-:-:S03]  /*123590*/  PRMT R50, R21, 0x3340, R0 ;  /* 0x0000334015327816 */ /* 0x000fc60000000000 */
[----:B------:R-:W-:Y:S04]  /*1235a0*/  STL [R1+0x104], R51 ;  /* 0x0001043301007387 */ /* 0x000fe80000100800 */
[----:B------:R2:W-:Y:S02]  /*1235b0*/  STL [R1+0x100], R50 ;  /* 0x0001003201007387 */ /* 0x0005e40000100800 */
[----:B--2---:R-:W-:Y:S02]  /*1235c0*/  LOP3.LUT R50, R18, 0xffff, RZ, 0xc0, !PT ;  /* 0x0000ffff12327812 */ /* 0x004fe400078ec0ff */
[----:B------:R-:W2:Y:S01]  /*1235d0*/  LDL.LU R18, [R1+0x5de0] ;  /* 0x005de00001127983 */ /* 0x000ea20000300800 */
[----:B---3--:R-:W-:Y:S02]  /*1235e0*/  LOP3.LUT R49, R32, 0xffff, RZ, 0xc0, !PT ;  /* 0x0000ffff20317812 */ /* 0x008fe400078ec0ff */
[----:B----4-:R-:W-:-:S02]  /*1235f0*/  LOP3.LUT R21, R33, 0xffff, RZ, 0xc0, !PT ;  /* 0x0000ffff21157812 */ /* 0x010fc400078ec0ff */
[----:B------:R-:W-:Y:S02]  /*123600*/  PRMT R32, R49, 0x3340, R50 ;  /* 0x0000334031207816 */ /* 0x000fe40000000032 */
[----:B------:R-:W-:Y:S02]  /*123610*/  PRMT R33, R21, 0x3340, R0 ;  /* 0x0000334015217816 */ /* 0x000fe40000000000 */
[----:B------:R-:W-:Y:S02]  /*123620*/  SHF.R.U32.HI R49, RZ, 0x8, R49 ;  /* 0x00000008ff317819 */ /* 0x000fe40000011631 */
[----:B------:R-:W-:Y:S02]  /*123630*/  PRMT R51, R32, 0x5410, R33 ;  /* 0x0000541020337816 */ /* 0x000fe40000000021 */
[----:B------:R-:W-:Y:S02]  /*123640*/  SHF.R.U32.HI R50, RZ, 0x8, R50 ;  /* 0x00000008ff327819 */ /* 0x000fe40000011632 */
[----:B------:R-:W-:-:S02]  /*123650*/  IADD3 R32, P1, PT, R19, R14, RZ ;  /* 0x0000000e13207210 */ /* 0x000fc40007f3e0ff */
[----:B------:R-:W-:Y:S02]  /*123660*/  LOP3.LUT R49, R49, 0xffff, RZ, 0xc0, !PT ;  /* 0x0000ffff31317812 */ /* 0x000fe400078ec0ff */
[----:B------:R-:W-:Y:S01]  /*123670*/  LOP3.LUT R50, R50, 0xffff, RZ, 0xc0, !PT ;  /* 0x0000ffff32327812 */ /* 0x000fe200078ec0ff */
[----:B------:R-:W-:Y:S01]  /*123680*/  IMAD.X R33, R35, 0x1, R16, P1 ;  /* 0x0000000123217824 */ /* 0x000fe200008e0610 */
[----:B------:R-:W-:Y:S01]  /*123690*/  SHF.R.U32.HI R21, RZ, 0x8, R21 ;  /* 0x00000008ff157819 */ /* 0x000fe20000011615 */
[----:B------:R0:W-:Y:S03]  /*1236a0*/  STL [R1+0x2aa8], R51 ;  /* 0x002aa83301007387 */ /* 0x0001e60000100800 */
[----:B------:R-:W-:Y:S01]  /*1236b0*/  LOP3.LUT R21, R21, 0xffff, RZ, 0xc0, !PT ;  /* 0x0000ffff15157812 */ /* 0x000fe200078ec0ff */
[----:B------:R1:W-:Y:S01]  /*1236c0*/  STL.64 [R1+0xc48], R32 ;  /* 0x000c482001007387 */ /* 0x0003e20000100a00 */
[----:B0-----:R-:W-:-:S02]  /*1236d0*/  PRMT R51, R49, 0x3340, R50 ;  /* 0x0000334031337816 */ /* 0x001fc40000000032 */
[--C-:B------:R-:W-:Y:S02]  /*1236e0*/  PRMT R50, R21, 0x3340, R0.reuse ;  /* 0x0000334015327816 */ /* 0x100fe40000000000 */
[----:B------:R-:W-:Y:S01]  /*1236f0*/  LOP3.LUT R21, R41, 0xffff, RZ, 0xc0, !PT ;  /* 0x0000ffff29157812 */ /* 0x000fe200078ec0ff */
[----:B-1----:R-:W3:Y:S04]  /*123700*/  LDL.LU.64 R32, [R1+0x5dd8] ;  /* 0x005dd80001207983 */ /* 0x002ee80000300a00 */
[----:B------:R0:W-:Y:S01]  /*123710*/  STL [R1+0x6a0], R51 ;  /* 0x0006a03301007387 */ /* 0x0001e20000100800 */
[----:B------:R-:W-:Y:S02]  /*123720*/  PRMT R53, R21, 0x3340, R0 ;  /* 0x0000334015357816 */ /* 0x000fe40000000000 */
[----:B------:R-:W-:-:S02]  /*123730*/  LOP3.LUT R49, R47, 0xffff, RZ, 0xc0, !PT ;  /* 0x0000ffff2f317812 */ /* 0x000fc400078ec0ff */
[----:B0-----:R-:W-:-:S04]  /*123740*/  LOP3.LUT R51, R36, 0xffff, RZ, 0xc0, !PT ;  /* 0x0000ffff24337812 */ /* 0x001fc800078ec0ff */
[----:B------:R-:W-:Y:S01]  /*123750*/  PRMT R36, R49, 0x3340, R51 ;  /* 0x0000334031247816 */ /* 0x000fe20000000033 */
[----:B------:R0:W-:Y:S01]  /*123760*/  STL [R1+0xfc], R50 ;  /* 0x0000fc3201007387 */ /* 0x0001e20000100800 */
[----:B------:R-:W-:Y:S02]  /*123770*/  LOP3.LUT R60, R60, 0xffff, RZ, 0xc0, !PT ;  /* 0x0000ffff3c3c7812 */ /* 0x000fe400078ec0ff */
[----:B------:R-:W-:Y:S01]  /*123780*/  PRMT R36, R36, 0x5410, R53 ;  /* 0x0000541024247816 */ /* 0x000fe20000000035 */
[----:B------:R-:W4:Y:S04]  /*123790*/  LDL.LU R41, [R1+0x5dd4] ;  /* 0x005dd40001297983 */ /* 0x000f280000300800 */
[----:B0-----:R-:W3:Y:S01]  /*1237a0*/  LDL.LU R50, [R1+0x390] ;  /* 0x0003900001327983 */ /* 0x001ee20000300800 */
[----:B------:R-:W-:-:S03]  /*1237b0*/  LOP3.LUT R52, R52, 0xffff, RZ, 0xc0, !PT ;  /* 0x0000ffff34347812 */ /* 0x000fc600078ec0ff */
[----:B------:R-:W4:Y:S04]  /*1237c0*/  LDL.LU R47, [R1+0x250] ;  /* 0x00025000012f7983 */ /* 0x000f280000300800 */
[----:B------:R0:W-:Y:S01]  /*1237d0*/  STL [R1+0x5bc4], R60 ;  /* 0x005bc43c01007387 */ /* 0x0001e20000100800 */
[----:B------:R-:W-:-:S03]  /*1237e0*/  PRMT R53, R60, 0x3340, R0 ;  /* 0x000033403c357816 */ /* 0x000fc60000000000 */
[----:B------:R1:W-:Y:S01]  /*1237f0*/  STL [R1+0x28e8], R36 ;  /* 0x0028e82401007387 */ /* 0x0003e20000100800 */
[----:B------:R-:W-:Y:S02]  /*123800*/  SHF.R.U32.HI R49, RZ, 0x8, R49 ;  /* 0x00000008ff317819 */ /* 0x000fe40000011631 */
[----:B0-----:R-:W-:Y:S02]  /*123810*/  IADD3 R60, P1, PT, R19, R7, RZ ;  /* 0x00000007133c7210 */ /* 0x001fe40007f3e0ff */
[----:B------:R-:W-:-:S03]  /*123820*/  SHF.R.U32.HI R51, RZ, 0x8, R51 ;  /* 0x00000008ff337819 */ /* 0x000fc60000011633 */
[----:B------:R-:W-:Y:S01]  /*123830*/  IMAD.X R61, R35, 0x1, R8, P1 ;  /* 0x00000001233d7824 */ /* 0x000fe200008e0608 */
[----:B------:R-:W-:Y:S02]  /*123840*/  LOP3.LUT R49, R49, 0xffff, RZ, 0xc0, !PT ;  /* 0x0000ffff31317812 */ /* 0x000fe400078ec0ff */
[----:B------:R-:W-:Y:S02]  /*123850*/  LOP3.LUT R51, R51, 0xffff, RZ, 0xc0, !PT ;  /* 0x0000ffff33337812 */ /* 0x000fe400078ec0ff */
[----:B--2---:R-:W-:-:S04]  /*123860*/  LOP3.LUT R18, R18, 0xffff, RZ, 0xc0, !PT ;  /* 0x0000ffff12127812 */ /* 0x004fc800078ec0ff */
[----:B-1----:R-:W-:Y:S02]  /*123870*/  PRMT R36, R18, 0x3340, R52 ;  /* 0x0000334012247816 */ /* 0x002fe40000000034 */
[----:B------:R-:W-:Y:S02]  /*123880*/  SHF.R.U32.HI R18, RZ, 0x8, R18 ;  /* 0x00000008ff127819 */ /* 0x000fe40000011612 */
[----:B------:R-:W-:Y:S02]  /*123890*/  SHF.R.U32.HI R52, RZ, 0x8, R52 ;  /* 0x00000008ff347819 */ /* 0x000fe40000011634 */
[----:B------:R-:W-:Y:S02]  /*1238a0*/  LOP3.LUT R18, R18, 0xffff, RZ, 0xc0, !PT ;  /* 0x0000ffff12127812 */ /* 0x000fe400078ec0ff */
[----:B------:R-:W-:Y:S02]  /*1238b0*/  LOP3.LUT R52, R52, 0xffff, RZ, 0xc0, !PT ;  /* 0x0000ffff34347812 */ /* 0x000fe400078ec0ff */
[----:B------:R-:W-:-:S02]  /*1238c0*/  PRMT R53, R36, 0x5410, R53 ;  /* 0x0000541024357816 */ /* 0x000fc40000000035 */
[----:B------:R-:W-:Y:S01]  /*1238d0*/  PRMT R18, R18, 0x3340, R52 ;  /* 0x0000334012127816 */ /* 0x000fe20000000034 */
[----:B------:R-:W2:Y:S04]  /*1238e0*/  LDL.LU R36, [R1+0x2e8] ;  /* 0x0002e80001247983 */ /* 0x000ea80000300800 */
[----:B------:R-:W-:Y:S04]  /*1238f0*/  STL [R1+0x2a98], R53 ;  /* 0x002a983501007387 */ /* 0x000fe80000100800 */
[----:B------:R-:W-:Y:S04]  /*123900*/  STL.64 [R1+0xc30], R60 ;  /* 0x000c303c01007387 */ /* 0x000fe80000100a00 */
[----:B------:R0:W-:Y:S01]  /*123910*/  STL [R1+0x5a34], R18 ;  /* 0x005a341201007387 */ /* 0x0001e20000100800 */
[----:B------:R-:W-:-:S02]  /*123920*/  IADD3 R52, P1, PT, R19, R9, RZ ;  /* 0x0000000913347210 */ /* 0x000fc40007f3e0ff */
[----:B0-----:R-:W-:-:S05]  /*123930*/  PRMT R18, R49, 0x3340, R51 ;  /* 0x0000334031127816 */ /* 0x001fca0000000033 */
[----:B------:R0:W-:Y:S01]  /*123940*/  STL [R1+0x698], R18 ;  /* 0x0006981201007387 */ /* 0x0001e20000100800 */
[----:B------:R-:W-:Y:S01]  /*123950*/  IMAD.X R53, R35, 0x1, R11, P1 ;  /* 0x0000000123357824 */ /* 0x000fe200008e060b */
[----:B0-----:R-:W-:-:S04]  /*123960*/  SHF.R.U32.HI R18, RZ, 0x8, R21 ;  /* 0x00000008ff127819 */ /* 0x001fc80000011615 */
[----:B------:R-:W-:-:S04]  /*123970*/  LOP3.LUT R18, R18, 0xffff, RZ, 0xc0, !PT ;  /* 0x0000ffff12127812 */ /* 0x000fc800078ec0ff */
[----:B------:R-:W-:Y:S01]  /*123980*/  PRMT R21, R18, 0x3340, R0 ;  /* 0x0000334012157816 */ /* 0x000fe20000000000 */
[----:B------:R-:W-:Y:S01]  /*123990*/  STL.64 [R1+0xc40], R52 ;  /* 0x000c403401007387 */ /* 0x000fe20000100a00 */
[----:B------:R-:W-:-:S03]  /*1239a0*/  LOP3.LUT R49, R17, 0xffff, RZ, 0xc0, !PT ;  /* 0x0000ffff11317812 */ /* 0x000fc600078ec0ff */
[----:B------:R4:W-:Y:S04]  /*1239b0*/  STL [R1+0xf8], R21 ;  /* 0x0000f81501007387 */ /* 0x0009e80000100800 */
[----:B------:R-:W2:Y:S01]  /*1239c0*/  LDL.LU R17, [R1+0x5dd0] ;  /* 0x005dd00001117983 */ /* 0x000ea20000300800 */
[----:B---3--:R-:W-:Y:S02]  /*1239d0*/  LOP3.LUT R18, R50, 0xffff, RZ, 0xc0, !PT ;  /* 0x0000ffff32127812 */ /* 0x008fe400078ec0ff */
[----:B----4-:R-:W-:Y:S02]  /*1239e0*/  LOP3.LUT R21, R47, 0xffff, RZ, 0xc0, !PT ;  /* 0x0000ffff2f157812 */ /* 0x010fe400078ec0ff */
[----:B------:R-:W-:Y:S02]  /*1239f0*/  PRMT R50, R49, 0x3340, R0 ;  /* 0x0000334031327816 */ /* 0x000fe40000000000 */
[----:B------:R-:W-:-:S02]  /*123a00*/  PRMT R47, R18, 0x3340, R21 ;  /* 0x00003340122f7816 */ /* 0x000fc40000000015 */
[----:B------:R-:W-:Y:S02]  /*123a10*/  SHF.R.U32.HI R18, RZ, 0x8, R18 ;  /* 0x00000008ff127819 */ /* 0x000fe40000011612 */
[----:B------:R-:W-:Y:S02]  /*123a20*/  SHF.R.U32.HI R21, RZ, 0x8, R21 ;  /* 0x00000008ff157819 */ /* 0x000fe40000011615 */
[----:B------:R-:W-:Y:S02]  /*123a30*/  PRMT R47, R47, 0x5410, R50 ;  /* 0x000054102f2f7816 */ /* 0x000fe40000000032 */
[----:B------:R-:W-:Y:S02]  /*123a40*/  IADD3 R50, P1, PT, R19, R10, RZ ;  /* 0x0000000a13327210 */ /* 0x000fe40007f3e0ff */
[----:B------:R-:W-:Y:S02]  /*123a50*/  LOP3.LUT R18, R18, 0xffff, RZ, 0xc0, !PT ;  /* 0x0000ffff12127812 */ /* 0x000fe400078ec0ff */
[----:B------:R-:W-:Y:S01]  /*123a60*/  LOP3.LUT R21, R21, 0xffff, RZ, 0xc0, !PT ;  /* 0x0000ffff15157812 */ /* 0x000fe200078ec0ff */
[----:B------:R-:W-:-:S03]  /*123a70*/  IMAD.X R51, R35, 0x1, R12, P1 ;  /* 0x0000000123337824 */ /* 0x000fc600008e060c */
[----:B------:R-:W-:Y:S01]  /*123a80*/  PRMT R21, R18, 0x3340, R21 ;  /* 0x0000334012157816 */ /* 0x000fe20000000015 */
[----:B------:R-:W-:Y:S04]  /*123a90*/  STL [R1+0x28dc], R47 ;  /* 0x0028dc2f01007387 */ /* 0x000fe80000100800 */
[----:B------:R0:W-:Y:S04]  /*123aa0*/  STL.64 [R1+0xc38], R50 ;  /* 0x000c383201007387 */ /* 0x0001e80000100a00 */
[----:B------:R2:W-:Y:S01]  /*123ab0*/  STL [R1+0x518], R21 ;  /* 0x0005181501007387 */ /* 0x0005e20000100800 */
[----:B0-----:R-:W-:-:S03]  /*123ac0*/  LOP3.LUT R50, R46, 0xffff, RZ, 0xc0, !PT ;  /* 0x0000ffff2e327812 */ /* 0x001fc600078ec0ff */
[----:B------:R-:W3:Y:S01]  /*123ad0*/  LDL.LU R46, [R1+0x5dcc] ;  /* 0x005dcc00012e7983 */ /* 0x000ee20000300800 */
[----:B--2---:R-:W-:-:S03]  /*123ae0*/  LOP3.LUT R21, R17, 0xffff, RZ, 0xc0, !PT ;  /* 0x0000ffff11157812 */ /* 0x004fc600078ec0ff */
[----:B------:R-:W2:Y:S01]  /*123af0*/  LDL.LU R17, [R1+0x5dc8] ;  /* 0x005dc80001117983 */ /* 0x000ea20000300800 */
[----:B------:R-:W-:Y:S02]  /*123b00*/  LOP3.LUT R18, R36, 0xffff, RZ, 0xc0, !PT ;  /* 0x0000ffff24127812 */ /* 0x000fe400078ec0ff */
[----:B------:R-:W-:Y:S01]  /*123b10*/  PRMT R36, R50, 0x3340, R0 ;  /* 0x0000334032247816 */ /* 0x000fe20000000000 */
[----:B------:R-:W4:Y:S01]  /*123b20*/  LDL.LU R47, [R1+0x5154] ;  /* 0x00515400012f7983 */ /* 0x000f220000300800 */
[----:B------:R-:W-:-:S04]  /*123b30*/  PRMT R35, R18, 0x3340, R21 ;  /* 0x0000334012237816 */ /* 0x000fc80000000015 */
[----:B------:R-:W-:Y:S02]  /*123b40*/  PRMT R36, R35, 0x5410, R36 ;  /* 0x0000541023247816 */ /* 0x000fe40000000024 */
[----:B------:R-:W4:Y:S04]  /*123b50*/  LDL.LU R35, [R1+0x28f8] ;  /* 0x0028f80001237983 */ /* 0x000f280000300800 */
[----:B------:R0:W-:Y:S04]  /*123b60*/  STL [R1+0x28d8], R36 ;  /* 0x0028d82401007387 */ /* 0x0001e80000100800 */
[----:B0-----:R-:W4:Y:S01]  /*123b70*/  LDL.LU R36, [R1+0x50c8] ;  /* 0x0050c80001247983 */ /* 0x001f220000300800 */
        /* <DEDUP_REMOVED lines=10> */
[----:B------:R-:W4:Y:S04]  /*123c20*/  LDL.LU R31, [R1+0x5dc4] ;  /* 0x005dc400011f7983 */ /* 0x000f280000300800 */
[----:B------:R0:W-:Y:S01]  /*123c30*/  STL [R1+0x694], R18 ;  /* 0x0006941201007387 */ /* 0x0001e20000100800 */
[----:B---3--:R-:W-:-:S02]  /*123c40*/  LOP3.LUT R52, R46, 0xffff, RZ, 0xc0, !PT ;  /* 0x0000ffff2e347812 */ /* 0x008fc400078ec0ff */
[----:B--2---:R-:W-:Y:S02]  /*123c50*/  LOP3.LUT R51, R17, 0xffff, RZ, 0xc0, !PT ;  /* 0x0000ffff11337812 */ /* 0x004fe400078ec0ff */
[----:B------:R-:W2:Y:S01]  /*123c60*/  LDL.LU R17, [R1+0x5dc0] ;  /* 0x005dc00001117983 */ /* 0x000ea20000300800 */
[----:B0-----:R-:W-:Y:S01]  /*123c70*/  VIADD R18, R19, UR6 ;  /* 0x0000000613127c36 */ /* 0x001fe20008000000 */
[----:B------:R-:W-:Y:S01]  /*123c80*/  PRMT R21, R49, 0x3340, R0 ;  /* 0x0000334031157816 */ /* 0x000fe20000000000 */
[----:B------:R-:W0:Y:S01]  /*123c90*/  LDCU UR6, c[0x0][0x3b8] ;  /* 0x00007700ff0677ac */ /* 0x000e220008000800 */
[----:B------:R-:W-:-:S04]  /*123ca0*/  PRMT R19, R51, 0x3340, R52 ;  /* 0x0000334033137816 */ /* 0x000fc80000000034 */
[----:B------:R-:W-:Y:S02]  /*123cb0*/  PRMT R21, R19, 0x5410, R21 ;  /* 0x0000541013157816 */ /* 0x000fe40000000015 */
[----:B------:R-:W3:Y:S01]  /*123cc0*/  LDL.LU R19, [R1+0x5158] ;  /* 0x0051580001137983 */ /* 0x000ee20000300800 */
[----:B------:R-:W-:Y:S02]  /*123cd0*/  SHF.R.U32.HI R51, RZ, 0x8, R51 ;  /* 0x00000008ff337819 */ /* 0x000fe40000011633 */
[----:B------:R-:W-:Y:S01]  /*123ce0*/  SHF.R.U32.HI R52, RZ, 0x8, R52 ;  /* 0x00000008ff347819 */ /* 0x000fe20000011634 */
[----:B------:R-:W3:Y:S01]  /*123cf0*/  LDL.LU R46, [R1+0x50cc] ;  /* 0x0050cc00012e7983 */ /* 0x000ee20000300800 */
[----:B------:R-:W-:Y:S02]  /*123d00*/  SHF.R.U32.HI R49, RZ, 0x8, R49 ;  /* 0x00000008ff317819 */ /* 0x000fe40000011631 */
[----:B------:R-:W-:Y:S01]  /*123d10*/  IADD3 R60, P1, PT, R18, R3, RZ ;  /* 0x00000003123c7210 */ /* 0x000fe20007f3e0ff */
[----:B------:R1:W-:Y:S01]  /*123d20*/  STL [R1+0x28cc], R21 ;  /* 0x0028cc1501007387 */ /* 0x0003e20000100800 */
[----:B------:R-:W-:-:S02]  /*123d30*/  LOP3.LUT R51, R51, 0xffff, RZ, 0xc0, !PT ;  /* 0x0000ffff33337812 */ /* 0x000fc400078ec0ff */
[----:B------:R-:W-:Y:S02]  /*123d40*/  LOP3.LUT R52, R52, 0xffff, RZ, 0xc0, !PT ;  /* 0x0000ffff34347812 */ /* 0x000fe400078ec0ff */
[----:B------:R-:W-:Y:S02]  /*123d50*/  LOP3.LUT R49, R49, 0xffff, RZ, 0xc0, !PT ;  /* 0x0000ffff31317812 */ /* 0x000fe400078ec0ff */
[----:B-1----:R-:W-:Y:S02]  /*123d60*/  SHF.R.S32.HI R21, RZ, 0x1f, R18 ;  /* 0x0000001fff157819 */ /* 0x002fe40000011412 */
[----:B------:R-:W-:-:S03]  /*123d70*/  PRMT R51, R51, 0x3340, R52 ;  /* 0x0000334033337816 */ /* 0x000fc60000000034 */
[----:B------:R-:W-:Y:S01]  /*123d80*/  IMAD.X R61, R21, 0x1, R4, P1 ;  /* 0x00000001153d7824 */ /* 0x000fe200008e0604 */
[----:B------:R-:W-:-:S04]  /*123d90*/  PRMT R49, R49, 0x3340, R0 ;  /* 0x0000334031317816 */ /* 0x000fc80000000000 */
[----:B------:R-:W-:Y:S01]  /*123da0*/  STL.64 [R1+0xc20], R60 ;  /* 0x000c203c01007387 */ /* 0x000fe20000100a00 */
[----:B----4-:R-:W-:-:S03]  /*123db0*/  LOP3.LUT R47, R47, 0xffff, RZ, 0xc0, !PT ;  /* 0x0000ffff2f2f7812 */ /* 0x010fc600078ec0ff */
[----:B------:R1:W-:Y:S04]  /*123dc0*/  STL [R1+0x690], R51 ;  /* 0x0006903301007387 */ /* 0x0003e80000100800 */
[----:B------:R4:W-:Y:S01]  /*123dd0*/  STL [R1+0xf0], R49 ;  /* 0x0000f03101007387 */ /* 0x0009e20000100800 */
[----:B-1----:R-:W-:Y:S02]  /*123de0*/  LOP3.LUT R51, R35, 0xffff, RZ, 0xc0, !PT ;  /* 0x0000ffff23337812 */ /* 0x002fe400078ec0ff */
[----:B------:R-:W-:Y:S01]  /*123df0*/  SHF.R.U32.HI R50, RZ, 0x8, R50 ;  /* 0x00000008ff327819 */ /* 0x000fe20000011632 */
[----:B------:R-:W3:Y:S01]  /*123e00*/  LDL.LU R35, [R1+0x5110] ;  /* 0x0051100001237983 */ /* 0x000ee20000300800 */
[----:B----4-:R-:W-:Y:S02]  /*123e10*/  LOP3.LUT R49, R36, 0xffff, RZ, 0xc0, !PT ;  /* 0x0000ffff24317812 */ /* 0x010fe400078ec0ff */
[----:B------:R-:W-:Y:S01]  /*123e20*/  PRMT R53, R51, 0x3340, R0 ;  /* 0x0000334033357816 */ /* 0x000fe20000000000 */
[----:B------:R-:W4:Y:S01]  /*123e30*/  LDL.LU R36, [R1+0x26f8] ;  /* 0x0026f80001247983 */ /* 0x000f220000300800 */
[----:B------:R-:W-:-:S04]  /*123e40*/  PRMT R52, R47, 0x3340, R49 ;  /* 0x000033402f347816 */ /* 0x000fc80000000031 */
[----:B------:R-:W-:Y:S02]  /*123e50*/  PRMT R54, R52, 0x5410, R53 ;  /* 0x0000541034367816 */ /* 0x000fe40000000035 */
[----:B------:R-:W-:Y:S02]  /*123e60*/  IADD3 R52, P1, PT, R18, R0, RZ ;  /* 0x0000000012347210 */ /* 0x000fe40007f3e0ff */
[----:B------:R-:W-:Y:S02]  /*123e70*/  SHF.R.U32.HI R47, RZ, 0x8, R47 ;  /* 0x00000008ff2f7819 */ /* 0x000fe4000001162f */
[----:B------:R-:W-:Y:S01]  /*123e80*/  SHF.R.U32.HI R49, RZ, 0x8, R49 ;  /* 0x00000008ff317819 */ /* 0x000fe20000011631 */
[----:B------:R-:W-:Y:S01]  /*123e90*/  IMAD.X R53, R21, 0x1, R2, P1 ;  /* 0x0000000115357824 */ /* 0x000fe200008e0602 */
[----:B------:R-:W-:Y:S01]  /*123ea0*/  LOP3.LUT R50, R50, 0xffff, RZ, 0xc0, !PT ;  /* 0x0000ffff32327812 */ /* 0x000fe200078ec0ff */
[----:B------:R-:W-:Y:S01]  /*123eb0*/  STL [R1+0x28c8], R54 ;  /* 0x0028c83601007387 */ /* 0x000fe20000100800 */
[----:B------:R-:W-:-:S02]  /*123ec0*/  LOP3.LUT R47, R47, 0xffff, RZ, 0xc0, !PT ;  /* 0x0000ffff2f2f7812 */ /* 0x000fc400078ec0ff */
[----:B------:R-:W-:Y:S01]  /*123ed0*/  LOP3.LUT R49, R49, 0xffff, RZ, 0xc0, !PT ;  /* 0x0000ffff31317812 */ /* 0x000fe200078ec0ff */
[----:B------:R1:W-:Y:S02]  /*123ee0*/  STL.64 [R1+0xc28], R52 ;  /* 0x000c283401007387 */ /* 0x0003e40000100a00 */
[----:B-1----:R-:W-:Y:S02]  /*123ef0*/  PRMT R52, R50, 0x3340, R0 ;  /* 0x0000334032347816 */ /* 0x002fe40000000000 */
[----:B------:R-:W-:-:S03]  /*123f00*/  PRMT R50, R47, 0x3340, R49 ;  /* 0x000033402f327816 */ /* 0x000fc60000000031 */
[----:B------:R-:W-:Y:S04]  /*123f10*/  STL [R1+0xec], R52 ;  /* 0x0000ec3401007387 */ /* 0x000fe80000100800 */
[----:B------:R1:W-:Y:S01]  /*123f20*/  STL [R1+0x51c], R50 ;  /* 0x00051c3201007387 */ /* 0x0003e20000100800 */
[----:B--2---:R-:W-:-:S03]  /*123f30*/  LOP3.LUT R47, R17, 0xffff, RZ, 0xc0, !PT ;  /* 0x0000ffff112f7812 */ /* 0x004fc600078ec0ff */
[----:B------:R-:W2:Y:S01]  /*123f40*/  LDL.LU R17, [R1+0x5dbc] ;  /* 0x005dbc0001117983 */ /* 0x000ea20000300800 */
[----:B---3--:R-:W-:Y:S02]  /*123f50*/  LOP3.LUT R49, R19, 0xffff, RZ, 0xc0, !PT ;  /* 0x0000ffff13317812 */ /* 0x008fe400078ec0ff */
[----:B-1----:R-:W-:Y:S02]  /*123f60*/  LOP3.LUT R50, R46, 0xffff, RZ, 0xc0, !PT ;  /* 0x0000ffff2e327812 */ /* 0x002fe400078ec0ff */
        /* <DEDUP_REMOVED lines=12> */
[----:B-1----:R-:W-:Y:S02]  /*124030*/  IADD3 R52, P1, PT, R18, R13, RZ ;  /* 0x0000000d12347210 */ /* 0x002fe40007f3e0ff */
[----:B------:R-:W-:-:S03]  /*124040*/  PRMT R49, R49, 0x3340, R50 ;  /* 0x0000334031317816 */ /* 0x000fc60000000032 */
[----:B------:R-:W-:Y:S01]  /*124050*/  IMAD.X R53, R21, 0x1, R15, P1 ;  /* 0x0000000115357824 */ /* 0x000fe200008e060f */
[----:B------:R-:W-:-:S04]  /*124060*/  PRMT R47, R47, 0x3340, R0 ;  /* 0x000033402f2f7816 */ /* 0x000fc80000000000 */
[----:B------:R-:W-:Y:S04]  /*124070*/  STL.64 [R1+0xc18], R52 ;  /* 0x000c183401007387 */ /* 0x000fe80000100a00 */
[----:B------:R4:W-:Y:S04]  /*124080*/  STL [R1+0x514], R49 ;  /* 0x0005143101007387 */ /* 0x0009e80000100800 */
[----:B------:R1:W-:Y:S01]  /*124090*/  STL [R1+0xe8], R47 ;  /* 0x0000e82f01007387 */ /* 0x0003e20000100800 */
[----:B--2---:R-:W-:-:S03]  /*1240a0*/  LOP3.LUT R50, R17, 0xffff, RZ, 0xc0, !PT ;  /* 0x0000ffff11327812 */ /* 0x004fc600078ec0ff */
[----:B------:R-:W2:Y:S01]  /*1240b0*/  LDL.LU R17, [R1+0x5db8] ;  /* 0x005db80001117983 */ /* 0x000ea20000300800 */
[----:B------:R-:W-:Y:S02]  /*1240c0*/  LOP3.LUT R35, R35, 0xffff, RZ, 0xc0, !PT ;  /* 0x0000ffff23237812 */ /* 0x000fe400078ec0ff */
[----:B----4-:R-:W-:Y:S02]  /*1240d0*/  LOP3.LUT R49, R36, 0xffff, RZ, 0xc0, !PT ;  /* 0x0000ffff24317812 */ /* 0x010fe400078ec0ff */
[----:B------:R-:W-:Y:S02]  /*1240e0*/  PRMT R36, R35, 0x3340, R50 ;  /* 0x0000334023247816 */ /* 0x000fe40000000032 */
[----:B-1----:R-:W-:-:S04]  /*1240f0*/  PRMT R47, R49, 0x3340, R0 ;  /* 0x00003340312f7816 */ /* 0x002fc80000000000 */
[----:B------:R-:W-:Y:S02]  /*124100*/  PRMT R36, R36, 0x5410, R47 ;  /* 0x0000541024247816 */ /* 0x000fe4000000002f */
[----:B------:R-:W4:Y:S04]  /*124110*/  LDL.LU R47, [R1+0x3b0] ;  /* 0x0003b000012f7983 */ /* 0x000f280000300800 */
[----:B------:R1:W-:Y:S01]  /*124120*/  STL [R1+0x28b8], R36 ;  /* 0x0028b82401007387 */ /* 0x0003e20000100800 */
[----:B------:R-:W-:Y:S02]  /*124130*/  SHF.R.U32.HI R51, RZ, 0x8, R51 ;  /* 0x00000008ff337819 */ /* 0x000fe40000011633 */
[----:B------:R-:W-:Y:S02]  /*124140*/  SHF.R.U32.HI R35, RZ, 0x8, R35 ;  /* 0x00000008ff237819 */ /* 0x000fe40000011623 */
[----:B------:R-:W-:Y:S01]  /*124150*/  SHF.R.U32.HI R50, RZ, 0x8, R50 ;  /* 0x00000008ff327819 */ /* 0x000fe20000011632 */
[----:B-1----:R-:W4:Y:S01]  /*124160*/  LDL.LU R36, [R1+0x270] ;  /* 0x0002700001247983 */ /* 0x002f220000300800 */
[----:B------:R-:W-:-:S02]  /*124170*/  IADD3 R52, P1, PT, R18, R5, RZ ;  /* 0x0000000512347210 */ /* 0x000fc40007f3e0ff */
[----:B------:R-:W-:Y:S02]  /*124180*/  LOP3.LUT R51, R51, 0xffff, RZ, 0xc0, !PT ;  /* 0x0000ffff33337812 */ /* 0x000fe400078ec0ff */
[----:B------:R-:W-:Y:S02]  /*124190*/  LOP3.LUT R35, R35, 0xffff, RZ, 0xc0, !PT ;  /* 0x0000ffff23237812 */ /* 0x000fe400078ec0ff */
[----:B------:R-:W-:Y:S01]  /*1241a0*/  LOP3.LUT R50, R50, 0xffff, RZ, 0xc0, !PT ;  /* 0x0000ffff32327812 */ /* 0x000fe200078ec0ff */
[----:B------:R-:W-:Y:S01]  /*1241b0*/  IMAD.X R53, R21, 0x1, R6, P1 ;  /* 0x0000000115357824 */ /* 0x000fe200008e0606 */
[----:B------:R-:W-:Y:S02]  /*1241c0*/  PRMT R51, R51, 0x3340, R0 ;  /* 0x0000334033337816 */ /* 0x000fe40000000000 */
[----:B------:R-:W-:Y:S02]  /*1241d0*/  PRMT R35, R35, 0x3340, R50 ;  /* 0x0000334023237816 */ /* 0x000fe40000000032 */
[----:B---3--:R-:W-:-:S02]  /*1241e0*/  LOP3.LUT R50, R19, 0xffff, RZ, 0xc0, !PT ;  /* 0x0000ffff13327812 */ /* 0x008fc400078ec0ff */
[----:B------:R-:W-:Y:S01]  /*1241f0*/  LOP3.LUT R46, R46, 0xffff, RZ, 0xc0, !PT ;  /* 0x0000ffff2e2e7812 */ /* 0x000fe200078ec0ff */
[----:B------:R-:W-:Y:S04]  /*124200*/  STL.64 [R1+0xc08], R52 ;  /* 0x000c083401007387 */ /* 0x000fe80000100a00 */
[----:B------:R1:W-:Y:S04]  /*124210*/  STL [R1+0xe4], R51 ;  /* 0x0000e43301007387 */ /* 0x0003e80000100800 */
[----:B------:R3:W-:Y:S01]  /*124220*/  STL [R1+0x688], R35 ;  /* 0x0006882301007387 */ /* 0x0007e20000100800 */
[----:B-1----:R-:W-:-:S03]  /*124230*/  PRMT R51, R46, 0x3340, R0 ;  /* 0x000033402e337816 */ /* 0x002fc60000000000 */
[----:B---3--:R-:W3:Y:S04]  /*124240*/  LDL.LU R35, [R1+0x3b4] ;  /* 0x0003b40001237983 */ /* 0x008ee80000300800 */
[----:B------:R1:W-:Y:S01]  /*124250*/  STL [R1+0x5bc8], R46 ;  /* 0x005bc82e01007387 */ /* 0x0003e20000100800 */
[----:B--2---:R-:W-:-:S04]  /*124260*/  LOP3.LUT R17, R17, 0xffff, RZ, 0xc0, !PT ;  /* 0x0000ffff11117812 */ /* 0x004fc800078ec0ff */
[----:B------:R-:W-:-:S04]  /*124270*/  PRMT R19, R17, 0x3340, R50 ;  /* 0x0000334011137816 */ /* 0x000fc80000000032 */
[----:B-1----:R-:W-:Y:S02]  /*124280*/  PRMT R46, R19, 0x5410, R51 ;  /* 0x00005410132e7816 */ /* 0x002fe40000000033 */
[----:B------:R-:W2:Y:S01]  /*124290*/  LDL.LU R19, [R1+0x274] ;  /* 0x0002740001137983 */ /* 0x000ea20000300800 */
[----:B------:R-:W-:-:S03]  /*1242a0*/  SHF.R.U32.HI R17, RZ, 0x8, R17 ;  /* 0x00000008ff117819 */ /* 0x000fc60000011611 */
[----:B------:R1:W-:Y:S01]  /*1242b0*/  STL [R1+0x28ac], R46 ;  /* 0x0028ac2e01007387 */ /* 0x0003e20000100800 */
[----:B------:R-:W-:Y:S02]  /*1242c0*/  IADD3 R52, P1, PT, R18, R14, RZ ;  /* 0x0000000e12347210 */ /* 0x000fe40007f3e0ff */
[----:B------:R-:W-:Y:S02]  /*1242d0*/  SHF.R.U32.HI R49, RZ, 0x8, R49 ;  /* 0x00000008ff317819 */ /* 0x000fe40000011631 */
[----:B------:R-:W-:Y:S02]  /*1242e0*/  LOP3.LUT R17, R17, 0xffff, RZ, 0xc0, !PT ;  /* 0x0000ffff11117812 */ /* 0x000fe400078ec0ff */
[----:B-1----:R-:W-:Y:S01]  /*1242f0*/  SHF.R.U32.HI R46, RZ, 0x8, R50 ;  /* 0x00000008ff2e7819 */ /* 0x002fe20000011632 */
[----:B------:R-:W-:-:S03]  /*124300*/  IMAD.X R53, R21, 0x1, R16, P1 ;  /* 0x0000000115357824 */ /* 0x000fc600008e0610 */
[----:B------:R-:W-:Y:S02]  /*124310*/  LOP3.LUT R46, R46, 0xffff, RZ, 0xc0, !PT ;  /* 0x0000ffff2e2e7812 */ /* 0x000fe400078ec0ff */
[----:B------:R-:W-:Y:S02]  /*124320*/  LOP3.LUT R49, R49, 0xffff, RZ, 0xc0, !PT ;  /* 0x0000ffff31317812 */ /* 0x000fe400078ec0ff */
[----:B------:R-:W-:Y:S01]  /*124330*/  PRMT R17, R17, 0x3340, R46 ;  /* 0x0000334011117816 */ /* 0x000fe2000000002e */
[----:B------:R-:W-:Y:S01]  /*124340*/  STL.64 [R1+0xc10], R52 ;  /* 0x000c103401007387 */ /* 0x000fe20000100a00 */
[----:B------:R-:W-:Y:S02]  /*124350*/  PRMT R49, R49, 0x3340, R0 ;  /* 0x0000334031317816 */ /* 0x000fe40000000000 */
[----:B----4-:R-:W-:Y:S01]  /*124360*/  LOP3.LUT R46, R47, 0xffff, RZ, 0xc0, !PT ;  /* 0x0000ffff2f2e7812 */ /* 0x010fe200078ec0ff */
[----:B------:R1:W-:Y:S01]  /*124370*/  STL [R1+0x5a38], R17 ;  /* 0x005a381101007387 */ /* 0x0003e20000100800 */
[----:B------:R-:W-:-:S03]  /*124380*/  LOP3.LUT R47, R36, 0xffff, RZ, 0xc0, !PT ;  /* 0x0000ffff242f7812 */ /* 0x000fc600078ec0ff */
[----:B------:R4:W-:Y:S01]  /*124390*/  STL [R1+0xe0], R49 ;  /* 0x0000e03101007387 */ /* 0x0009e20000100800 */
[----:B-1----:R-:W-:-:S03]  /*1243a0*/  LOP3.LUT R17, R56, 0xffff, RZ, 0xc0, !PT ;  /* 0x0000ffff38117812 */ /* 0x002fc600078ec0ff */
[----:B------:R-:W2:Y:S01]  /*1243b0*/  LDL.LU R56, [R1+0x5db4] ;  /* 0x005db40001387983 */ /* 0x000ea20000300800 */
[----:B------:R-:W-:Y:S02]  /*1243c0*/  PRMT R50, R17, 0x3340, R0 ;  /* 0x0000334011327816 */ /* 0x000fe40000000000 */
[--C-:B----4-:R-:W-:Y:S01]  /*1243d0*/  PRMT R49, R46, 0x3340, R47.reuse ;  /* 0x000033402e317816 */ /* 0x110fe2000000002f */
[----:B------:R-:W4:Y:S01]  /*1243e0*/  LDL.LU R36, [R1+0x318] ;  /* 0x0003180001247983 */ /* 0x000f220000300800 */
        /* <DEDUP_REMOVED lines=9> */
[----:B------:R-:W-:Y:S02]  /*124480*/  PRMT R47, R46, 0x3340, R47 ;  /* 0x000033402e2f7816 */ /* 0x000fe4000000002f */
[----:B------:R-:W-:Y:S01]  /*124490*/  PRMT R46, R17, 0x3340, R0 ;  /* 0x00003340112e7816 */ /* 0x000fe20000000000 */
[----:B------:R-:W-:Y:S01]  /*1244a0*/  STL [R1+0x2358], R49 ;  /* 0x0023583101007387 */ /* 0x000fe20000100800 */
[----:B---3--:R-:W-:-:S03]  /*1244b0*/  LOP3.LUT R35, R35, 0xffff, RZ, 0xc0, !PT ;  /* 0x0000ffff23237812 */ /* 0x008fc600078ec0ff */
[----:B------:R1:W-:Y:S01]  /*1244c0*/  STL.64 [R1+0xc00], R50 ;  /* 0x000c003201007387 */ /* 0x0003e20000100a00 */
[----:B------:R-:W-:-:S03]  /*1244d0*/  LOP3.LUT R17, R32, 0xffff, RZ, 0xc0, !PT ;  /* 0x0000ffff20117812 */ /* 0x000fc600078ec0ff */
[----:B------:R3:W-:Y:S04]  /*1244e0*/  STL [R1+0x510], R47 ;  /* 0x0005102f01007387 */ /* 0x0007e80000100800 */
[----:B------:R2:W-:Y:S04]  /*1244f0*/  STL [R1+0xdc], R46 ;  /* 0x0000dc2e01007387 */ /* 0x0005e80000100800 */
[----:B------:R-:W4:Y:S01]  /*124500*/  LDL.LU R32, [R1+0x5db0] ;  /* 0x005db00001207983 */ /* 0x000f220000300800 */
[----:B-1----:R-:W-:Y:S02]  /*124510*/  IADD3 R50, P1, PT, R18, R9, RZ ;  /* 0x0000000912327210 */ /* 0x002fe40007f3e0ff */
[----:B---3--:R-:W-:-:S02]  /*124520*/  PRMT R47, R17, 0x3340, R0 ;  /* 0x00003340112f7816 */ /* 0x008fc40000000000 */
[----:B------:R-:W-:Y:S01]  /*124530*/  SHF.R.U32.HI R17, RZ, 0x8, R17 ;  /* 0x00000008ff117819 */ /* 0x000fe20000011611 */
[----:B------:R-:W-:-:S03]  /*124540*/  IMAD.X R51, R21, 0x1, R11, P1 ;  /* 0x0000000115337824 */ /* 0x000fc600008e060b */
[----:B------:R-:W-:Y:S02]  /*124550*/  LOP3.LUT R17, R17, 0xffff, RZ, 0xc0, !PT ;  /* 0x0000ffff11117812 */ /* 0x000fe400078ec0ff */
[----:B--2---:R-:W-:-:S04]  /*124560*/  LOP3.LUT R46, R19, 0xffff, RZ, 0xc0, !PT ;  /* 0x0000ffff132e7812 */ /* 0x004fc800078ec0ff */
[--C-:B------:R-:W-:Y:S02]  /*124570*/  PRMT R19, R35, 0x3340, R46.reuse ;  /* 0x0000334023137816 */ /* 0x100fe4000000002e */
[----:B------:R-:W-:Y:S02]  /*124580*/  SHF.R.U32.HI R35, RZ, 0x8, R35 ;  /* 0x00000008ff237819 */ /* 0x000fe40000011623 */
[----:B------:R-:W-:Y:S02]  /*124590*/  SHF.R.U32.HI R46, RZ, 0x8, R46 ;  /* 0x00000008ff2e7819 */ /* 0x000fe4000001162e */
[----:B------:R-:W-:Y:S02]  /*1245a0*/  LOP3.LUT R35, R35, 0xffff, RZ, 0xc0, !PT ;  /* 0x0000ffff23237812 */ /* 0x000fe400078ec0ff */
[----:B------:R-:W-:Y:S02]  /*1245b0*/  LOP3.LUT R46, R46, 0xffff, RZ, 0xc0, !PT ;  /* 0x0000ffff2e2e7812 */ /* 0x000fe400078ec0ff */
[----:B------:R-:W-:-:S02]  /*1245c0*/  PRMT R47, R19, 0x5410, R47 ;  /* 0x00005410132f7816 */ /* 0x000fc4000000002f */
[----:B------:R-:W-:Y:S01]  /*1245d0*/  PRMT R35, R35, 0x3340, R46 ;  /* 0x0000334023237816 */ /* 0x000fe2000000002e */
[----:B------:R-:W2:Y:S01]  /*1245e0*/  LDL.LU R19, [R1+0x314] ;  /* 0x0003140001137983 */ /* 0x000ea20000300800 */
[----:B------:R-:W-:-:S03]  /*1245f0*/  IADD3 R46, P1, PT, R18, R10, RZ ;  /* 0x0000000a122e7210 */ /* 0x000fc60007f3e0ff */
[----:B------:R1:W-:Y:S04]  /*124600*/  STL [R1+0x2340], R47 ;  /* 0x0023402f01007387 */ /* 0x0003e80000100800 */
[----:B------:R-:W-:Y:S04]  /*124610*/  STL.64 [R1+0xbf8], R50 ;  /* 0x000bf83201007387 */ /* 0x000fe80000100a00 */
[----:B------:R3:W-:Y:S01]  /*124620*/  STL [R1+0x3b0], R35 ;  /* 0x0003b02301007387 */ /* 0x0007e20000100800 */
[----:B-1----:R-:W-:Y:S01]  /*124630*/  IMAD.X R47, R21, 0x1, R12, P1 ;  /* 0x00000001152f7824 */ /* 0x002fe200008e060c */
[----:B---3--:R-:W-:-:S04]  /*124640*/  PRMT R35, R17, 0x3340, R0 ;  /* 0x0000334011237816 */ /* 0x008fc80000000000 */
[----:B------:R1:W-:Y:S01]  /*124650*/  STL.64 [R1+0xbf0], R46 ;  /* 0x000bf02e01007387 */ /* 0x0003e20000100a00 */
[----:B------:R-:W-:-:S03]  /*124660*/  LOP3.LUT R17, R40, 0xffff, RZ, 0xc0, !PT ;  /* 0x0000ffff28117812 */ /* 0x000fc600078ec0ff */
[----:B------:R3:W-:Y:S04]  /*124670*/  STL [R1+0xd8], R35 ;  /* 0x0000d82301007387 */ /* 0x0007e80000100800 */
[----:B------:R-:W2:Y:S01]  /*124680*/  LDL.LU R40, [R1+0x5dac] ;  /* 0x005dac0001287983 */ /* 0x000ea20000300800 */
[----:B----4-:R-:W-:Y:S02]  /*124690*/  LOP3.LUT R21, R36, 0xffff, RZ, 0xc0, !PT ;  /* 0x0000ffff24157812 */ /* 0x010fe400078ec0ff */
[----:B-1----:R-:W-:Y:S02]  /*1246a0*/  PRMT R46, R17, 0x3340, R0 ;  /* 0x00003340112e7816 */ /* 0x002fe40000000000 */
[----:B------:R-:W-:-:S04]  /*1246b0*/  SHF.R.U32.HI R17, RZ, 0x8, R17 ;  /* 0x00000008ff117819 */ /* 0x000fc80000011611 */
[----:B------:R-:W-:Y:S02]  /*1246c0*/  LOP3.LUT R17, R17, 0xffff, RZ, 0xc0, !PT ;  /* 0x0000ffff11117812 */ /* 0x000fe400078ec0ff */
[----:B---3--:R-:W-:Y:S02]  /*1246d0*/  LOP3.LUT R35, R32, 0xffff, RZ, 0xc0, !PT ;  /* 0x0000ffff20237812 */ /* 0x008fe400078ec0ff */
[----:B------:R-:W3:Y:S02]  /*1246e0*/  LDL.LU R32, [R1+0x5da8] ;  /* 0x005da80001207983 */ /* 0x000ee40000300800 */
[----:B------:R-:W-:-:S04]  /*1246f0*/  PRMT R36, R21, 0x3340, R35 ;  /* 0x0000334015247816 */ /* 0x000fc80000000023 */
[----:B------:R-:W-:Y:S02]  /*124700*/  PRMT R36, R36, 0x5410, R46 ;  /* 0x0000541024247816 */ /* 0x000fe4000000002e */
[----:B------:R-:W-:Y:S02]  /*124710*/  SHF.R.U32.HI R21, RZ, 0x8, R21 ;  /* 0x00000008ff157819 */ /* 0x000fe40000011615 */
[----:B------:R-:W-:Y:S01]  /*124720*/  SHF.R.U32.HI R35, RZ, 0x8, R35 ;  /* 0x00000008ff237819 */ /* 0x000fe20000011623 */
[----:B------:R-:W-:Y:S01]  /*124730*/  STL [R1+0x708], R36 ;  /* 0x0007082401007387 */ /* 0x000fe20000100800 */
[----:B------:R-:W-:-:S03]  /*124740*/  LOP3.LUT R21, R21, 0xffff, RZ, 0xc0, !PT ;  /* 0x0000ffff15157812 */ /* 0x000fc600078ec0ff */
[----:B------:R-:W4:Y:S01]  /*124750*/  LDL.LU R53, [R1+0x5170] ;  /* 0x0051700001357983 */ /* 0x000f220000300800 */
[----:B------:R-:W-:-:S03]  /*124760*/  LOP3.LUT R35, R35, 0xffff, RZ, 0xc0, !PT ;  /* 0x0000ffff23237812 */ /* 0x000fc600078ec0ff */
[----:B------:R-:W3:Y:S04]  /*124770*/  LDL.LU R51, [R1+0x2908] ;  /* 0x0029080001337983 */ /* 0x000ee80000300800 */
[----:B------:R-:W3:Y:S01]  /*124780*/  LDL.LU R50, [R1+0x50dc] ;  /* 0x0050dc0001327983 */ /* 0x000ee20000300800 */
[----:B------:R-:W-:Y:S02]  /*124790*/  PRMT R35, R21, 0x3340, R35 ;  /* 0x0000334015237816 */ /* 0x000fe40000000023 */
[--C-:B------:R-:W-:Y:S02]  /*1247a0*/  PRMT R21, R17, 0x3340, R0.reuse ;  /* 0x0000334011157816 */ /* 0x100fe40000000000 */
[----:B------:R-:W-:Y:S01]  /*1247b0*/  LOP3.LUT R17, R43, 0xffff, RZ, 0xc0, !PT ;  /* 0x0000ffff2b117812 */ /* 0x000fe200078ec0ff */
[----:B------:R1:W-:Y:S04]  /*1247c0*/  STL [R1+0x684], R35 ;  /* 0x0006842301007387 */ /* 0x0003e80000100800 */
[----:B------:R-:W3:Y:S04]  /*1247d0*/  LDL.LU R43, [R1+0x5da4] ;  /* 0x005da400012b7983 */ /* 0x000ee80000300800 */
[----:B------:R0:W-:Y:S04]  /*1247e0*/  STL [R1+0xd4], R21 ;  /* 0x0000d41501007387 */ /* 0x0001e80000100800 */
[----:B------:R-:W3:Y:S04]  /*1247f0*/  LDL.LU R47, [R1+0x5174] ;  /* 0x00517400012f7983 */ /* 0x000ee80000300800 */
[----:B-1----:R-:W3:Y:S01]  /*124800*/  LDL.LU R35, [R1+0x28fc] ;  /* 0x0028fc0001237983 */ /* 0x002ee20000300800 */
[----:B0-----:R-:W-:-:S02]  /*124810*/  PRMT R21, R17, 0x3340, R0 ;  /* 0x0000334011157816 */ /* 0x001fc40000000000 */
[----:B--2---:R-:W-:Y:S02]  /*124820*/  LOP3.LUT R46, R19, 0xffff, RZ, 0xc0, !PT ;  /* 0x0000ffff132e7812 */ /* 0x004fe400078ec0ff */
[----:B------:R-:W-:-:S04]  /*124830*/  LOP3.LUT R49, R40, 0xffff, RZ, 0xc0, !PT ;  /* 0x0000ffff28317812 */ /* 0x000fc800078ec0ff */
[----:B------:R-:W-:-:S04]  /*124840*/  PRMT R19, R46, 0x3340, R49 ;  /* 0x000033402e137816 */ /* 0x000fc80000000031 */
[----:B------:R-:W-:-:S05]  /*124850*/  PRMT R19, R19, 0x5410, R21 ;  /* 0x0000541013137816 */ /* 0x000fca0000000015 */
[----:B------:R0:W-:Y:S04]  /*124860*/  STL [R1+0x26f8], R19 ;  /* 0x0026f81301007387 */ /* 0x0001e80000100800 */
[----:B------:R-:W2:Y:S04]  /*124870*/  LDL.LU R36, [R1+0x50e0] ;  /* 0x0050e00001247983 */ /* 0x000ea80000300800 */
[----:B0-----:R-:W2:Y:S04]  /*124880*/  LDL.LU R19, [R1+0x5138] ;  /* 0x0051380001137983 */ /* 0x001ea80000300800 */
[----:B------:R-:W2:Y:S01]  /*124890*/  LDL.LU R40, [R1+0x2708] ;  /* 0x0027080001287983 */ /* 0x000ea20000300800 */
[----:B------:R-:W-:Y:S01]  /*1248a0*/  VIADD R18, R18, UR6 ;  /* 0x0000000612127c36 */ /* 0x000fe20008000000 */
[----:B------:R-:W-:Y:S01]  /*1248b0*/  SHF.R.U32.HI R49, RZ, 0x8, R49 ;  /* 0x00000008ff317819 */ /* 0x000fe20000011631 */
[----:B------:R-:W0:Y:S03]  /*1248c0*/  LDCU UR6, c[0x0][0x3b8] ;  /* 0x00007700ff0677ac */ /* 0x000e260008000800 */
[----:B------:R-:W-:-:S02]  /*1248d0*/  SHF.R.S32.HI R21, RZ, 0x1f, R18 ;  /* 0x0000001fff157819 */ /* 0x000fc40000011412 */
[----:B------:R-:W-:-:S05]  /*1248e0*/  IADD3 R60, P1, PT, R18, R3, RZ ;  /* 0x00000003123c7210 */ /* 0x000fca0007f3e0ff */
[----:B------:R-:W-:Y:S01]  /*1248f0*/  IMAD.X R61, R21, 0x1, R4, P1 ;  /* 0x00000001153d7824 */ /* 0x000fe200008e0604 */
[----:B------:R-:W-:Y:S02]  /*124900*/  SHF.R.U32.HI R46, RZ, 0x8, R46 ;  /* 0x00000008ff2e7819 */ /* 0x000fe4000001162e */
[----:B------:R-:W-:Y:S02]  /*124910*/  SHF.R.U32.HI R17, RZ, 0x8, R17 ;  /* 0x00000008ff117819 */ /* 0x000fe40000011611 */
[----:B------:R-:W-:Y:S01]  /*124920*/  STL.64 [R1+0xbe8], R60 ;  /* 0x000be83c01007387 */ /* 0x000fe20000100a00 */
[----:B------:R-:W-:-:S03]  /*124930*/  LOP3.LUT R52, R49, 0xffff, RZ, 0xc0, !PT ;  /* 0x0000ffff31347812 */ /* 0x000fc600078ec0ff */
[----:B------:R-:W2:Y:S01]  /*124940*/  LDL.LU R49, [R1+0x5098] ;  /* 0x0050980001317983 */ /* 0x000ea20000300800 */
[----:B------:R-:W-:Y:S02]  /*124950*/  LOP3.LUT R46, R46, 0xffff, RZ, 0xc0, !PT ;  /* 0x0000ffff2e2e7812 */ /* 0x000fe400078ec0ff */
[----:B------:R-:W-:Y:S02]  /*124960*/  LOP3.LUT R17, R17, 0xffff, RZ, 0xc0, !PT ;  /* 0x0000ffff11117812 */ /* 0x000fe400078ec0ff */
[----:B------:R-:W-:Y:S02]  /*124970*/  PRMT R54, R46, 0x3340, R52 ;  /* 0x000033402e367816 */ /* 0x000fe40000000034 */
[----:B------:R-:W-:Y:S02]  /*124980*/  PRMT R52, R17, 0x3340, R0 ;  /* 0x0000334011347816 */ /* 0x000fe40000000000 */
[----:B----4-:R-:W-:Y:S02]  /*124990*/  LOP3.LUT R46, R53, 0xffff, RZ, 0xc0, !PT ;  /* 0x0000ffff352e7812 */ /* 0x010fe400078ec0ff */
[----:B---3--:R-:W-:-:S02]  /*1249a0*/  LOP3.LUT R17, R51, 0xffff, RZ, 0xc0, !PT ;  /* 0x0000ffff33117812 */ /* 0x008fc400078ec0ff */
[----:B------:R-:W-:Y:S01]  /*1249b0*/  LOP3.LUT R50, R50, 0xffff, RZ, 0xc0, !PT ;  /* 0x0000ffff32327812 */ /* 0x000fe200078ec0ff */
[----:B------:R-:W-:Y:S03]  /*1249c0*/  STL [R1+0x50c], R54 ;  /* 0x00050c3601007387 */ /* 0x000fe60000100800 */
[----:B------:R-:W-:Y:S01]  /*1249d0*/  PRMT R51, R46, 0x3340, R50 ;  /* 0x000033402e337816 */ /* 0x000fe20000000032 */
[----:B------:R1:W-:Y:S01]  /*1249e0*/  STL [R1+0xd0], R52 ;  /* 0x0000d03401007387 */ /* 0x0003e20000100800 */
[----:B------:R-:W-:Y:S02]  /*1249f0*/  SHF.R.U32.HI R46, RZ, 0x8, R46 ;  /* 0x00000008ff2e7819 */ /* 0x000fe4000001162e */
[----:B------:R-:W-:Y:S02]  /*124a00*/  SHF.R.U32.HI R50, RZ, 0x8, R50 ;  /* 0x00000008ff327819 */ /* 0x000fe40000011632 */
[----:B-1----:R-:W-:-:S02]  /*124a10*/  PRMT R52, R17, 0x3340, R0 ;  /* 0x0000334011347816 */ /* 0x002fc40000000000 */
[----:B------:R-:W-:Y:S02]  /*124a20*/  SHF.R.U32.HI R17, RZ, 0x8, R17 ;  /* 0x00000008ff117819 */ /* 0x000fe40000011611 */
[----:B------:R-:W-:Y:S02]  /*124a30*/  PRMT R51, R51, 0x5410, R52 ;  /* 0x0000541033337816 */ /* 0x000fe40000000034 */
[----:B------:R-:W-:Y:S02]  /*124a40*/  IADD3 R52, P1, PT, R18, R0, RZ ;  /* 0x0000000012347210 */ /* 0x000fe40007f3e0ff */
[----:B------:R-:W-:Y:S02]  /*124a50*/  LOP3.LUT R46, R46, 0xffff, RZ, 0xc0, !PT ;  /* 0x0000ffff2e2e7812 */ /* 0x000fe400078ec0ff */
[----:B------:R-:W-:Y:S02]  /*124a60*/  LOP3.LUT R50, R50, 0xffff, RZ, 0xc0, !PT ;  /* 0x0000ffff32327812 */ /* 0x000fe400078ec0ff */
[----:B------:R-:W-:Y:S01]  /*124a70*/  LOP3.LUT R17, R17, 0xffff, RZ, 0xc0, !PT ;  /* 0x0000ffff11117812 */ /* 0x000fe200078ec0ff */
[----:B------:R-:W-:Y:S01]  /*124a80*/  IMAD.X R53, R21, 0x1, R2, P1 ;  /* 0x0000000115357824 */ /* 0x000fe200008e0602 */
[----:B------:R1:W-:Y:S04]  /*124a90*/  STL [R1+0x2320], R51 ;  /* 0x0023203301007387 */ /* 0x0003e80000100800 */
[----:B------:R-:W-:Y:S01]  /*124aa0*/  STL.64 [R1+0xbe0], R52 ;  /* 0x000be03401007387 */ /* 0x000fe20000100a00 */
[----:B-1----:R-:W-:-:S02]  /*124ab0*/  PRMT R51, R46, 0x3340, R50 ;  /* 0x000033402e337816 */ /* 0x002fc40000000032 */
[----:B------:R-:W-:Y:S02]  /*124ac0*/  PRMT R46, R17, 0x3340, R0 ;  /* 0x00003340112e7816 */ /* 0x000fe40000000000 */
[----:B------:R-:W-:Y:S01]  /*124ad0*/  LOP3.LUT R17, R35, 0xffff, RZ, 0xc0, !PT ;  /* 0x0000ffff23117812 */ /* 0x000fe200078ec0ff */
[----:B------:R2:W-:Y:S04]  /*124ae0*/  STL [R1+0x208], R51 ;  /* 0x0002083301007387 */ /* 0x0005e80000100800 */
[----:B------:R1:W-:Y:S01]  /*124af0*/  STL [R1+0xcc], R46 ;  /* 0x0000cc2e01007387 */ /* 0x0003e20000100800 */
[----:B------:R-:W-:-:S03]  /*124b00*/  LOP3.LUT R50, R47, 0xffff, RZ, 0xc0, !PT ;  /* 0x0000ffff2f327812 */ /* 0x000fc600078ec0ff */
[----:B------:R-:W3:Y:S01]  /*124b10*/  LDL.LU R35, [R1+0x5140] ;  /* 0x0051400001237983 */ /* 0x000ee20000300800 */
[----:B--2---:R-:W-:-:S03]  /*124b20*/  LOP3.LUT R51, R36, 0xffff, RZ, 0xc0, !PT ;  /* 0x0000ffff24337812 */ /* 0x004fc600078ec0ff */
[----:B------:R-:W2:Y:S01]  /*124b30*/  LDL.LU R36, [R1+0x26fc] ;  /* 0x0026fc0001247983 */ /* 0x000ea20000300800 */
[----:B------:R-:W-:Y:S02]  /*124b40*/  LOP3.LUT R47, R19, 0xffff, RZ, 0xc0, !PT ;  /* 0x0000ffff132f7812 */ /* 0x000fe400078ec0ff */
[----:B-1----:R-:W-:Y:S02]  /*124b50*/  LOP3.LUT R46, R40, 0xffff, RZ, 0xc0, !PT ;  /* 0x0000ffff282e7812 */ /* 0x002fe400078ec0ff */
[----:B------:R-:W4:Y:S04]  /*124b60*/  LDL.LU R40, [R1+0x509c] ;  /* 0x00509c0001287983 */ /* 0x000f280000300800 */
[----:B------:R-:W3:Y:S01]  /*124b70*/  LDL.LU R19, [R1+0x3d0] ;  /* 0x0003d00001137983 */ /* 0x000ee20000300800 */
[----:B------:R-:W-:-:S02]  /*124b80*/  PRMT R53, R17, 0x3340, R0 ;  /* 0x0000334011357816 */ /* 0x000fc40000000000 */
[----:B------:R-:W-:-:S04]  /*124b90*/  PRMT R52, R50, 0x3340, R51 ;  /* 0x0000334032347816 */ /* 0x000fc80000000033 */
[----:B------:R-:W-:Y:S02]  /*124ba0*/  PRMT R54, R52, 0x5410, R53 ;  /* 0x0000541034367816 */ /* 0x000fe40000000035 */
[----:B------:R-:W-:Y:S02]  /*124bb0*/  PRMT R53, R46, 0x3340, R0 ;  /* 0x000033402e357816 */ /* 0x000fe40000000000 */
[----:B------:R-:W-:Y:S01]  /*124bc0*/  LOP3.LUT R49, R49, 0xffff, RZ, 0xc0, !PT ;  /* 0x0000ffff31317812 */ /* 0x000fe200078ec0ff */
[----:B------:R1:W-:Y:S03]  /*124bd0*/  STL [R1+0x6f4], R54 ;  /* 0x0006f43601007387 */ /* 0x0003e60000100800 */
[----:B------:R-:W-:Y:S02]  /*124be0*/  PRMT R52, R47, 0x3340, R49 ;  /* 0x000033402f347816 */ /* 0x000fe40000000031 */
[----:B------:R-:W-:-:S02]  /*124bf0*/  SHF.R.U32.HI R50, RZ, 0x8, R50 ;  /* 0x00000008ff327819 */ /* 0x000fc40000011632 */
[----:B-1----:R-:W-:Y:S02]  /*124c00*/  PRMT R54, R52, 0x5410, R53 ;  /* 0x0000541034367816 */ /* 0x002fe40000000035 */
[----:B------:R-:W-:Y:S02]  /*124c10*/  IADD3 R52, P1, PT, R18, R13, RZ ;  /* 0x0000000d12347210 */ /* 0x000fe40007f3e0ff */
[----:B------:R-:W-:-:S03]  /*124c20*/  SHF.R.U32.HI R51, RZ, 0x8, R51 ;  /* 0x00000008ff337819 */ /* 0x000fc60000011633 */
[----:B------:R-:W-:Y:S01]  /*124c30*/  IMAD.X R53, R21, 0x1, R15, P1 ;  /* 0x0000000115357824 */ /* 0x000fe200008e060f */
[----:B------:R-:W-:Y:S02]  /*124c40*/  LOP3.LUT R50, R50, 0xffff, RZ, 0xc0, !PT ;  /* 0x0000ffff32327812 */ /* 0x000fe400078ec0ff */
[----:B------:R-:W-:Y:S01]  /*124c50*/  LOP3.LUT R51, R51, 0xffff, RZ, 0xc0, !PT ;  /* 0x0000ffff33337812 */ /* 0x000fe200078ec0ff */
[----:B------:R-:W-:Y:S01]  /*124c60*/  STL [R1+0x6f8], R54 ;  /* 0x0006f83601007387 */ /* 0x000fe20000100800 */
[----:B------:R-:W-:Y:S02]  /*124c70*/  SHF.R.U32.HI R47, RZ, 0x8, R47 ;  /* 0x00000008ff2f7819 */ /* 0x000fe4000001162f */
[----:B------:R-:W-:Y:S01]  /*124c80*/  SHF.R.U32.HI R49, RZ, 0x8, R49 ;  /* 0x00000008ff317819 */ /* 0x000fe20000011631 */
[----:B------:R1:W-:Y:S01]  /*124c90*/  STL.64 [R1+0xbd8], R52 ;  /* 0x000bd83401007387 */ /* 0x0003e20000100a00 */
[----:B------:R-:W-:Y:S02]  /*124ca0*/  LOP3.LUT R47, R47, 0xffff, RZ, 0xc0, !PT ;  /* 0x0000ffff2f2f7812 */ /* 0x000fe400078ec0ff */
[----:B------:R-:W-:-:S02]  /*124cb0*/  LOP3.LUT R49, R49, 0xffff, RZ, 0xc0, !PT ;  /* 0x0000ffff31317812 */ /* 0x000fc400078ec0ff */
[----:B------:R-:W-:Y:S02]  /*124cc0*/  SHF.R.U32.HI R46, RZ, 0x8, R46 ;  /* 0x00000008ff2e7819 */ /* 0x000fe4000001162e */
[----:B------:R-:W-:Y:S02]  /*124cd0*/  SHF.R.U32.HI R17, RZ, 0x8, R17 ;  /* 0x00000008ff117819 */ /* 0x000fe40000011611 */
[----:B-1----:R-:W-:Y:S02]  /*124ce0*/  PRMT R52, R50, 0x3340, R51 ;  /* 0x0000334032347816 */ /* 0x002fe40000000033 */
[----:B------:R-:W-:Y:S02]  /*124cf0*/  IADD3 R50, P1, PT, R18, R5, RZ ;  /* 0x0000000512327210 */ /* 0x000fe40007f3e0ff */
[----:B------:R-:W-:Y:S02]  /*124d00*/  PRMT R47, R47, 0x3340, R49 ;  /* 0x000033402f2f7816 */ /* 0x000fe40000000031 */
[----:B------:R-:W-:Y:S01]  /*124d10*/  LOP3.LUT R46, R46, 0xffff, RZ, 0xc0, !PT ;  /* 0x0000ffff2e2e7812 */ /* 0x000fe200078ec0ff */
[----:B------:R-:W-:Y:S01]  /*124d20*/  IMAD.X R51, R21, 0x1, R6, P1 ;  /* 0x0000000115337824 */ /* 0x000fe200008e0606 */
[----:B------:R-:W-:Y:S01]  /*124d30*/  LOP3.LUT R17, R17, 0xffff, RZ, 0xc0, !PT ;  /* 0x0000ffff11117812 */ /* 0x000fe200078ec0ff */
[----:B------:R-:W-:Y:S01]  /*124d40*/  STL [R1+0x680], R52 ;  /* 0x0006803401007387 */ /* 0x000fe20000100800 */
[----:B------:R-:W-:-:S02]  /*124d50*/  PRMT R46, R46, 0x3340, R0 ;  /* 0x000033402e2e7816 */ /* 0x000fc40000000000 */
[----:B------:R-:W-:Y:S01]  /*124d60*/  PRMT R17, R17, 0x3340, R0 ;  /* 0x0000334011117816 */ /* 0x000fe20000000000 */
[----:B------:R-:W-:Y:S04]  /*124d70*/  STL [R1+0x4f8], R47 ;  /* 0x0004f82f01007387 */ /* 0x000fe80000100800 */
[----:B------:R-:W-:Y:S04]  /*124d80*/  STL.64 [R1+0xbd0], R50 ;  /* 0x000bd03201007387 */ /* 0x000fe80000100a00 */
[----:B------:R1:W-:Y:S04]  /*124d90*/  STL [R1+0xc8], R46 ;  /* 0x0000c82e01007387 */ /* 0x0003e80000100800 */
[----:B------:R3:W-:Y:S01]  /*124da0*/  STL [R1+0xc4], R17 ;  /* 0x0000c41101007387 */ /* 0x0007e20000100800 */
[----:B-1----:R-:W-:-:S03]  /*124db0*/  LOP3.LUT R46, R27, 0xffff, RZ, 0xc0, !PT ;  /* 0x0000ffff1b2e7812 */ /* 0x002fc600078ec0ff */
[----:B------:R-:W4:Y:S01]  /*124dc0*/  LDL.LU R27, [R1+0x5da0] ;  /* 0x005da000011b7983 */ /* 0x000f220000300800 */
[----:B--2---:R-:W-:-:S05]  /*124dd0*/  LOP3.LUT R50, R36, 0xffff, RZ, 0xc0, !PT ;  /* 0x0000ffff24327812 */ /* 0x004fca00078ec0ff */
[----:B------:R-:W-:Y:S01]  /*124de0*/  STL [R1+0x5bcc], R50 ;  /* 0x005bcc3201007387 */ /* 0x000fe20000100800 */
[----:B---3--:R-:W-:Y:S02]  /*124df0*/  LOP3.LUT R17, R19, 0xffff, RZ, 0xc0, !PT ;  /* 0x0000ffff13117812 */ /* 0x008fe400078ec0ff */
[----:B------:R-:W-:Y:S02]  /*124e00*/  LOP3.LUT R19, R43, 0xffff, RZ, 0xc0, !PT ;  /* 0x0000ffff2b137812 */ /* 0x000fe400078ec0ff */
[----:B------:R-:W2:Y:S01]  /*124e10*/  LDL.LU R43, [R1+0x5d9c] ;  /* 0x005d9c00012b7983 */ /* 0x000ea20000300800 */
[----:B------:R-:W-:Y:S02]  /*124e20*/  LOP3.LUT R35, R35, 0xffff, RZ, 0xc0, !PT ;  /* 0x0000ffff23237812 */ /* 0x000fe400078ec0ff */
[----:B----4-:R-:W-:Y:S02]  /*124e30*/  LOP3.LUT R40, R40, 0xffff, RZ, 0xc0, !PT ;  /* 0x0000ffff28287812 */ /* 0x010fe400078ec0ff */
[----:B------:R-:W-:-:S02]  /*124e40*/  PRMT R47, R50, 0x3340, R0 ;  /* 0x00003340322f7816 */ /* 0x000fc40000000000 */
[----:B------:R-:W-:-:S04]  /*124e50*/  PRMT R36, R35, 0x3340, R40 ;  /* 0x0000334023247816 */ /* 0x000fc80000000028 */
[----:B------:R-:W-:Y:S02]  /*124e60*/  PRMT R49, R36, 0x5410, R47 ;  /* 0x0000541024317816 */ /* 0x000fe4000000002f */
[----:B------:R-:W-:Y:S02]  /*124e70*/  PRMT R47, R46, 0x3340, R0 ;  /* 0x000033402e2f7816 */ /* 0x000fe40000000000 */
[----:B------:R-:W-:-:S04]  /*124e80*/  PRMT R36, R17, 0x3340, R19 ;  /* 0x0000334011247816 */ /* 0x000fc80000000013 */
[----:B------:R-:W-:Y:S01]  /*124e90*/  PRMT R36, R36, 0x5410, R47 ;  /* 0x0000541024247816 */ /* 0x000fe2000000002f */
[----:B------:R-:W-:Y:S04]  /*124ea0*/  STL [R1+0x26e8], R49 ;  /* 0x0026e83101007387 */ /* 0x000fe80000100800 */
[----:B------:R1:W-:Y:S01]  /*124eb0*/  STL [R1+0x22dc], R36 ;  /* 0x0022dc2401007387 */ /* 0x0003e20000100800 */
[----:B------:R-:W-:Y:S02]  /*124ec0*/  SHF.R.U32.HI R35, RZ, 0x8, R35 ;  /* 0x00000008ff237819 */ /* 0x000fe40000011623 */
[----:B------:R-:W-:Y:S02]  /*124ed0*/  SHF.R.U32.HI R40, RZ, 0x8, R40 ;  /* 0x00000008ff287819 */ /* 0x000fe40000011628 */
[----:B------:R-:W-:Y:S01]  /*124ee0*/  SHF.R.U32.HI R17, RZ, 0x8, R17 ;  /* 0x00000008ff117819 */ /* 0x000fe20000011611 */
[----:B-1----:R-:W3:Y:S01]  /*124ef0*/  LDL.LU R36, [R1+0x3e0] ;  /* 0x0003e00001247983 */ /* 0x002ee20000300800 */
[----:B------:R-:W-:-:S02]  /*124f00*/  SHF.R.U32.HI R19, RZ, 0x8, R19 ;  /* 0x00000008ff137819 */ /* 0x000fc40000011613 */
[----:B------:R-:W-:Y:S02]  /*124f10*/  IADD3 R50, P1, PT, R18, R14, RZ ;  /* 0x0000000e12327210 */ /* 0x000fe40007f3e0ff */
[----:B------:R-:W-:Y:S02]  /*124f20*/  LOP3.LUT R35, R35, 0xffff, RZ, 0xc0, !PT ;  /* 0x0000ffff23237812 */ /* 0x000fe400078ec0ff */
[----:B------:R-:W-:Y:S02]  /*124f30*/  LOP3.LUT R40, R40, 0xffff, RZ, 0xc0, !PT ;  /* 0x0000ffff28287812 */ /* 0x000fe400078ec0ff */
[----:B------:R-:W-:Y:S02]  /*124f40*/  LOP3.LUT R17, R17, 0xffff, RZ, 0xc0, !PT ;  /* 0x0000ffff11117812 */ /* 0x000fe400078ec0ff */
[----:B------:R-:W-:Y:S01]  /*124f50*/  LOP3.LUT R19, R19, 0xffff, RZ, 0xc0, !PT ;  /* 0x0000ffff13137812 */ /* 0x000fe200078ec0ff */
[----:B------:R-:W-:Y:S01]  /*124f60*/  IMAD.X R51, R21, 0x1, R16, P1 ;  /* 0x0000000115337824 */ /* 0x000fe200008e0610 */
[----:B------:R-:W-:-:S02]  /*124f70*/  PRMT R40, R35, 0x3340, R40 ;  /* 0x0000334023287816 */ /* 0x000fc40000000028 */
[----:B------:R-:W-:Y:S02]  /*124f80*/  PRMT R19, R17, 0x3340, R19 ;  /* 0x0000334011137816 */ /* 0x000fe40000000013 */
[----:B------:R-:W-:Y:S01]  /*124f90*/  LOP3.LUT R20, R20, 0xffff, RZ, 0xc0, !PT ;  /* 0x0000ffff14147812 */ /* 0x000fe200078ec0ff */
[----:B------:R-:W-:Y:S01]  /*124fa0*/  STL.64 [R1+0xbb8], R50 ;  /* 0x000bb83201007387 */ /* 0x000fe20000100a00 */
[----:B------:R-:W-:-:S03]  /*124fb0*/  LOP3.LUT R35, R32, 0xffff, RZ, 0xc0, !PT ;  /* 0x0000ffff20237812 */ /* 0x000fc600078ec0ff */
[----:B------:R-:W-:Y:S01]  /*124fc0*/  STL [R1+0x5a3c], R40 ;  /* 0x005a3c2801007387 */ /* 0x000fe20000100800 */
[----:B------:R-:W-:-:S03]  /*124fd0*/  PRMT R32, R20, 0x3340, R0 ;  /* 0x0000334014207816 */ /* 0x000fc60000000000 */
[----:B------:R1:W-:Y:S01]  /*124fe0*/  STL [R1+0x204], R19 ;  /* 0x0002041301007387 */ /* 0x0003e20000100800 */
[----:B--2---:R-:W-:-:S04]  /*124ff0*/  LOP3.LUT R17, R43, 0xffff, RZ, 0xc0, !PT ;  /* 0x0000ffff2b117812 */ /* 0x004fc800078ec0ff */
[----:B-1----:R-:W-:-:S04]  /*125000*/  PRMT R19, R17, 0x3340, R35 ;  /* 0x0000334011137816 */ /* 0x002fc80000000023 */
[----:B------:R-:W-:Y:S02]  /*125010*/  PRMT R40, R19, 0x5410, R32 ;  /* 0x0000541013287816 */ /* 0x000fe40000000020 */
[----:B------:R-:W2:Y:S04]  /*125020*/  LDL.LU R19, [R1+0x518c] ;  /* 0x00518c0001137983 */ /* 0x000ea80000300800 */
[----:B------:R-:W4:Y:S04]  /*125030*/  LDL.LU R32, [R1+0x2918] ;  /* 0x0029180001207983 */ /* 0x000f280000300800 */
[----:B------:R1:W-:Y:S04]  /*125040*/  STL [R1+0x22d8], R40 ;  /* 0x0022d82801007387 */ /* 0x0003e80000100800 */
[----:B------:R-:W4:Y:S01]  /*125050*/  LDL.LU R43, [R1+0x50ec] ;  /* 0x0050ec00012b7983 */ /* 0x000f220000300800 */
[----:B------:R-:W-:-:S02]  /*125060*/  SHF.R.U32.HI R17, RZ, 0x8, R17 ;  /* 0x00000008ff117819 */ /* 0x000fc40000011611 */
[----:B------:R-:W-:Y:S02]  /*125070*/  SHF.R.U32.HI R35, RZ, 0x8, R35 ;  /* 0x00000008ff237819 */ /* 0x000fe40000011623 */
[----:B-1----:R-:W-:Y:S02]  /*125080*/  SHF.R.U32.HI R40, RZ, 0x8, R46 ;  /* 0x00000008ff287819 */ /* 0x002fe4000001162e */
[----:B------:R-:W-:Y:S02]  /*125090*/  IADD3 R50, P1, PT, R18, R7, RZ ;  /* 0x0000000712327210 */ /* 0x000fe40007f3e0ff */
[----:B------:R-:W-:Y:S02]  /*1250a0*/  LOP3.LUT R40, R40, 0xffff, RZ, 0xc0, !PT ;  /* 0x0000ffff28287812 */ /* 0x000fe400078ec0ff */
[----:B------:R-:W-:Y:S02]  /*1250b0*/  LOP3.LUT R17, R17, 0xffff, RZ, 0xc0, !PT ;  /* 0x0000ffff11117812 */ /* 0x000fe400078ec0ff */
[----:B------:R-:W-:Y:S01]  /*1250c0*/  LOP3.LUT R35, R35, 0xffff, RZ, 0xc0, !PT ;  /* 0x0000ffff23237812 */ /* 0x000fe200078ec0ff */
[----:B------:R-:W-:Y:S01]  /*1250d0*/  IMAD.X R51, R21, 0x1, R8, P1 ;  /* 0x0000000115337824 */ /* 0x000fe200008e0608 */
[----:B------:R-:W-:-:S02]  /*1250e0*/  PRMT R46, R40, 0x3340, R0 ;  /* 0x00003340282e7816 */ /* 0x000fc40000000000 */
[----:B------:R-:W-:Y:S02]  /*1250f0*/  PRMT R40, R17, 0x3340, R35 ;  /* 0x0000334011287816 */ /* 0x000fe40000000023 */
[----:B------:R-:W-:Y:S01]  /*125100*/  STL.64 [R1+0xbc8], R50 ;  /* 0x000bc83201007387 */ /* 0x000fe20000100a00 */
[----:B---3--:R-:W-:Y:S02]  /*125110*/  LOP3.LUT R35, R36, 0xffff, RZ, 0xc0, !PT ;  /* 0x0000ffff24237812 */ /* 0x008fe400078ec0ff */
[----:B------:R-:W-:Y:S01]  /*125120*/  LOP3.LUT R17, R44, 0xffff, RZ, 0xc0, !PT ;  /* 0x0000ffff2c117812 */ /* 0x000fe200078ec0ff */
[----:B------:R1:W-:Y:S01]  /*125130*/  STL [R1+0xc0], R46 ;  /* 0x0000c02e01007387 */ /* 0x0003e20000100800 */
[----:B------:R-:W-:-:S03]  /*125140*/  LOP3.LUT R36, R27, 0xffff, RZ, 0xc0, !PT ;  /* 0x0000ffff1b247812 */ /* 0x000fc600078ec0ff */
[----:B------:R3:W-:Y:S04]  /*125150*/  STL [R1+0x678], R40 ;  /* 0x0006782801007387 */ /* 0x0007e80000100800 */
[----:B------:R-:W4:Y:S01]  /*125160*/  LDL.LU R44, [R1+0x5d98] ;  /* 0x005d9800012c7983 */ /* 0x000f220000300800 */
[----:B-1----:R-:W-:-:S03]  /*125170*/  PRMT R46, R17, 0x3340, R0 ;  /* 0x00003340112e7816 */ /* 0x002fc60000000000 */
[----:B------:R-:W4:Y:S01]  /*125180*/  LDL.LU R27, [R1+0x5d94] ;  /* 0x005d9400011b7983 */ /* 0x000f220000300800 */
[----:B---3--:R-:W-:-:S04]  /*125190*/  PRMT R40, R35, 0x3340, R36 ;  /* 0x0000334023287816 */ /* 0x008fc80000000024 */
[----:B------:R-:W-:Y:S02]  /*1251a0*/  PRMT R40, R40, 0x5410, R46 ;  /* 0x0000541028287816 */ /* 0x000fe4000000002e */
[----:B------:R-:W-:Y:S02]  /*1251b0*/  IADD3 R46, P1, PT, R18, R9, RZ ;  /* 0x00000009122e7210 */ /* 0x000fe40007f3e0ff */
[----:B------:R-:W-:-:S03]  /*1251c0*/  SHF.R.U32.HI R35, RZ, 0x8, R35 ;  /* 0x00000008ff237819 */ /* 0x000fc60000011623 */
[----:B------:R-:W-:Y:S01]  /*1251d0*/  IMAD.X R47, R21, 0x1, R11, P1 ;  /* 0x00000001152f7824 */ /* 0x000fe200008e060b */
[----:B------:R-:W-:Y:S01]  /*1251e0*/  SHF.R.U32.HI R36, RZ, 0x8, R36 ;  /* 0x00000008ff247819 */ /* 0x000fe20000011624 */
[----:B------:R-:W-:Y:S01]  /*1251f0*/  STL [R1+0x6e4], R40 ;  /* 0x0006e42801007387 */ /* 0x000fe20000100800 */
[----:B------:R-:W-:Y:S02]  /*125200*/  SHF.R.U32.HI R17, RZ, 0x8, R17 ;  /* 0x00000008ff117819 */ /* 0x000fe40000011611 */
[----:B------:R-:W-:Y:S01]  /*125210*/  LOP3.LUT R35, R35, 0xffff, RZ, 0xc0, !PT ;  /* 0x0000ffff23237812 */ /* 0x000fe200078ec0ff */
[----:B------:R1:W-:Y:S01]  /*125220*/  STL.64 [R1+0xbb0], R46 ;  /* 0x000bb02e01007387 */ /* 0x0003e20000100a00 */
[----:B------:R-:W-:Y:S02]  /*125230*/  LOP3.LUT R36, R36, 0xffff, RZ, 0xc0, !PT ;  /* 0x0000ffff24247812 */ /* 0x000fe400078ec0ff */
[----:B------:R-:W-:Y:S02]  /*125240*/  LOP3.LUT R17, R17, 0xffff, RZ, 0xc0, !PT ;  /* 0x0000ffff11117812 */ /* 0x000fe400078ec0ff */
[----:B------:R-:W-:-:S02]  /*125250*/  PRMT R35, R35, 0x3340, R36 ;  /* 0x0000334023237816 */ /* 0x000fc40000000024 */
[----:B-1----:R-:W-:-:S03]  /*125260*/  IADD3 R46, P1, PT, R18, R10, RZ ;  /* 0x0000000a122e7210 */ /* 0x002fc60007f3e0ff */
[----:B------:R-:W-:Y:S02]  /*125270*/  STL [R1+0x674], R35 ;  /* 0x0006742301007387 */ /* 0x000fe40000100800 */
[----:B------:R-:W-:Y:S01]  /*125280*/  IMAD.X R47, R21, 0x1, R12, P1 ;  /* 0x00000001152f7824 */ /* 0x000fe200008e060c */
[----:B------:R-:W-:-:S04]  /*125290*/  PRMT R21, R17, 0x3340, R0 ;  /* 0x0000334011157816 */ /* 0x000fc80000000000 */
[----:B------:R-:W-:Y:S04]  /*1252a0*/  STL.64 [R1+0xbc0], R46 ;  /* 0x000bc02e01007387 */ /* 0x000fe80000100a00 */
[----:B------:R1:W-:Y:S01]  /*1252b0*/  STL [R1+0xbc], R21 ;  /* 0x0000bc1501007387 */ /* 0x0003e20000100800 */
[----:B--2---:R-:W-:Y:S02]  /*1252c0*/  LOP3.LUT R17, R19, 0xffff, RZ, 0xc0, !PT ;  /* 0x0000ffff13117812 */ /* 0x004fe400078ec0ff */
[----:B----4-:R-:W-:-:S04]  /*1252d0*/  LOP3.LUT R40, R32, 0xffff, RZ, 0xc0, !PT ;  /* 0x0000ffff20287812 */ /* 0x010fc800078ec0ff */
[----:B------:R-:W-:Y:S02]  /*1252e0*/  PRMT R32, R40, 0x3340, R0 ;  /* 0x0000334028207816 */ /* 0x000fe40000000000 */
[----:B------:R-:W-:-:S04]  /*1252f0*/  LOP3.LUT R19, R43, 0xffff, RZ, 0xc0, !PT ;  /* 0x0000ffff2b137812 */ /* 0x000fc800078ec0ff */
[----:B-1----:R-:W-:-:S04]  /*125300*/  PRMT R21, R17, 0x3340, R19 ;  /* 0x0000334011157816 */ /* 0x002fc80000000013 */
[----:B------:R-:W-:-:S05]  /*125310*/  PRMT R32, R21, 0x5410, R32 ;  /* 0x0000541015207816 */ /* 0x000fca0000000020 */
[----:B------:R1:W-:Y:S04]  /*125320*/  STL [R1+0x229c], R32 ;  /* 0x00229c2001007387 */ /* 0x0003e80000100800 */
[----:B------:R-:W2:Y:S04]  /*125330*/  LDL.LU R47, [R1+0x5190] ;  /* 0x00519000012f7983 */ /* 0x000ea80000300800 */
[----:B------:R-:W3:Y:S01]  /*125340*/  LDL.LU R36, [R1+0x290c] ;  /* 0x00290c0001247983 */ /* 0x000ee20000300800 */
[----:B------:R-:W-:Y:S02]  /*125350*/  SHF.R.U32.HI R21, RZ, 0x8, R20 ;  /* 0x00000008ff157819 */ /* 0x000fe40000011614 */
[----:B------:R-:W-:Y:S01]  /*125360*/  SHF.R.U32.HI R17, RZ, 0x8, R17 ;  /* 0x00000008ff117819 */ /* 0x000fe20000011611 */
[----:B------:R-:W4:Y:S01]  /*125370*/  LDL.LU R20, [R1+0x50f0] ;  /* 0x0050f00001147983 */ /* 0x000f220000300800 */
[----:B------:R-:W-:-:S02]  /*125380*/  SHF.R.U32.HI R19, RZ, 0x8, R19 ;  /* 0x00000008ff137819 */ /* 0x000fc40000011613 */
[----:B------:R-:W-:Y:S01]  /*125390*/  LOP3.LUT R21, R21, 0xffff, RZ, 0xc0, !PT ;  /* 0x0000ffff15157812 */ /* 0x000fe200078ec0ff */
[----:B-1----:R-:W4:Y:S01]  /*1253a0*/  LDL.LU R32, [R1+0x5150] ;  /* 0x0051500001207983 */ /* 0x002f220000300800 */
[----:B------:R-:W-:Y:S02]  /*1253b0*/  LOP3.LUT R17, R17, 0xffff, RZ, 0xc0, !PT ;  /* 0x0000ffff11117812 */ /* 0x000fe400078ec0ff */
[----:B------:R-:W-:Y:S01]  /*1253c0*/  LOP3.LUT R19, R19, 0xffff, RZ, 0xc0, !PT ;  /* 0x0000ffff13137812 */ /* 0x000fe200078ec0ff */
[----:B------:R-:W4:Y:S01]  /*1253d0*/  LDL.LU R43, [R1+0x2718] ;  /* 0x00271800012b7983 */ /* 0x000f220000300800 */
[----:B------:R-:W-:Y:S02]  /*1253e0*/  PRMT R21, R21, 0x3340, R0 ;  /* 0x0000334015157816 */ /* 0x000fe40000000000 */
[----:B------:R-:W-:Y:S02]  /*1253f0*/  PRMT R17, R17, 0x3340, R19 ;  /* 0x0000334011117816 */ /* 0x000fe40000000013 */
[----:B------:R-:W-:Y:S01]  /*125400*/  LOP3.LUT R35, R25, 0xffff, RZ, 0xc0, !PT ;  /* 0x0000ffff19237812 */ /* 0x000fe200078ec0ff */
[----:B------:R-:W-:Y:S04]  /*125410*/  STL [R1+0xb8], R21 ;  /* 0x0000b81501007387 */ /* 0x000fe80000100800 */
[----:B------:R-:W4:Y:S04]  /*125420*/  LDL.LU R25, [R1+0x5d90] ;  /* 0x005d900001197983 */ /* 0x000f280000300800 */
[----:B------:R1:W-:Y:S02]  /*125430*/  STL [R1+0x4f0], R17 ;  /* 0x0004f01101007387 */ /* 0x0003e40000100800 */
[----:B-1----:R-:W-:-:S02]  /*125440*/  LOP3.LUT R17, R27, 0xffff, RZ, 0xc0, !PT ;  /* 0x0000ffff1b117812 */ /* 0x002fc400078ec0ff */
[----:B------:R-:W4:Y:S01]  /*125450*/  LDL.LU R27, [R1+0x5d8c] ;  /* 0x005d8c00011b7983 */ /* 0x000f220000300800 */
[----:B------:R-:W-:Y:S01]  /*125460*/  LOP3.LUT R21, R44, 0xffff, RZ, 0xc0, !PT ;  /* 0x0000ffff2c157812 */ /* 0x000fe200078ec0ff */
[----:B0-----:R-:W-:Y:S01]  /*125470*/  VIADD R19, R18, UR6 ;  /* 0x0000000612137c36 */ /* 0x001fe20008000000 */
[----:B------:R-:W-:Y:S01]  /*125480*/  PRMT R44, R35, 0x3340, R0 ;  /* 0x00003340232c7816 */ /* 0x000fe20000000000 */
[----:B------:R0:W-:Y:S01]  /*125490*/  STL [R1+0x5bd0], R35 ;  /* 0x005bd02301007387 */ /* 0x0001e20000100800 */
[----:B------:R-:W-:Y:S01]  /*1254a0*/  PRMT R18, R17, 0x3340, R21 ;  /* 0x0000334011127816 */ /* 0x000fe20000000015 */
[----:B------:R-:W1:Y:S01]  /*1254b0*/  LDCU UR6, c[0x0][0x3b8] ;  /* 0x00007700ff0677ac */ /* 0x000e620008000800 */
[----:B------:R-:W-:Y:S02]  /*1254c0*/  SHF.R.U32.HI R17, RZ, 0x8, R17 ;  /* 0x00000008ff117819 */ /* 0x000fe40000011611 */
[----:B------:R-:W-:Y:S02]  /*1254d0*/  SHF.R.U32.HI R21, RZ, 0x8, R21 ;  /* 0x00000008ff157819 */ /* 0x000fe40000011615 */
[----:B0-----:R-:W-:-:S02]  /*1254e0*/  PRMT R35, R18, 0x5410, R44 ;  /* 0x0000541012237816 */ /* 0x001fc4000000002c */
[----:B------:R-:W-:-:S03]  /*1254f0*/  SHF.R.S32.HI R18, RZ, 0x1f, R19 ;  /* 0x0000001fff127819 */ /* 0x000fc60000011413 */
[----:B------:R0:W-:Y:S01]  /*125500*/  STL [R1+0x26dc], R35 ;  /* 0x0026dc2301007387 */ /* 0x0001e20000100800 */
[----:B------:R-:W-:Y:S02]  /*125510*/  IADD3 R50, P1, PT, R19, R3, RZ ;  /* 0x0000000313327210 */ /* 0x000fe40007f3e0ff */
[----:B------:R-:W-:Y:S02]  /*125520*/  LOP3.LUT R17, R17, 0xffff, RZ, 0xc0, !PT ;  /* 0x0000ffff11117812 */ /* 0x000fe400078ec0ff */
[----:B------:R-:W-:Y:S02]  /*125530*/  LOP3.LUT R21, R21, 0xffff, RZ, 0xc0, !PT ;  /* 0x0000ffff15157812 */ /* 0x000fe400078ec0ff */
[----:B0-----:R-:W-:Y:S01]  /*125540*/  SHF.R.U32.HI R35, RZ, 0x8, R40 ;  /* 0x00000008ff237819 */ /* 0x001fe20000011628 */
[----:B------:R-:W-:-:S03]  /*125550*/  IMAD.X R51, R18, 0x1, R4, P1 ;  /* 0x0000000112337824 */ /* 0x000fc600008e0604 */
[----:B------:R-:W-:Y:S02]  /*125560*/  LOP3.LUT R35, R35, 0xffff, RZ, 0xc0, !PT ;  /* 0x0000ffff23237812 */ /* 0x000fe400078ec0ff */
[----:B------:R-:W-:Y:S02]  /*125570*/  PRMT R44, R17, 0x3340, R21 ;  /* 0x00003340112c7816 */ /* 0x000fe40000000015 */
[----:B------:R-:W-:Y:S01]  /*125580*/  PRMT R35, R35, 0x3340, R0 ;  /* 0x0000334023237816 */ /* 0x000fe20000000000 */
[----:B------:R-:W-:Y:S04]  /*125590*/  STL.64 [R1+0xba8], R50 ;  /* 0x000ba83201007387 */ /* 0x000fe80000100a00 */
[----:B------:R4:W-:Y:S04]  /*1255a0*/  STL [R1+0x5a40], R44 ;  /* 0x005a402c01007387 */ /* 0x0009e80000100800 */
[----:B------:R0:W-:Y:S01]  /*1255b0*/  STL [R1+0x10], R35 ;  /* 0x0000102301007387 */ /* 0x0001e20000100800 */
[----:B---3--:R-:W-:-:S03]  /*1255c0*/  LOP3.LUT R17, R36, 0xffff, RZ, 0xc0, !PT ;  /* 0x0000ffff24117812 */ /* 0x008fc600078ec0ff */
[----:B------:R-:W3:Y:S01]  /*1255d0*/  LDL.LU R36, [R1+0x3f0] ;  /* 0x0003f00001247983 */ /* 0x000ee20000300800 */
[----:B--2---:R-:W-:Y:S02]  /*1255e0*/  LOP3.LUT R40, R47, 0xffff, RZ, 0xc0, !PT ;  /* 0x0000ffff2f287812 */ /* 0x004fe400078ec0ff */
[----:B----4-:R-:W-:Y:S02]  /*1255f0*/  LOP3.LUT R44, R20, 0xffff, RZ, 0xc0, !PT ;  /* 0x0000ffff142c7812 */ /* 0x010fe400078ec0ff */
[----:B------:R-:W-:Y:S02]  /*125600*/  LOP3.LUT R20, R32, 0xffff, RZ, 0xc0, !PT ;  /* 0x0000ffff20147812 */ /* 0x000fe400078ec0ff */
[----:B------:R-:W-:Y:S02]  /*125610*/  PRMT R32, R40, 0x3340, R44 ;  /* 0x0000334028207816 */ /* 0x000fe4000000002c */
[----:B------:R-:W-:Y:S02]  /*125620*/  LOP3.LUT R21, R43, 0xffff, RZ, 0xc0, !PT ;  /* 0x0000ffff2b157812 */ /* 0x000fe400078ec0ff */
[----:B------:R-:W-:-:S04]  /*125630*/  PRMT R43, R17, 0x3340, R0 ;  /* 0x00003340112b7816 */ /* 0x000fc80000000000 */
[----:B------:R-:W-:Y:S02]  /*125640*/  PRMT R46, R32, 0x5410, R43 ;  /* 0x00005410202e7816 */ /* 0x000fe4000000002b */
[----:B------:R-:W-:Y:S02]  /*125650*/  PRMT R49, R21, 0x3340, R0 ;  /* 0x0000334015317816 */ /* 0x000fe40000000000 */
[----:B------:R-:W-:Y:S02]  /*125660*/  IADD3 R50, P1, PT, R19, R0, RZ ;  /* 0x0000000013327210 */ /* 0x000fe40007f3e0ff */
[----:B0-----:R-:W-:Y:S02]  /*125670*/  LOP3.LUT R35, R27, 0xffff, RZ, 0xc0, !PT ;  /* 0x0000ffff1b237812 */ /* 0x001fe400078ec0ff */
[----:B------:R-:W2:Y:S04]  /*125680*/  LDL.LU R27, [R1+0x5d88] ;  /* 0x005d8800011b7983 */ /* 0x000ea80000300800 */
[----:B------:R-:W4:Y:S04]  /*125690*/  LDL.LU R47, [R1+0x2b8] ;  /* 0x0002b800012f7983 */ /* 0x000f280000300800 */
[----:B------:R-:W2:Y:S04]  /*1256a0*/  LDL.LU R43, [R1+0x270c] ;  /* 0x00270c00012b7983 */ /* 0x000ea80000300800 */
[----:B------:R-:W2:Y:S04]  /*1256b0*/  LDL.LU R32, [R1+0x50b4] ;  /* 0x0050b40001207983 */ /* 0x000ea80000300800 */
[----:B------:R0:W-:Y:S01]  /*1256c0*/  STL [R1+0x6d4], R46 ;  /* 0x0006d42e01007387 */ /* 0x0001e20000100800 */
[----:B------:R-:W-:Y:S01]  /*1256d0*/  IMAD.X R51, R18, 0x1, R2, P1 ;  /* 0x0000000112337824 */ /* 0x000fe200008e0602 */
[----:B------:R-:W-:-:S02]  /*1256e0*/  SHF.R.U32.HI R40, RZ, 0x8, R40 ;  /* 0x00000008ff287819 */ /* 0x000fc40000011628 */
[----:B0-----:R-:W-:-:S04]  /*1256f0*/  PRMT R46, R20, 0x3340, R35 ;  /* 0x00003340142e7816 */ /* 0x001fc80000000023 */
[----:B------:R-:W-:Y:S02]  /*125700*/  PRMT R46, R46, 0x5410, R49 ;  /* 0x000054102e2e7816 */ /* 0x000fe40000000031 */
[----:B------:R-:W-:Y:S02]  /*125710*/  SHF.R.U32.HI R44, RZ, 0x8, R44 ;  /* 0x00000008ff2c7819 */ /* 0x000fe4000001162c */
[----:B------:R-:W-:Y:S01]  /*125720*/  SHF.R.U32.HI R20, RZ, 0x8, R20 ;  /* 0x00000008ff147819 */ /* 0x000fe20000011614 */
[----:B------:R-:W-:Y:S01]  /*125730*/  STL [R1+0x6d8], R46 ;  /* 0x0006d82e01007387 */ /* 0x000fe20000100800 */
[----:B------:R-:W-:Y:S02]  /*125740*/  SHF.R.U32.HI R35, RZ, 0x8, R35 ;  /* 0x00000008ff237819 */ /* 0x000fe40000011623 */
[----:B------:R-:W-:Y:S01]  /*125750*/  SHF.R.U32.HI R21, RZ, 0x8, R21 ;  /* 0x00000008ff157819 */ /* 0x000fe20000011615 */
[----:B------:R0:W-:Y:S01]  /*125760*/  STL.64 [R1+0xba0], R50 ;  /* 0x000ba03201007387 */ /* 0x0001e20000100a00 */
[----:B------:R-:W-:-:S02]  /*125770*/  LOP3.LUT R40, R40, 0xffff, RZ, 0xc0, !PT ;  /* 0x0000ffff28287812 */ /* 0x000fc400078ec0ff */
[----:B------:R-:W-:Y:S02]  /*125780*/  LOP3.LUT R44, R44, 0xffff, RZ, 0xc0, !PT ;  /* 0x0000ffff2c2c7812 */ /* 0x000fe400078ec0ff */
[----:B------:R-:W-:Y:S02]  /*125790*/  SHF.R.U32.HI R17, RZ, 0x8, R17 ;  /* 0x00000008ff117819 */ /* 0x000fe40000011611 */
[----:B------:R-:W-:Y:S02]  /*1257a0*/  LOP3.LUT R20, R20, 0xffff, RZ, 0xc0, !PT ;  /* 0x0000ffff14147812 */ /* 0x000fe400078ec0ff */
[----:B------:R-:W-:Y:S02]  /*1257b0*/  LOP3.LUT R35, R35, 0xffff, RZ, 0xc0, !PT ;  /* 0x0000ffff23237812 */ /* 0x000fe400078ec0ff */
[----:B0-----:R-:W-:Y:S02]  /*1257c0*/  IADD3 R50, P1, PT, R19, R13, RZ ;  /* 0x0000000d13327210 */ /* 0x001fe40007f3e0ff */
[----:B------:R-:W-:-:S02]  /*1257d0*/  LOP3.LUT R21, R21, 0xffff, RZ, 0xc0, !PT ;  /* 0x0000ffff15157812 */ /* 0x000fc400078ec0ff */
[----:B------:R-:W-:Y:S01]  /*1257e0*/  PRMT R40, R40, 0x3340, R44 ;  /* 0x0000334028287816 */ /* 0x000fe2000000002c */
[----:B------:R-:W-:Y:S01]  /*1257f0*/  IMAD.X R51, R18, 0x1, R15, P1 ;  /* 0x0000000112337824 */ /* 0x000fe200008e060f */
[----:B------:R-:W-:Y:S02]  /*125800*/  LOP3.LUT R17, R17, 0xffff, RZ, 0xc0, !PT ;  /* 0x0000ffff11117812 */ /* 0x000fe400078ec0ff */
[----:B------:R-:W-:Y:S02]  /*125810*/  PRMT R20, R20, 0x3340, R35 ;  /* 0x0000334014147816 */ /* 0x000fe40000000023 */
[--C-:B------:R-:W-:Y:S01]  /*125820*/  PRMT R35, R21, 0x3340, R0.reuse ;  /* 0x0000334015237816 */ /* 0x100fe20000000000 */
[----:B------:R0:W-:Y:S01]  /*125830*/  STL [R1+0x670], R40 ;  /* 0x0006702801007387 */ /* 0x0001e20000100800 */
[----:B------:R-:W-:-:S03]  /*125840*/  PRMT R21, R17, 0x3340, R0 ;  /* 0x0000334011157816 */ /* 0x000fc60000000000 */
[----:B------:R-:W-:Y:S04]  /*125850*/  STL.64 [R1+0xb98], R50 ;  /* 0x000b983201007387 */ /* 0x000fe80000100a00 */
[----:B------:R-:W2:Y:S04]  /*125860*/  LDL.LU R49, [R1+0x3fc] ;  /* 0x0003fc0001317983 */ /* 0x000ea80000300800 */
[----:B------:R-:W-:Y:S04]  /*125870*/  STL [R1+0x18], R35 ;  /* 0x0000182301007387 */ /* 0x000fe80000100800 */
[----:B------:R4:W-:Y:S01]  /*125880*/  STL [R1+0x38], R21 ;  /* 0x0000381501007387 */ /* 0x0009e20000100800 */
[----:B---3--:R-:W-:-:S03]  /*125890*/  LOP3.LUT R17, R36, 0xffff, RZ, 0xc0, !PT ;  /* 0x0000ffff24117812 */ /* 0x008fc600078ec0ff */
[----:B------:R-:W3:Y:S01]  /*1258a0*/  LDL.LU R36, [R1+0x2c4] ;  /* 0x0002c40001247983 */ /* 0x000ee20000300800 */
[----:B0-----:R-:W-:-:S03]  /*1258b0*/  LOP3.LUT R40, R41, 0xffff, RZ, 0xc0, !PT ;  /* 0x0000ffff29287812 */ /* 0x001fc600078ec0ff */
[----:B------:R-:W3:Y:S01]  /*1258c0*/  LDL.LU R41, [R1+0x5d84] ;  /* 0x005d840001297983 */ /* 0x000ee20000300800 */
[----:B------:R-:W-:Y:S02]  /*1258d0*/  PRMT R44, R40, 0x3340, R0 ;  /* 0x00003340282c7816 */ /* 0x000fe40000000000 */
[----:B------:R-:W-:Y:S02]  /*1258e0*/  IADD3 R46, P1, PT, R19, R5, RZ ;  /* 0x00000005132e7210 */ /* 0x000fe40007f3e0ff */
[----:B----4-:R-:W-:-:S04]  /*1258f0*/  LOP3.LUT R21, R47, 0xffff, RZ, 0xc0, !PT ;  /* 0x0000ffff2f157812 */ /* 0x010fc800078ec0ff */
[----:B------:R-:W-:Y:S02]  /*125900*/  PRMT R35, R17, 0x3340, R21 ;  /* 0x0000334011237816 */ /* 0x000fe40000000015 */
[----:B--2---:R-:W-:Y:S02]  /*125910*/  LOP3.LUT R43, R43, 0xffff, RZ, 0xc0, !PT ;  /* 0x0000ffff2b2b7812 */ /* 0x004fe400078ec0ff */
[----:B------:R-:W-:Y:S02]  /*125920*/  PRMT R35, R35, 0x5410, R44 ;  /* 0x0000541023237816 */ /* 0x000fe4000000002c */
[----:B------:R-:W-:Y:S02]  /*125930*/  LOP3.LUT R27, R27, 0xffff, RZ, 0xc0, !PT ;  /* 0x0000ffff1b1b7812 */ /* 0x000fe400078ec0ff */
[----:B------:R-:W-:Y:S01]  /*125940*/  LOP3.LUT R32, R32, 0xffff, RZ, 0xc0, !PT ;  /* 0x0000ffff20207812 */ /* 0x000fe200078ec0ff */
[----:B------:R-:W-:Y:S01]  /*125950*/  STL [R1+0x5bd4], R43 ;  /* 0x005bd42b01007387 */ /* 0x000fe20000100800 */
[----:B------:R-:W-:-:S03]  /*125960*/  PRMT R44, R43, 0x3340, R0 ;  /* 0x000033402b2c7816 */ /* 0x000fc60000000000 */
[----:B------:R0:W-:Y:S01]  /*125970*/  STL [R1+0x6c0], R35 ;  /* 0x0006c02301007387 */ /* 0x0001e20000100800 */
[----:B------:R-:W-:Y:S01]  /*125980*/  IMAD.X R47, R18, 0x1, R6, P1 ;  /* 0x00000001122f7824 */ /* 0x000fe200008e0606 */
[----:B0-----:R-:W-:-:S04]  /*125990*/  PRMT R35, R27, 0x3340, R32 ;  /* 0x000033401b237816 */ /* 0x001fc80000000020 */
[----:B------:R-:W-:-:S05]  /*1259a0*/  PRMT R35, R35, 0x5410, R44 ;  /* 0x0000541023237816 */ /* 0x000fca000000002c */
[----:B------:R-:W-:Y:S04]  /*1259b0*/  STL [R1+0x26cc], R35 ;  /* 0x0026cc2301007387 */ /* 0x000fe80000100800 */
[----:B------:R-:W2:Y:S04]  /*1259c0*/  LDL.LU R53, [R1+0x51a4] ;  /* 0x0051a40001357983 */ /* 0x000ea80000300800 */
[----:B------:R-:W4:Y:S01]  /*1259d0*/  LDL.LU R51, [R1+0x2928] ;  /* 0x0029280001337983 */ /* 0x000f220000300800 */
[----:B------:R-:W-:-:S03]  /*1259e0*/  SHF.R.U32.HI R27, RZ, 0x8, R27 ;  /* 0x00000008ff1b7819 */ /* 0x000fc6000001161b */
[----:B------:R0:W-:Y:S01]  /*1259f0*/  STL.64 [R1+0xb90], R46 ;  /* 0x000b902e01007387 */ /* 0x0001e20000100a00 */
[----:B------:R-:W-:Y:S02]  /*125a00*/  SHF.R.U32.HI R32, RZ, 0x8, R32 ;  /* 0x00000008ff207819 */ /* 0x000fe40000011620 */
[----:B------:R-:W-:Y:S02]  /*125a10*/  SHF.R.U32.HI R17, RZ, 0x8, R17 ;  /* 0x00000008ff117819 */ /* 0x000fe40000011611 */
[----:B------:R-:W-:Y:S01]  /*125a20*/  SHF.R.U32.HI R21, RZ, 0x8, R21 ;  /* 0x00000008ff157819 */ /* 0x000fe20000011615 */
[----:B0-----:R-:W4:Y:S01]  /*125a30*/  LDL.LU R47, [R1+0x513c] ;  /* 0x00513c00012f7983 */ /* 0x001f220000300800 */
[----:B------:R-:W-:Y:S02]  /*125a40*/  LOP3.LUT R27, R27, 0xffff, RZ, 0xc0, !PT ;  /* 0x0000ffff1b1b7812 */ /* 0x000fe400078ec0ff */
[----:B------:R-:W-:Y:S02]  /*125a50*/  LOP3.LUT R32, R32, 0xffff, RZ, 0xc0, !PT ;  /* 0x0000ffff20207812 */ /* 0x000fe400078ec0ff */
[----:B------:R-:W-:-:S02]  /*125a60*/  LOP3.LUT R17, R17, 0xffff, RZ, 0xc0, !PT ;  /* 0x0000ffff11117812 */ /* 0x000fc400078ec0ff */
[----:B------:R-:W-:Y:S02]  /*125a70*/  LOP3.LUT R21, R21, 0xffff, RZ, 0xc0, !PT ;  /* 0x0000ffff15157812 */ /* 0x000fe400078ec0ff */
[----:B------:R-:W-:Y:S02]  /*125a80*/  PRMT R32, R27, 0x3340, R32 ;  /* 0x000033401b207816 */ /* 0x000fe40000000020 */
[----:B------:R-:W-:Y:S02]  /*125a90*/  PRMT R27, R17, 0x3340, R21 ;  /* 0x00003340111b7816 */ /* 0x000fe40000000015 */
[----:B------:R-:W-:Y:S02]  /*125aa0*/  LOP3.LUT R35, R55, 0xffff, RZ, 0xc0, !PT ;  /* 0x0000ffff37237812 */ /* 0x000fe400078ec0ff */
[----:B------:R-:W-:Y:S01]  /*125ab0*/  LOP3.LUT R17, R49, 0xffff, RZ, 0xc0, !PT ;  /* 0x0000ffff31117812 */ /* 0x000fe200078ec0ff */
[----:B------:R0:W-:Y:S04]  /*125ac0*/  STL [R1+0x5a44], R32 ;  /* 0x005a442001007387 */ /* 0x0001e80000100800 */
[----:B------:R-:W4:Y:S04]  /*125ad0*/  LDL.LU R55, [R1+0x5d80] ;  /* 0x005d800001377983 */ /* 0x000f280000300800 */
[----:B------:R-:W4:Y:S01]  /*125ae0*/  LDL.LU R49, [R1+0x34c] ;  /* 0x00034c0001317983 */ /* 0x000f220000300800 */
[----:B---3--:R-:W-:-:S02]  /*125af0*/  LOP3.LUT R21, R36, 0xffff, RZ, 0xc0, !PT ;  /* 0x0000ffff24157812 */ /* 0x008fc400078ec0ff */
[----:B------:R-:W-:Y:S02]  /*125b00*/  PRMT R36, R35, 0x3340, R0 ;  /* 0x0000334023247816 */ /* 0x000fe40000000000 */
[----:B0-----:R-:W-:-:S04]  /*125b10*/  PRMT R32, R17, 0x3340, R21 ;  /* 0x0000334011207816 */ /* 0x001fc80000000015 */
[----:B------:R-:W-:Y:S02]  /*125b20*/  PRMT R32, R32, 0x5410, R36 ;  /* 0x0000541020207816 */ /* 0x000fe40000000024 */
[----:B------:R-:W3:Y:S01]  /*125b30*/  LDL.LU R36, [R1+0x23c] ;  /* 0x00023c0001247983 */ /* 0x000ee20000300800 */
[----:B------:R-:W-:-:S03]  /*125b40*/  SHF.R.U32.HI R17, RZ, 0x8, R17 ;  /* 0x00000008ff117819 */ /* 0x000fc60000011611 */
[----:B------:R0:W-:Y:S01]  /*125b50*/  STL [R1+0x6c4], R32 ;  /* 0x0006c42001007387 */ /* 0x0001e20000100800 */
[----:B------:R-:W-:Y:S02]  /*125b60*/  SHF.R.U32.HI R21, RZ, 0x8, R21 ;  /* 0x00000008ff157819 */ /* 0x000fe40000011615 */
[----:B------:R-:W-:Y:S02]  /*125b70*/  IADD3 R60, P1, PT, R19, R14, RZ ;  /* 0x0000000e133c7210 */ /* 0x000fe40007f3e0ff */
[----:B------:R-:W-:Y:S02]  /*125b80*/  LOP3.LUT R17, R17, 0xffff, RZ, 0xc0, !PT ;  /* 0x0000ffff11117812 */ /* 0x000fe400078ec0ff */
[----:B0-----:R-:W-:Y:S02]  /*125b90*/  SHF.R.U32.HI R32, RZ, 0x8, R40 ;  /* 0x00000008ff207819 */ /* 0x001fe40000011628 */
[----:B------:R-:W-:Y:S02]  /*125ba0*/  LOP3.LUT R21, R21, 0xffff, RZ, 0xc0, !PT ;  /* 0x0000ffff15157812 */ /* 0x000fe400078ec0ff */
[----:B------:R-:W-:Y:S01]  /*125bb0*/  LOP3.LUT R32, R32, 0xffff, RZ, 0xc0, !PT ;  /* 0x0000ffff20207812 */ /* 0x000fe200078ec0ff */
[----:B------:R-:W-:-:S03]  /*125bc0*/  IMAD.X R61, R18, 0x1, R16, P1 ;  /* 0x00000001123d7824 */ /* 0x000fc600008e0610 */
[----:B------:R-:W-:Y:S02]  /*125bd0*/  PRMT R40, R32, 0x3340, R0 ;  /* 0x0000334020287816 */ /* 0x000fe40000000000 */
[----:B------:R-:W-:Y:S01]  /*125be0*/  PRMT R32, R17, 0x3340, R21 ;  /* 0x0000334011207816 */ /* 0x000fe20000000015 */
[----:B------:R-:W-:Y:S04]  /*125bf0*/  STL.64 [R1+0xb88], R60 ;  /* 0x000b883c01007387 */ /* 0x000fe80000100a00 */
[----:B------:R-:W-:Y:S04]  /*125c00*/  STL [R1+0x14], R40 ;  /* 0x0000142801007387 */ /* 0x000fe80000100800 */
[----:B------:R0:W-:Y:S01]  /*125c10*/  STL [R1+0x638], R32 ;  /* 0x0006382001007387 */ /* 0x0001e20000100800 */
[----:B------:R-:W-:-:S02]  /*125c20*/  IADD3 R46, P1, PT, R19, R7, RZ ;  /* 0x00000007132e7210 */ /* 0x000fc40007f3e0ff */
[----:B------:R-:W-:-:S04]  /*125c30*/  SHF.R.U32.HI R35, RZ, 0x8, R35 ;  /* 0x00000008ff237819 */ /* 0x000fc80000011623 */
[----:B------:R-:W-:Y:S02]  /*125c40*/  LOP3.LUT R35, R35, 0xffff, RZ, 0xc0, !PT ;  /* 0x0000ffff23237812 */ /* 0x000fe400078ec0ff */
[----:B--2---:R-:W-:Y:S02]  /*125c50*/  LOP3.LUT R17, R53, 0xffff, RZ, 0xc0, !PT ;  /* 0x0000ffff35117812 */ /* 0x004fe400078ec0ff */
[----:B----4-:R-:W-:-:S04]  /*125c60*/  LOP3.LUT R21, R51, 0xffff, RZ, 0xc0, !PT ;  /* 0x0000ffff33157812 */ /* 0x010fc800078ec0ff */
[----:B------:R-:W-:Y:S02]  /*125c70*/  PRMT R43, R21, 0x3340, R0 ;  /* 0x00003340152b7816 */ /* 0x000fe40000000000 */
[----:B0-----:R-:W-:-:S04]  /*125c80*/  LOP3.LUT R32, R47, 0xffff, RZ, 0xc0, !PT ;  /* 0x0000ffff2f207812 */ /* 0x001fc800078ec0ff */
[--C-:B------:R-:W-:Y:S02]  /*125c90*/  PRMT R40, R17, 0x3340, R32.reuse ;  /* 0x0000334011287816 */ /* 0x100fe40000000020 */
[----:B------:R-:W-:Y:S02]  /*125ca0*/  SHF.R.U32.HI R17, RZ, 0x8, R17 ;  /* 0x00000008ff117819 */ /* 0x000fe40000011611 */
[----:B------:R-:W-:Y:S02]  /*125cb0*/  SHF.R.U32.HI R32, RZ, 0x8, R32 ;  /* 0x00000008ff207819 */ /* 0x000fe40000011620 */
[----:B------:R-:W-:Y:S01]  /*125cc0*/  PRMT R40, R40, 0x5410, R43 ;  /* 0x0000541028287816 */ /* 0x000fe2000000002b */
[----:B------:R-:W-:Y:S01]  /*125cd0*/  IMAD.X R47, R18, 0x1, R8, P1 ;  /* 0x00000001122f7824 */ /* 0x000fe200008e0608 */
[----:B------:R-:W-:Y:S02]  /*125ce0*/  LOP3.LUT R17, R17, 0xffff, RZ, 0xc0, !PT ;  /* 0x0000ffff11117812 */ /* 0x000fe400078ec0ff */
[----:B------:R-:W-:Y:S01]  /*125cf0*/  LOP3.LUT R32, R32, 0xffff, RZ, 0xc0, !PT ;  /* 0x0000ffff20207812 */ /* 0x000fe200078ec0ff */
[----:B------:R0:W-:Y:S04]  /*125d00*/  STL [R1+0x2254], R40 ;  /* 0x0022542801007387 */ /* 0x0001e80000100800 */
[----:B------:R2:W-:Y:S04]  /*125d10*/  STL.64 [R1+0xb80], R46 ;  /* 0x000b802e01007387 */ /* 0x0005e80000100a00 */
[----:B------:R-:W4:Y:S01]  /*125d20*/  LDL.LU R57, [R1+0x378] ;  /* 0x0003780001397983 */ /* 0x000f220000300800 */
[----:B0-----:R-:W-:-:S02]  /*125d30*/  PRMT R40, R35, 0x3340, R0 ;  /* 0x0000334023287816 */ /* 0x001fc40000000000 */
[----:B------:R-:W-:Y:S01]  /*125d40*/  PRMT R35, R17, 0x3340, R32 ;  /* 0x0000334011237816 */ /* 0x000fe20000000020 */
[----:B--2---:R-:W2:Y:S01]  /*125d50*/  LDL.LU R47, [R1+0x240] ;  /* 0x00024000012f7983 */ /* 0x004ea20000300800 */
[----:B------:R-:W-:-:S03]  /*125d60*/  LOP3.LUT R32, R49, 0xffff, RZ, 0xc0, !PT ;  /* 0x0000ffff31207812 */ /* 0x000fc600078ec0ff */
[----:B------:R0:W-:Y:S01]  /*125d70*/  STL [R1+0x1c], R40 ;  /* 0x00001c2801007387 */ /* 0x0001e20000100800 */
[----:B------:R-:W-:-:S03]  /*125d80*/  LOP3.LUT R17, R42, 0xffff, RZ, 0xc0, !PT ;  /* 0x0000ffff2a117812 */ /* 0x000fc600078ec0ff */
[----:B------:R3:W-:Y:S01]  /*125d90*/  STL [R1+0x62c], R35 ;  /* 0x00062c2301007387 */ /* 0x0007e20000100800 */
[----:B------:R-:W-:-:S03]  /*125da0*/  IADD3 R50, P1, PT, R19, R9, RZ ;  /* 0x0000000913327210 */ /* 0x000fc60007f3e0ff */
[----:B------:R-:W2:Y:S01]  /*125db0*/  LDL.LU R42, [R1+0x5d7c] ;  /* 0x005d7c00012a7983 */ /* 0x000ea20000300800 */
[----:B0-----:R-:W-:Y:S01]  /*125dc0*/  PRMT R40, R17, 0x3340, R0 ;  /* 0x0000334011287816 */ /* 0x001fe20000000000 */
[----:B------:R-:W-:Y:S01]  /*125dd0*/  IMAD.X R51, R18, 0x1, R11, P1 ;  /* 0x0000000112337824 */ /* 0x000fe200008e060b */
[----:B---3--:R-:W-:-:S04]  /*125de0*/  LOP3.LUT R35, R36, 0xffff, RZ, 0xc0, !PT ;  /* 0x0000ffff24237812 */ /* 0x008fc800078ec0ff */
[----:B------:R-:W-:-:S04]  /*125df0*/  PRMT R36, R32, 0x3340, R35 ;  /* 0x0000334020247816 */ /* 0x000fc80000000023 */
[----:B------:R-:W-:-:S05]  /*125e00*/  PRMT R36, R36, 0x5410, R40 ;  /* 0x0000541024247816 */ /* 0x000fca0000000028 */
[----:B------:R0:W-:Y:S01]  /*125e10*/  STL [R1+0x6b0], R36 ;  /* 0x0006b02401007387 */ /* 0x0001e20000100800 */
[----:B------:R-:W-:Y:S02]  /*125e20*/  SHF.R.U32.HI R32, RZ, 0x8, R32 ;  /* 0x00000008ff207819 */ /* 0x000fe40000011620 */
[----:B------:R-:W-:Y:S01]  /*125e30*/  SHF.R.U32.HI R35, RZ, 0x8, R35 ;  /* 0x00000008ff237819 */ /* 0x000fe20000011623 */
[----:B0-----:R-:W3:Y:S04]  /*125e40*/  LDL.LU R36, [R1+0x51b0] ;  /* 0x0051b00001247983 */ /* 0x001ee80000300800 */
[----:B------:R0:W-:Y:S04]  /*125e50*/  STL.64 [R1+0xb70], R50 ;  /* 0x000b703201007387 */ /* 0x0001e80000100a00 */
[----:B------:R-:W3:Y:S04]  /*125e60*/  LDL.LU R54, [R1+0x291c] ;  /* 0x00291c0001367983 */ /* 0x000ee80000300800 */
[----:B------:R-:W3:Y:S01]  /*125e70*/  LDL.LU R52, [R1+0x514c] ;  /* 0x00514c0001347983 */ /* 0x000ee20000300800 */
[----:B------:R-:W-:-:S02]  /*125e80*/  LOP3.LUT R32, R32, 0xffff, RZ, 0xc0, !PT ;  /* 0x0000ffff20207812 */ /* 0x000fc400078ec0ff */
[----:B------:R-:W-:Y:S01]  /*125e90*/  LOP3.LUT R35, R35, 0xffff, RZ, 0xc0, !PT ;  /* 0x0000ffff23237812 */ /* 0x000fe200078ec0ff */
[----:B------:R-:W3:Y:S03]  /*125ea0*/  LDL.LU R53, [R1+0x2728] ;  /* 0x0027280001357983 */ /* 0x000ee60000300800 */
[----:B------:R-:W-:Y:S01]  /*125eb0*/  PRMT R32, R32, 0x3340, R35 ;  /* 0x0000334020207816 */ /* 0x000fe20000000023 */
[----:B0-----:R-:W3:Y:S04]  /*125ec0*/  LDL.LU R51, [R1+0x5178] ;  /* 0x0051780001337983 */ /* 0x001ee80000300800 */
[----:B------:R-:W-:Y:S04]  /*125ed0*/  STL [R1+0x4d4], R32 ;  /* 0x0004d42001007387 */ /* 0x000fe80000100800 */
[----:B------:R-:W3:Y:S01]  /*125ee0*/  LDL.LU R49, [R1+0x50c4] ;  /* 0x0050c40001317983 */ /* 0x000ee20000300800 */
[----:B------:R-:W-:-:S02]  /*125ef0*/  SHF.R.U32.HI R17, RZ, 0x8, R17 ;  /* 0x00000008ff117819 */ /* 0x000fc40000011611 */
[----:B------:R-:W-:Y:S02]  /*125f00*/  IADD3 R60, P1, PT, R19, R10, RZ ;  /* 0x0000000a133c7210 */ /* 0x000fe40007f3e0ff */
[----:B------:R-:W-:-:S03]  /*125f10*/  LOP3.LUT R17, R17, 0xffff, RZ, 0xc0, !PT ;  /* 0x0000ffff11117812 */ /* 0x000fc600078ec0ff */
[----:B------:R-:W-:Y:S01]  /*125f20*/  IMAD.X R61, R18, 0x1, R12, P1 ;  /* 0x00000001123d7824 */ /* 0x000fe200008e060c */
[----:B------:R-:W-:-:S04]  /*125f30*/  PRMT R18, R17, 0x3340, R0 ;  /* 0x0000334011127816 */ /* 0x000fc80000000000 */
[----:B------:R-:W-:Y:S04]  /*125f40*/  STL.64 [R1+0xb78], R60 ;  /* 0x000b783c01007387 */ /* 0x000fe80000100a00 */
[----:B------:R2:W-:Y:S01]  /*125f50*/  STL [R1+0x20], R18 ;  /* 0x0000201201007387 */ /* 0x0005e20000100800 */
[----:B------:R-:W-:-:S04]  /*125f60*/  SHF.R.U32.HI R21, RZ, 0x8, R21 ;  /* 0x00000008ff157819 */ /* 0x000fc80000011615 */
[----:B------:R-:W-:-:S04]  /*125f70*/  LOP3.LUT R21, R21, 0xffff, RZ, 0xc0, !PT ;  /* 0x0000ffff15157812 */ /* 0x000fc800078ec0ff */
[----:B------:R-:W-:Y:S02]  /*125f80*/  PRMT R21, R21, 0x3340, R0 ;  /* 0x0000334015157816 */ /* 0x000fe40000000000 */
[----:B----4-:R-:W-:Y:S02]  /*125f90*/  LOP3.LUT R17, R57, 0xffff, RZ, 0xc0, !PT ;  /* 0x0000ffff39117812 */ /* 0x010fe400078ec0ff */
[----:B------:R-:W-:Y:S02]  /*125fa0*/  LOP3.LUT R57, R58, 0xffff, RZ, 0xc0, !PT ;  /* 0x0000ffff3a397812 */ /* 0x000fe400078ec0ff */
[----:B------:R-:W4:Y:S01]  /*125fb0*/  LDL.LU R58, [R1+0x5d78] ;  /* 0x005d7800013a7983 */ /* 0x000f220000300800 */
[----:B--2---:R-:W-:-:S04]  /*125fc0*/  LOP3.LUT R18, R47, 0xffff, RZ, 0xc0, !PT ;  /* 0x0000ffff2f127812 */ /* 0x004fc800078ec0ff */
[--C-:B------:R-:W-:Y:S02]  /*125fd0*/  PRMT R32, R17, 0x3340, R18.reuse ;  /* 0x0000334011207816 */ /* 0x100fe40000000012 */
[----:B------:R-:W-:Y:S02]  /*125fe0*/  SHF.R.U32.HI R17, RZ, 0x8, R17 ;  /* 0x00000008ff117819 */ /* 0x000fe40000011611 */
[----:B------:R-:W-:Y:S02]  /*125ff0*/  SHF.R.U32.HI R18, RZ, 0x8, R18 ;  /* 0x00000008ff127819 */ /* 0x000fe40000011612 */
[----:B------:R-:W-:Y:S02]  /*126000*/  PRMT R35, R57, 0x3340, R0 ;  /* 0x0000334039237816 */ /* 0x000fe40000000000 */
[----:B------:R-:W-:Y:S02]  /*126010*/  LOP3.LUT R17, R17, 0xffff, RZ, 0xc0, !PT ;  /* 0x0000ffff11117812 */ /* 0x000fe400078ec0ff */
[----:B------:R-:W-:-:S02]  /*126020*/  LOP3.LUT R18, R18, 0xffff, RZ, 0xc0, !PT ;  /* 0x0000ffff12127812 */ /* 0x000fc400078ec0ff */
[----:B------:R-:W-:Y:S02]  /*126030*/  PRMT R32, R32, 0x5410, R35 ;  /* 0x0000541020207816 */ /* 0x000fe40000000023 */
[----:B------:R-:W-:Y:S01]  /*126040*/  PRMT R47, R17, 0x3340, R18 ;  /* 0x00003340112f7816 */ /* 0x000fe20000000012 */
[----:B------:R-:W-:Y:S04]  /*126050*/  STL [R1+0x5bd8], R57 ;  /* 0x005bd83901007387 */ /* 0x000fe80000100800 */
[----:B------:R-:W-:Y:S04]  /*126060*/  STL [R1+0x26bc], R32 ;  /* 0x0026bc2001007387 */ /* 0x000fe80000100800 */
[----:B------:R-:W-:Y:S04]  /*126070*/  STL [R1+0x5a48], R47 ;  /* 0x005a482f01007387 */ /* 0x000fe80000100800 */
[----:B------:R0:W-:Y:S01]  /*126080*/  STL [R1+0x24], R21 ;  /* 0x0000241501007387 */ /* 0x0001e20000100800 */
[----:B-1----:R-:W-:Y:S01]  /*126090*/  VIADD R19, R19, UR6 ;  /* 0x0000000613137c36 */ /* 0x002fe20008000000 */
[----:B------:R-:W1:Y:S04]  /*1260a0*/  LDCU UR6, c[0x0][0x3b8] ;  /* 0x00007700ff0677ac */ /* 0x000e680008000800 */
[----:B------:R-:W-:-:S02]  /*1260b0*/  IADD3 R46, P1, PT, R19, R3, RZ ;  /* 0x00000003132e7210 */ /* 0x000fc40007f3e0ff */
[----:B---3--:R-:W-:Y:S02]  /*1260c0*/  LOP3.LUT R36, R36, 0xffff, RZ, 0xc0, !PT ;  /* 0x0000ffff24247812 */ /* 0x008fe400078ec0ff */
[----:B------:R-:W-:Y:S02]  /*1260d0*/  LOP3.LUT R17, R54, 0xffff, RZ, 0xc0, !PT ;  /* 0x0000ffff36117812 */ /* 0x000fe400078ec0ff */
[----:B------:R-:W-:Y:S02]  /*1260e0*/  LOP3.LUT R40, R52, 0xffff, RZ, 0xc0, !PT ;  /* 0x0000ffff34287812 */ /* 0x000fe400078ec0ff */
[----:B0-----:R-:W-:Y:S02]  /*1260f0*/  PRMT R21, R17, 0x3340, R0 ;  /* 0x0000334011157816 */ /* 0x001fe40000000000 */
[----:B------:R-:W-:-:S04]  /*126100*/  PRMT R18, R36, 0x3340, R40 ;  /* 0x0000334024127816 */ /* 0x000fc80000000028 */
[----:B------:R-:W-:Y:S02]  /*126110*/  PRMT R21, R18, 0x5410, R21 ;  /* 0x0000541012157816 */ /* 0x000fe40000000015 */
[----:B------:R-:W-:-:S03]  /*126120*/  LOP3.LUT R18, R53, 0xffff, RZ, 0xc0, !PT ;  /* 0x0000ffff35127812 */ /* 0x000fc600078ec0ff */
[----:B------:R0:W-:Y:S01]  /*126130*/  STL [R1+0x6b4], R21 ;  /* 0x0006b41501007387 */ /* 0x0001e20000100800 */
[----:B------:R-:W-:-:S03]  /*126140*/  LOP3.LUT R32, R51, 0xffff, RZ, 0xc0, !PT ;  /* 0x0000ffff33207812 */ /* 0x000fc600078ec0ff */
[----:B------:R-:W2:Y:S01]  /*126150*/  LDL.LU R54, [R1+0x40c] ;  /* 0x00040c0001367983 */ /* 0x000ea20000300800 */
[----:B------:R-:W-:-:S03]  /*126160*/  LOP3.LUT R35, R49, 0xffff, RZ, 0xc0, !PT ;  /* 0x0000ffff31237812 */ /* 0x000fc600078ec0ff */
[----:B------:R-:W3:Y:S01]  /*126170*/  LDL.LU R52, [R1+0x2dc] ;  /* 0x0002dc0001347983 */ /* 0x000ee20000300800 */
[----:B------:R-:W-:Y:S02]  /*126180*/  PRMT R43, R18, 0x3340, R0 ;  /* 0x00003340122b7816 */ /* 0x000fe40000000000 */
[----:B0-----:R-:W-:-:S04]  /*126190*/  PRMT R21, R32, 0x3340, R35 ;  /* 0x0000334020157816 */ /* 0x001fc80000000023 */
[----:B------:R-:W-:Y:S02]  /*1261a0*/  PRMT R43, R21, 0x5410, R43 ;  /* 0x00005410152b7816 */ /* 0x000fe4000000002b */
[----:B------:R-:W-:-:S05]  /*1261b0*/  SHF.R.S32.HI R21, RZ, 0x1f, R19 ;  /* 0x0000001fff157819 */ /* 0x000fca0000011413 */
[----:B------:R-:W-:Y:S01]  /*1261c0*/  IMAD.X R47, R21, 0x1, R4, P1 ;  /* 0x00000001152f7824 */ /* 0x000fe200008e0604 */
[----:B------:R-:W-:Y:S04]  /*1261d0*/  STL [R1+0x6b8], R43 ;  /* 0x0006b82b01007387 */ /* 0x000fe80000100800 */
[----:B------:R-:W-:Y:S04]  /*1261e0*/  STL.64 [R1+0xb60], R46 ;  /* 0x000b602e01007387 */ /* 0x000fe80000100a00 */
[----:B------:R-:W4:Y:S04]  /*1261f0*/  LDL.LU R53, [R1+0x410] ;  /* 0x0004100001357983 */ /* 0x000f280000300800 */
[----:B------:R-:W4:Y:S01]  /*126200*/  LDL.LU R51, [R1+0x2e0] ;  /* 0x0002e00001337983 */ /* 0x000f220000300800 */
[----:B------:R-:W-:-:S03]  /*126210*/  SHF.R.U32.HI R36, RZ, 0x8, R36 ;  /* 0x00000008ff247819 */ /* 0x000fc60000011624 */
[----:B------:R-:W4:Y:S01]  /*126220*/  LDL.LU R49, [R1+0x398] ;  /* 0x0003980001317983 */ /* 0x000f220000300800 */
        /* <DEDUP_REMOVED lines=9> */
[----:B------:R0:W-:Y:S04]  /*1262c0*/  STL [R1+0x620], R36 ;  /* 0x0006202401007387 */ /* 0x0001e80000100800 */
[----:B------:R1:W-:Y:S04]  /*1262d0*/  STL [R1+0x4dc], R32 ;  /* 0x0004dc2001007387 */ /* 0x0003e80000100800 */
[----:B0-----:R-:W4:Y:S01]  /*1262e0*/  LDL.LU R36, [R1+0x258] ;  /* 0x0002580001247983 */ /* 0x001f220000300800 */
[----:B------:R-:W-:Y:S02]  /*1262f0*/  SHF.R.U32.HI R18, RZ, 0x8, R18 ;  /* 0x00000008ff127819 */ /* 0x000fe40000011612 */
[----:B------:R-:W-:-:S02]  /*126300*/  SHF.R.U32.HI R17, RZ, 0x8, R17 ;  /* 0x00000008ff117819 */ /* 0x000fc40000011611 */
[----:B------:R-:W-:Y:S02]  /*126310*/  IADD3 R46, P1, PT, R19, R0, RZ ;  /* 0x00000000132e7210 */ /* 0x000fe40007f3e0ff */
[----:B------:R-:W-:Y:S02]  /*126320*/  LOP3.LUT R18, R18, 0xffff, RZ, 0xc0, !PT ;  /* 0x0000ffff12127812 */ /* 0x000fe400078ec0ff */
[----:B------:R-:W-:Y:S01]  /*126330*/  LOP3.LUT R17, R17, 0xffff, RZ, 0xc0, !PT ;  /* 0x0000ffff11117812 */ /* 0x000fe200078ec0ff */
[----:B------:R-:W-:Y:S01]  /*126340*/  IMAD.X R47, R21, 0x1, R2, P1 ;  /* 0x00000001152f7824 */ /* 0x000fe200008e0602 */
[--C-:B------:R-:W-:Y:S02]  /*126350*/  PRMT R35, R18, 0x3340, R0.reuse ;  /* 0x0000334012237816 */ /* 0x100fe40000000000 */
[----:B-1----:R-:W-:Y:S02]  /*126360*/  PRMT R32, R17, 0x3340, R0 ;  /* 0x0000334011207816 */ /* 0x002fe40000000000 */
[----:B------:R0:W-:Y:S01]  /*126370*/  STL.64 [R1+0xb68], R46 ;  /* 0x000b682e01007387 */ /* 0x0001e20000100a00 */
[----:B------:R-:W-:-:S03]  /*126380*/  LOP3.LUT R17, R56, 0xffff, RZ, 0xc0, !PT ;  /* 0x0000ffff38117812 */ /* 0x000fc600078ec0ff */
[----:B------:R-:W-:Y:S04]  /*126390*/  STL [R1+0x2c], R35 ;  /* 0x00002c2301007387 */ /* 0x000fe80000100800 */
[----:B------:R3:W-:Y:S01]  /*1263a0*/  STL [R1+0x28], R32 ;  /* 0x0000282001007387 */ /* 0x0007e20000100800 */
[----:B------:R-:W-:Y:S02]  /*1263b0*/  PRMT R40, R17, 0x3340, R0 ;  /* 0x0000334011287816 */ /* 0x000fe40000000000 */
[----:B------:R-:W-:Y:S01]  /*1263c0*/  SHF.R.U32.HI R17, RZ, 0x8, R17 ;  /* 0x00000008ff117819 */ /* 0x000fe20000011611 */
[----:B------:R-:W4:Y:S01]  /*1263d0*/  LDL.LU R56, [R1+0x5d74] ;  /* 0x005d740001387983 */ /* 0x000f220000300800 */
[----:B0-----:R-:W-:Y:S02]  /*1263e0*/  IADD3 R46, P1, PT, R19, R13, RZ ;  /* 0x0000000d132e7210 */ /* 0x001fe40007f3e0ff */
[----:B------:R-:W-:-:S03]  /*1263f0*/  LOP3.LUT R17, R17, 0xffff, RZ, 0xc0, !PT ;  /* 0x0000ffff11117812 */ /* 0x000fc600078ec0ff */
[----:B------:R-:W-:Y:S01]  /*126400*/  IMAD.X R47, R21, 0x1, R15, P1 ;  /* 0x00000001152f7824 */ /* 0x000fe200008e060f */
[----:B------:R-:W-:Y:S02]  /*126410*/  PRMT R17, R17, 0x3340, R0 ;  /* 0x0000334011117816 */ /* 0x000fe40000000000 */
[----:B--2---:R-:W-:Y:S02]  /*126420*/  LOP3.LUT R18, R54, 0xffff, RZ, 0xc0, !PT ;  /* 0x0000ffff36127812 */ /* 0x004fe400078ec0ff */
[----:B---3--:R-:W-:-:S04]  /*126430*/  LOP3.LUT R32, R52, 0xffff, RZ, 0xc0, !PT ;  /* 0x0000ffff34207812 */ /* 0x008fc800078ec0ff */
[----:B------:R-:W-:Y:S02]  /*126440*/  PRMT R35, R18, 0x3340, R32 ;  /* 0x0000334012237816 */ /* 0x000fe40000000020 */
[----:B------:R-:W-:Y:S02]  /*126450*/  SHF.R.U32.HI R18, RZ, 0x8, R18 ;  /* 0x00000008ff127819 */ /* 0x000fe40000011612 */
[----:B------:R-:W-:Y:S02]  /*126460*/  SHF.R.U32.HI R32, RZ, 0x8, R32 ;  /* 0x00000008ff207819 */ /* 0x000fe40000011620 */
[----:B------:R-:W-:Y:S02]  /*126470*/  LOP3.LUT R18, R18, 0xffff, RZ, 0xc0, !PT ;  /* 0x0000ffff12127812 */ /* 0x000fe400078ec0ff */
[----:B------:R-:W-:Y:S02]  /*126480*/  LOP3.LUT R32, R32, 0xffff, RZ, 0xc0, !PT ;  /* 0x0000ffff20207812 */ /* 0x000fe400078ec0ff */
[----:B------:R-:W-:-:S02]  /*126490*/  PRMT R35, R35, 0x5410, R40 ;  /* 0x0000541023237816 */ /* 0x000fc40000000028 */
[----:B------:R-:W-:-:S03]  /*1264a0*/  PRMT R18, R18, 0x3340, R32 ;  /* 0x0000334012127816 */ /* 0x000fc60000000020 */
[----:B------:R0:W-:Y:S04]  /*1264b0*/  STL [R1+0x2214], R35 ;  /* 0x0022142301007387 */ /* 0x0001e80000100800 */
[----:B------:R-:W-:Y:S01]  /*1264c0*/  STL.64 [R1+0xb50], R46 ;  /* 0x000b502e01007387 */ /* 0x000fe20000100a00 */
[----:B----4-:R-:W-:-:S03]  /*1264d0*/  LOP3.LUT R32, R53, 0xffff, RZ, 0xc0, !PT ;  /* 0x0000ffff35207812 */ /* 0x010fc600078ec0ff */
[----:B------:R1:W-:Y:S04]  /*1264e0*/  STL [R1+0x4c8], R18 ;  /* 0x0004c81201007387 */ /* 0x0003e80000100800 */
[----:B------:R2:W-:Y:S01]  /*1264f0*/  STL [R1+0x30], R17 ;  /* 0x0000301101007387 */ /* 0x0005e20000100800 */
[----:B0-----:R-:W-:Y:S02]  /*126500*/  LOP3.LUT R35, R51, 0xffff, RZ, 0xc0, !PT ;  /* 0x0000ffff33237812 */ /* 0x001fe400078ec0ff */
[----:B-1----:R-:W-:Y:S02]  /*126510*/  LOP3.LUT R18, R31, 0xffff, RZ, 0xc0, !PT ;  /* 0x0000ffff1f127812 */ /* 0x002fe400078ec0ff */
[----:B------:R-:W3:Y:S01]  /*126520*/  LDL.LU R31, [R1+0x5d70] ;  /* 0x005d7000011f7983 */ /* 0x000ee20000300800 */
[----:B--2---:R-:W-:-:S03]  /*126530*/  LOP3.LUT R17, R38, 0xffff, RZ, 0xc0, !PT ;  /* 0x0000ffff26117812 */ /* 0x004fc600078ec0ff */
[----:B------:R-:W2:Y:S01]  /*126540*/  LDL.LU R38, [R1+0x5d6c] ;  /* 0x005d6c0001267983 */ /* 0x000ea20000300800 */
[----:B------:R-:W-:-:S03]  /*126550*/  LOP3.LUT R40, R49, 0xffff, RZ, 0xc0, !PT ;  /* 0x0000ffff31287812 */ /* 0x000fc600078ec0ff */
[----:B------:R-:W4:Y:S04]  /*126560*/  LDL.LU R53, [R1+0x51c4] ;  /* 0x0051c40001357983 */ /* 0x000f280000300800 */
[----:B------:R-:W2:Y:S04]  /*126570*/  LDL.LU R51, [R1+0x2938] ;  /* 0x0029380001337983 */ /* 0x000ea80000300800 */
[----:B------:R-:W3:Y:S01]  /*126580*/  LDL.LU R49, [R1+0x5164] ;  /* 0x0051640001317983 */ /* 0x000ee20000300800 */
[----:B------:R-:W-:Y:S02]  /*126590*/  PRMT R44, R18, 0x3340, R0 ;  /* 0x00003340122c7816 */ /* 0x000fe40000000000 */
[----:B------:R-:W-:-:S04]  /*1265a0*/  PRMT R43, R32, 0x3340, R35 ;  /* 0x00003340202b7816 */ /* 0x000fc80000000023 */
[----:B------:R-:W-:Y:S02]  /*1265b0*/  PRMT R46, R43, 0x5410, R44 ;  /* 0x000054102b2e7816 */ /* 0x000fe4000000002c */
[----:B------:R-:W-:Y:S02]  /*1265c0*/  LOP3.LUT R36, R36, 0xffff, RZ, 0xc0, !PT ;  /* 0x0000ffff24247812 */ /* 0x000fe400078ec0ff */
[----:B------:R-:W-:Y:S01]  /*1265d0*/  PRMT R44, R17, 0x3340, R0 ;  /* 0x00003340112c7816 */ /* 0x000fe20000000000 */
[----:B------:R0:W-:Y:S01]  /*1265e0*/  STL [R1+0x788], R46 ;  /* 0x0007882e01007387 */ /* 0x0001e20000100800 */
[--C-:B------:R-:W-:Y:S02]  /*1265f0*/  PRMT R43, R40, 0x3340, R36.reuse ;  /* 0x00003340282b7816 */ /* 0x100fe40000000024 */
[----:B------:R-:W-:Y:S02]  /*126600*/  SHF.R.U32.HI R36, RZ, 0x8, R36 ;  /* 0x00000008ff247819 */ /* 0x000fe40000011624 */
[----:B------:R-:W-:-:S02]  /*126610*/  PRMT R43, R43, 0x5410, R44 ;  /* 0x000054102b2b7816 */ /* 0x000fc4000000002c */
[----:B0-----:R-:W-:-:S03]  /*126620*/  IADD3 R46, P1, PT, R19, R5, RZ ;  /* 0x00000005132e7210 */ /* 0x001fc60007f3e0ff */
[----:B------:R0:W-:Y:S02]  /*126630*/  STL [R1+0x7e0], R43 ;  /* 0x0007e02b01007387 */ /* 0x0001e40000100800 */
[----:B------:R-:W-:-:S05]  /*126640*/  IMAD.X R47, R21, 0x1, R6, P1 ;  /* 0x00000001152f7824 */ /* 0x000fca00008e0606 */
[----:B------:R1:W-:Y:S01]  /*126650*/  STL.64 [R1+0xb48], R46 ;  /* 0x000b482e01007387 */ /* 0x0003e20000100a00 */
[----:B0-----:R-:W-:-:S03]  /*126660*/  LOP3.LUT R43, R36, 0xffff, RZ, 0xc0, !PT ;  /* 0x0000ffff242b7812 */ /* 0x001fc600078ec0ff */
[----:B------:R-:W3:Y:S01]  /*126670*/  LDL.LU R36, [R1+0x3a0] ;  /* 0x0003a00001247983 */ /* 0x000ee20000300800 */
[----:B------:R-:W-:Y:S02]  /*126680*/  SHF.R.U32.HI R40, RZ, 0x8, R40 ;  /* 0x00000008ff287819 */ /* 0x000fe40000011628 */
[----:B------:R-:W-:Y:S02]  /*126690*/  SHF.R.U32.HI R32, RZ, 0x8, R32 ;  /* 0x00000008ff207819 */ /* 0x000fe40000011620 */
[----:B------:R-:W-:Y:S02]  /*1266a0*/  SHF.R.U32.HI R35, RZ, 0x8, R35 ;  /* 0x00000008ff237819 */ /* 0x000fe40000011623 */
[----:B------:R-:W-:Y:S02]  /*1266b0*/  LOP3.LUT R40, R40, 0xffff, RZ, 0xc0, !PT ;  /* 0x0000ffff28287812 */ /* 0x000fe400078ec0ff */
[----:B------:R-:W-:Y:S02]  /*1266c0*/  LOP3.LUT R32, R32, 0xffff, RZ, 0xc0, !PT ;  /* 0x0000ffff20207812 */ /* 0x000fe400078ec0ff */
[----:B------:R-:W-:-:S02]  /*1266d0*/  LOP3.LUT R35, R35, 0xffff, RZ, 0xc0, !PT ;  /* 0x0000ffff23237812 */ /* 0x000fc400078ec0ff */
[----:B------:R-:W-:Y:S02]  /*1266e0*/  SHF.R.U32.HI R18, RZ, 0x8, R18 ;  /* 0x00000008ff127819 */ /* 0x000fe40000011612 */
[----:B------:R-:W-:Y:S02]  /*1266f0*/  SHF.R.U32.HI R17, RZ, 0x8, R17 ;  /* 0x00000008ff117819 */ /* 0x000fe40000011611 */
[----:B------:R-:W-:Y:S02]  /*126700*/  PRMT R40, R40, 0x3340, R43 ;  /* 0x0000334028287816 */ /* 0x000fe4000000002b */
[----:B-1----:R-:W-:Y:S02]  /*126710*/  IADD3 R46, P1, PT, R19, R14, RZ ;  /* 0x0000000e132e7210 */ /* 0x002fe40007f3e0ff */
[----:B------:R-:W-:Y:S02]  /*126720*/  PRMT R32, R32, 0x3340, R35 ;  /* 0x0000334020207816 */ /* 0x000fe40000000023 */
[----:B------:R-:W-:-:S02]  /*126730*/  LOP3.LUT R18, R18, 0xffff, RZ, 0xc0, !PT ;  /* 0x0000ffff12127812 */ /* 0x000fc400078ec0ff */
[----:B------:R-:W-:Y:S01]  /*126740*/  LOP3.LUT R17, R17, 0xffff, RZ, 0xc0, !PT ;  /* 0x0000ffff11117812 */ /* 0x000fe200078ec0ff */
[----:B------:R-:W-:Y:S01]  /*126750*/  STL [R1+0x618], R40 ;  /* 0x0006182801007387 */ /* 0x000fe20000100800 */
[----:B------:R-:W-:Y:S01]  /*126760*/  IMAD.X R47, R21, 0x1, R16, P1 ;  /* 0x00000001152f7824 */ /* 0x000fe200008e0610 */
[--C-:B------:R-:W-:Y:S02]  /*126770*/  PRMT R35, R18, 0x3340, R0.reuse ;  /* 0x0000334012237816 */ /* 0x100fe40000000000 */
[----:B------:R0:W-:Y:S04]  /*126780*/  STL [R1+0x4c0], R32 ;  /* 0x0004c02001007387 */ /* 0x0001e80000100800 */
[----:B------:R1:W-:Y:S01]  /*126790*/  STL.64 [R1+0xb58], R46 ;  /* 0x000b582e01007387 */ /* 0x0003e20000100a00 */
[----:B0-----:R-:W-:-:S03]  /*1267a0*/  PRMT R32, R17, 0x3340, R0 ;  /* 0x0000334011207816 */ /* 0x001fc60000000000 */
[----:B------:R-:W-:Y:S04]  /*1267b0*/  STL [R1+0x34], R35 ;  /* 0x0000342301007387 */ /* 0x000fe80000100800 */
[----:B------:R3:W-:Y:S01]  /*1267c0*/  STL [R1+0xb4], R32 ;  /* 0x0000b42001007387 */ /* 0x0007e20000100800 */
[----:B-1----:R-:W-:-:S05]  /*1267d0*/  IADD3 R46, P1, PT, R19, R7, RZ ;  /* 0x00000007132e7210 */ /* 0x002fca0007f3e0ff */
[----:B------:R-:W-:Y:S01]  /*1267e0*/  IMAD.X R47, R21, 0x1, R8, P1 ;  /* 0x00000001152f7824 */ /* 0x000fe200008e0608 */
[----:B----4-:R-:W-:Y:S02]  /*1267f0*/  LOP3.LUT R18, R53, 0xffff, RZ, 0xc0, !PT ;  /* 0x0000ffff35127812 */ /* 0x010fe400078ec0ff */
[----:B--2---:R-:W-:Y:S02]  /*126800*/  LOP3.LUT R17, R51, 0xffff, RZ, 0xc0, !PT ;  /* 0x0000ffff33117812 */ /* 0x004fe400078ec0ff */
[----:B------:R-:W2:Y:S01]  /*126810*/  LDL.LU R51, [R1+0x51c8] ;  /* 0x0051c80001337983 */ /* 0x000ea20000300800 */
[----:B---3--:R-:W-:Y:S02]  /*126820*/  LOP3.LUT R32, R49, 0xffff, RZ, 0xc0, !PT ;  /* 0x0000ffff31207812 */ /* 0x008fe400078ec0ff */
[----:B------:R-:W-:Y:S01]  /*126830*/  PRMT R40, R17, 0x3340, R0 ;  /* 0x0000334011287816 */ /* 0x000fe20000000000 */
[----:B------:R-:W3:Y:S01]  /*126840*/  LDL.LU R49, [R1+0x292c] ;  /* 0x00292c0001317983 */ /* 0x000ee20000300800 */
[----:B------:R-:W-:-:S04]  /*126850*/  PRMT R35, R18, 0x3340, R32 ;  /* 0x0000334012237816 */ /* 0x000fc80000000020 */
[----:B------:R-:W-:Y:S02]  /*126860*/  PRMT R35, R35, 0x5410, R40 ;  /* 0x0000541023237816 */ /* 0x000fe40000000028 */
[----:B------:R-:W-:-:S03]  /*126870*/  SHF.R.U32.HI R18, RZ, 0x8, R18 ;  /* 0x00000008ff127819 */ /* 0x000fc60000011612 */
[----:B------:R-:W-:Y:S01]  /*126880*/  STL [R1+0x780], R35 ;  /* 0x0007802301007387 */ /* 0x000fe20000100800 */
[----:B------:R-:W-:-:S03]  /*126890*/  SHF.R.U32.HI R32, RZ, 0x8, R32 ;  /* 0x00000008ff207819 */ /* 0x000fc60000011620 */
[----:B------:R-:W4:Y:S01]  /*1268a0*/  LDL.LU R54, [R1+0x516c] ;  /* 0x00516c0001367983 */ /* 0x000f220000300800 */
[----:B------:R-:W-:Y:S02]  /*1268b0*/  SHF.R.U32.HI R17, RZ, 0x8, R17 ;  /* 0x00000008ff117819 */ /* 0x000fe40000011611 */
[----:B------:R-:W-:Y:S02]  /*1268c0*/  LOP3.LUT R18, R18, 0xffff, RZ, 0xc0, !PT ;  /* 0x0000ffff12127812 */ /* 0x000fe400078ec0ff */
[----:B------:R-:W-:Y:S02]  /*1268d0*/  LOP3.LUT R32, R32, 0xffff, RZ, 0xc0, !PT ;  /* 0x0000ffff20207812 */ /* 0x000fe400078ec0ff */
[----:B------:R-:W-:Y:S02]  /*1268e0*/  LOP3.LUT R17, R17, 0xffff, RZ, 0xc0, !PT ;  /* 0x0000ffff11117812 */ /* 0x000fe400078ec0ff */
[----:B------:R-:W-:Y:S02]  /*1268f0*/  PRMT R18, R18, 0x3340, R32 ;  /* 0x0000334012127816 */ /* 0x000fe40000000020 */
[----:B------:R-:W-:Y:S01]  /*126900*/  PRMT R32, R17, 0x3340, R0 ;  /* 0x0000334011207816 */ /* 0x000fe20000000000 */
[----:B------:R-:W-:Y:S04]  /*126910*/  STL.64 [R1+0xb40], R46 ;  /* 0x000b402e01007387 */ /* 0x000fe80000100a00 */
[----:B------:R0:W-:Y:S04]  /*126920*/  STL [R1+0x610], R18 ;  /* 0x0006101201007387 */ /* 0x0001e80000100800 */
[----:B------:R1:W-:Y:S01]  /*126930*/  STL [R1+0x3c], R32 ;  /* 0x00003c2001007387 */ /* 0x0003e20000100800 */
[----:B------:R-:W-:-:S02]  /*126940*/  LOP3.LUT R17, R36, 0xffff, RZ, 0xc0, !PT ;  /* 0x0000ffff24117812 */ /* 0x000fc400078ec0ff */
[----:B0-----:R-:W-:Y:S02]  /*126950*/  LOP3.LUT R18, R30, 0xffff, RZ, 0xc0, !PT ;  /* 0x0000ffff1e127812 */ /* 0x001fe400078ec0ff */
[----:B------:R-:W4:Y:S04]  /*126960*/  LDL.LU R30, [R1+0x5d68] ;  /* 0x005d6800011e7983 */ /* 0x000f280000300800 */
[----:B------:R-:W4:Y:S04]  /*126970*/  LDL.LU R52, [R1+0x5194] ;  /* 0x0051940001347983 */ /* 0x000f280000300800 */
[----:B------:R-:W4:Y:S04]  /*126980*/  LDL.LU R53, [R1+0x2738] ;  /* 0x0027380001357983 */ /* 0x000f280000300800 */
[----:B------:R-:W4:Y:S01]  /*126990*/  LDL.LU R36, [R1+0x5134] ;  /* 0x0051340001247983 */ /* 0x000f220000300800 */
[----:B-1----:R-:W-:-:S02]  /*1269a0*/  LOP3.LUT R32, R38, 0xffff, RZ, 0xc0, !PT ;  /* 0x0000ffff26207812 */ /* 0x002fc400078ec0ff */
[----:B------:R-:W-:Y:S01]  /*1269b0*/  PRMT R40, R18, 0x3340, R0 ;  /* 0x0000334012287816 */ /* 0x000fe20000000000 */
[----:B------:R-:W4:Y:S01]  /*1269c0*/  LDL.LU R38, [R1+0x5d64] ;  /* 0x005d640001267983 */ /* 0x000f220000300800 */
[----:B------:R-:W-:-:S03]  /*1269d0*/  PRMT R35, R17, 0x3340, R32 ;  /* 0x0000334011237816 */ /* 0x000fc60000000020 */
[----:B------:R0:W-:Y:S01]  /*1269e0*/  STL [R1+0x5bdc], R18 ;  /* 0x005bdc1201007387 */ /* 0x0001e20000100800 */
[----:B------:R-:W-:Y:S02]  /*1269f0*/  SHF.R.U32.HI R17, RZ, 0x8, R17 ;  /* 0x00000008ff117819 */ /* 0x000fe40000011611 */
[----:B0-----:R-:W-:Y:S02]  /*126a00*/  PRMT R18, R35, 0x5410, R40 ;  /* 0x0000541023127816 */ /* 0x001fe40000000028 */
[----:B------:R-:W-:-:S03]  /*126a10*/  IADD3 R46, P1, PT, R19, R9, RZ ;  /* 0x00000009132e7210 */ /* 0x000fc60007f3e0ff */
[----:B------:R0:W-:Y:S01]  /*126a20*/  STL [R1+0x2648], R18 ;  /* 0x0026481201007387 */ /* 0x0001e20000100800 */
[----:B------:R-:W-:Y:S01]  /*126a30*/  LOP3.LUT R17, R17, 0xffff, RZ, 0xc0, !PT ;  /* 0x0000ffff11117812 */ /* 0x000fe200078ec0ff */
[----:B------:R-:W-:Y:S01]  /*126a40*/  IMAD.X R47, R21, 0x1, R11, P1 ;  /* 0x00000001152f7824 */ /* 0x000fe200008e060b */
[----:B0-----:R-:W-:-:S04]  /*126a50*/  SHF.R.U32.HI R18, RZ, 0x8, R32 ;  /* 0x00000008ff127819 */ /* 0x001fc80000011620 */
[----:B------:R-:W-:-:S04]  /*126a60*/  LOP3.LUT R18, R18, 0xffff, RZ, 0xc0, !PT ;  /* 0x0000ffff12127812 */ /* 0x000fc800078ec0ff */
[----:B------:R-:W-:Y:S01]  /*126a70*/  PRMT R59, R17, 0x3340, R18 ;  /* 0x00003340113b7816 */ /* 0x000fe20000000012 */
[----:B------:R0:W-:Y:S04]  /*126a80*/  STL.64 [R1+0xb38], R46 ;  /* 0x000b382e01007387 */ /* 0x0001e80000100a00 */
[----:B------:R-:W-:Y:S01]  /*126a90*/  STL [R1+0x5a4c], R59 ;  /* 0x005a4c3b01007387 */ /* 0x000fe20000100800 */
[----:B0-----:R-:W-:-:S05]  /*126aa0*/  IADD3 R46, P1, PT, R19, R10, RZ ;  /* 0x0000000a132e7210 */ /* 0x001fca0007f3e0ff */
[----:B------:R-:W-:Y:S01]  /*126ab0*/  IMAD.X R47, R21, 0x1, R12, P1 ;  /* 0x00000001152f7824 */ /* 0x000fe200008e060c */
[----:B--2---:R-:W-:Y:S02]  /*126ac0*/  LOP3.LUT R17, R51, 0xffff, RZ, 0xc0, !PT ;  /* 0x0000ffff33117812 */ /* 0x004fe400078ec0ff */
[----:B------:R-:W2:Y:S01]  /*126ad0*/  LDL.LU R51, [R1+0x424] ;  /* 0x0004240001337983 */ /* 0x000ea20000300800 */
[----:B---3--:R-:W-:-:S03]  /*126ae0*/  LOP3.LUT R35, R49, 0xffff, RZ, 0xc0, !PT ;  /* 0x0000ffff31237812 */ /* 0x008fc600078ec0ff */
[----:B------:R-:W3:Y:S01]  /*126af0*/  LDL.LU R49, [R1+0x300] ;  /* 0x0003000001317983 */ /* 0x000ee20000300800 */
[----:B------:R-:W-:Y:S02]  /*126b00*/  PRMT R40, R35, 0x3340, R0 ;  /* 0x0000334023287816 */ /* 0x000fe40000000000 */
[----:B----4-:R-:W-:-:S04]  /*126b10*/  LOP3.LUT R18, R54, 0xffff, RZ, 0xc0, !PT ;  /* 0x0000ffff36127812 */ /* 0x010fc800078ec0ff */
[--C-:B------:R-:W-:Y:S02]  /*126b20*/  PRMT R32, R17, 0x3340, R18.reuse ;  /* 0x0000334011207816 */ /* 0x100fe40000000012 */
[----:B------:R-:W-:Y:S02]  /*126b30*/  SHF.R.U32.HI R17, RZ, 0x8, R17 ;  /* 0x00000008ff117819 */ /* 0x000fe40000011611 */
[----:B------:R-:W-:Y:S02]  /*126b40*/  SHF.R.U32.HI R18, RZ, 0x8, R18 ;  /* 0x00000008ff127819 */ /* 0x000fe40000011612 */
[----:B------:R-:W-:Y:S02]  /*126b50*/  LOP3.LUT R17, R17, 0xffff, RZ, 0xc0, !PT ;  /* 0x0000ffff11117812 */ /* 0x000fe400078ec0ff */
[----:B------:R-:W-:Y:S02]  /*126b60*/  LOP3.LUT R18, R18, 0xffff, RZ, 0xc0, !PT ;  /* 0x0000ffff12127812 */ /* 0x000fe400078ec0ff */
[----:B------:R-:W-:-:S02]  /*126b70*/  PRMT R32, R32, 0x5410, R40 ;  /* 0x0000541020207816 */ /* 0x000fc40000000028 */
[----:B------:R-:W-:-:S03]  /*126b80*/  PRMT R21, R17, 0x3340, R18 ;  /* 0x0000334011157816 */ /* 0x000fc60000000012 */
[----:B------:R-:W-:Y:S04]  /*126b90*/  STL [R1+0x778], R32 ;  /* 0x0007782001007387 */ /* 0x000fe80000100800 */
[----:B------:R-:W-:Y:S04]  /*126ba0*/  STL.64 [R1+0xb30], R46 ;  /* 0x000b302e01007387 */ /* 0x000fe80000100a00 */
[----:B------:R0:W-:Y:S01]  /*126bb0*/  STL [R1+0x608], R21 ;  /* 0x0006081501007387 */ /* 0x0001e20000100800 */
[----:B------:R-:W-:-:S03]  /*126bc0*/  LOP3.LUT R18, R52, 0xffff, RZ, 0xc0, !PT ;  /* 0x0000ffff34127812 */ /* 0x000fc600078ec0ff */
[----:B------:R-:W4:Y:S01]  /*126bd0*/  LDL.LU R52, [R1+0x428] ;  /* 0x0004280001347983 */ /* 0x000f220000300800 */
[----:B------:R-:W-:Y:S02]  /*126be0*/  LOP3.LUT R17, R53, 0xffff, RZ, 0xc0, !PT ;  /* 0x0000ffff35117812 */ /* 0x000fe400078ec0ff */
[----:B0-----:R-:W-:Y:S02]  /*126bf0*/  LOP3.LUT R21, R36, 0xffff, RZ, 0xc0, !PT ;  /* 0x0000ffff24157812 */ /* 0x001fe400078ec0ff */
[----:B------:R-:W-:Y:S02]  /*126c00*/  PRMT R36, R17, 0x3340, R0 ;  /* 0x0000334011247816 */ /* 0x000fe40000000000 */
[----:B------:R-:W-:-:S04]  /*126c10*/  PRMT R32, R18, 0x3340, R21 ;  /* 0x0000334012207816 */ /* 0x000fc80000000015 */
[----:B------:R-:W-:-:S05]  /*126c20*/  PRMT R32, R32, 0x5410, R36 ;  /* 0x0000541020207816 */ /* 0x000fca0000000024 */
[----:B------:R0:W-:Y:S04]  /*126c30*/  STL [R1+0x770], R32 ;  /* 0x0007702001007387 */ /* 0x0001e80000100800 */
[----:B------:R-:W4:Y:S01]  /*126c40*/  LDL.LU R36, [R1+0x304] ;  /* 0x0003040001247983 */ /* 0x000f220000300800 */
[----:B------:R-:W-:Y:S02]  /*126c50*/  SHF.R.U32.HI R18, RZ, 0x8, R18 ;  /* 0x00000008ff127819 */ /* 0x000fe40000011612 */
[----:B------:R-:W-:Y:S02]  /*126c60*/  SHF.R.U32.HI R21, RZ, 0x8, R21 ;  /* 0x00000008ff157819 */ /* 0x000fe40000011615 */
[----:B------:R-:W-:Y:S02]  /*126c70*/  SHF.R.U32.HI R17, RZ, 0x8, R17 ;  /* 0x00000008ff117819 */ /* 0x000fe40000011611 */
[----:B------:R-:W-:-:S02]  /*126c80*/  LOP3.LUT R18, R18, 0xffff, RZ, 0xc0, !PT ;  /* 0x0000ffff12127812 */ /* 0x000fc400078ec0ff */
[----:B------:R-:W-:Y:S02]  /*126c90*/  LOP3.LUT R21, R21, 0xffff, RZ, 0xc0, !PT ;  /* 0x0000ffff15157812 */ /* 0x000fe400078ec0ff */
[----:B------:R-:W-:Y:S02]  /*126ca0*/  LOP3.LUT R17, R17, 0xffff, RZ, 0xc0, !PT ;  /* 0x0000ffff11117812 */ /* 0x000fe400078ec0ff */
[----:B------:R-:W-:Y:S02]  /*126cb0*/  PRMT R18, R18, 0x3340, R21 ;  /* 0x0000334012127816 */ /* 0x000fe40000000015 */
[--C-:B------:R-:W-:Y:S02]  /*126cc0*/  PRMT R17, R17, 0x3340, R0.reuse ;  /* 0x0000334011117816 */ /* 0x100fe40000000000 */
[----:B0-----:R-:W-:Y:S01]  /*126cd0*/  LOP3.LUT R32, R41, 0xffff, RZ, 0xc0, !PT ;  /* 0x0000ffff29207812 */ /* 0x001fe200078ec0ff */
[----:B------:R-:W-:Y:S04]  /*126ce0*/  STL [R1+0x390], R18 ;  /* 0x0003901201007387 */ /* 0x000fe80000100800 */
[----:B------:R-:W4:Y:S04]  /*126cf0*/  LDL.LU R41, [R1+0x5d60] ;  /* 0x005d600001297983 */ /* 0x000f280000300800 */
[----:B------:R2:W-:Y:S01]  /*126d00*/  STL [R1+0x44], R17 ;  /* 0x0000441101007387 */ /* 0x0005e20000100800 */
[----:B------:R-:W-:-:S03]  /*126d10*/  PRMT R40, R32, 0x3340, R0 ;  /* 0x0000334020287816 */ /* 0x000fc60000000000 */
[----:B------:R-:W4:Y:S01]  /*126d20*/  LDL.LU R53, [R1+0x51d8] ;  /* 0x0051d80001357983 */ /* 0x000f220000300800 */
[----:B------:R-:W-:Y:S01]  /*126d30*/  VIADD R19, R19, UR6 ;  /* 0x0000000613137c36 */ /* 0x000fe20008000000 */
[----:B------:R-:W-:Y:S01]  /*126d40*/  SHF.R.U32.HI R35, RZ, 0x8, R35 ;  /* 0x00000008ff237819 */ /* 0x000fe20000011623 */
[----:B------:R-:W0:Y:S03]  /*126d50*/  LDCU UR6, c[0x0][0x3b8] ;  /* 0x00007700ff0677ac */ /* 0x000e260008000800 */
[----:B------:R-:W-:Y:S02]  /*126d60*/  IADD3 R46, P1, PT, R19, R3, RZ ;  /* 0x00000003132e7210 */ /* 0x000fe40007f3e0ff */
[----:B------:R-:W-:-:S04]  /*126d70*/  LOP3.LUT R35, R35, 0xffff, RZ, 0xc0, !PT ;  /* 0x0000ffff23237812 */ /* 0x000fc800078ec0ff */
[----:B------:R-:W-:Y:S02]  /*126d80*/  PRMT R35, R35, 0x3340, R0 ;  /* 0x0000334023237816 */ /* 0x000fe40000000000 */
[----:B--2---:R-:W-:Y:S02]  /*126d90*/  LOP3.LUT R17, R51, 0xffff, RZ, 0xc0, !PT ;  /* 0x0000ffff33117812 */ /* 0x004fe400078ec0ff */
[----:B------:R-:W2:Y:S01]  /*126da0*/  LDL.LU R51, [R1+0x2948] ;  /* 0x0029480001337983 */ /* 0x000ea20000300800 */
[----:B---3--:R-:W-:-:S04]  /*126db0*/  LOP3.LUT R21, R49, 0xffff, RZ, 0xc0, !PT ;  /* 0x0000ffff31157812 */ /* 0x008fc800078ec0ff */
[----:B------:R-:W-:-:S04]  /*126dc0*/  PRMT R18, R17, 0x3340, R21 ;  /* 0x0000334011127816 */ /* 0x000fc80000000015 */
[----:B------:R-:W-:-:S05]  /*126dd0*/  PRMT R18, R18, 0x5410, R40 ;  /* 0x0000541012127816 */ /* 0x000fca0000000028 */
[----:B------:R1:W-:Y:S04]  /*126de0*/  STL [R1+0x760], R18 ;  /* 0x0007601201007387 */ /* 0x0003e80000100800 */
[----:B------:R-:W3:Y:S01]  /*126df0*/  LDL.LU R49, [R1+0x517c] ;  /* 0x00517c0001317983 */ /* 0x000ee20000300800 */
[----:B------:R-:W-:Y:S02]  /*126e00*/  SHF.R.U32.HI R17, RZ, 0x8, R17 ;  /* 0x00000008ff117819 */ /* 0x000fe40000011611 */
[----:B------:R-:W-:Y:S02]  /*126e10*/  SHF.R.U32.HI R21, RZ, 0x8, R21 ;  /* 0x00000008ff157819 */ /* 0x000fe40000011615 */
[----:B-1----:R-:W-:Y:S02]  /*126e20*/  SHF.R.S32.HI R18, RZ, 0x1f, R19 ;  /* 0x0000001fff127819 */ /* 0x002fe40000011413 */
[----:B------:R-:W-:-:S02]  /*126e30*/  LOP3.LUT R17, R17, 0xffff, RZ, 0xc0, !PT ;  /* 0x0000ffff11117812 */ /* 0x000fc400078ec0ff */
[----:B------:R-:W-:Y:S01]  /*126e40*/  LOP3.LUT R21, R21, 0xffff, RZ, 0xc0, !PT ;  /* 0x0000ffff15157812 */ /* 0x000fe200078ec0ff */
[----:B------:R-:W-:-:S03]  /*126e50*/  IMAD.X R47, R18, 0x1, R4, P1 ;  /* 0x00000001122f7824 */ /* 0x000fc600008e0604 */
[----:B------:R-:W-:Y:S02]  /*126e60*/  PRMT R21, R17, 0x3340, R21 ;  /* 0x0000334011157816 */ /* 0x000fe40000000015 */
[----:B------:R-:W-:Y:S04]  /*126e70*/  STL.64 [R1+0xb28], R46 ;  /* 0x000b282e01007387 */ /* 0x000fe80000100a00 */
[----:B------:R-:W-:Y:S04]  /*126e80*/  STL [R1+0x40], R35 ;  /* 0x0000402301007387 */ /* 0x000fe80000100800 */
[----:B------:R4:W-:Y:S02]  /*126e90*/  STL [R1+0x4b8], R21 ;  /* 0x0004b81501007387 */ /* 0x0009e40000100800 */
[----:B----4-:R-:W-:-:S02]  /*126ea0*/  LOP3.LUT R21, R36, 0xffff, RZ, 0xc0, !PT ;  /* 0x0000ffff24157812 */ /* 0x010fc400078ec0ff */
[----:B------:R-:W4:Y:S01]  /*126eb0*/  LDL.LU R36, [R1+0x3bc] ;  /* 0x0003bc0001247983 */ /* 0x000f220000300800 */
[----:B------:R-:W-:Y:S02]  /*126ec0*/  LOP3.LUT R17, R52, 0xffff, RZ, 0xc0, !PT ;  /* 0x0000ffff34117812 */ /* 0x000fe400078ec0ff */
[----:B------:R-:W-:Y:S02]  /*126ed0*/  LOP3.LUT R25, R25, 0xffff, RZ, 0xc0, !PT ;  /* 0x0000ffff19197812 */ /* 0x000fe400078ec0ff */
[----:B------:R-:W-:Y:S02]  /*126ee0*/  PRMT R35, R17, 0x3340, R21 ;  /* 0x0000334011237816 */ /* 0x000fe40000000015 */
        /* <DEDUP_REMOVED lines=8> */
[----:B------:R-:W-:Y:S01]  /*126f70*/  IMAD.X R47, R18, 0x1, R2, P1 ;  /* 0x00000001122f7824 */ /* 0x000fe200008e0602 */
[----:B------:R-:W-:-:S02]  /*126f80*/  PRMT R35, R35, 0x5410, R40 ;  /* 0x0000541023237816 */ /* 0x000fc40000000028 */
[----:B------:R-:W-:Y:S02]  /*126f90*/  PRMT R32, R32, 0x3340, R0 ;  /* 0x0000334020207816 */ /* 0x000fe40000000000 */
[----:B------:R-:W-:Y:S01]  /*126fa0*/  PRMT R21, R17, 0x3340, R21 ;  /* 0x0000334011157816 */ /* 0x000fe20000000015 */
[----:B------:R-:W-:Y:S01]  /*126fb0*/  STL [R1+0x758], R35 ;  /* 0x0007582301007387 */ /* 0x000fe20000100800 */
[----:B------:R-:W-:-:S03]  /*126fc0*/  LOP3.LUT R17, R53, 0xffff, RZ, 0xc0, !PT ;  /* 0x0000ffff35117812 */ /* 0x000fc600078ec0ff */
[----:B------:R1:W-:Y:S04]  /*126fd0*/  STL.64 [R1+0xb18], R46 ;  /* 0x000b182e01007387 */ /* 0x0003e80000100a00 */
[----:B------:R2:W-:Y:S04]  /*126fe0*/  STL [R1+0x48], R32 ;  /* 0x0000482001007387 */ /* 0x0005e80000100800 */
[----:B------:R3:W-:Y:S01]  /*126ff0*/  STL [R1+0x398], R21 ;  /* 0x0003981501007387 */ /* 0x0007e20000100800 */
[----:B------:R-:W-:Y:S02]  /*127000*/  SHF.R.U32.HI R25, RZ, 0x8, R25 ;  /* 0x00000008ff197819 */ /* 0x000fe40000011619 */
[----:B-1----:R-:W-:-:S02]  /*127010*/  IADD3 R46, P1, PT, R19, R13, RZ ;  /* 0x0000000d132e7210 */ /* 0x002fc40007f3e0ff */
[----:B------:R-:W-:-:S03]  /*127020*/  LOP3.LUT R25, R25, 0xffff, RZ, 0xc0, !PT ;  /* 0x0000ffff19197812 */ /* 0x000fc600078ec0ff */
[----:B------:R-:W-:Y:S01]  /*127030*/  IMAD.X R47, R18, 0x1, R15, P1 ;  /* 0x00000001122f7824 */ /* 0x000fe200008e060f */
[----:B--2---:R-:W-:-:S04]  /*127040*/  LOP3.LUT R32, R51, 0xffff, RZ, 0xc0, !PT ;  /* 0x0000ffff33207812 */ /* 0x004fc800078ec0ff */
[----:B------:R-:W-:Y:S02]  /*127050*/  PRMT R40, R32, 0x3340, R0 ;  /* 0x0000334020287816 */ /* 0x000fe40000000000 */
[----:B---3--:R-:W-:-:S04]  /*127060*/  LOP3.LUT R21, R49, 0xffff, RZ, 0xc0, !PT ;  /* 0x0000ffff31157812 */ /* 0x008fc800078ec0ff */
[----:B------:R-:W-:Y:S02]  /*127070*/  PRMT R35, R17, 0x3340, R21 ;  /* 0x0000334011237816 */ /* 0x000fe40000000015 */
[----:B------:R-:W-:Y:S02]  /*127080*/  SHF.R.U32.HI R17, RZ, 0x8, R17 ;  /* 0x00000008ff117819 */ /* 0x000fe40000011611 */
[----:B------:R-:W-:Y:S02]  /*127090*/  SHF.R.U32.HI R21, RZ, 0x8, R21 ;  /* 0x00000008ff157819 */ /* 0x000fe40000011615 */
[----:B------:R-:W-:Y:S02]  /*1270a0*/  PRMT R35, R35, 0x5410, R40 ;  /* 0x0000541023237816 */ /* 0x000fe40000000028 */
[----:B------:R-:W-:Y:S02]  /*1270b0*/  LOP3.LUT R17, R17, 0xffff, RZ, 0xc0, !PT ;  /* 0x0000ffff11117812 */ /* 0x000fe400078ec0ff */
[----:B------:R-:W-:Y:S01]  /*1270c0*/  LOP3.LUT R21, R21, 0xffff, RZ, 0xc0, !PT ;  /* 0x0000ffff15157812 */ /* 0x000fe200078ec0ff */
[----:B------:R1:W-:Y:S04]  /*1270d0*/  STL [R1+0x75c], R35 ;  /* 0x00075c2301007387 */ /* 0x0003e80000100800 */
[----:B------:R-:W2:Y:S01]  /*1270e0*/  LDL.LU R49, [R1+0x3c0] ;  /* 0x0003c00001317983 */ /* 0x000ea20000300800 */
[----:B-1----:R-:W-:-:S02]  /*1270f0*/  PRMT R35, R25, 0x3340, R0 ;  /* 0x0000334019237816 */ /* 0x002fc40000000000 */
[----:B------:R-:W-:Y:S01]  /*127100*/  PRMT R25, R17, 0x3340, R21 ;  /* 0x0000334011197816 */ /* 0x000fe20000000015 */
[----:B------:R-:W-:Y:S01]  /*127110*/  STL.64 [R1+0xb20], R46 ;  /* 0x000b202e01007387 */ /* 0x000fe20000100a00 */
[----:B------:R-:W-:-:S03]  /*127120*/  LOP3.LUT R17, R39, 0xffff, RZ, 0xc0, !PT ;  /* 0x0000ffff27117812 */ /* 0x000fc600078ec0ff */
[----:B------:R1:W-:Y:S01]  /*127130*/  STL [R1+0x5cd4], R25 ;  /* 0x005cd41901007387 */ /* 0x0003e20000100800 */
[----:B------:R-:W-:-:S03]  /*127140*/  IADD3 R40, P1, PT, R19, R5, RZ ;  /* 0x0000000513287210 */ /* 0x000fc60007f3e0ff */
[----:B------:R3:W-:Y:S04]  /*127150*/  STL [R1+0x4c], R35 ;  /* 0x00004c2301007387 */ /* 0x0007e80000100800 */
[----:B------:R-:W2:Y:S01]  /*127160*/  LDL.LU R39, [R1+0x5d5c] ;  /* 0x005d5c0001277983 */ /* 0x000ea20000300800 */
[----:B-1----:R-:W-:Y:S01]  /*127170*/  LOP3.LUT R25, R41, 0xffff, RZ, 0xc0, !PT ;  /* 0x0000ffff29197812 */ /* 0x002fe200078ec0ff */
[----:B------:R-:W-:Y:S01]  /*127180*/  IMAD.X R41, R18, 0x1, R6, P1 ;  /* 0x0000000112297824 */ /* 0x000fe200008e0606 */
[----:B----4-:R-:W-:Y:S02]  /*127190*/  LOP3.LUT R21, R36, 0xffff, RZ, 0xc0, !PT ;  /* 0x0000ffff24157812 */ /* 0x010fe400078ec0ff */
[----:B------:R-:W-:Y:S02]  /*1271a0*/  PRMT R36, R17, 0x3340, R0 ;  /* 0x0000334011247816 */ /* 0x000fe40000000000 */
[----:B---3--:R-:W-:-:S04]  /*1271b0*/  PRMT R35, R21, 0x3340, R25 ;  /* 0x0000334015237816 */ /* 0x008fc80000000019 */
[----:B------:R-:W-:-:S05]  /*1271c0*/  PRMT R35, R35, 0x5410, R36 ;  /* 0x0000541023237816 */ /* 0x000fca0000000024 */
[----:B------:R-:W-:Y:S04]  /*1271d0*/  STL [R1+0x748], R35 ;  /* 0x0007482301007387 */ /* 0x000fe80000100800 */
[----:B------:R-:W3:Y:S04]  /*1271e0*/  LDL.LU R54, [R1+0x51e4] ;  /* 0x0051e40001367983 */ /* 0x000ee80000300800 */
[----:B------:R-:W4:Y:S04]  /*1271f0*/  LDL.LU R52, [R1+0x293c] ;  /* 0x00293c0001347983 */ /* 0x000f280000300800 */
[----:B------:R1:W-:Y:S04]  /*127200*/  STL.64 [R1+0xb10], R40 ;  /* 0x000b102801007387 */ /* 0x0003e80000100a00 */
[----:B------:R-:W4:Y:S04]  /*127210*/  LDL.LU R36, [R1+0x5188] ;  /* 0x0051880001247983 */ /* 0x000f280000300800 */
[----:B------:R-:W4:Y:S04]  /*127220*/  LDL.LU R53, [R1+0x51ac] ;  /* 0x0051ac0001357983 */ /* 0x000f280000300800 */
[----:B-1----:R-:W4:Y:S04]  /*127230*/  LDL.LU R41, [R1+0x2748] ;  /* 0x0027480001297983 */ /* 0x002f280000300800 */
        /* <DEDUP_REMOVED lines=9> */
[----:B------:R-:W-:Y:S04]  /*1272d0*/  STL [R1+0x5e8], R25 ;  /* 0x0005e81901007387 */ /* 0x000fe80000100800 */
[----:B------:R1:W-:Y:S01]  /*1272e0*/  STL [R1+0x50], R21 ;  /* 0x0000501501007387 */ /* 0x0003e20000100800 */
[----:B------:R-:W-:Y:S02]  /*1272f0*/  IADD3 R46, P1, PT, R19, R14, RZ ;  /* 0x0000000e132e7210 */ /* 0x000fe40007f3e0ff */
[----:B-1----:R-:W-:-:S03]  /*127300*/  LOP3.LUT R21, R38, 0xffff, RZ, 0xc0, !PT ;  /* 0x0000ffff26157812 */ /* 0x002fc600078ec0ff */
[----:B------:R-:W-:Y:S01]  /*127310*/  IMAD.X R47, R18, 0x1, R16, P1 ;  /* 0x00000001122f7824 */ /* 0x000fe200008e0610 */
[----:B--2---:R-:W-:Y:S02]  /*127320*/  LOP3.LUT R17, R49, 0xffff, RZ, 0xc0, !PT ;  /* 0x0000ffff31117812 */ /* 0x004fe400078ec0ff */
[----:B------:R-:W-:Y:S02]  /*127330*/  LOP3.LUT R49, R24, 0xffff, RZ, 0xc0, !PT ;  /* 0x0000ffff18317812 */ /* 0x000fe400078ec0ff */
[----:B------:R-:W-:Y:S01]  /*127340*/  PRMT R25, R17, 0x3340, R21 ;  /* 0x0000334011197816 */ /* 0x000fe20000000015 */
[----:B------:R-:W2:Y:S01]  /*127350*/  LDL.LU R24, [R1+0x5d58] ;  /* 0x005d580001187983 */ /* 0x000ea20000300800 */
[----:B------:R-:W-:Y:S02]  /*127360*/  PRMT R35, R49, 0x3340, R0 ;  /* 0x0000334031237816 */ /* 0x000fe40000000000 */
[----:B------:R-:W-:Y:S01]  /*127370*/  SHF.R.U32.HI R17, RZ, 0x8, R17 ;  /* 0x00000008ff117819 */ /* 0x000fe20000011611 */
[----:B------:R-:W2:Y:S01]  /*127380*/  LDL.LU R38, [R1+0x5d54] ;  /* 0x005d540001267983 */ /* 0x000ea20000300800 */
[----:B------:R-:W-:-:S02]  /*127390*/  SHF.R.U32.HI R21, RZ, 0x8, R21 ;  /* 0x00000008ff157819 */ /* 0x000fc40000011615 */
[----:B------:R-:W-:Y:S02]  /*1273a0*/  PRMT R25, R25, 0x5410, R35 ;  /* 0x0000541019197816 */ /* 0x000fe40000000023 */
[----:B------:R-:W-:Y:S02]  /*1273b0*/  LOP3.LUT R17, R17, 0xffff, RZ, 0xc0, !PT ;  /* 0x0000ffff11117812 */ /* 0x000fe400078ec0ff */
[----:B------:R-:W-:Y:S01]  /*1273c0*/  LOP3.LUT R21, R21, 0xffff, RZ, 0xc0, !PT ;  /* 0x0000ffff15157812 */ /* 0x000fe200078ec0ff */
[----:B------:R-:W-:Y:S03]  /*1273d0*/  STL [R1+0x5be0], R49 ;  /* 0x005be03101007387 */ /* 0x000fe60000100800 */
[----:B------:R-:W-:Y:S01]  /*1273e0*/  PRMT R17, R17, 0x3340, R21 ;  /* 0x0000334011117816 */ /* 0x000fe20000000015 */
[----:B------:R1:W-:Y:S04]  /*1273f0*/  STL [R1+0x25f4], R25 ;  /* 0x0025f41901007387 */ /* 0x0003e80000100800 */
[----:B------:R-:W-:Y:S01]  /*127400*/  STL.64 [R1+0xb08], R46 ;  /* 0x000b082e01007387 */ /* 0x000fe20000100a00 */
[----:B-1----:R-:W-:-:S03]  /*127410*/  SHF.R.U32.HI R25, RZ, 0x8, R32 ;  /* 0x00000008ff197819 */ /* 0x002fc60000011620 */
[----:B------:R4:W-:Y:S01]  /*127420*/  STL [R1+0x5a50], R17 ;  /* 0x005a501101007387 */ /* 0x0009e20000100800 */
[----:B------:R-:W-:-:S04]  /*127430*/  LOP3.LUT R25, R25, 0xffff, RZ, 0xc0, !PT ;  /* 0x0000ffff19197812 */ /* 0x000fc800078ec0ff */
[----:B------:R-:W-:Y:S02]  /*127440*/  PRMT R25, R25, 0x3340, R0 ;  /* 0x0000334019197816 */ /* 0x000fe40000000000 */
[----:B---3--:R-:W-:Y:S02]  /*127450*/  LOP3.LUT R35, R54, 0xffff, RZ, 0xc0, !PT ;  /* 0x0000ffff36237812 */ /* 0x008fe400078ec0ff */
[----:B----4-:R-:W-:Y:S02]  /*127460*/  LOP3.LUT R17, R52, 0xffff, RZ, 0xc0, !PT ;  /* 0x0000ffff34117812 */ /* 0x010fe400078ec0ff */
[----:B------:R-:W-:-:S04]  /*127470*/  LOP3.LUT R36, R36, 0xffff, RZ, 0xc0, !PT ;  /* 0x0000ffff24247812 */ /* 0x000fc800078ec0ff */
[----:B------:R-:W-:Y:S02]  /*127480*/  PRMT R40, R35, 0x3340, R36 ;  /* 0x0000334023287816 */ /* 0x000fe40000000024 */
[----:B------:R-:W-:Y:S02]  /*127490*/  LOP3.LUT R21, R41, 0xffff, RZ, 0xc0, !PT ;  /* 0x0000ffff29157812 */ /* 0x000fe400078ec0ff */
[--C-:B------:R-:W-:Y:S01]  /*1274a0*/  PRMT R41, R17, 0x3340, R0.reuse ;  /* 0x0000334011297816 */ /* 0x100fe20000000000 */
[----:B------:R1:W-:Y:S01]  /*1274b0*/  STL [R1+0x54], R25 ;  /* 0x0000541901007387 */ /* 0x0003e20000100800 */
[----:B------:R-:W-:Y:S02]  /*1274c0*/  LOP3.LUT R32, R51, 0xffff, RZ, 0xc0, !PT ;  /* 0x0000ffff33207812 */ /* 0x000fe400078ec0ff */
[----:B------:R-:W-:Y:S01]  /*1274d0*/  PRMT R40, R40, 0x5410, R41 ;  /* 0x0000541028287816 */ /* 0x000fe20000000029 */
[----:B------:R-:W3:Y:S01]  /*1274e0*/  LDL.LU R54, [R1+0x51b4] ;  /* 0x0051b40001367983 */ /* 0x000ee20000300800 */
[----:B------:R-:W-:-:S03]  /*1274f0*/  PRMT R41, R21, 0x3340, R0 ;  /* 0x0000334015297816 */ /* 0x000fc60000000000 */
[----:B------:R-:W4:Y:S01]  /*127500*/  LDL.LU R52, [R1+0x273c] ;  /* 0x00273c0001347983 */ /* 0x000f220000300800 */
[----:B-1----:R-:W-:-:S03]  /*127510*/  LOP3.LUT R25, R53, 0xffff, RZ, 0xc0, !PT ;  /* 0x0000ffff35197812 */ /* 0x002fc600078ec0ff */
[----:B------:R1:W-:Y:S04]  /*127520*/  STL [R1+0x73c], R40 ;  /* 0x00073c2801007387 */ /* 0x0003e80000100800 */
[----:B------:R-:W2:Y:S01]  /*127530*/  LDL.LU R53, [R1+0x5168] ;  /* 0x0051680001357983 */ /* 0x000ea20000300800 */
[----:B------:R-:W-:-:S03]  /*127540*/  IADD3 R46, P1, PT, R19, R7, RZ ;  /* 0x00000007132e7210 */ /* 0x000fc60007f3e0ff */
[----:B------:R-:W2:Y:S01]  /*127550*/  LDL.LU R51, [R1+0x1f50] ;  /* 0x001f500001337983 */ /* 0x000ea20000300800 */
[----:B-1----:R-:W-:-:S04]  /*127560*/  PRMT R40, R25, 0x3340, R32 ;  /* 0x0000334019287816 */ /* 0x002fc80000000020 */
[----:B------:R-:W-:Y:S02]  /*127570*/  PRMT R40, R40, 0x5410, R41 ;  /* 0x0000541028287816 */ /* 0x000fe40000000029 */
[----:B------:R-:W2:Y:S01]  /*127580*/  LDL.LU R41, [R1+0x32c] ;  /* 0x00032c0001297983 */ /* 0x000ea20000300800 */
[----:B------:R-:W-:Y:S01]  /*127590*/  IMAD.X R47, R18, 0x1, R8, P1 ;  /* 0x00000001122f7824 */ /* 0x000fe200008e0608 */
[----:B------:R-:W-:Y:S02]  /*1275a0*/  SHF.R.U32.HI R35, RZ, 0x8, R35 ;  /* 0x00000008ff237819 */ /* 0x000fe40000011623 */
[----:B------:R-:W-:Y:S02]  /*1275b0*/  SHF.R.U32.HI R36, RZ, 0x8, R36 ;  /* 0x00000008ff247819 */ /* 0x000fe40000011624 */
[----:B------:R-:W-:Y:S02]  /*1275c0*/  SHF.R.U32.HI R25, RZ, 0x8, R25 ;  /* 0x00000008ff197819 */ /* 0x000fe40000011619 */
[----:B------:R-:W-:Y:S01]  /*1275d0*/  SHF.R.U32.HI R32, RZ, 0x8, R32 ;  /* 0x00000008ff207819 */ /* 0x000fe20000011620 */
[----:B------:R-:W-:Y:S01]  /*1275e0*/  STL [R1+0x740], R40 ;  /* 0x0007402801007387 */ /* 0x000fe20000100800 */
[----:B------:R-:W-:-:S02]  /*1275f0*/  LOP3.LUT R35, R35, 0xffff, RZ, 0xc0, !PT ;  /* 0x0000ffff23237812 */ /* 0x000fc400078ec0ff */
[----:B------:R-:W-:Y:S01]  /*127600*/  LOP3.LUT R36, R36, 0xffff, RZ, 0xc0, !PT ;  /* 0x0000ffff24247812 */ /* 0x000fe200078ec0ff */
[----:B------:R1:W-:Y:S01]  /*127610*/  STL.64 [R1+0xaf0], R46 ;  /* 0x000af02e01007387 */ /* 0x0003e20000100a00 */
[----:B------:R-:W-:Y:S02]  /*127620*/  LOP3.LUT R25, R25, 0xffff, RZ, 0xc0, !PT ;  /* 0x0000ffff19197812 */ /* 0x000fe400078ec0ff */
[----:B------:R-:W-:Y:S02]  /*127630*/  LOP3.LUT R32, R32, 0xffff, RZ, 0xc0, !PT ;  /* 0x0000ffff20207812 */ /* 0x000fe400078ec0ff */
[----:B------:R-:W-:Y:S02]  /*127640*/  PRMT R35, R35, 0x3340, R36 ;  /* 0x0000334023237816 */ /* 0x000fe40000000024 */
[----:B------:R-:W-:Y:S02]  /*127650*/  PRMT R25, R25, 0x3340, R32 ;  /* 0x0000334019197816 */ /* 0x000fe40000000020 */
[----:B-1----:R-:W-:-:S02]  /*127660*/  IADD3 R46, P1, PT, R19, R9, RZ ;  /* 0x00000009132e7210 */ /* 0x002fc40007f3e0ff */
[----:B------:R-:W-:-:S03]  /*127670*/  SHF.R.U32.HI R21, RZ, 0x8, R21 ;  /* 0x00000008ff157819 */ /* 0x000fc60000011615 */
[----:B------:R-:W-:Y:S01]  /*127680*/  IMAD.X R47, R18, 0x1, R11, P1 ;  /* 0x00000001122f7824 */ /* 0x000fe200008e060b */
[----:B------:R-:W-:Y:S01]  /*127690*/  STL [R1+0x478], R35 ;  /* 0x0004782301007387 */ /* 0x000fe20000100800 */
[----:B------:R-:W-:Y:S02]  /*1276a0*/  SHF.R.U32.HI R17, RZ, 0x8, R17 ;  /* 0x00000008ff117819 */ /* 0x000fe40000011611 */
[----:B------:R-:W-:Y:S01]  /*1276b0*/  LOP3.LUT R21, R21, 0xffff, RZ, 0xc0, !PT ;  /* 0x0000ffff15157812 */ /* 0x000fe200078ec0ff */
[----:B------:R-:W-:Y:S01]  /*1276c0*/  STL [R1+0x474], R25 ;  /* 0x0004741901007387 */ /* 0x000fe20000100800 */
[----:B------:R-:W-:-:S03]  /*1276d0*/  LOP3.LUT R17, R17, 0xffff, RZ, 0xc0, !PT ;  /* 0x0000ffff11117812 */ /* 0x000fc600078ec0ff */
[----:B------:R1:W-:Y:S01]  /*1276e0*/  STL.64 [R1+0xb00], R46 ;  /* 0x000b002e01007387 */ /* 0x0003e20000100a00 */
[--C-:B------:R-:W-:Y:S02]  /*1276f0*/  PRMT R21, R21, 0x3340, R0.reuse ;  /* 0x0000334015157816 */ /* 0x100fe40000000000 */
[----:B------:R-:W-:Y:S02]  /*127700*/  PRMT R17, R17, 0x3340, R0 ;  /* 0x0000334011117816 */ /* 0x000fe40000000000 */
[----:B-1----:R-:W-:Y:S01]  /*127710*/  IADD3 R46, P1, PT, R19, R10, RZ ;  /* 0x0000000a132e7210 */ /* 0x002fe20007f3e0ff */
[----:B------:R3:W-:Y:S04]  /*127720*/  STL [R1+0x68], R21 ;  /* 0x0000681501007387 */ /* 0x0007e80000100800 */
[----:B------:R-:W-:Y:S01]  /*127730*/  IMAD.X R47, R18, 0x1, R12, P1 ;  /* 0x00000001122f7824 */ /* 0x000fe200008e060c */
[----:B------:R-:W2:Y:S01]  /*127740*/  LDL.LU R36, [R1+0xca4] ;  /* 0x000ca40001247983 */ /* 0x000ea20000300800 */
[----:B------:R-:W-:-:S03]  /*127750*/  LOP3.LUT R25, R42, 0xffff, RZ, 0xc0, !PT ;  /* 0x0000ffff2a197812 */ /* 0x000fc600078ec0ff */
[----:B------:R4:W-:Y:S04]  /*127760*/  STL.64 [R1+0xaf8], R46 ;  /* 0x000af82e01007387 */ /* 0x0009e80000100a00 */
[----:B------:R1:W-:Y:S04]  /*127770*/  STL [R1+0x58], R17 ;  /* 0x0000581101007387 */ /* 0x0003e80000100800 */
[----:B------:R-:W2:Y:S01]  /*127780*/  LDL.LU R42, [R1+0x5d50] ;  /* 0x005d5000012a7983 */ /* 0x000ea20000300800 */
[----:B---3--:R-:W-:Y:S02]  /*127790*/  LOP3.LUT R21, R54, 0xffff, RZ, 0xc0, !PT ;  /* 0x0000ffff36157812 */ /* 0x008fe400078ec0ff */
[----:B----4-:R-:W-:-:S04]  /*1277a0*/  LOP3.LUT R47, R52, 0xffff, RZ, 0xc0, !PT ;  /* 0x0000ffff342f7812 */ /* 0x010fc800078ec0ff */
[----:B------:R-:W-:Y:S02]  /*1277b0*/  PRMT R40, R47, 0x3340, R0 ;  /* 0x000033402f287816 */ /* 0x000fe40000000000 */
[----:B--2---:R-:W-:-:S04]  /*1277c0*/  LOP3.LUT R32, R53, 0xffff, RZ, 0xc0, !PT ;  /* 0x0000ffff35207812 */ /* 0x004fc800078ec0ff */
[----:B------:R-:W-:Y:S02]  /*1277d0*/  PRMT R35, R21, 0x3340, R32 ;  /* 0x0000334015237816 */ /* 0x000fe40000000020 */
[----:B-1----:R-:W-:Y:S02]  /*1277e0*/  LOP3.LUT R17, R51, 0xffff, RZ, 0xc0, !PT ;  /* 0x0000ffff33117812 */ /* 0x002fe400078ec0ff */
[----:B------:R-:W-:Y:S02]  /*1277f0*/  LOP3.LUT R18, R41, 0xffff, RZ, 0xc0, !PT ;  /* 0x0000ffff29127812 */ /* 0x000fe400078ec0ff */
[----:B------:R-:W-:Y:S02]  /*127800*/  PRMT R41, R35, 0x5410, R40 ;  /* 0x0000541023297816 */ /* 0x000fe40000000028 */
[----:B------:R-:W-:Y:S02]  /*127810*/  PRMT R40, R25, 0x3340, R0 ;  /* 0x0000334019287816 */ /* 0x000fe40000000000 */
[----:B------:R-:W-:Y:S01]  /*127820*/  PRMT R35, R17, 0x3340, R18 ;  /* 0x0000334011237816 */ /* 0x000fe20000000012 */
[----:B------:R-:W-:Y:S03]  /*127830*/  STL [R1+0x5be4], R47 ;  /* 0x005be42f01007387 */ /* 0x000fe60000100800 */
[----:B------:R-:W-:Y:S01]  /*127840*/  PRMT R35, R35, 0x5410, R40 ;  /* 0x0000541023237816 */ /* 0x000fe20000000028 */
[----:B------:R1:W-:Y:S04]  /*127850*/  STL [R1+0x25d4], R41 ;  /* 0x0025d42901007387 */ /* 0x0003e80000100800 */
[----:B------:R-:W-:Y:S04]  /*127860*/  STL [R1+0x738], R35 ;  /* 0x0007382301007387 */ /* 0x000fe80000100800 */
[----:B------:R-:W2:Y:S01]  /*127870*/  LDL.LU R53, [R1+0x3d4] ;  /* 0x0003d40001357983 */ /* 0x000ea20000300800 */
        /* <DEDUP_REMOVED lines=9> */
[----:B-1----:R-:W-:Y:S02]  /*127910*/  PRMT R41, R17, 0x3340, R18 ;  /* 0x0000334011297816 */ /* 0x002fe40000000012 */
[----:B------:R-:W-:Y:S01]  /*127920*/  LOP3.LUT R21, R55, 0xffff, RZ, 0xc0, !PT ;  /* 0x0000ffff37157812 */ /* 0x000fe200078ec0ff */
[----:B------:R1:W-:Y:S04]  /*127930*/  STL [R1+0x5a54], R40 ;  /* 0x005a542801007387 */ /* 0x0003e80000100800 */
[----:B------:R3:W-:Y:S04]  /*127940*/  STL [R1+0x5ccc], R41 ;  /* 0x005ccc2901007387 */ /* 0x0007e80000100800 */
[----:B------:R-:W4:Y:S01]  /*127950*/  LDL.LU R55, [R1+0x5d4c] ;  /* 0x005d4c0001377983 */ /* 0x000f220000300800 */
[----:B------:R-:W-:-:S03]  /*127960*/  LOP3.LUT R18, R42, 0xffff, RZ, 0xc0, !PT ;  /* 0x0000ffff2a127812 */ /* 0x000fc600078ec0ff */
[----:B------:R-:W4:Y:S04]  /*127970*/  LDL.LU R42, [R1+0x5d48] ;  /* 0x005d4800012a7983 */ /* 0x000f280000300800 */
[----:B------:R-:W4:Y:S01]  /*127980*/  LDL.LU R51, [R1+0x3dc] ;  /* 0x0003dc0001337983 */ /* 0x000f220000300800 */
[----:B------:R-:W-:Y:S01]  /*127990*/  LOP3.LUT R17, R36, 0xffff, RZ, 0xc0, !PT ;  /* 0x0000ffff24117812 */ /* 0x000fe200078ec0ff */
[----:B0-----:R-:W-:Y:S01]  /*1279a0*/  VIADD R36, R19, UR6 ;  /* 0x0000000613247c36 */ /* 0x001fe20008000000 */
[----:B------:R-:W-:Y:S01]  /*1279b0*/  PRMT R32, R21, 0x3340, R0 ;  /* 0x0000334015207816 */ /* 0x000fe20000000000 */
[----:B------:R-:W0:Y:S01]  /*1279c0*/  LDCU UR6, c[0x0][0x3b8] ;  /* 0x00007700ff0677ac */ /* 0x000e220008000800 */
[----:B------:R-:W-:Y:S02]  /*1279d0*/  PRMT R19, R17, 0x3340, R18 ;  /* 0x0000334011137816 */ /* 0x000fe40000000012 */
[----:B------:R-:W-:-:S02]  /*1279e0*/  SHF.R.U32.HI R17, RZ, 0x8, R17 ;  /* 0x00000008ff117819 */ /* 0x000fc40000011611 */
[----:B------:R-:W-:Y:S02]  /*1279f0*/  SHF.R.U32.HI R18, RZ, 0x8, R18 ;  /* 0x00000008ff127819 */ /* 0x000fe40000011612 */
[----:B------:R-:W-:Y:S02]  /*127a00*/  PRMT R47, R19, 0x5410, R32 ;  /* 0x00005410132f7816 */ /* 0x000fe40000000020 */
[----:B------:R-:W-:Y:S02]  /*127a10*/  SHF.R.U32.HI R25, RZ, 0x8, R25 ;  /* 0x00000008ff197819 */ /* 0x000fe40000011619 */
[----:B------:R-:W-:Y:S02]  /*127a20*/  SHF.R.S32.HI R19, RZ, 0x1f, R36 ;  /* 0x0000001fff137819 */ /* 0x000fe40000011424 */
[----:B-1----:R-:W-:Y:S02]  /*127a30*/  IADD3 R40, P1, PT, R36, R3, RZ ;  /* 0x0000000324287210 */ /* 0x002fe40007f3e0ff */
[----:B------:R-:W-:-:S02]  /*127a40*/  LOP3.LUT R17, R17, 0xffff, RZ, 0xc0, !PT ;  /* 0x0000ffff11117812 */ /* 0x000fc400078ec0ff */
[----:B------:R-:W-:Y:S02]  /*127a50*/  LOP3.LUT R18, R18, 0xffff, RZ, 0xc0, !PT ;  /* 0x0000ffff12127812 */ /* 0x000fe400078ec0ff */
[----:B------:R-:W-:Y:S01]  /*127a60*/  LOP3.LUT R25, R25, 0xffff, RZ, 0xc0, !PT ;  /* 0x0000ffff19197812 */ /* 0x000fe200078ec0ff */
[----:B---3--:R-:W-:Y:S01]  /*127a70*/  IMAD.X R41, R19, 0x1, R4, P1 ;  /* 0x0000000113297824 */ /* 0x008fe200008e0604 */
[----:B------:R-:W-:Y:S02]  /*127a80*/  PRMT R49, R17, 0x3340, R18 ;  /* 0x0000334011317816 */ /* 0x000fe40000000012 */
[----:B------:R-:W-:Y:S01]  /*127a90*/  PRMT R25, R25, 0x3340, R0 ;  /* 0x0000334019197816 */ /* 0x000fe20000000000 */
[----:B------:R-:W-:Y:S01]  /*127aa0*/  STL [R1+0x5bec], R47 ;  /* 0x005bec2f01007387 */ /* 0x000fe20000100800 */
[----:B------:R-:W-:-:S03]  /*127ab0*/  LOP3.LUT R17, R26, 0xffff, RZ, 0xc0, !PT ;  /* 0x0000ffff1a117812 */ /* 0x000fc600078ec0ff */
[----:B------:R1:W-:Y:S01]  /*127ac0*/  STL.64 [R1+0xae8], R40 ;  /* 0x000ae82801007387 */ /* 0x0003e20000100a00 */
[----:B------:R-:W-:-:S03]  /*127ad0*/  LOP3.LUT R24, R24, 0xffff, RZ, 0xc0, !PT ;  /* 0x0000ffff18187812 */ /* 0x000fc600078ec0ff */
[----:B------:R-:W-:Y:S04]  /*127ae0*/  STL [R1+0x5cc8], R49 ;  /* 0x005cc83101007387 */ /* 0x000fe80000100800 */
[----:B------:R2:W-:Y:S01]  /*127af0*/  STL [R1+0x5c], R25 ;  /* 0x00005c1901007387 */ /* 0x0005e20000100800 */
[----:B------:R-:W-:Y:S02]  /*127b00*/  PRMT R26, R17, 0x3340, R0 ;  /* 0x00003340111a7816 */ /* 0x000fe40000000000 */
[----:B-1----:R-:W-:Y:S02]  /*127b10*/  IADD3 R40, P1, PT, R36, R0, RZ ;  /* 0x0000000024287210 */ /* 0x002fe40007f3e0ff */
[----:B------:R-:W-:-:S03]  /*127b20*/  SHF.R.U32.HI R17, RZ, 0x8, R17 ;  /* 0x00000008ff117819 */ /* 0x000fc60000011611 */
[----:B------:R-:W-:Y:S01]  /*127b30*/  IMAD.X R41, R19, 0x1, R2, P1 ;  /* 0x0000000113297824 */ /* 0x000fe200008e0602 */
[----:B------:R-:W-:Y:S02]  /*127b40*/  LOP3.LUT R17, R17, 0xffff, RZ, 0xc0, !PT ;  /* 0x0000ffff11117812 */ /* 0x000fe400078ec0ff */
[----:B--2---:R-:W-:-:S04]  /*127b50*/  LOP3.LUT R25, R53, 0xffff, RZ, 0xc0, !PT ;  /* 0x0000ffff35197812 */ /* 0x004fc800078ec0ff */
[----:B------:R-:W-:-:S04]  /*127b60*/  PRMT R18, R25, 0x3340, R24 ;  /* 0x0000334019127816 */ /* 0x000fc80000000018 */
[----:B------:R-:W-:Y:S02]  /*127b70*/  PRMT R18, R18, 0x5410, R26 ;  /* 0x0000541012127816 */ /* 0x000fe4000000001a */
[----:B------:R-:W-:-:S03]  /*127b80*/  SHF.R.U32.HI R24, RZ, 0x8, R24 ;  /* 0x00000008ff187819 */ /* 0x000fc60000011618 */
[----:B------:R1:W-:Y:S01]  /*127b90*/  STL [R1+0x5be8], R18 ;  /* 0x005be81201007387 */ /* 0x0003e20000100800 */
[----:B------:R-:W-:Y:S02]  /*127ba0*/  LOP3.LUT R24, R24, 0xffff, RZ, 0xc0, !PT ;  /* 0x0000ffff18187812 */ /* 0x000fe400078ec0ff */
[----:B-1----:R-:W-:-:S04]  /*127bb0*/  SHF.R.U32.HI R18, RZ, 0x8, R25 ;  /* 0x00000008ff127819 */ /* 0x002fc80000011619 */
[----:B------:R-:W-:Y:S01]  /*127bc0*/  LOP3.LUT R18, R18, 0xffff, RZ, 0xc0, !PT ;  /* 0x0000ffff12127812 */ /* 0x000fe200078ec0ff */
[----:B------:R1:W-:Y:S03]  /*127bd0*/  STL.64 [R1+0xae0], R40 ;  /* 0x000ae02801007387 */ /* 0x0003e60000100a00 */
[----:B------:R-:W-:Y:S01]  /*127be0*/  PRMT R26, R18, 0x3340, R24 ;  /* 0x00003340121a7816 */ /* 0x000fe20000000018 */
[----:B------:R-:W2:Y:S01]  /*127bf0*/  LDL.LU R46, [R1+0x51fc] ;  /* 0x0051fc00012e7983 */ /* 0x000ea20000300800 */
[----:B------:R-:W-:Y:S02]  /*127c00*/  PRMT R24, R17, 0x3340, R0 ;  /* 0x0000334011187816 */ /* 0x000fe40000000000 */
[----:B------:R-:W-:Y:S01]  /*127c10*/  LOP3.LUT R17, R23, 0xffff, RZ, 0xc0, !PT ;  /* 0x0000ffff17117812 */ /* 0x000fe200078ec0ff */
[----:B------:R-:W3:Y:S01]  /*127c20*/  LDL.LU R60, [R1+0x2958] ;  /* 0x00295800013c7983 */ /* 0x000ee20000300800 */
[----:B------:R-:W-:-:S03]  /*127c30*/  LOP3.LUT R18, R39, 0xffff, RZ, 0xc0, !PT ;  /* 0x0000ffff27127812 */ /* 0x000fc600078ec0ff */
[----:B------:R-:W3:Y:S01]  /*127c40*/  LDL.LU R61, [R1+0x519c] ;  /* 0x00519c00013d7983 */ /* 0x000ee20000300800 */
[----:B------:R-:W-:Y:S02]  /*127c50*/  PRMT R25, R17, 0x3340, R0 ;  /* 0x0000334011197816 */ /* 0x000fe40000000000 */
[----:B-1----:R-:W-:Y:S01]  /*127c60*/  IADD3 R40, P1, PT, R36, R13, RZ ;  /* 0x0000000d24287210 */ /* 0x002fe20007f3e0ff */
[----:B------:R-:W3:Y:S04]  /*127c70*/  LDL.LU R39, [R1+0x5d44] ;  /* 0x005d440001277983 */ /* 0x000ee80000300800 */
[----:B------:R1:W-:Y:S01]  /*127c80*/  STL [R1+0x5bf0], R17 ;  /* 0x005bf01101007387 */ /* 0x0003e20000100800 */
[----:B----4-:R-:W-:-:S04]  /*127c90*/  LOP3.LUT R32, R51, 0xffff, RZ, 0xc0, !PT ;  /* 0x0000ffff33207812 */ /* 0x010fc800078ec0ff */
[----:B------:R-:W-:Y:S01]  /*127ca0*/  PRMT R23, R32, 0x3340, R18 ;  /* 0x0000334020177816 */ /* 0x000fe20000000012 */
[----:B------:R-:W-:-:S03]  /*127cb0*/  IMAD.X R41, R19, 0x1, R15, P1 ;  /* 0x0000000113297824 */ /* 0x000fc600008e060f */
[----:B-1----:R-:W-:Y:S02]  /*127cc0*/  PRMT R17, R23, 0x5410, R25 ;  /* 0x0000541017117816 */ /* 0x002fe40000000019 */
[----:B------:R-:W-:-:S03]  /*127cd0*/  SHF.R.U32.HI R25, RZ, 0x8, R21 ;  /* 0x00000008ff197819 */ /* 0x000fc60000011615 */
[----:B------:R1:W-:Y:S04]  /*127ce0*/  STL [R1+0x25ac], R17 ;  /* 0x0025ac1101007387 */ /* 0x0003e80000100800 */
[----:B------:R-:W4:Y:S04]  /*127cf0*/  LDL.LU R21, [R1+0x5204] ;  /* 0x0052040001157983 */ /* 0x000f280000300800 */
[----:B------:R-:W4:Y:S04]  /*127d00*/  LDL.LU R52, [R1+0x294c] ;  /* 0x00294c0001347983 */ /* 0x000f280000300800 */
[----:B------:R0:W-:Y:S04]  /*127d10*/  STL.64 [R1+0xad8], R40 ;  /* 0x000ad82801007387 */ /* 0x0001e80000100a00 */
[----:B------:R-:W4:Y:S04]  /*127d20*/  LDL.LU R23, [R1+0x51a0] ;  /* 0x0051a00001177983 */ /* 0x000f280000300800 */
[----:B------:R-:W4:Y:S04]  /*127d30*/  LDL.LU R53, [R1+0x51cc] ;  /* 0x0051cc0001357983 */ /* 0x000f280000300800 */
[----:B------:R-:W4:Y:S04]  /*127d40*/  LDL.LU R51, [R1+0x2758] ;  /* 0x0027580001337983 */ /* 0x000f280000300800 */
[----:B------:R-:W4:Y:S01]  /*127d50*/  LDL.LU R54, [R1+0x5180] ;  /* 0x0051800001367983 */ /* 0x000f220000300800 */
[----:B-1----:R-:W-:-:S02]  /*127d60*/  SHF.R.U32.HI R17, RZ, 0x8, R32 ;  /* 0x00000008ff117819 */ /* 0x002fc40000011620 */
[----:B------:R-:W-:Y:S02]  /*127d70*/  SHF.R.U32.HI R18, RZ, 0x8, R18 ;  /* 0x00000008ff127819 */ /* 0x000fe40000011612 */
[----:B------:R-:W-:Y:S02]  /*127d80*/  LOP3.LUT R17, R17, 0xffff, RZ, 0xc0, !PT ;  /* 0x0000ffff11117812 */ /* 0x000fe400078ec0ff */
[----:B------:R-:W-:Y:S02]  /*127d90*/  LOP3.LUT R18, R18, 0xffff, RZ, 0xc0, !PT ;  /* 0x0000ffff12127812 */ /* 0x000fe400078ec0ff */
[----:B------:R-:W-:Y:S02]  /*127da0*/  LOP3.LUT R25, R25, 0xffff, RZ, 0xc0, !PT ;  /* 0x0000ffff19197812 */ /* 0x000fe400078ec0ff */
[----:B------:R-:W-:Y:S02]  /*127db0*/  PRMT R32, R17, 0x3340, R18 ;  /* 0x0000334011207816 */ /* 0x000fe40000000012 */
[----:B------:R-:W-:-:S03]  /*127dc0*/  PRMT R25, R25, 0x3340, R0 ;  /* 0x0000334019197816 */ /* 0x000fc60000000000 */
[----:B------:R-:W-:Y:S04]  /*127dd0*/  STL [R1+0x5a58], R32 ;  /* 0x005a582001007387 */ /* 0x000fe80000100800 */
[----:B------:R1:W-:Y:S01]  /*127de0*/  STL [R1+0x6c], R25 ;  /* 0x00006c1901007387 */ /* 0x0003e20000100800 */
[----:B0-----:R-:W-:-:S05]  /*127df0*/  IADD3 R40, P1, PT, R36, R5, RZ ;  /* 0x0000000524287210 */ /* 0x001fca0007f3e0ff */
[----:B------:R-:W-:Y:S01]  /*127e00*/  IMAD.X R41, R19, 0x1, R6, P1 ;  /* 0x0000000113297824 */ /* 0x000fe200008e0606 */
[----:B--2---:R-:W-:Y:S02]  /*127e10*/  LOP3.LUT R18, R46, 0xffff, RZ, 0xc0, !PT ;  /* 0x0000ffff2e127812 */ /* 0x004fe400078ec0ff */
[----:B---3--:R-:W-:Y:S02]  /*127e20*/  LOP3.LUT R17, R60, 0xffff, RZ, 0xc0, !PT ;  /* 0x0000ffff3c117812 */ /* 0x008fe400078ec0ff */
[----:B-1----:R-:W-:Y:S02]  /*127e30*/  LOP3.LUT R25, R61, 0xffff, RZ, 0xc0, !PT ;  /* 0x0000ffff3d197812 */ /* 0x002fe400078ec0ff */
[----:B------:R-:W-:Y:S02]  /*127e40*/  PRMT R35, R17, 0x3340, R0 ;  /* 0x0000334011237816 */ /* 0x000fe40000000000 */
[----:B------:R-:W-:Y:S02]  /*127e50*/  PRMT R32, R18, 0x3340, R25 ;  /* 0x0000334012207816 */ /* 0x000fe40000000019 */
        /* <DEDUP_REMOVED lines=8> */
[----:B------:R-:W-:Y:S01]  /*127ee0*/  PRMT R18, R17, 0x3340, R0 ;  /* 0x0000334011127816 */ /* 0x000fe20000000000 */
[----:B------:R-:W-:Y:S04]  /*127ef0*/  STL [R1+0x5bf4], R57 ;  /* 0x005bf43901007387 */ /* 0x000fe80000100800 */
[----:B------:R0:W-:Y:S01]  /*127f00*/  STL.64 [R1+0xac8], R40 ;  /* 0x000ac82801007387 */ /* 0x0001e20000100a00 */
[----:B----4-:R-:W-:Y:S02]  /*127f10*/  LOP3.LUT R32, R21, 0xffff, RZ, 0xc0, !PT ;  /* 0x0000ffff15207812 */ /* 0x010fe400078ec0ff */
[----:B------:R-:W-:-:S04]  /*127f20*/  LOP3.LUT R17, R52, 0xffff, RZ, 0xc0, !PT ;  /* 0x0000ffff34117812 */ /* 0x000fc800078ec0ff */
[----:B0-----:R-:W-:Y:S02]  /*127f30*/  PRMT R40, R17, 0x3340, R0 ;  /* 0x0000334011287816 */ /* 0x001fe40000000000 */
[----:B------:R-:W-:-:S04]  /*127f40*/  LOP3.LUT R23, R23, 0xffff, RZ, 0xc0, !PT ;  /* 0x0000ffff17177812 */ /* 0x000fc800078ec0ff */
[----:B------:R-:W-:Y:S01]  /*127f50*/  PRMT R35, R32, 0x3340, R23 ;  /* 0x0000334020237816 */ /* 0x000fe20000000017 */
[----:B------:R0:W-:Y:S01]  /*127f60*/  STL [R1+0x8c], R18 ;  /* 0x00008c1201007387 */ /* 0x0001e20000100800 */
[----:B------:R-:W-:Y:S02]  /*127f70*/  LOP3.LUT R21, R53, 0xffff, RZ, 0xc0, !PT ;  /* 0x0000ffff35157812 */ /* 0x000fe400078ec0ff */
[----:B------:R-:W-:Y:S01]  /*127f80*/  PRMT R35, R35, 0x5410, R40 ;  /* 0x0000541023237816 */ /* 0x000fe20000000028 */
[----:B------:R-:W2:Y:S01]  /*127f90*/  LDL.LU R52, [R1+0x51d0] ;  /* 0x0051d00001347983 */ /* 0x000ea20000300800 */
[----:B------:R-:W-:-:S03]  /*127fa0*/  LOP3.LUT R25, R54, 0xffff, RZ, 0xc0, !PT ;  /* 0x0000ffff36197812 */ /* 0x000fc600078ec0ff */
[----:B------:R-:W3:Y:S01]  /*127fb0*/  LDL.LU R53, [R1+0x274c] ;  /* 0x00274c0001357983 */ /* 0x000ee20000300800 */
[----:B0-----:R-:W-:-:S03]  /*127fc0*/  LOP3.LUT R18, R51, 0xffff, RZ, 0xc0, !PT ;  /* 0x0000ffff33127812 */ /* 0x001fc600078ec0ff */
[----:B------:R-:W4:Y:S01]  /*127fd0*/  LDL.LU R51, [R1+0x5184] ;  /* 0x0051840001337983 */ /* 0x000f220000300800 */
[----:B------:R-:W-:-:S03]  /*127fe0*/  PRMT R40, R18, 0x3340, R0 ;  /* 0x0000334012287816 */ /* 0x000fc60000000000 */
[----:B------:R0:W-:Y:S02]  /*127ff0*/  STL [R1+0x5bf8], R35 ;  /* 0x005bf82301007387 */ /* 0x0001e40000100800 */
[----:B0-----:R-:W-:-:S04]  /*128000*/  PRMT R35, R21, 0x3340, R25 ;  /* 0x0000334015237816 */ /* 0x001fc80000000019 */
[----:B------:R-:W-:Y:S02]  /*128010*/  PRMT R61, R35, 0x5410, R40 ;  /* 0x00005410233d7816 */ /* 0x000fe40000000028 */
[----:B------:R-:W-:-:S05]  /*128020*/  IADD3 R40, P1, PT, R36, R14, RZ ;  /* 0x0000000e24287210 */ /* 0x000fca0007f3e0ff */
[----:B------:R-:W-:Y:S01]  /*128030*/  IMAD.X R41, R19, 0x1, R16, P1 ;  /* 0x0000000113297824 */ /* 0x000fe200008e0610 */
[----:B------:R-:W-:Y:S01]  /*128040*/  STL [R1+0x5bfc], R61 ;  /* 0x005bfc3d01007387 */ /* 0x000fe20000100800 */
[----:B------:R-:W-:-:S03]  /*128050*/  SHF.R.U32.HI R35, RZ, 0x8, R23 ;  /* 0x00000008ff237819 */ /* 0x000fc60000011617 */
[----:B------:R0:W-:Y:S04]  /*128060*/  STL.64 [R1+0xab8], R40 ;  /* 0x000ab82801007387 */ /* 0x0001e80000100a00 */
[----:B------:R-:W4:Y:S01]  /*128070*/  LDL.LU R23, [R1+0x1f70] ;  /* 0x001f700001177983 */ /* 0x000f220000300800 */
[----:B------:R-:W-:Y:S02]  /*128080*/  SHF.R.U32.HI R21, RZ, 0x8, R21 ;  /* 0x00000008ff157819 */ /* 0x000fe40000011615 */
[----:B------:R-:W-:Y:S02]  /*128090*/  SHF.R.U32.HI R25, RZ, 0x8, R25 ;  /* 0x00000008ff197819 */ /* 0x000fe40000011619 */
[----:B------:R-:W-:Y:S02]  /*1280a0*/  LOP3.LUT R21, R21, 0xffff, RZ, 0xc0, !PT ;  /* 0x0000ffff15157812 */ /* 0x000fe400078ec0ff */
[----:B------:R-:W-:-:S02]  /*1280b0*/  LOP3.LUT R25, R25, 0xffff, RZ, 0xc0, !PT ;  /* 0x0000ffff19197812 */ /* 0x000fc400078ec0ff */
[----:B------:R-:W-:Y:S02]  /*1280c0*/  SHF.R.U32.HI R18, RZ, 0x8, R18 ;  /* 0x00000008ff127819 */ /* 0x000fe40000011612 */
[----:B------:R-:W-:Y:S02]  /*1280d0*/  SHF.R.U32.HI R17, RZ, 0x8, R17 ;  /* 0x00000008ff117819 */ /* 0x000fe40000011611 */
[----:B------:R-:W-:Y:S02]  /*1280e0*/  PRMT R21, R21, 0x3340, R25 ;  /* 0x0000334015157816 */ /* 0x000fe40000000019 */
[----:B0-----:R-:W-:Y:S02]  /*1280f0*/  IADD3 R40, P1, PT, R36, R7, RZ ;  /* 0x0000000724287210 */ /* 0x001fe40007f3e0ff */
[----:B------:R-:W-:Y:S02]  /*128100*/  LOP3.LUT R18, R18, 0xffff, RZ, 0xc0, !PT ;  /* 0x0000ffff12127812 */ /* 0x000fe400078ec0ff */
[----:B------:R-:W-:Y:S01]  /*128110*/  LOP3.LUT R17, R17, 0xffff, RZ, 0xc0, !PT ;  /* 0x0000ffff11117812 */ /* 0x000fe200078ec0ff */
[----:B------:R-:W-:Y:S01]  /*128120*/  IMAD.X R41, R19, 0x1, R8, P1 ;  /* 0x0000000113297824 */ /* 0x000fe200008e0608 */
[----:B------:R0:W-:Y:S04]  /*128130*/  STL [R1+0x378], R21 ;  /* 0x0003781501007387 */ /* 0x0001e80000100800 */
[----:B------:R1:W-:Y:S01]  /*128140*/  STL.64 [R1+0xad0], R40 ;  /* 0x000ad02801007387 */ /* 0x0003e20000100a00 */
[----:B0-----:R-:W-:-:S02]  /*128150*/  PRMT R21, R18, 0x3340, R0 ;  /* 0x0000334012157816 */ /* 0x001fc40000000000 */
[----:B------:R-:W-:-:S03]  /*128160*/  PRMT R18, R17, 0x3340, R0 ;  /* 0x0000334011127816 */ /* 0x000fc60000000000 */
[----:B------:R-:W-:Y:S04]  /*128170*/  STL [R1+0xac], R21 ;  /* 0x0000ac1501007387 */ /* 0x000fe80000100800 */
[----:B------:R4:W-:Y:S01]  /*128180*/  STL [R1+0x9c], R18 ;  /* 0x00009c1201007387 */ /* 0x0009e20000100800 */
[----:B-1----:R-:W-:-:S05]  /*128190*/  IADD3 R40, P1, PT, R36, R9, RZ ;  /* 0x0000000924287210 */ /* 0x002fca0007f3e0ff */
[----:B------:R-:W-:Y:S01]  /*1281a0*/  IMAD.X R41, R19, 0x1, R11, P1 ;  /* 0x0000000113297824 */ /* 0x000fe200008e060b */
[----:B------:R-:W-:Y:S02]  /*1281b0*/  LOP3.LUT R22, R22, 0xffff, RZ, 0xc0, !PT ;  /* 0x0000ffff16167812 */ /* 0x000fe400078ec0ff */
[----:B--2---:R-:W-:Y:S02]  /*1281c0*/  LOP3.LUT R17, R52, 0xffff, RZ, 0xc0, !PT ;  /* 0x0000ffff34117812 */ /* 0x004fe400078ec0ff */
[----:B---3--:R-:W-:Y:S02]  /*1281d0*/  LOP3.LUT R54, R53, 0xffff, RZ, 0xc0, !PT ;  /* 0x0000ffff35367812 */ /* 0x008fe400078ec0ff */
[----:B----4-:R-:W-:-:S04]  /*1281e0*/  LOP3.LUT R18, R51, 0xffff, RZ, 0xc0, !PT ;  /* 0x0000ffff33127812 */ /* 0x010fc800078ec0ff */
[--C-:B------:R-:W-:Y:S02]  /*1281f0*/  PRMT R21, R17, 0x3340, R18.reuse ;  /* 0x0000334011157816 */ /* 0x100fe40000000012 */
[----:B------:R-:W-:Y:S02]  /*128200*/  SHF.R.U32.HI R17, RZ, 0x8, R17 ;  /* 0x00000008ff117819 */ /* 0x000fe40000011611 */
[----:B------:R-:W-:Y:S02]  /*128210*/  SHF.R.U32.HI R18, RZ, 0x8, R18 ;  /* 0x00000008ff127819 */ /* 0x000fe40000011612 */
[----:B------:R-:W-:Y:S02]  /*128220*/  PRMT R25, R54, 0x3340, R0 ;  /* 0x0000334036197816 */ /* 0x000fe40000000000 */
[----:B------:R-:W-:Y:S02]  /*128230*/  LOP3.LUT R17, R17, 0xffff, RZ, 0xc0, !PT ;  /* 0x0000ffff11117812 */ /* 0x000fe400078ec0ff */
[----:B------:R-:W-:-:S02]  /*128240*/  LOP3.LUT R18, R18, 0xffff, RZ, 0xc0, !PT ;  /* 0x0000ffff12127812 */ /* 0x000fc400078ec0ff */
[----:B------:R-:W-:Y:S02]  /*128250*/  PRMT R21, R21, 0x5410, R25 ;  /* 0x0000541015157816 */ /* 0x000fe40000000019 */
[----:B------:R-:W-:Y:S02]  /*128260*/  PRMT R59, R17, 0x3340, R18 ;  /* 0x00003340113b7816 */ /* 0x000fe40000000012 */
[----:B------:R-:W-:Y:S01]  /*128270*/  LOP3.LUT R18, R42, 0xffff, RZ, 0xc0, !PT ;  /* 0x0000ffff2a127812 */ /* 0x000fe200078ec0ff */
[----:B------:R-:W-:Y:S04]  /*128280*/  STL [R1+0x5c00], R54 ;  /* 0x005c003601007387 */ /* 0x000fe80000100800 */
[----:B------:R0:W-:Y:S01]  /*128290*/  STL [R1+0x2590], R21 ;  /* 0x0025901501007387 */ /* 0x0001e20000100800 */
[----:B------:R-:W-:-:S02]  /*1282a0*/  LOP3.LUT R17, R23, 0xffff, RZ, 0xc0, !PT ;  /* 0x0000ffff17117812 */ /* 0x000fc400078ec0ff */
[----:B------:R-:W-:Y:S02]  /*1282b0*/  LOP3.LUT R23, R56, 0xffff, RZ, 0xc0, !PT ;  /* 0x0000ffff38177812 */ /* 0x000fe400078ec0ff */
[--C-:B0-----:R-:W-:Y:S02]  /*1282c0*/  PRMT R21, R17, 0x3340, R18.reuse ;  /* 0x0000334011157816 */ /* 0x101fe40000000012 */
[----:B------:R-:W-:Y:S02]  /*1282d0*/  SHF.R.U32.HI R17, RZ, 0x8, R17 ;  /* 0x00000008ff117819 */ /* 0x000fe40000011611 */
[----:B------:R-:W-:Y:S01]  /*1282e0*/  SHF.R.U32.HI R18, RZ, 0x8, R18 ;  /* 0x00000008ff127819 */ /* 0x000fe20000011612 */
[----:B------:R0:W-:Y:S01]  /*1282f0*/  STL.64 [R1+0xab0], R40 ;  /* 0x000ab02801007387 */ /* 0x0001e20000100a00 */
[----:B------:R-:W-:Y:S02]  /*128300*/  PRMT R25, R23, 0x3340, R0 ;  /* 0x0000334017197816 */ /* 0x000fe40000000000 */
[----:B------:R-:W-:Y:S01]  /*128310*/  LOP3.LUT R17, R17, 0xffff, RZ, 0xc0, !PT ;  /* 0x0000ffff11117812 */ /* 0x000fe200078ec0ff */
[----:B------:R-:W-:Y:S01]  /*128320*/  STL [R1+0x5a5c], R59 ;  /* 0x005a5c3b01007387 */ /* 0x000fe20000100800 */
[----:B------:R-:W-:-:S02]  /*128330*/  LOP3.LUT R18, R18, 0xffff, RZ, 0xc0, !PT ;  /* 0x0000ffff12127812 */ /* 0x000fc400078ec0ff */
[----:B------:R-:W-:Y:S01]  /*128340*/  PRMT R60, R21, 0x5410, R25 ;  /* 0x00005410153c7816 */ /* 0x000fe20000000019 */
[----:B------:R-:W2:Y:S01]  /*128350*/  LDL.LU R51, [R1+0x1f74] ;  /* 0x001f740001337983 */ /* 0x000ea20000300800 */
[----:B------:R-:W-:Y:S02]  /*128360*/  PRMT R21, R17, 0x3340, R18 ;  /* 0x0000334011157816 */ /* 0x000fe40000000012 */
[----:B0-----:R-:W-:Y:S02]  /*128370*/  IADD3 R40, P1, PT, R36, R10, RZ ;  /* 0x0000000a24287210 */ /* 0x001fe40007f3e0ff */
[----:B------:R-:W-:Y:S02]  /*128380*/  LOP3.LUT R17, R39, 0xffff, RZ, 0xc0, !PT ;  /* 0x0000ffff27117812 */ /* 0x000fe400078ec0ff */
[----:B------:R-:W-:Y:S01]  /*128390*/  LOP3.LUT R18, R38, 0xffff, RZ, 0xc0, !PT ;  /* 0x0000ffff26127812 */ /* 0x000fe200078ec0ff */
[----:B------:R-:W-:Y:S01]  /*1283a0*/  IMAD.X R41, R19, 0x1, R12, P1 ;  /* 0x0000000113297824 */ /* 0x000fe200008e060c */
[----:B------:R-:W-:-:S02]  /*1283b0*/  PRMT R25, R22, 0x3340, R0 ;  /* 0x0000334016197816 */ /* 0x000fc40000000000 */
[----:B------:R-:W-:Y:S01]  /*1283c0*/  PRMT R19, R17, 0x3340, R18 ;  /* 0x0000334011137816 */ /* 0x000fe20000000012 */
[----:B------:R-:W-:Y:S03]  /*1283d0*/  STL [R1+0x5c04], R60 ;  /* 0x005c043c01007387 */ /* 0x000fe60000100800 */
[----:B------:R-:W-:Y:S01]  /*1283e0*/  PRMT R42, R19, 0x5410, R25 ;  /* 0x00005410132a7816 */ /* 0x000fe20000000019 */
[----:B------:R0:W-:Y:S04]  /*1283f0*/  STL.64 [R1+0xac0], R40 ;  /* 0x000ac02801007387 */ /* 0x0001e80000100a00 */
[----:B------:R-:W3:Y:S04]  /*128400*/  LDL.LU R19, [R1+0x5214] ;  /* 0x0052140001137983 */ /* 0x000ee80000300800 */
[----:B------:R-:W4:Y:S04]  /*128410*/  LDL.LU R56, [R1+0x2968] ;  /* 0x0029680001387983 */ /* 0x000f280000300800 */
[----:B------:R-:W4:Y:S01]  /*128420*/  LDL.LU R38, [R1+0x51b8] ;  /* 0x0051b80001267983 */ /* 0x000f220000300800 */
[----:B0-----:R-:W-:-:S02]  /*128430*/  LOP3.LUT R40, R58, 0xffff, RZ, 0xc0, !PT ;  /* 0x0000ffff3a287812 */ /* 0x001fc400078ec0ff */
[----:B------:R-:W-:Y:S01]  /*128440*/  LOP3.LUT R25, R55, 0xffff, RZ, 0xc0, !PT ;  /* 0x0000ffff37197812 */ /* 0x000fe200078ec0ff */
[----:B------:R-:W-:Y:S04]  /*128450*/  STL [R1+0x5c08], R42 ;  /* 0x005c082a01007387 */ /* 0x000fe80000100800 */
[----:B------:R-:W4:Y:S04]  /*128460*/  LDL.LU R58, [R1+0x5d40] ;  /* 0x005d4000013a7983 */ /* 0x000f280000300800 */
[----:B------:R-:W4:Y:S01]  /*128470*/  LDL.LU R55, [R1+0x5d3c] ;  /* 0x005d3c0001377983 */ /* 0x000f220000300800 */
[----:B------:R-:W-:-:S02]  /*128480*/  SHF.R.U32.HI R17, RZ, 0x8, R17 ;  /* 0x00000008ff117819 */ /* 0x000fc40000011611 */
[----:B------:R-:W-:Y:S02]  /*128490*/  SHF.R.U32.HI R18, RZ, 0x8, R18 ;  /* 0x00000008ff127819 */ /* 0x000fe40000011612 */
[----:B------:R-:W-:Y:S02]  /*1284a0*/  SHF.R.U32.HI R32, RZ, 0x8, R32 ;  /* 0x00000008ff207819 */ /* 0x000fe40000011620 */
[----:B------:R-:W-:Y:S02]  /*1284b0*/  LOP3.LUT R17, R17, 0xffff, RZ, 0xc0, !PT ;  /* 0x0000ffff11117812 */ /* 0x000fe400078ec0ff */
[----:B------:R-:W-:Y:S02]  /*1284c0*/  LOP3.LUT R18, R18, 0xffff, RZ, 0xc0, !PT ;  /* 0x0000ffff12127812 */ /* 0x000fe400078ec0ff */
[----:B------:R-:W-:Y:S02]  /*1284d0*/  LOP3.LUT R32, R32, 0xffff, RZ, 0xc0, !PT ;  /* 0x0000ffff20207812 */ /* 0x000fe400078ec0ff */
[----:B------:R-:W-:-:S02]  /*1284e0*/  LOP3.LUT R35, R35, 0xffff, RZ, 0xc0, !PT ;  /* 0x0000ffff23237812 */ /* 0x000fc400078ec0ff */
[----:B------:R-:W-:Y:S01]  /*1284f0*/  PRMT R39, R17, 0x3340, R18 ;  /* 0x0000334011277816 */ /* 0x000fe20000000012 */
[----:B------:R-:W-:Y:S01]  /*128500*/  VIADD R17, R36, UR6 ;  /* 0x0000000624117c36 */ /* 0x000fe20008000000 */
[----:B------:R-:W-:Y:S01]  /*128510*/  PRMT R50, R32, 0x3340, R35 ;  /* 0x0000334020327816 */ /* 0x000fe20000000023 */
[----:B------:R-:W0:Y:S01]  /*128520*/  LDCU UR6, c[0x0][0x3b8] ;  /* 0x00007700ff0677ac */ /* 0x000e220008000800 */
[----:B------:R-:W-:Y:S02]  /*128530*/  PRMT R35, R40, 0x3340, R0 ;  /* 0x0000334028237816 */ /* 0x000fe40000000000 */
[----:B------:R-:W-:Y:S02]  /*128540*/  IADD3 R46, P1, PT, R17, R3, RZ ;  /* 0x00000003112e7210 */ /* 0x000fe40007f3e0ff */
[----:B------:R-:W-:-:S04]  /*128550*/  SHF.R.U32.HI R40, RZ, 0x8, R40 ;  /* 0x00000008ff287819 */ /* 0x000fc80000011628 */
[----:B------:R-:W-:-:S04]  /*128560*/  LOP3.LUT R40, R40, 0xffff, RZ, 0xc0, !PT ;  /* 0x0000ffff28287812 */ /* 0x000fc800078ec0ff */
[----:B------:R-:W-:Y:S02]  /*128570*/  PRMT R40, R40, 0x3340, R0 ;  /* 0x0000334028287816 */ /* 0x000fe40000000000 */
[----:B--2---:R-:W-:-:S04]  /*128580*/  LOP3.LUT R18, R51, 0xffff, RZ, 0xc0, !PT ;  /* 0x0000ffff33127812 */ /* 0x004fc800078ec0ff */
[--C-:B------:R-:W-:Y:S02]  /*128590*/  PRMT R32, R18, 0x3340, R25.reuse ;  /* 0x0000334012207816 */ /* 0x100fe40000000019 */
[----:B------:R-:W-:Y:S02]  /*1285a0*/  SHF.R.U32.HI R18, RZ, 0x8, R18 ;  /* 0x00000008ff127819 */ /* 0x000fe40000011612 */
[----:B------:R-:W-:Y:S02]  /*1285b0*/  SHF.R.U32.HI R25, RZ, 0x8, R25 ;  /* 0x00000008ff197819 */ /* 0x000fe40000011619 */
[----:B------:R-:W-:Y:S02]  /*1285c0*/  PRMT R52, R32, 0x5410, R35 ;  /* 0x0000541020347816 */ /* 0x000fe40000000023 */
[----:B------:R-:W-:Y:S02]  /*1285d0*/  SHF.R.S32.HI R35, RZ, 0x1f, R17 ;  /* 0x0000001fff237819 */ /* 0x000fe40000011411 */
[----:B------:R-:W-:-:S02]  /*1285e0*/  LOP3.LUT R18, R18, 0xffff, RZ, 0xc0, !PT ;  /* 0x0000ffff12127812 */ /* 0x000fc400078ec0ff */
[----:B------:R-:W-:Y:S01]  /*1285f0*/  LOP3.LUT R25, R25, 0xffff, RZ, 0xc0, !PT ;  /* 0x0000ffff19197812 */ /* 0x000fe200078ec0ff */
[----:B------:R-:W-:-:S03]  /*128600*/  IMAD.X R47, R35, 0x1, R4, P1 ;  /* 0x00000001232f7824 */ /* 0x000fc600008e0604 */
[----:B------:R-:W-:Y:S02]  /*128610*/  PRMT R51, R18, 0x3340, R25 ;  /* 0x0000334012337816 */ /* 0x000fe40000000019 */
[----:B---3--:R-:W-:Y:S01]  /*128620*/  LOP3.LUT R18, R19, 0xffff, RZ, 0xc0, !PT ;  /* 0x0000ffff13127812 */ /* 0x008fe200078ec0ff */
[----:B------:R-:W-:Y:S01]  /*128630*/  STL [R1+0x5c0c], R52 ;  /* 0x005c0c3401007387 */ /* 0x000fe20000100800 */
[----:B----4-:R-:W-:Y:S02]  /*128640*/  LOP3.LUT R32, R56, 0xffff, RZ, 0xc0, !PT ;  /* 0x0000ffff38207812 */ /* 0x010fe400078ec0ff */
[----:B------:R-:W-:Y:S01]  /*128650*/  LOP3.LUT R25, R38, 0xffff, RZ, 0xc0, !PT ;  /* 0x0000ffff26197812 */ /* 0x000fe200078ec0ff */
[----:B------:R1:W-:Y:S01]  /*128660*/  STL.64 [R1+0xaa0], R46 ;  /* 0x000aa02e01007387 */ /* 0x0003e20000100a00 */
[----:B------:R-:W-:Y:S02]  /*128670*/  PRMT R36, R32, 0x3340, R0 ;  /* 0x0000334020247816 */ /* 0x000fe40000000000 */
[----:B------:R-:W-:Y:S01]  /*128680*/  PRMT R19, R18, 0x3340, R25 ;  /* 0x0000334012137816 */ /* 0x000fe20000000019 */
[----:B------:R-:W2:Y:S01]  /*128690*/  LDL.LU R38, [R1+0x5220] ;  /* 0x0052200001267983 */ /* 0x000ea20000300800 */
[----:B------:R-:W-:-:S02]  /*1286a0*/  SHF.R.U32.HI R18, RZ, 0x8, R18 ;  /* 0x00000008ff127819 */ /* 0x000fc40000011612 */
[----:B------:R-:W-:Y:S01]  /*1286b0*/  SHF.R.U32.HI R25, RZ, 0x8, R25 ;  /* 0x00000008ff197819 */ /* 0x000fe20000011619 */
[----:B------:R-:W3:Y:S01]  /*1286c0*/  LDL.LU R53, [R1+0x295c] ;  /* 0x00295c0001357983 */ /* 0x000ee20000300800 */
[----:B-1----:R-:W-:Y:S02]  /*1286d0*/  IADD3 R46, P1, PT, R17, R0, RZ ;  /* 0x00000000112e7210 */ /* 0x002fe40007f3e0ff */
[----:B------:R-:W-:Y:S02]  /*1286e0*/  PRMT R56, R19, 0x5410, R36 ;  /* 0x0000541013387816 */ /* 0x000fe40000000024 */
[----:B------:R-:W-:Y:S01]  /*1286f0*/  LOP3.LUT R18, R18, 0xffff, RZ, 0xc0, !PT ;  /* 0x0000ffff12127812 */ /* 0x000fe200078ec0ff */
[----:B------:R-:W-:Y:S01]  /*128700*/  IMAD.X R47, R35, 0x1, R2, P1 ;  /* 0x00000001232f7824 */ /* 0x000fe200008e0602 */
[----:B------:R-:W-:Y:S01]  /*128710*/  LOP3.LUT R25, R25, 0xffff, RZ, 0xc0, !PT ;  /* 0x0000ffff19197812 */ /* 0x000fe200078ec0ff */
[----:B------:R-:W4:Y:S03]  /*128720*/  LDL.LU R36, [R1+0x51c0] ;  /* 0x0051c00001247983 */ /* 0x000f260000300800 */
[----:B------:R-:W-:Y:S01]  /*128730*/  PRMT R25, R18, 0x3340, R25 ;  /* 0x0000334012197816 */ /* 0x000fe20000000019 */
[----:B------:R-:W2:Y:S01]  /*128740*/  LDL.LU R19, [R1+0x51ec] ;  /* 0x0051ec0001137983 */ /* 0x000ea20000300800 */
[----:B------:R-:W-:-:S03]  /*128750*/  LOP3.LUT R18, R55, 0xffff, RZ, 0xc0, !PT ;  /* 0x0000ffff37127812 */ /* 0x000fc600078ec0ff */
[----:B------:R-:W-:Y:S04]  /*128760*/  STL [R1+0x5c10], R56 ;  /* 0x005c103801007387 */ /* 0x000fe80000100800 */
[----:B------:R1:W-:Y:S04]  /*128770*/  STL.64 [R1+0xa98], R46 ;  /* 0x000a982e01007387 */ /* 0x0003e80000100a00 */
[----:B------:R-:W-:Y:S04]  /*128780*/  STL [R1+0xa4], R40 ;  /* 0x0000a42801007387 */ /* 0x000fe80000100800 */
[----:B------:R-:W2:Y:S04]  /*128790*/  LDL.LU R55, [R1+0x5d38] ;  /* 0x005d380001377983 */ /* 0x000ea80000300800 */
[----:B------:R0:W-:Y:S01]  /*1287a0*/  STL [R1+0x444], R25 ;  /* 0x0004441901007387 */ /* 0x0001e20000100800 */
[----:B-1----:R-:W-:-:S03]  /*1287b0*/  LOP3.LUT R46, R37, 0xffff, RZ, 0xc0, !PT ;  /* 0x0000ffff252e7812 */ /* 0x002fc600078ec0ff */
[----:B------:R-:W2:Y:S01]  /*1287c0*/  LDL.LU R37, [R1+0x5d34] ;  /* 0x005d340001257983 */ /* 0x000ea20000300800 */
[----:B0-----:R-:W-:-:S03]  /*1287d0*/  LOP3.LUT R25, R58, 0xffff, RZ, 0xc0, !PT ;  /* 0x0000ffff3a197812 */ /* 0x001fc600078ec0ff */
[----:B------:R-:W2:Y:S01]  /*1287e0*/  LDL.LU R58, [R1+0x5d30] ;  /* 0x005d3000013a7983 */ /* 0x000ea20000300800 */
[----:B------:R-:W-:Y:S02]  /*1287f0*/  PRMT R41, R46, 0x3340, R0 ;  /* 0x000033402e297816 */ /* 0x000fe40000000000 */
[----:B------:R-:W-:-:S04]  /*128800*/  PRMT R40, R18, 0x3340, R25 ;  /* 0x0000334012287816 */ /* 0x000fc80000000019 */
[----:B------:R-:W-:Y:S02]  /*128810*/  PRMT R42, R40, 0x5410, R41 ;  /* 0x00005410282a7816 */ /* 0x000fe40000000029 */
[----:B------:R-:W-:Y:S02]  /*128820*/  IADD3 R40, P1, PT, R17, R13, RZ ;  /* 0x0000000d11287210 */ /* 0x000fe40007f3e0ff */
[----:B------:R-:W-:Y:S02]  /*128830*/  SHF.R.U32.HI R18, RZ, 0x8, R18 ;  /* 0x00000008ff127819 */ /* 0x000fe40000011612 */
[----:B------:R-:W-:Y:S01]  /*128840*/  SHF.R.U32.HI R25, RZ, 0x8, R25 ;  /* 0x00000008ff197819 */ /* 0x000fe20000011619 */
[----:B------:R-:W-:Y:S01]  /*128850*/  IMAD.X R41, R35, 0x1, R15, P1 ;  /* 0x0000000123297824 */ /* 0x000fe200008e060f */
[----:B------:R-:W-:Y:S01]  /*128860*/  SHF.R.U32.HI R32, RZ, 0x8, R32 ;  /* 0x00000008ff207819 */ /* 0x000fe20000011620 */
[----:B------:R-:W-:Y:S01]  /*128870*/  STL [R1+0x5c14], R46 ;  /* 0x005c142e01007387 */ /* 0x000fe20000100800 */
[----:B------:R-:W-:-:S02]  /*128880*/  LOP3.LUT R18, R18, 0xffff, RZ, 0xc0, !PT ;  /* 0x0000ffff12127812 */ /* 0x000fc400078ec0ff */
[----:B------:R-:W-:Y:S01]  /*128890*/  LOP3.LUT R25, R25, 0xffff, RZ, 0xc0, !PT ;  /* 0x0000ffff19197812 */ /* 0x000fe200078ec0ff */
[----:B------:R-:W-:Y:S01]  /*1288a0*/  STL [R1+0x252c], R42 ;  /* 0x00252c2a01007387 */ /* 0x000fe20000100800 */
[----:B------:R-:W-:-:S03]  /*1288b0*/  LOP3.LUT R32, R32, 0xffff, RZ, 0xc0, !PT ;  /* 0x0000ffff20207812 */ /* 0x000fc600078ec0ff */
[----:B------:R0:W-:Y:S01]  /*1288c0*/  STL.64 [R1+0xa80], R40 ;  /* 0x000a802801007387 */ /* 0x0001e20000100a00 */
[----:B------:R-:W-:Y:S02]  /*1288d0*/  PRMT R32, R32, 0x3340, R0 ;  /* 0x0000334020207816 */ /* 0x000fe40000000000 */
[----:B0-----:R-:W-:-:S05]  /*1288e0*/  PRMT R40, R18, 0x3340, R25 ;  /* 0x0000334012287816 */ /* 0x001fca0000000019 */
[----:B------:R4:W-:Y:S04]  /*1288f0*/  STL [R1+0x5a60], R40 ;  /* 0x005a602801007387 */ /* 0x0009e80000100800 */
[----:B------:R0:W-:Y:S01]  /*128900*/  STL [R1+0xa0], R32 ;  /* 0x0000a02001007387 */ /* 0x0001e20000100800 */
[----:B---3--:R-:W-:Y:S02]  /*128910*/  LOP3.LUT R18, R53, 0xffff, RZ, 0xc0, !PT ;  /* 0x0000ffff35127812 */ /* 0x008fe400078ec0ff */
[----:B----4-:R-:W-:Y:S02]  /*128920*/  LOP3.LUT R40, R36, 0xffff, RZ, 0xc0, !PT ;  /* 0x0000ffff24287812 */ /* 0x010fe400078ec0ff */
[----:B--2---:R-:W-:Y:S02]  /*128930*/  LOP3.LUT R25, R37, 0xffff, RZ, 0xc0, !PT ;  /* 0x0000ffff25197812 */ /* 0x004fe400078ec0ff */
[----:B------:R-:W2:Y:S04]  /*128940*/  LDL.LU R37, [R1+0x5d2c] ;  /* 0x005d2c0001257983 */ /* 0x000ea80000300800 */
[----:B------:R-:W3:Y:S04]  /*128950*/  LDL.LU R44, [R1+0x1f90] ;  /* 0x001f9000012c7983 */ /* 0x000ee80000300800 */
[----:B------:R-:W4:Y:S04]  /*128960*/  LDL.LU R53, [R1+0x384] ;  /* 0x0003840001357983 */ /* 0x000f280000300800 */
[----:B------:R-:W2:Y:S01]  /*128970*/  LDL.LU R36, [R1+0x51f0] ;  /* 0x0051f00001247983 */ /* 0x000ea20000300800 */
[----:B------:R-:W-:-:S02]  /*128980*/  LOP3.LUT R38, R38, 0xffff, RZ, 0xc0, !PT ;  /* 0x0000ffff26267812 */ /* 0x000fc400078ec0ff */
[----:B------:R-:W-:Y:S02]  /*128990*/  LOP3.LUT R41, R19, 0xffff, RZ, 0xc0, !PT ;  /* 0x0000ffff13297812 */ /* 0x000fe400078ec0ff */
[----:B------:R-:W-:Y:S02]  /*1289a0*/  PRMT R42, R18, 0x3340, R0 ;  /* 0x00003340122a7816 */ /* 0x000fe40000000000 */
[----:B------:R-:W-:Y:S02]  /*1289b0*/  PRMT R19, R38, 0x3340, R40 ;  /* 0x0000334026137816 */ /* 0x000fe40000000028 */
[----:B0-----:R-:W-:Y:S02]  /*1289c0*/  LOP3.LUT R32, R58, 0xffff, RZ, 0xc0, !PT ;  /* 0x0000ffff3a207812 */ /* 0x001fe400078ec0ff */
[----:B------:R-:W-:Y:S02]  /*1289d0*/  PRMT R19, R19, 0x5410, R42 ;  /* 0x0000541013137816 */ /* 0x000fe4000000002a */
[----:B------:R-:W-:-:S03]  /*1289e0*/  PRMT R42, R25, 0x3340, R0 ;  /* 0x00003340192a7816 */ /* 0x000fc60000000000 */
[----:B------:R0:W-:Y:S01]  /*1289f0*/  STL [R1+0x5c18], R19 ;  /* 0x005c181301007387 */ /* 0x0001e20000100800 */
[----:B------:R-:W-:Y:S02]  /*128a00*/  IADD3 R46, P1, PT, R17, R5, RZ ;  /* 0x00000005112e7210 */ /* 0x000fe40007f3e0ff */
[--C-:B0-----:R-:W-:Y:S02]  /*128a10*/  PRMT R19, R41, 0x3340, R32.reuse ;  /* 0x0000334029137816 */ /* 0x101fe40000000020 */
[----:B------:R-:W-:Y:S02]  /*128a20*/  SHF.R.U32.HI R32, RZ, 0x8, R32 ;  /* 0x00000008ff207819 */ /* 0x000fe40000011620 */
[----:B------:R-:W-:Y:S02]  /*128a30*/  PRMT R58, R19, 0x5410, R42 ;  /* 0x00005410133a7816 */ /* 0x000fe4000000002a */
[----:B------:R-:W-:Y:S02]  /*128a40*/  SHF.R.U32.HI R19, RZ, 0x8, R41 ;  /* 0x00000008ff137819 */ /* 0x000fe40000011629 */
[----:B------:R-:W-:-:S02]  /*128a50*/  LOP3.LUT R32, R32, 0xffff, RZ, 0xc0, !PT ;  /* 0x0000ffff20207812 */ /* 0x000fc400078ec0ff */
[----:B------:R-:W-:Y:S01]  /*128a60*/  LOP3.LUT R19, R19, 0xffff, RZ, 0xc0, !PT ;  /* 0x0000ffff13137812 */ /* 0x000fe200078ec0ff */
[----:B------:R-:W-:Y:S01]  /*128a70*/  IMAD.X R47, R35, 0x1, R6, P1 ;  /* 0x00000001232f7824 */ /* 0x000fe200008e0606 */
[----:B------:R-:W-:Y:S02]  /*128a80*/  SHF.R.U32.HI R38, RZ, 0x8, R38 ;  /* 0x00000008ff267819 */ /* 0x000fe40000011626 */
[----:B------:R-:W-:Y:S02]  /*128a90*/  SHF.R.U32.HI R40, RZ, 0x8, R40 ;  /* 0x00000008ff287819 */ /* 0x000fe40000011628 */
[----:B------:R-:W-:Y:S01]  /*128aa0*/  PRMT R19, R19, 0x3340, R32 ;  /* 0x0000334013137816 */ /* 0x000fe20000000020 */
[----:B------:R-:W-:Y:S01]  /*128ab0*/  STL [R1+0x5c1c], R58 ;  /* 0x005c1c3a01007387 */ /* 0x000fe20000100800 */
[----:B------:R-:W-:Y:S02]  /*128ac0*/  LOP3.LUT R38, R38, 0xffff, RZ, 0xc0, !PT ;  /* 0x0000ffff26267812 */ /* 0x000fe400078ec0ff */
[----:B------:R-:W-:Y:S01]  /*128ad0*/  LOP3.LUT R40, R40, 0xffff, RZ, 0xc0, !PT ;  /* 0x0000ffff28287812 */ /* 0x000fe200078ec0ff */
[----:B------:R-:W-:Y:S01]  /*128ae0*/  STL.64 [R1+0xa90], R46 ;  /* 0x000a902e01007387 */ /* 0x000fe20000100a00 */
[----:B------:R-:W-:-:S03]  /*128af0*/  SHF.R.U32.HI R18, RZ, 0x8, R18 ;  /* 0x00000008ff127819 */ /* 0x000fc60000011612 */
[----:B------:R0:W-:Y:S01]  /*128b00*/  STL [R1+0x388], R19 ;  /* 0x0003881301007387 */ /* 0x0001e20000100800 */
[----:B------:R-:W-:Y:S02]  /*128b10*/  PRMT R38, R38, 0x3340, R40 ;  /* 0x0000334026267816 */ /* 0x000fe40000000028 */
[----:B------:R-:W-:Y:S02]  /*128b20*/  IADD3 R40, P1, PT, R17, R14, RZ ;  /* 0x0000000e11287210 */ /* 0x000fe40007f3e0ff */
[----:B------:R-:W-:Y:S02]  /*128b30*/  LOP3.LUT R18, R18, 0xffff, RZ, 0xc0, !PT ;  /* 0x0000ffff12127812 */ /* 0x000fe400078ec0ff */
[----:B0-----:R-:W-:Y:S01]  /*128b40*/  SHF.R.U32.HI R19, RZ, 0x8, R25 ;  /* 0x00000008ff137819 */ /* 0x001fe20000011619 */
[----:B------:R-:W-:-:S03]  /*128b50*/  IMAD.X R41, R35, 0x1, R16, P1 ;  /* 0x0000000123297824 */ /* 0x000fc600008e0610 */
[----:B------:R-:W-:Y:S02]  /*128b60*/  LOP3.LUT R19, R19, 0xffff, RZ, 0xc0, !PT ;  /* 0x0000ffff13137812 */ /* 0x000fe400078ec0ff */
[--C-:B------:R-:W-:Y:S02]  /*128b70*/  PRMT R25, R18, 0x3340, R0.reuse ;  /* 0x0000334012197816 */ /* 0x100fe40000000000 */
[----:B------:R-:W-:Y:S01]  /*128b80*/  PRMT R32, R19, 0x3340, R0 ;  /* 0x0000334013207816 */ /* 0x000fe20000000000 */
[----:B------:R0:W-:Y:S01]  /*128b90*/  STL.64 [R1+0xaa8], R40 ;  /* 0x000aa82801007387 */ /* 0x0001e20000100a00 */
[----:B------:R-:W-:-:S03]  /*128ba0*/  LOP3.LUT R18, R30, 0xffff, RZ, 0xc0, !PT ;  /* 0x0000ffff1e127812 */ /* 0x000fc600078ec0ff */
[----:B------:R-:W-:Y:S04]  /*128bb0*/  STL [R1+0x98], R32 ;  /* 0x0000982001007387 */ /* 0x000fe80000100800 */
[----:B------:R4:W-:Y:S04]  /*128bc0*/  STL [R1+0x94], R25 ;  /* 0x0000941901007387 */ /* 0x0009e80000100800 */
[----:B------:R-:W2:Y:S01]  /*128bd0*/  LDL.LU R30, [R1+0x5d28] ;  /* 0x005d2800011e7983 */ /* 0x000ea20000300800 */
[----:B0-----:R-:W-:Y:S02]  /*128be0*/  PRMT R41, R18, 0x3340, R0 ;  /* 0x0000334012297816 */ /* 0x001fe40000000000 */
[----:B---3--:R-:W-:-:S02]  /*128bf0*/  LOP3.LUT R19, R44, 0xffff, RZ, 0xc0, !PT ;  /* 0x0000ffff2c137812 */ /* 0x008fc400078ec0ff */
[----:B------:R-:W3:Y:S01]  /*128c00*/  LDL.LU R44, [R1+0x1f94] ;  /* 0x001f9400012c7983 */ /* 0x000ee20000300800 */
[----:B----4-:R-:W-:Y:S02]  /*128c10*/  LOP3.LUT R25, R53, 0xffff, RZ, 0xc0, !PT ;  /* 0x0000ffff35197812 */ /* 0x010fe400078ec0ff */
[----:B------:R-:W-:Y:S02]  /*128c20*/  LOP3.LUT R53, R55, 0xffff, RZ, 0xc0, !PT ;  /* 0x0000ffff37357812 */ /* 0x000fe400078ec0ff */
[----:B------:R-:W-:Y:S02]  /*128c30*/  PRMT R40, R19, 0x3340, R25 ;  /* 0x0000334013287816 */ /* 0x000fe40000000019 */
[----:B--2---:R-:W-:Y:S02]  /*128c40*/  LOP3.LUT R32, R36, 0xffff, RZ, 0xc0, !PT ;  /* 0x0000ffff24207812 */ /* 0x004fe400078ec0ff */
[----:B------:R-:W-:Y:S01]  /*128c50*/  LOP3.LUT R37, R37, 0xffff, RZ, 0xc0, !PT ;  /* 0x0000ffff25257812 */ /* 0x000fe200078ec0ff */
[----:B------:R-:W2:Y:S01]  /*128c60*/  LDL.LU R36, [R1+0x38c] ;  /* 0x00038c0001247983 */ /* 0x000ea20000300800 */
[----:B------:R-:W-:-:S02]  /*128c70*/  PRMT R55, R40, 0x5410, R41 ;  /* 0x0000541028377816 */ /* 0x000fc40000000029 */
[----:B------:R-:W-:Y:S02]  /*128c80*/  PRMT R41, R53, 0x3340, R0 ;  /* 0x0000334035297816 */ /* 0x000fe40000000000 */
[----:B------:R-:W-:-:S04]  /*128c90*/  PRMT R40, R32, 0x3340, R37 ;  /* 0x0000334020287816 */ /* 0x000fc80000000025 */
[----:B------:R-:W-:Y:S02]  /*128ca0*/  PRMT R42, R40, 0x5410, R41 ;  /* 0x00005410282a7816 */ /* 0x000fe40000000029 */
[----:B------:R-:W-:Y:S01]  /*128cb0*/  IADD3 R40, P1, PT, R17, R7, RZ ;  /* 0x0000000711287210 */ /* 0x000fe20007f3e0ff */
[----:B------:R-:W-:Y:S04]  /*128cc0*/  STL [R1+0x5c20], R55 ;  /* 0x005c203701007387 */ /* 0x000fe80000100800 */
[----:B------:R-:W-:Y:S01]  /*128cd0*/  IMAD.X R41, R35, 0x1, R8, P1 ;  /* 0x0000000123297824 */ /* 0x000fe200008e0608 */
[----:B------:R-:W-:Y:S04]  /*128ce0*/  STL [R1+0x5c24], R53 ;  /* 0x005c243501007387 */ /* 0x000fe80000100800 */
[----:B------:R-:W-:Y:S04]  /*128cf0*/  STL [R1+0x24f8], R42 ;  /* 0x0024f82a01007387 */ /* 0x000fe80000100800 */
[----:B------:R0:W-:Y:S04]  /*128d00*/  STL.64 [R1+0xa78], R40 ;  /* 0x000a782801007387 */ /* 0x0001e80000100a00 */
[----:B------:R-:W4:Y:S01]  /*128d10*/  LDL.LU R47, [R1+0x5230] ;  /* 0x00523000012f7983 */ /* 0x000f220000300800 */
[----:B0-----:R-:W-:-:S03]  /*128d20*/  SHF.R.U32.HI R40, RZ, 0x8, R37 ;  /* 0x00000008ff287819 */ /* 0x001fc60000011625 */
[----:B------:R-:W4:Y:S04]  /*128d30*/  LDL.LU R41, [R1+0x2978] ;  /* 0x0029780001297983 */ /* 0x000f280000300800 */
[----:B------:R-:W4:Y:S01]  /*128d40*/  LDL.LU R37, [R1+0x51d4] ;  /* 0x0051d40001257983 */ /* 0x000f220000300800 */
[----:B------:R-:W-:Y:S02]  /*128d50*/  SHF.R.U32.HI R32, RZ, 0x8, R32 ;  /* 0x00000008ff207819 */ /* 0x000fe40000011620 */
[----:B------:R-:W-:Y:S02]  /*128d60*/  SHF.R.U32.HI R19, RZ, 0x8, R19 ;  /* 0x00000008ff137819 */ /* 0x000fe40000011613 */
[----:B------:R-:W-:Y:S02]  /*128d70*/  SHF.R.U32.HI R25, RZ, 0x8, R25 ;  /* 0x00000008ff197819 */ /* 0x000fe40000011619 */
[----:B------:R-:W-:-:S02]  /*128d80*/  LOP3.LUT R32, R32, 0xffff, RZ, 0xc0, !PT ;  /* 0x0000ffff20207812 */ /* 0x000fc400078ec0ff */
[----:B------:R-:W-:Y:S02]  /*128d90*/  LOP3.LUT R40, R40, 0xffff, RZ, 0xc0, !PT ;  /* 0x0000ffff28287812 */ /* 0x000fe400078ec0ff */
[----:B------:R-:W-:Y:S02]  /*128da0*/  LOP3.LUT R19, R19, 0xffff, RZ, 0xc0, !PT ;  /* 0x0000ffff13137812 */ /* 0x000fe400078ec0ff */
[----:B------:R-:W-:Y:S02]  /*128db0*/  LOP3.LUT R25, R25, 0xffff, RZ, 0xc0, !PT ;  /* 0x0000ffff19197812 */ /* 0x000fe400078ec0ff */
[----:B------:R-:W-:Y:S02]  /*128dc0*/  SHF.R.U32.HI R18, RZ, 0x8, R18 ;  /* 0x00000008ff127819 */ /* 0x000fe40000011612 */
[----:B------:R-:W-:Y:S02]  /*128dd0*/  PRMT R32, R32, 0x3340, R40 ;  /* 0x0000334020207816 */ /* 0x000fe40000000028 */
[----:B------:R-:W-:-:S02]  /*128de0*/  IADD3 R52, P1, PT, R17, R9, RZ ;  /* 0x0000000911347210 */ /* 0x000fc40007f3e0ff */
[----:B------:R-:W-:Y:S02]  /*128df0*/  PRMT R19, R19, 0x3340, R25 ;  /* 0x0000334013137816 */ /* 0x000fe40000000019 */
[----:B------:R-:W-:Y:S01]  /*128e00*/  LOP3.LUT R18, R18, 0xffff, RZ, 0xc0, !PT ;  /* 0x0000ffff12127812 */ /* 0x000fe200078ec0ff */
[----:B------:R-:W-:Y:S01]  /*128e10*/  STL [R1+0x5a64], R32 ;  /* 0x005a642001007387 */ /* 0x000fe20000100800 */
[----:B------:R-:W-:-:S03]  /*128e20*/  IMAD.X R53, R35, 0x1, R11, P1 ;  /* 0x0000000123357824 */ /* 0x000fc600008e060b */
[----:B------:R0:W-:Y:S04]  /*128e30*/  STL [R1+0x274], R19 ;  /* 0x0002741301007387 */ /* 0x0001e80000100800 */
[----:B------:R1:W-:Y:S01]  /*128e40*/  STL.64 [R1+0xa88], R52 ;  /* 0x000a883401007387 */ /* 0x0003e20000100a00 */
[----:B0-----:R-:W-:Y:S02]  /*128e50*/  PRMT R19, R18, 0x3340, R0 ;  /* 0x0000334012137816 */ /* 0x001fe40000000000 */
[----:B------:R-:W-:Y:S02]  /*128e60*/  LOP3.LUT R25, R31, 0xffff, RZ, 0xc0, !PT ;  /* 0x0000ffff1f197812 */ /* 0x000fe400078ec0ff */
[----:B-1----:R-:W-:-:S05]  /*128e70*/  IADD3 R52, P1, PT, R17, R10, RZ ;  /* 0x0000000a11347210 */ /* 0x002fca0007f3e0ff */
[----:B------:R-:W-:Y:S01]  /*128e80*/  IMAD.X R53, R35, 0x1, R12, P1 ;  /* 0x0000000123357824 */ /* 0x000fe200008e060c */
[----:B---3--:R-:W-:Y:S02]  /*128e90*/  LOP3.LUT R18, R44, 0xffff, RZ, 0xc0, !PT ;  /* 0x0000ffff2c127812 */ /* 0x008fe400078ec0ff */
[----:B------:R-:W3:Y:S04]  /*128ea0*/  LDL.LU R44, [R1+0x414] ;  /* 0x00041400012c7983 */ /* 0x000ee80000300800 */
[----:B------:R2:W-:Y:S04]  /*128eb0*/  STL [R1+0x90], R19 ;  /* 0x0000901301007387 */ /* 0x0005e80000100800 */
[----:B------:R-:W3:Y:S01]  /*128ec0*/  LDL.LU R31, [R1+0x5d24] ;  /* 0x005d2400011f7983 */ /* 0x000ee20000300800 */
        /* <DEDUP_REMOVED lines=8> */
[----:B------:R-:W-:-:S03]  /*128f50*/  PRMT R19, R18, 0x3340, R19 ;  /* 0x0000334012137816 */ /* 0x000fc60000000013 */
[----:B------:R-:W-:Y:S04]  /*128f60*/  STL [R1+0x5c28], R36 ;  /* 0x005c282401007387 */ /* 0x000fe80000100800 */
[----:B------:R-:W-:Y:S01]  /*128f70*/  STL.64 [R1+0xa70], R52 ;  /* 0x000a703401007387 */ /* 0x000fe20000100a00 */
[----:B----4-:R-:W-:-:S03]  /*128f80*/  LOP3.LUT R18, R47, 0xffff, RZ, 0xc0, !PT ;  /* 0x0000ffff2f127812 */ /* 0x010fc600078ec0ff */
[----:B------:R0:W-:Y:S01]  /*128f90*/  STL [R1+0x1d4], R19 ;  /* 0x0001d41301007387 */ /* 0x0001e20000100800 */
[----:B------:R-:W-:Y:S02]  /*128fa0*/  SHF.R.U32.HI R25, RZ, 0x8, R25 ;  /* 0x00000008ff197819 */ /* 0x000fe40000011619 */
[----:B------:R-:W-:Y:S02]  /*128fb0*/  LOP3.LUT R35, R41, 0xffff, RZ, 0xc0, !PT ;  /* 0x0000ffff29237812 */ /* 0x000fe400078ec0ff */
[----:B0-----:R-:W-:-:S04]  /*128fc0*/  LOP3.LUT R19, R37, 0xffff, RZ, 0xc0, !PT ;  /* 0x0000ffff25137812 */ /* 0x001fc800078ec0ff */
[--C-:B------:R-:W-:Y:S02]  /*128fd0*/  PRMT R32, R18, 0x3340, R19.reuse ;  /* 0x0000334012207816 */ /* 0x100fe40000000013 */
[----:B------:R-:W-:Y:S02]  /*128fe0*/  SHF.R.U32.HI R18, RZ, 0x8, R18 ;  /* 0x00000008ff127819 */ /* 0x000fe40000011612 */
[----:B------:R-:W-:Y:S02]  /*128ff0*/  SHF.R.U32.HI R19, RZ, 0x8, R19 ;  /* 0x00000008ff137819 */ /* 0x000fe40000011613 */
[----:B------:R-:W-:Y:S02]  /*129000*/  PRMT R36, R35, 0x3340, R0 ;  /* 0x0000334023247816 */ /* 0x000fe40000000000 */
[----:B------:R-:W-:Y:S02]  /*129010*/  LOP3.LUT R18, R18, 0xffff, RZ, 0xc0, !PT ;  /* 0x0000ffff12127812 */ /* 0x000fe400078ec0ff */
[----:B------:R-:W-:-:S02]  /*129020*/  LOP3.LUT R19, R19, 0xffff, RZ, 0xc0, !PT ;  /* 0x0000ffff13137812 */ /* 0x000fc400078ec0ff */
[----:B------:R-:W-:Y:S02]  /*129030*/  LOP3.LUT R25, R25, 0xffff, RZ, 0xc0, !PT ;  /* 0x0000ffff19197812 */ /* 0x000fe400078ec0ff */
[----:B------:R-:W-:Y:S02]  /*129040*/  PRMT R32, R32, 0x5410, R36 ;  /* 0x0000541020207816 */ /* 0x000fe40000000024 */
[----:B------:R-:W-:Y:S02]  /*129050*/  PRMT R37, R18, 0x3340, R19 ;  /* 0x0000334012257816 */ /* 0x000fe40000000013 */
[----:B------:R-:W-:Y:S01]  /*129060*/  PRMT R25, R25, 0x3340, R0 ;  /* 0x0000334019197816 */ /* 0x000fe20000000000 */
[----:B------:R-:W-:Y:S01]  /*129070*/  STL [R1+0x69c], R32 ;  /* 0x00069c2001007387 */ /* 0x000fe20000100800 */
[----:B------:R-:W-:-:S03]  /*129080*/  LOP3.LUT R18, R33, 0xffff, RZ, 0xc0, !PT ;  /* 0x0000ffff21127812 */ /* 0x000fc600078ec0ff */
[----:B------:R-:W-:Y:S04]  /*129090*/  STL [R1+0x5ca0], R37 ;  /* 0x005ca02501007387 */ /* 0x000fe80000100800 */
[----:B------:R0:W-:Y:S04]  /*1290a0*/  STL [R1+0x88], R25 ;  /* 0x0000881901007387 */ /* 0x0001e80000100800 */
[----:B------:R-:W2:Y:S01]  /*1290b0*/  LDL.LU R33, [R1+0x5d20] ;  /* 0x005d200001217983 */ /* 0x000ea20000300800 */
[----:B------:R-:W-:Y:S01]  /*1290c0*/  VIADD R17, R17, UR6 ;  /* 0x0000000611117c36 */ /* 0x000fe20008000000 */
[----:B------:R-:W-:Y:S01]  /*1290d0*/  SHF.R.U32.HI R35, RZ, 0x8, R35 ;  /* 0x00000008ff237819 */ /* 0x000fe20000011623 */
[----:B------:R-:W1:Y:S01]  /*1290e0*/  LDCU UR6, c[0x0][0x3b8] ;  /* 0x00007700ff0677ac */ /* 0x000e620008000800 */
[----:B0-----:R-:W-:-:S02]  /*1290f0*/  PRMT R25, R18, 0x3340, R0 ;  /* 0x0000334012197816 */ /* 0x001fc40000000000 */
[----:B------:R-:W-:Y:S02]  /*129100*/  SHF.R.U32.HI R18, RZ, 0x8, R18 ;  /* 0x00000008ff127819 */ /* 0x000fe40000011612 */
[----:B------:R-:W-:Y:S02]  /*129110*/  IADD3 R46, P1, PT, R17, R3, RZ ;  /* 0x00000003112e7210 */ /* 0x000fe40007f3e0ff */
[----:B------:R-:W-:Y:S02]  /*129120*/  LOP3.LUT R18, R18, 0xffff, RZ, 0xc0, !PT ;  /* 0x0000ffff12127812 */ /* 0x000fe400078ec0ff */
[----:B---3--:R-:W-:Y:S02]  /*129130*/  LOP3.LUT R32, R44, 0xffff, RZ, 0xc0, !PT ;  /* 0x0000ffff2c207812 */ /* 0x008fe400078ec0ff */
[----:B------:R-:W-:Y:S02]  /*129140*/  LOP3.LUT R36, R31, 0xffff, RZ, 0xc0, !PT ;  /* 0x0000ffff1f247812 */ /* 0x000fe400078ec0ff */
[----:B------:R-:W3:Y:S02]  /*129150*/  LDL.LU R31, [R1+0x5d1c] ;  /* 0x005d1c00011f7983 */ /* 0x000ee40000300800 */
[----:B------:R-:W-:-:S02]  /*129160*/  PRMT R19, R32, 0x3340, R36 ;  /* 0x0000334020137816 */ /* 0x000fc40000000024 */
[----:B------:R-:W4:Y:S02]  /*129170*/  LDL.LU R41, [R1+0x523c] ;  /* 0x00523c0001297983 */ /* 0x000f240000300800 */
[----:B------:R-:W-:Y:S02]  /*129180*/  PRMT R19, R19, 0x5410, R25 ;  /* 0x0000541013137816 */ /* 0x000fe40000000019 */
[----:B------:R-:W4:Y:S01]  /*129190*/  LDL.LU R25, [R1+0x296c] ;  /* 0x00296c0001197983 */ /* 0x000f220000300800 */
[----:B------:R-:W-:Y:S02]  /*1291a0*/  SHF.R.U32.HI R32, RZ, 0x8, R32 ;  /* 0x00000008ff207819 */ /* 0x000fe40000011620 */
[----:B------:R-:W-:Y:S01]  /*1291b0*/  SHF.R.U32.HI R36, RZ, 0x8, R36 ;  /* 0x00000008ff247819 */ /* 0x000fe20000011624 */
[----:B------:R0:W-:Y:S01]  /*1291c0*/  STL [R1+0x630], R19 ;  /* 0x0006301301007387 */ /* 0x0001e20000100800 */
[----:B------:R-:W-:Y:S02]  /*1291d0*/  LOP3.LUT R32, R32, 0xffff, RZ, 0xc0, !PT ;  /* 0x0000ffff20207812 */ /* 0x000fe400078ec0ff */
[----:B------:R-:W-:-:S02]  /*1291e0*/  LOP3.LUT R36, R36, 0xffff, RZ, 0xc0, !PT ;  /* 0x0000ffff24247812 */ /* 0x000fc400078ec0ff */
[----:B0-----:R-:W-:Y:S02]  /*1291f0*/  SHF.R.S32.HI R19, RZ, 0x1f, R17 ;  /* 0x0000001fff137819 */ /* 0x001fe40000011411 */
[----:B------:R-:W-:-:S03]  /*129200*/  PRMT R37, R32, 0x3340, R36 ;  /* 0x0000334020257816 */ /* 0x000fc60000000024 */
[----:B------:R-:W-:Y:S01]  /*129210*/  IMAD.X R47, R19, 0x1, R4, P1 ;  /* 0x00000001132f7824 */ /* 0x000fe200008e0604 */
[----:B------:R-:W-:Y:S02]  /*129220*/  PRMT R32, R18, 0x3340, R0 ;  /* 0x0000334012207816 */ /* 0x000fe40000000000 */
[----:B------:R-:W-:Y:S02]  /*129230*/  LOP3.LUT R44, R34, 0xffff, RZ, 0xc0, !PT ;  /* 0x0000ffff222c7812 */ /* 0x000fe400078ec0ff */
[----:B------:R-:W-:Y:S01]  /*129240*/  STL.64 [R1+0xa68], R46 ;  /* 0x000a682e01007387 */ /* 0x000fe20000100a00 */
[----:B--2---:R-:W-:-:S03]  /*129250*/  LOP3.LUT R18, R33, 0xffff, RZ, 0xc0, !PT ;  /* 0x0000ffff21127812 */ /* 0x004fc600078ec0ff */
[----:B------:R-:W2:Y:S04]  /*129260*/  LDL.LU R33, [R1+0x5d18] ;  /* 0x005d180001217983 */ /* 0x000ea80000300800 */
[----:B------:R0:W-:Y:S04]  /*129270*/  STL [R1+0x84], R32 ;  /* 0x0000842001007387 */ /* 0x0001e80000100800 */
[----:B------:R-:W2:Y:S01]  /*129280*/  LDL.LU R34, [R1+0x5d14] ;  /* 0x005d140001227983 */ /* 0x000ea20000300800 */
[----:B0-----:R-:W-:-:S03]  /*129290*/  LOP3.LUT R32, R30, 0xffff, RZ, 0xc0, !PT ;  /* 0x0000ffff1e207812 */ /* 0x001fc600078ec0ff */
[----:B------:R-:W2:Y:S01]  /*1292a0*/  LDL.LU R30, [R1+0x5d10] ;  /* 0x005d1000011e7983 */ /* 0x000ea20000300800 */
[----:B------:R-:W-:Y:S02]  /*1292b0*/  PRMT R40, R44, 0x3340, R0 ;  /* 0x000033402c287816 */ /* 0x000fe40000000000 */
[----:B------:R-:W-:Y:S02]  /*1292c0*/  PRMT R36, R18, 0x3340, R32 ;  /* 0x0000334012247816 */ /* 0x000fe40000000020 */
[----:B------:R-:W-:Y:S02]  /*1292d0*/  SHF.R.U32.HI R18, RZ, 0x8, R18 ;  /* 0x00000008ff127819 */ /* 0x000fe40000011612 */
[----:B------:R-:W-:Y:S02]  /*1292e0*/  SHF.R.U32.HI R32, RZ, 0x8, R32 ;  /* 0x00000008ff207819 */ /* 0x000fe40000011620 */
[----:B------:R-:W-:Y:S02]  /*1292f0*/  IADD3 R46, P1, PT, R17, R0, RZ ;  /* 0x00000000112e7210 */ /* 0x000fe40007f3e0ff */
[----:B------:R-:W-:-:S02]  /*129300*/  PRMT R36, R36, 0x5410, R40 ;  /* 0x0000541024247816 */ /* 0x000fc40000000028 */
[----:B------:R-:W-:Y:S02]  /*129310*/  LOP3.LUT R18, R18, 0xffff, RZ, 0xc0, !PT ;  /* 0x0000ffff12127812 */ /* 0x000fe400078ec0ff */
[----:B------:R-:W-:Y:S02]  /*129320*/  LOP3.LUT R32, R32, 0xffff, RZ, 0xc0, !PT ;  /* 0x0000ffff20207812 */ /* 0x000fe400078ec0ff */
[----:B------:R-:W-:Y:S01]  /*129330*/  LOP3.LUT R35, R35, 0xffff, RZ, 0xc0, !PT ;  /* 0x0000ffff23237812 */ /* 0x000fe200078ec0ff */
[----:B------:R-:W-:Y:S01]  /*129340*/  IMAD.X R47, R19, 0x1, R2, P1 ;  /* 0x00000001132f7824 */ /* 0x000fe200008e0602 */
[----:B------:R-:W-:Y:S01]  /*129350*/  STL [R1+0x5c2c], R44 ;  /* 0x005c2c2c01007387 */ /* 0x000fe20000100800 */
[----:B------:R-:W-:Y:S02]  /*129360*/  PRMT R40, R18, 0x3340, R32 ;  /* 0x0000334012287816 */ /* 0x000fe40000000020 */
[----:B------:R-:W-:Y:S01]  /*129370*/  PRMT R35, R35, 0x3340, R0 ;  /* 0x0000334023237816 */ /* 0x000fe20000000000 */
[----:B------:R-:W-:Y:S04]  /*129380*/  STL [R1+0x24c0], R36 ;  /* 0x0024c02401007387 */ /* 0x000fe80000100800 */
[----:B------:R-:W-:Y:S04]  /*129390*/  STL.64 [R1+0xa60], R46 ;  /* 0x000a602e01007387 */ /* 0x000fe80000100a00 */
[----:B------:R-:W-:Y:S04]  /*1293a0*/  STL [R1+0x5a6c], R40 ;  /* 0x005a6c2801007387 */ /* 0x000fe80000100800 */
[----:B------:R0:W-:Y:S04]  /*1293b0*/  STL [R1+0x80], R35 ;  /* 0x0000802301007387 */ /* 0x0001e80000100800 */
[----:B------:R-:W2:Y:S04]  /*1293c0*/  LDL.LU R54, [R1+0x1fc0] ;  /* 0x001fc00001367983 */ /* 0x000ea80000300800 */
[----:B------:R-:W2:Y:S04]  /*1293d0*/  LDL.LU R61, [R1+0x268] ;  /* 0x00026800013d7983 */ /* 0x000ea80000300800 */
[----:B0-----:R-:W2:Y:S01]  /*1293e0*/  LDL.LU R35, [R1+0x3a8] ;  /* 0x0003a80001237983 */ /* 0x001ea20000300800 */
[----:B---3--:R-:W-:-:S02]  /*1293f0*/  LOP3.LUT R32, R31, 0xffff, RZ, 0xc0, !PT ;  /* 0x0000ffff1f207812 */ /* 0x008fc400078ec0ff */
[----:B----4-:R-:W-:Y:S02]  /*129400*/  LOP3.LUT R18, R41, 0xffff, RZ, 0xc0, !PT ;  /* 0x0000ffff29127812 */ /* 0x010fe400078ec0ff */
[----:B------:R-:W-:Y:S02]  /*129410*/  LOP3.LUT R36, R25, 0xffff, RZ, 0xc0, !PT ;  /* 0x0000ffff19247812 */ /* 0x000fe400078ec0ff */
[--C-:B------:R-:W-:Y:S02]  /*129420*/  PRMT R40, R32, 0x3340, R0.reuse ;  /* 0x0000334020287816 */ /* 0x100fe40000000000 */
[----:B--2---:R-:W-:Y:S02]  /*129430*/  LOP3.LUT R33, R33, 0xffff, RZ, 0xc0, !PT ;  /* 0x0000ffff21217812 */ /* 0x004fe400078ec0ff */
[----:B------:R-:W-:Y:S02]  /*129440*/  LOP3.LUT R25, R34, 0xffff, RZ, 0xc0, !PT ;  /* 0x0000ffff22197812 */ /* 0x000fe400078ec0ff */
[----:B------:R-:W-:-:S02]  /*129450*/  PRMT R34, R36, 0x3340, R0 ;  /* 0x0000334024227816 */ /* 0x000fc40000000000 */
[----:B------:R-:W-:Y:S02]  /*129460*/  PRMT R31, R18, 0x3340, R25 ;  /* 0x00003340121f7816 */ /* 0x000fe40000000019 */
[----:B------:R-:W-:Y:S02]  /*129470*/  LOP3.LUT R30, R30, 0xffff, RZ, 0xc0, !PT ;  /* 0x0000ffff1e1e7812 */ /* 0x000fe400078ec0ff */
[----:B------:R-:W-:Y:S02]  /*129480*/  PRMT R34, R31, 0x5410, R34 ;  /* 0x000054101f227816 */ /* 0x000fe40000000022 */
        /* <DEDUP_REMOVED lines=9> */
[----:B------:R0:W-:Y:S04]  /*129520*/  STL [R1+0x5a70], R31 ;  /* 0x005a701f01007387 */ /* 0x0001e80000100800 */
[----:B------:R2:W-:Y:S04]  /*129530*/  STL.64 [R1+0xa58], R40 ;  /* 0x000a582801007387 */ /* 0x0005e80000100a00 */
[----:B------:R-:W3:Y:S01]  /*129540*/  LDL.LU R57, [R1+0x1fc4] ;  /* 0x001fc40001397983 */ /* 0x000ee20000300800 */
[----:B0-----:R-:W-:Y:S02]  /*129550*/  SHF.R.U32.HI R31, RZ, 0x8, R33 ;  /* 0x00000008ff1f7819 */ /* 0x001fe40000011621 */
[----:B------:R-:W-:-:S02]  /*129560*/  PRMT R33, R18, 0x3340, R25 ;  /* 0x0000334012217816 */ /* 0x000fc40000000019 */
[----:B------:R-:W4:Y:S04]  /*129570*/  LDL.LU R18, [R1+0x26c] ;  /* 0x00026c0001127983 */ /* 0x000f280000300800 */
[----:B------:R-:W4:Y:S04]  /*129580*/  LDL.LU R49, [R1+0x3ac] ;  /* 0x0003ac0001317983 */ /* 0x000f280000300800 */
[----:B------:R-:W4:Y:S04]  /*129590*/  LDL.LU R47, [R1+0x42c] ;  /* 0x00042c00012f7983 */ /* 0x000f280000300800 */
[----:B------:R-:W4:Y:S04]  /*1295a0*/  LDL.LU R25, [R1+0x1fc] ;  /* 0x0001fc0001197983 */ /* 0x000f280000300800 */
[----:B--2---:R-:W2:Y:S01]  /*1295b0*/  LDL.LU R41, [R1+0x30c] ;  /* 0x00030c0001297983 */ /* 0x004ea20000300800 */
[----:B------:R-:W-:-:S02]  /*1295c0*/  SHF.R.U32.HI R30, RZ, 0x8, R30 ;  /* 0x00000008ff1e7819 */ /* 0x000fc4000001161e */
[----:B------:R-:W-:Y:S02]  /*1295d0*/  LOP3.LUT R31, R31, 0xffff, RZ, 0xc0, !PT ;  /* 0x0000ffff1f1f7812 */ /* 0x000fe400078ec0ff */
[----:B------:R-:W-:Y:S02]  /*1295e0*/  LOP3.LUT R30, R30, 0xffff, RZ, 0xc0, !PT ;  /* 0x0000ffff1e1e7812 */ /* 0x000fe400078ec0ff */
[----:B------:R-:W-:Y:S02]  /*1295f0*/  SHF.R.U32.HI R32, RZ, 0x8, R32 ;  /* 0x00000008ff207819 */ /* 0x000fe40000011620 */
[----:B------:R-:W-:Y:S02]  /*129600*/  PRMT R30, R30, 0x3340, R31 ;  /* 0x000033401e1e7816 */ /* 0x000fe4000000001f */
[----:B------:R-:W-:Y:S02]  /*129610*/  SHF.R.U32.HI R31, RZ, 0x8, R36 ;  /* 0x00000008ff1f7819 */ /* 0x000fe40000011624 */
[----:B------:R-:W-:-:S02]  /*129620*/  IADD3 R52, P1, PT, R17, R5, RZ ;  /* 0x0000000511347210 */ /* 0x000fc40007f3e0ff */
[----:B------:R-:W-:Y:S02]  /*129630*/  LOP3.LUT R32, R32, 0xffff, RZ, 0xc0, !PT ;  /* 0x0000ffff20207812 */ /* 0x000fe400078ec0ff */
[----:B------:R-:W-:Y:S01]  /*129640*/  LOP3.LUT R31, R31, 0xffff, RZ, 0xc0, !PT ;  /* 0x0000ffff1f1f7812 */ /* 0x000fe200078ec0ff */
[----:B------:R-:W-:Y:S01]  /*129650*/  IMAD.X R53, R19, 0x1, R6, P1 ;  /* 0x0000000113357824 */ /* 0x000fe200008e0606 */
[--C-:B------:R-:W-:Y:S02]  /*129660*/  PRMT R36, R32, 0x3340, R0.reuse ;  /* 0x0000334020247816 */ /* 0x100fe40000000000 */
[----:B------:R-:W-:Y:S02]  /*129670*/  PRMT R34, R31, 0x3340, R0 ;  /* 0x000033401f227816 */ /* 0x000fe40000000000 */
[----:B------:R-:W-:Y:S01]  /*129680*/  STL.64 [R1+0xa50], R52 ;  /* 0x000a503401007387 */ /* 0x000fe20000100a00 */
[----:B------:R-:W-:-:S03]  /*129690*/  LOP3.LUT R32, R54, 0xffff, RZ, 0xc0, !PT ;  /* 0x0000ffff36207812 */ /* 0x000fc600078ec0ff */
[----:B------:R0:W-:Y:S01]  /*1296a0*/  STL [R1+0x78], R36 ;  /* 0x0000782401007387 */ /* 0x0001e20000100800 */
[----:B------:R-:W-:-:S03]  /*1296b0*/  LOP3.LUT R31, R61, 0xffff, RZ, 0xc0, !PT ;  /* 0x0000ffff3d1f7812 */ /* 0x000fc600078ec0ff */
[----:B------:R1:W-:Y:S01]  /*1296c0*/  STL [R1+0x74], R34 ;  /* 0x0000742201007387 */ /* 0x0003e20000100800 */
[----:B0-----:R-:W-:Y:S02]  /*1296d0*/  PRMT R36, R31, 0x3340, R0 ;  /* 0x000033401f247816 */ /* 0x001fe40000000000 */
[----:B-1----:R-:W-:-:S04]  /*1296e0*/  LOP3.LUT R34, R35, 0xffff, RZ, 0xc0, !PT ;  /* 0x0000ffff23227812 */ /* 0x002fc800078ec0ff */
[----:B------:R-:W-:Y:S02]  /*1296f0*/  PRMT R35, R32, 0x3340, R34 ;  /* 0x0000334020237816 */ /* 0x000fe40000000022 */
[----:B------:R-:W-:Y:S02]  /*129700*/  SHF.R.U32.HI R32, RZ, 0x8, R32 ;  /* 0x00000008ff207819 */ /* 0x000fe40000011620 */
        /* <DEDUP_REMOVED lines=8> */
[----:B------:R0:W-:Y:S04]  /*129790*/  STL [R1+0x247c], R35 ;  /* 0x00247c2301007387 */ /* 0x0001e80000100800 */
[----:B------:R-:W-:Y:S01]  /*1297a0*/  STL.64 [R1+0xa48], R52 ;  /* 0x000a483401007387 */ /* 0x000fe20000100a00 */
[----:B0-----:R-:W-:-:S02]  /*1297b0*/  PRMT R35, R32, 0x3340, R34 ;  /* 0x0000334020237816 */ /* 0x001fc40000000022 */
[----:B------:R-:W-:-:S03]  /*1297c0*/  PRMT R34, R31, 0x3340, R0 ;  /* 0x000033401f227816 */ /* 0x000fc60000000000 */
[----:B------:R-:W-:Y:S04]  /*1297d0*/  STL [R1+0x1a4], R35 ;  /* 0x0001a42301007387 */ /* 0x000fe80000100800 */
[----:B------:R0:W-:Y:S01]  /*1297e0*/  STL [R1+0x70], R34 ;  /* 0x0000702201007387 */ /* 0x0001e20000100800 */
[----:B---3--:R-:W-:Y:S02]  /*1297f0*/  LOP3.LUT R32, R57, 0xffff, RZ, 0xc0, !PT ;  /* 0x0000ffff39207812 */ /* 0x008fe400078ec0ff */
[----:B----4-:R-:W-:Y:S02]  /*129800*/  LOP3.LUT R31, R18, 0xffff, RZ, 0xc0, !PT ;  /* 0x0000ffff121f7812 */ /* 0x010fe400078ec0ff */
[----:B0-----:R-:W-:Y:S02]  /*129810*/  LOP3.LUT R34, R49, 0xffff, RZ, 0xc0, !PT ;  /* 0x0000ffff31227812 */ /* 0x001fe400078ec0ff */
[----:B------:R-:W-:-:S02]  /*129820*/  PRMT R40, R31, 0x3340, R0 ;  /* 0x000033401f287816 */ /* 0x000fc40000000000 */
[----:B------:R-:W-:Y:S02]  /*129830*/  LOP3.LUT R35, R47, 0xffff, RZ, 0xc0, !PT ;  /* 0x0000ffff2f237812 */ /* 0x000fe400078ec0ff */
[----:B------:R-:W3:Y:S01]  /*129840*/  LDL.LU R47, [R1+0x5250] ;  /* 0x00525000012f7983 */ /* 0x000ee20000300800 */
[----:B------:R-:W-:Y:S02]  /*129850*/  LOP3.LUT R18, R25, 0xffff, RZ, 0xc0, !PT ;  /* 0x0000ffff19127812 */ /* 0x000fe400078ec0ff */
[----:B------:R-:W-:Y:S02]  /*129860*/  PRMT R25, R32, 0x3340, R34 ;  /* 0x0000334020197816 */ /* 0x000fe40000000022 */
[----:B--2---:R-:W-:Y:S02]  /*129870*/  LOP3.LUT R36, R41, 0xffff, RZ, 0xc0, !PT ;  /* 0x0000ffff29247812 */ /* 0x004fe400078ec0ff */
[----:B------:R-:W-:Y:S01]  /*129880*/  PRMT R25, R25, 0x5410, R40 ;  /* 0x0000541019197816 */ /* 0x000fe20000000028 */
[----:B------:R-:W2:Y:S04]  /*129890*/  LDL.LU R41, [R1+0x2988] ;  /* 0x0029880001297983 */ /* 0x000ea80000300800 */
[----:B------:R0:W-:Y:S04]  /*1298a0*/  STL [R1+0x246c], R25 ;  /* 0x00246c1901007387 */ /* 0x0001e80000100800 */
[----:B0-----:R-:W4:Y:S01]  /*1298b0*/  LDL.LU R25, [R1+0x51f4] ;  /* 0x0051f40001197983 */ /* 0x001f220000300800 */
[----:B------:R-:W-:-:S02]  /*1298c0*/  SHF.R.U32.HI R32, RZ, 0x8, R32 ;  /* 0x00000008ff207819 */ /* 0x000fc40000011620 */
[----:B------:R-:W-:Y:S02]  /*1298d0*/  SHF.R.U32.HI R34, RZ, 0x8, R34 ;  /* 0x00000008ff227819 */ /* 0x000fe40000011622 */
[----:B------:R-:W-:Y:S02]  /*1298e0*/  PRMT R40, R35, 0x3340, R36 ;  /* 0x0000334023287816 */ /* 0x000fe40000000024 */
[----:B------:R-:W-:Y:S02]  /*1298f0*/  IADD3 R52, P1, PT, R17, R7, RZ ;  /* 0x0000000711347210 */ /* 0x000fe40007f3e0ff */
[----:B------:R-:W-:Y:S02]  /*129900*/  PRMT R42, R18, 0x3340, R0 ;  /* 0x00003340122a7816 */ /* 0x000fe40000000000 */
[----:B------:R-:W-:Y:S02]  /*129910*/  SHF.R.U32.HI R35, RZ, 0x8, R35 ;  /* 0x00000008ff237819 */ /* 0x000fe40000011623 */
[----:B------:R-:W-:-:S02]  /*129920*/  SHF.R.U32.HI R36, RZ, 0x8, R36 ;  /* 0x00000008ff247819 */ /* 0x000fc40000011624 */
[----:B------:R-:W-:Y:S02]  /*129930*/  LOP3.LUT R32, R32, 0xffff, RZ, 0xc0, !PT ;  /* 0x0000ffff20207812 */ /* 0x000fe400078ec0ff */
[----:B------:R-:W-:Y:S01]  /*129940*/  LOP3.LUT R34, R34, 0xffff, RZ, 0xc0, !PT ;  /* 0x0000ffff22227812 */ /* 0x000fe200078ec0ff */
[----:B------:R-:W-:Y:S01]  /*129950*/  IMAD.X R53, R19, 0x1, R8, P1 ;  /* 0x0000000113357824 */ /* 0x000fe200008e0608 */
[----:B------:R-:W-:Y:S02]  /*129960*/  PRMT R40, R40, 0x5410, R42 ;  /* 0x0000541028287816 */ /* 0x000fe4000000002a */
[----:B------:R-:W-:Y:S02]  /*129970*/  LOP3.LUT R35, R35, 0xffff, RZ, 0xc0, !PT ;  /* 0x0000ffff23237812 */ /* 0x000fe400078ec0ff */
[----:B------:R-:W-:Y:S02]  /*129980*/  LOP3.LUT R36, R36, 0xffff, RZ, 0xc0, !PT ;  /* 0x0000ffff24247812 */ /* 0x000fe400078ec0ff */
[----:B------:R-:W-:-:S02]  /*129990*/  PRMT R32, R32, 0x3340, R34 ;  /* 0x0000334020207816 */ /* 0x000fc40000000022 */
[----:B------:R-:W-:Y:S01]  /*1299a0*/  IADD3 R34, P1, PT, R17, R9, RZ ;  /* 0x0000000911227210 */ /* 0x000fe20007f3e0ff */
[----:B------:R-:W-:Y:S01]  /*1299b0*/  STL [R1+0x2468], R40 ;  /* 0x0024682801007387 */ /* 0x000fe20000100800 */
[----:B------:R-:W-:-:S03]  /*1299c0*/  PRMT R36, R35, 0x3340, R36 ;  /* 0x0000334023247816 */ /* 0x000fc60000000024 */
[----:B------:R-:W4:Y:S01]  /*1299d0*/  LDL.LU R54, [R1+0x430] ;  /* 0x0004300001367983 */ /* 0x000f220000300800 */
[----:B------:R-:W-:Y:S01]  /*1299e0*/  IMAD.X R35, R19, 0x1, R11, P1 ;  /* 0x0000000113237824 */ /* 0x000fe200008e060b */
[----:B------:R-:W-:Y:S02]  /*1299f0*/  SHF.R.U32.HI R31, RZ, 0x8, R31 ;  /* 0x00000008ff1f7819 */ /* 0x000fe4000001161f */
[----:B------:R-:W-:Y:S04]  /*129a00*/  STL.64 [R1+0xa30], R52 ;  /* 0x000a303401007387 */ /* 0x000fe80000100a00 */
[----:B------:R-:W4:Y:S01]  /*129a10*/  LDL.LU R61, [R1+0x310] ;  /* 0x00031000013d7983 */ /* 0x000f220000300800 */
[----:B------:R-:W-:-:S03]  /*129a20*/  LOP3.LUT R31, R31, 0xffff, RZ, 0xc0, !PT ;  /* 0x0000ffff1f1f7812 */ /* 0x000fc600078ec0ff */
[----:B------:R-:W-:Y:S01]  /*129a30*/  STL [R1+0x180], R36 ;  /* 0x0001802401007387 */ /* 0x000fe20000100800 */
[----:B------:R-:W-:-:S03]  /*129a40*/  SHF.R.U32.HI R18, RZ, 0x8, R18 ;  /* 0x00000008ff127819 */ /* 0x000fc60000011612 */
[----:B------:R-:W-:Y:S04]  /*129a50*/  STL [R1+0x17c], R32 ;  /* 0x00017c2001007387 */ /* 0x000fe80000100800 */
[----:B------:R0:W-:Y:S01]  /*129a60*/  STL.64 [R1+0xa40], R34 ;  /* 0x000a402201007387 */ /* 0x0001e20000100a00 */
[----:B------:R-:W-:Y:S02]  /*129a70*/  PRMT R31, R31, 0x3340, R0 ;  /* 0x000033401f1f7816 */ /* 0x000fe40000000000 */
[----:B------:R-:W-:Y:S02]  /*129a80*/  LOP3.LUT R18, R18, 0xffff, RZ, 0xc0, !PT ;  /* 0x0000ffff12127812 */ /* 0x000fe400078ec0ff */
[----:B0-----:R-:W-:Y:S01]  /*129a90*/  IADD3 R34, P1, PT, R17, R10, RZ ;  /* 0x0000000a11227210 */ /* 0x001fe20007f3e0ff */
[----:B------:R-:W-:Y:S04]  /*129aa0*/  STL [R1+0x64], R31 ;  /* 0x0000641f01007387 */ /* 0x000fe80000100800 */
[----:B------:R-:W-:Y:S01]  /*129ab0*/  IMAD.X R35, R19, 0x1, R12, P1 ;  /* 0x0000000113237824 */ /* 0x000fe200008e060c */
[----:B------:R-:W-:-:S04]  /*129ac0*/  PRMT R19, R18, 0x3340, R0 ;  /* 0x0000334012137816 */ /* 0x000fc80000000000 */
[----:B------:R3:W-:Y:S04]  /*129ad0*/  STL.64 [R1+0xa38], R34 ;  /* 0x000a382201007387 */ /* 0x0007e80000100a00 */
[----:B------:R-:W4:Y:S04]  /*129ae0*/  LDL.LU R57, [R1+0x5254] ;  /* 0x0052540001397983 */ /* 0x000f280000300800 */
[----:B------:R-:W4:Y:S04]  /*129af0*/  LDL.LU R18, [R1+0x297c] ;  /* 0x00297c0001127983 */ /* 0x000f280000300800 */
[----:B------:R-:W-:Y:S04]  /*129b00*/  STL [R1+0x60], R19 ;  /* 0x0000601301007387 */ /* 0x000fe80000100800 */
[----:B------:R-:W4:Y:S01]  /*129b10*/  LDL.LU R49, [R1+0x5200] ;  /* 0x0052000001317983 */ /* 0x000f220000300800 */
[----:B---3--:R-:W-:-:S03]  /*129b20*/  LOP3.LUT R35, R47, 0xffff, RZ, 0xc0, !PT ;  /* 0x0000ffff2f237812 */ /* 0x008fc600078ec0ff */
[----:B------:R-:W3:Y:S01]  /*129b30*/  LDL.LU R47, [R1+0x2788] ;  /* 0x00278800012f7983 */ /* 0x000ee20000300800 */
[----:B--2---:R-:W-:-:S03]  /*129b40*/  LOP3.LUT R31, R41, 0xffff, RZ, 0xc0, !PT ;  /* 0x0000ffff291f7812 */ /* 0x004fc600078ec0ff */
[----:B------:R-:W2:Y:S04]  /*129b50*/  LDL.LU R41, [R1+0x5228] ;  /* 0x0052280001297983 */ /* 0x000ea80000300800 */
[----:B------:R-:W-:Y:S01]  /*129b60*/  STL [R1+0x26fc], R31 ;  /* 0x0026fc1f01007387 */ /* 0x000fe20000100800 */
[----:B----4-:R-:W-:-:S03]  /*129b70*/  LOP3.LUT R34, R25, 0xffff, RZ, 0xc0, !PT ;  /* 0x0000ffff19227812 */ /* 0x010fc600078ec0ff */
[----:B------:R-:W4:Y:S01]  /*129b80*/  LDL.LU R25, [R1+0x51dc] ;  /* 0x0051dc0001197983 */ /* 0x000f220000300800 */
[----:B------:R-:W-:Y:S02]  /*129b90*/  PRMT R40, R31, 0x3340, R0 ;  /* 0x000033401f287816 */ /* 0x000fe40000000000 */
[----:B------:R-:W-:Y:S02]  /*129ba0*/  PRMT R36, R35, 0x3340, R34 ;  /* 0x0000334023247816 */ /* 0x000fe40000000022 */
[----:B------:R-:W-:Y:S02]  /*129bb0*/  LOP3.LUT R32, R48, 0xffff, RZ, 0xc0, !PT ;  /* 0x0000ffff30207812 */ /* 0x000fe400078ec0ff */
[----:B------:R-:W-:Y:S01]  /*129bc0*/  PRMT R36, R36, 0x5410, R40 ;  /* 0x0000541024247816 */ /* 0x000fe20000000028 */
[----:B------:R-:W4:Y:S01]  /*129bd0*/  LDL.LU R48, [R1+0x5d0c] ;  /* 0x005d0c0001307983 */ /* 0x000f220000300800 */
[----:B------:R-:W-:-:S03]  /*129be0*/  PRMT R40, R32, 0x3340, R0 ;  /* 0x0000334020287816 */ /* 0x000fc60000000000 */
[----:B------:R0:W-:Y:S01]  /*129bf0*/  STL [R1+0x5c30], R32 ;  /* 0x005c302001007387 */ /* 0x0001e20000100800 */
[----:B------:R-:W-:-:S03]  /*129c00*/  SHF.R.U32.HI R34, RZ, 0x8, R34 ;  /* 0x00000008ff227819 */ /* 0x000fc60000011622 */
[----:B------:R1:W-:Y:S01]  /*129c10*/  STL [R1+0x2438], R36 ;  /* 0x0024382401007387 */ /* 0x0003e20000100800 */
[----:B------:R-:W-:Y:S02]  /*129c20*/  LOP3.LUT R34, R34, 0xffff, RZ, 0xc0, !PT ;  /* 0x0000ffff22227812 */ /* 0x000fe400078ec0ff */
[----:B0-----:R-:W-:Y:S02]  /*129c30*/  SHF.R.U32.HI R32, RZ, 0x8, R35 ;  /* 0x00000008ff207819 */ /* 0x001fe40000011623 */
[----:B------:R-:W-:Y:S02]  /*129c40*/  LOP3.LUT R19, R54, 0xffff, RZ, 0xc0, !PT ;  /* 0x0000ffff36137812 */ /* 0x000fe400078ec0ff */
[----:B------:R-:W-:-:S04]  /*129c50*/  LOP3.LUT R31, R61, 0xffff, RZ, 0xc0, !PT ;  /* 0x0000ffff3d1f7812 */ /* 0x000fc800078ec0ff */
[----:B-1----:R-:W-:Y:S02]  /*129c60*/  PRMT R36, R19, 0x3340, R31 ;  /* 0x0000334013247816 */ /* 0x002fe4000000001f */
[----:B------:R-:W-:Y:S02]  /*129c70*/  SHF.R.U32.HI R19, RZ, 0x8, R19 ;  /* 0x00000008ff137819 */ /* 0x000fe40000011613 */
[----:B------:R-:W-:Y:S02]  /*129c80*/  SHF.R.U32.HI R31, RZ, 0x8, R31 ;  /* 0x00000008ff1f7819 */ /* 0x000fe4000001161f */
[----:B------:R-:W-:Y:S02]  /*129c90*/  PRMT R36, R36, 0x5410, R40 ;  /* 0x0000541024247816 */ /* 0x000fe40000000028 */
[----:B------:R-:W-:Y:S02]  /*129ca0*/  LOP3.LUT R32, R32, 0xffff, RZ, 0xc0, !PT ;  /* 0x0000ffff20207812 */ /* 0x000fe400078ec0ff */
[----:B------:R-:W-:-:S02]  /*129cb0*/  LOP3.LUT R19, R19, 0xffff, RZ, 0xc0, !PT ;  /* 0x0000ffff13137812 */ /* 0x000fc400078ec0ff */
[----:B------:R-:W-:Y:S01]  /*129cc0*/  LOP3.LUT R31, R31, 0xffff, RZ, 0xc0, !PT ;  /* 0x0000ffff1f1f7812 */ /* 0x000fe200078ec0ff */
[----:B------:R0:W-:Y:S01]  /*129cd0*/  STL [R1+0x2444], R36 ;  /* 0x0024442401007387 */ /* 0x0001e20000100800 */
[----:B------:R-:W-:Y:S02]  /*129ce0*/  PRMT R32, R32, 0x3340, R34 ;  /* 0x0000334020207816 */ /* 0x000fe40000000022 */
[----:B------:R-:W-:-:S05]  /*129cf0*/  PRMT R40, R19, 0x3340, R31 ;  /* 0x0000334013287816 */ /* 0x000fca000000001f */
[----:B------:R-:W-:Y:S04]  /*129d00*/  STL [R1+0x5a74], R40 ;  /* 0x005a742801007387 */ /* 0x000fe80000100800 */
[----:B------:R1:W-:Y:S01]  /*129d10*/  STL [R1+0x2150], R32 ;  /* 0x0021502001007387 */ /* 0x0003e20000100800 */
[----:B------:R-:W-:Y:S02]  /*129d20*/  LOP3.LUT R34, R57, 0xffff, RZ, 0xc0, !PT ;  /* 0x0000ffff39227812 */ /* 0x000fe400078ec0ff */
[----:B------:R-:W-:-:S04]  /*129d30*/  LOP3.LUT R18, R18, 0xffff, RZ, 0xc0, !PT ;  /* 0x0000ffff12127812 */ /* 0x000fc800078ec0ff */
[----:B------:R-:W-:Y:S02]  /*129d40*/  PRMT R31, R18, 0x3340, R0 ;  /* 0x00003340121f7816 */ /* 0x000fe40000000000 */
[----:B0-----:R-:W-:-:S04]  /*129d50*/  LOP3.LUT R36, R49, 0xffff, RZ, 0xc0, !PT ;  /* 0x0000ffff31247812 */ /* 0x001fc800078ec0ff */
[----:B------:R-:W-:-:S04]  /*129d60*/  PRMT R19, R34, 0x3340, R36 ;  /* 0x0000334022137816 */ /* 0x000fc80000000024 */
[----:B-1----:R-:W-:-:S05]  /*129d70*/  PRMT R32, R19, 0x5410, R31 ;  /* 0x0000541013207816 */ /* 0x002fca000000001f */
[----:B------:R4:W-:Y:S04]  /*129d80*/  STL [R1+0x2420], R32 ;  /* 0x0024202001007387 */ /* 0x0009e80000100800 */
[----:B------:R-:W4:Y:S04]  /*129d90*/  LDL.LU R49, [R1+0x522c] ;  /* 0x00522c0001317983 */ /* 0x000f280000300800 */
[----:B------:R-:W4:Y:S01]  /*129da0*/  LDL.LU R54, [R1+0x277c] ;  /* 0x00277c0001367983 */ /* 0x000f220000300800 */
[----:B---3--:R-:W-:Y:S02]  /*129db0*/  LOP3.LUT R19, R47, 0xffff, RZ, 0xc0, !PT ;  /* 0x0000ffff2f137812 */ /* 0x008fe400078ec0ff */
[----:B--2---:R-:W-:-:S02]  /*129dc0*/  LOP3.LUT R31, R41, 0xffff, RZ, 0xc0, !PT ;  /* 0x0000ffff291f7812 */ /* 0x004fc400078ec0ff */
[----:B----4-:R-:W-:Y:S02]  /*129dd0*/  LOP3.LUT R32, R25, 0xffff, RZ, 0xc0, !PT ;  /* 0x0000ffff19207812 */ /* 0x010fe400078ec0ff */
[----:B------:R-:W2:Y:S04]  /*129de0*/  LDL.LU R25, [R1+0x51e0] ;  /* 0x0051e00001197983 */ /* 0x000ea80000300800 */
[----:B------:R-:W3:Y:S04]  /*129df0*/  LDL.LU R61, [R1+0x1fd0] ;  /* 0x001fd000013d7983 */ /* 0x000ee80000300800 */
[----:B------:R-:W4:Y:S04]  /*129e00*/  LDL.LU R41, [R1+0x284] ;  /* 0x0002840001297983 */ /* 0x000f280000300800 */
[----:B------:R-:W4:Y:S01]  /*129e10*/  LDL.LU R47, [R1+0x3c4] ;  /* 0x0003c400012f7983 */ /* 0x000f220000300800 */
[----:B------:R-:W-:Y:S01]  /*129e20*/  PRMT R40, R19, 0x3340, R0 ;  /* 0x0000334013287816 */ /* 0x000fe20000000000 */
[----:B------:R-:W-:Y:S01]  /*129e30*/  VIADD R17, R17, UR6 ;  /* 0x0000000611117c36 */ /* 0x000fe20008000000 */
[----:B------:R-:W-:Y:S01]  /*129e40*/  PRMT R35, R31, 0x3340, R32 ;  /* 0x000033401f237816 */ /* 0x000fe20000000020 */
[----:B------:R-:W0:Y:S03]  /*129e50*/  LDCU UR6, c[0x0][0x3b8] ;  /* 0x00007700ff0677ac */ /* 0x000e260008000800 */
[----:B------:R-:W-:-:S02]  /*129e60*/  PRMT R40, R35, 0x5410, R40 ;  /* 0x0000541023287816 */ /* 0x000fc40000000028 */
[----:B------:R-:W-:Y:S02]  /*129e70*/  SHF.R.S32.HI R35, RZ, 0x1f, R17 ;  /* 0x0000001fff237819 */ /* 0x000fe40000011411 */
[----:B------:R-:W-:Y:S02]  /*129e80*/  IADD3 R52, P1, PT, R17, R3, RZ ;  /* 0x0000000311347210 */ /* 0x000fe40007f3e0ff */
[----:B------:R-:W-:Y:S02]  /*129e90*/  SHF.R.U32.HI R34, RZ, 0x8, R34 ;  /* 0x00000008ff227819 */ /* 0x000fe40000011622 */
[----:B------:R-:W-:Y:S01]  /*129ea0*/  SHF.R.U32.HI R36, RZ, 0x8, R36 ;  /* 0x00000008ff247819 */ /* 0x000fe20000011624 */
[----:B------:R-:W-:Y:S01]  /*129eb0*/  IMAD.X R53, R35, 0x1, R4, P1 ;  /* 0x0000000123357824 */ /* 0x000fe200008e0604 */
[----:B------:R-:W-:Y:S02]  /*129ec0*/  SHF.R.U32.HI R31, RZ, 0x8, R31 ;  /* 0x00000008ff1f7819 */ /* 0x000fe4000001161f */
[----:B------:R-:W-:Y:S01]  /*129ed0*/  SHF.R.U32.HI R32, RZ, 0x8, R32 ;  /* 0x00000008ff207819 */ /* 0x000fe20000011620 */
[----:B------:R-:W-:Y:S01]  /*129ee0*/  STL [R1+0x2414], R40 ;  /* 0x0024142801007387 */ /* 0x000fe20000100800 */
[----:B------:R-:W-:-:S02]  /*129ef0*/  SHF.R.U32.HI R19, RZ, 0x8, R19 ;  /* 0x00000008ff137819 */ /* 0x000fc40000011613 */
[----:B------:R-:W-:Y:S01]  /*129f00*/  LOP3.LUT R34, R34, 0xffff, RZ, 0xc0, !PT ;  /* 0x0000ffff22227812 */ /* 0x000fe200078ec0ff */
[----:B------:R1:W-:Y:S01]  /*129f10*/  STL.64 [R1+0xa20], R52 ;  /* 0x000a203401007387 */ /* 0x0003e20000100a00 */
[----:B------:R-:W-:Y:S02]  /*129f20*/  LOP3.LUT R36, R36, 0xffff, RZ, 0xc0, !PT ;  /* 0x0000ffff24247812 */ /* 0x000fe400078ec0ff */
[----:B------:R-:W-:Y:S02]  /*129f30*/  LOP3.LUT R31, R31, 0xffff, RZ, 0xc0, !PT ;  /* 0x0000ffff1f1f7812 */ /* 0x000fe400078ec0ff */
[----:B------:R-:W-:Y:S02]  /*129f40*/  LOP3.LUT R32, R32, 0xffff, RZ, 0xc0, !PT ;  /* 0x0000ffff20207812 */ /* 0x000fe400078ec0ff */
[----:B------:R-:W-:Y:S02]  /*129f50*/  SHF.R.U32.HI R18, RZ, 0x8, R18 ;  /* 0x00000008ff127819 */ /* 0x000fe40000011612 */
[----:B------:R-:W-:-:S02]  /*129f60*/  LOP3.LUT R19, R19, 0xffff, RZ, 0xc0, !PT ;  /* 0x0000ffff13137812 */ /* 0x000fc400078ec0ff */
[----:B-1----:R-:W-:Y:S02]  /*129f70*/  IADD3 R52, P1, PT, R17, R0, RZ ;  /* 0x0000000011347210 */ /* 0x002fe40007f3e0ff */
[----:B------:R-:W-:Y:S02]  /*129f80*/  PRMT R34, R34, 0x3340, R36 ;  /* 0x0000334022227816 */ /* 0x000fe40000000024 */
[----:B------:R-:W-:Y:S01]  /*129f90*/  PRMT R31, R31, 0x3340, R32 ;  /* 0x000033401f1f7816 */ /* 0x000fe20000000020 */
[----:B------:R-:W-:Y:S01]  /*129fa0*/  IMAD.X R53, R35, 0x1, R2, P1 ;  /* 0x0000000123357824 */ /* 0x000fe200008e0602 */
[----:B------:R-:W-:Y:S02]  /*129fb0*/  LOP3.LUT R18, R18, 0xffff, RZ, 0xc0, !PT ;  /* 0x0000ffff12127812 */ /* 0x000fe400078ec0ff */
[--C-:B------:R-:W-:Y:S01]  /*129fc0*/  PRMT R19, R19, 0x3340, R0.reuse ;  /* 0x0000334013137816 */ /* 0x100fe20000000000 */
[----:B------:R-:W-:Y:S01]  /*129fd0*/  STL [R1+0x600], R34 ;  /* 0x0006002201007387 */ /* 0x000fe20000100800 */
[----:B------:R-:W-:-:S03]  /*129fe0*/  PRMT R18, R18, 0x3340, R0 ;  /* 0x0000334012127816 */ /* 0x000fc60000000000 */
[----:B------:R-:W-:Y:S04]  /*129ff0*/  STL [R1+0x5fc], R31 ;  /* 0x0005fc1f01007387 */ /* 0x000fe80000100800 */
[----:B------:R-:W-:Y:S04]  /*12a000*/  STL.64 [R1+0xa28], R52 ;  /* 0x000a283401007387 */ /* 0x000fe80000100a00 */
[----:B------:R-:W-:Y:S04]  /*12a010*/  STL [R1+0x34c], R19 ;  /* 0x00034c1301007387 */ /* 0x000fe80000100800 */
[----:B------:R-:W4:Y:S04]  /*12a020*/  LDL.LU R57, [R1+0x43c] ;  /* 0x00043c0001397983 */ /* 0x000f280000300800 */
[----:B------:R1:W-:Y:S04]  /*12a030*/  STL [R1+0x348], R18 ;  /* 0x0003481201007387 */ /* 0x0003e80000100800 */
[----:B-1----:R-:W4:Y:S01]  /*12a040*/  LDL.LU R18, [R1+0x20c] ;  /* 0x00020c0001127983 */ /* 0x002f220000300800 */
[----:B------:R-:W-:-:S03]  /*12a050*/  LOP3.LUT R31, R49, 0xffff, RZ, 0xc0, !PT ;  /* 0x0000ffff311f7812 */ /* 0x000fc600078ec0ff */
[----:B------:R-:W4:Y:S01]  /*12a060*/  LDL.LU R49, [R1+0x320] ;  /* 0x0003200001317983 */ /* 0x000f220000300800 */
[----:B------:R-:W-:-:S05]  /*12a070*/  LOP3.LUT R34, R54, 0xffff, RZ, 0xc0, !PT ;  /* 0x0000ffff36227812 */ /* 0x000fca00078ec0ff */
[----:B------:R1:W-:Y:S01]  /*12a080*/  STL [R1+0x5c34], R34 ;  /* 0x005c342201007387 */ /* 0x0003e20000100800 */
[----:B--2---:R-:W-:-:S04]  /*12a090*/  LOP3.LUT R25, R25, 0xffff, RZ, 0xc0, !PT ;  /* 0x0000ffff19197812 */ /* 0x004fc800078ec0ff */
[----:B------:R-:W-:Y:S02]  /*12a0a0*/  PRMT R40, R31, 0x3340, R25 ;  /* 0x000033401f287816 */ /* 0x000fe40000000019 */
[----:B---3--:R-:W-:Y:S02]  /*12a0b0*/  LOP3.LUT R19, R61, 0xffff, RZ, 0xc0, !PT ;  /* 0x0000ffff3d137812 */ /* 0x008fe400078ec0ff */
[----:B----4-:R-:W-:Y:S02]  /*12a0c0*/  LOP3.LUT R36, R41, 0xffff, RZ, 0xc0, !PT ;  /* 0x0000ffff29247812 */ /* 0x010fe400078ec0ff */
[----:B------:R-:W-:Y:S02]  /*12a0d0*/  PRMT R41, R34, 0x3340, R0 ;  /* 0x0000334022297816 */ /* 0x000fe40000000000 */
[----:B------:R-:W-:Y:S02]  /*12a0e0*/  LOP3.LUT R32, R47, 0xffff, RZ, 0xc0, !PT ;  /* 0x0000ffff2f207812 */ /* 0x000fe400078ec0ff */
[----:B------:R-:W-:-:S02]  /*12a0f0*/  PRMT R41, R40, 0x5410, R41 ;  /* 0x0000541028297816 */ /* 0x000fc40000000029 */
[----:B------:R-:W-:Y:S02]  /*12a100*/  PRMT R40, R36, 0x3340, R0 ;  /* 0x0000334024287816 */ /* 0x000fe40000000000 */
[----:B-1----:R-:W-:-:S04]  /*12a110*/  PRMT R34, R19, 0x3340, R32 ;  /* 0x0000334013227816 */ /* 0x002fc80000000020 */
[----:B------:R-:W-:Y:S02]  /*12a120*/  PRMT R34, R34, 0x5410, R40 ;  /* 0x0000541022227816 */ /* 0x000fe40000000028 */
[----:B------:R-:W-:Y:S01]  /*12a130*/  IADD3 R40, P1, PT, R17, R13, RZ ;  /* 0x0000000d11287210 */ /* 0x000fe20007f3e0ff */
[----:B------:R1:W-:Y:S04]  /*12a140*/  STL [R1+0x2400], R41 ;  /* 0x0024002901007387 */ /* 0x0003e80000100800 */
[----:B------:R2:W-:Y:S04]  /*12a150*/  STL [R1+0x23e8], R34 ;  /* 0x0023e82201007387 */ /* 0x0005e80000100800 */
[----:B------:R-:W3:Y:S01]  /*12a160*/  LDL.LU R47, [R1+0x1fd4] ;  /* 0x001fd400012f7983 */ /* 0x000ee20000300800 */
[----:B-1----:R-:W-:Y:S01]  /*12a170*/  IMAD.X R41, R35, 0x1, R15, P1 ;  /* 0x0000000123297824 */ /* 0x002fe200008e060f */
[----:B--2---:R-:W-:-:S04]  /*12a180*/  SHF.R.U32.HI R34, RZ, 0x8, R25 ;  /* 0x00000008ff227819 */ /* 0x004fc80000011619 */
[----:B------:R1:W-:Y:S04]  /*12a190*/  STL.64 [R1+0xa10], R40 ;  /* 0x000a102801007387 */ /* 0x0003e80000100a00 */
[----:B-1----:R-:W2:Y:S04]  /*12a1a0*/  LDL.LU R41, [R1+0x28c] ;  /* 0x00028c0001297983 */ /* 0x002ea80000300800 */
[----:B------:R-:W4:Y:S01]  /*12a1b0*/  LDL.LU R25, [R1+0x3cc] ;  /* 0x0003cc0001197983 */ /* 0x000f220000300800 */
[----:B------:R-:W-:Y:S02]  /*12a1c0*/  SHF.R.U32.HI R31, RZ, 0x8, R31 ;  /* 0x00000008ff1f7819 */ /* 0x000fe4000001161f */
[----:B------:R-:W-:-:S02]  /*12a1d0*/  LOP3.LUT R34, R34, 0xffff, RZ, 0xc0, !PT ;  /* 0x0000ffff22227812 */ /* 0x000fc400078ec0ff */
[----:B------:R-:W-:Y:S02]  /*12a1e0*/  LOP3.LUT R31, R31, 0xffff, RZ, 0xc0, !PT ;  /* 0x0000ffff1f1f7812 */ /* 0x000fe400078ec0ff */
[----:B------:R-:W-:Y:S02]  /*12a1f0*/  SHF.R.U32.HI R19, RZ, 0x8, R19 ;  /* 0x00000008ff137819 */ /* 0x000fe40000011613 */
[----:B------:R-:W-:Y:S02]  /*12a200*/  SHF.R.U32.HI R32, RZ, 0x8, R32 ;  /* 0x00000008ff207819 */ /* 0x000fe40000011620 */
[----:B------:R-:W-:Y:S02]  /*12a210*/  PRMT R31, R31, 0x3340, R34 ;  /* 0x000033401f1f7816 */ /* 0x000fe40000000022 */
[----:B------:R-:W-:Y:S02]  /*12a220*/  LOP3.LUT R19, R19, 0xffff, RZ, 0xc0, !PT ;  /* 0x0000ffff13137812 */ /* 0x000fe400078ec0ff */
[----:B------:R-:W-:Y:S01]  /*12a230*/  LOP3.LUT R32, R32, 0xffff, RZ, 0xc0, !PT ;  /* 0x0000ffff20207812 */ /* 0x000fe200078ec0ff */
[----:B------:R1:W-:Y:S03]  /*12a240*/  STL [R1+0x5a78], R31 ;  /* 0x005a781f01007387 */ /* 0x0003e60000100800 */
[----:B-1----:R-:W-:-:S02]  /*12a250*/  PRMT R31, R19, 0x3340, R32 ;  /* 0x00003340131f7816 */ /* 0x002fc40000000020 */
[----:B------:R-:W-:-:S03]  /*12a260*/  LOP3.LUT R19, R57, 0xffff, RZ, 0xc0, !PT ;  /* 0x0000ffff39137812 */ /* 0x000fc600078ec0ff */
[----:B------:R1:W-:Y:S01]  /*12a270*/  STL [R1+0x5ec], R31 ;  /* 0x0005ec1f01007387 */ /* 0x0003e20000100800 */
[----:B------:R-:W-:-:S04]  /*12a280*/  LOP3.LUT R32, R18, 0xffff, RZ, 0xc0, !PT ;  /* 0x0000ffff12207812 */ /* 0x000fc800078ec0ff */
[----:B------:R-:W-:Y:S02]  /*12a290*/  PRMT R34, R32, 0x3340, R0 ;  /* 0x0000334020227816 */ /* 0x000fe40000000000 */
[----:B-1----:R-:W-:-:S04]  /*12a2a0*/  LOP3.LUT R31, R49, 0xffff, RZ, 0xc0, !PT ;  /* 0x0000ffff311f7812 */ /* 0x002fc800078ec0ff */
[----:B------:R-:W-:-:S04]  /*12a2b0*/  PRMT R18, R19, 0x3340, R31 ;  /* 0x0000334013127816 */ /* 0x000fc8000000001f */
[----:B------:R-:W-:Y:S02]  /*12a2c0*/  PRMT R18, R18, 0x5410, R34 ;  /* 0x0000541012127816 */ /* 0x000fe40000000022 */
[----:B------:R-:W-:-:S03]  /*12a2d0*/  IADD3 R52, P1, PT, R17, R5, RZ ;  /* 0x0000000511347210 */ /* 0x000fc60007f3e0ff */
[----:B------:R1:W-:Y:S04]  /*12a2e0*/  STL [R1+0x23cc], R18 ;  /* 0x0023cc1201007387 */ /* 0x0003e80000100800 */
[----:B------:R-:W4:Y:S01]  /*12a2f0*/  LDL.LU R57, [R1+0x526c] ;  /* 0x00526c0001397983 */ /* 0x000f220000300800 */
[----:B------:R-:W-:Y:S01]  /*12a300*/  IMAD.X R53, R35, 0x1, R6, P1 ;  /* 0x0000000123357824 */ /* 0x000fe200008e0606 */
[----:B------:R-:W-:Y:S02]  /*12a310*/  SHF.R.U32.HI R34, RZ, 0x8, R36 ;  /* 0x00000008ff227819 */ /* 0x000fe40000011624 */
[----:B-1----:R-:W4:Y:S01]  /*12a320*/  LDL.LU R18, [R1+0x2998] ;  /* 0x0029980001127983 */ /* 0x002f220000300800 */
[----:B------:R-:W-:-:S03]  /*12a330*/  SHF.R.U32.HI R19, RZ, 0x8, R19 ;  /* 0x00000008ff137819 */ /* 0x000fc60000011613 */
[----:B------:R-:W-:Y:S01]  /*12a340*/  STL.64 [R1+0xa08], R52 ;  /* 0x000a083401007387 */ /* 0x000fe20000100a00 */
[----:B------:R-:W-:-:S03]  /*12a350*/  SHF.R.U32.HI R31, RZ, 0x8, R31 ;  /* 0x00000008ff1f7819 */ /* 0x000fc6000001161f */
[----:B------:R-:W4:Y:S01]  /*12a360*/  LDL.LU R61, [R1+0x5210] ;  /* 0x00521000013d7983 */ /* 0x000f220000300800 */
[----:B------:R-:W-:Y:S02]  /*12a370*/  LOP3.LUT R34, R34, 0xffff, RZ, 0xc0, !PT ;  /* 0x0000ffff22227812 */ /* 0x000fe400078ec0ff */
[----:B------:R-:W-:Y:S02]  /*12a380*/  LOP3.LUT R19, R19, 0xffff, RZ, 0xc0, !PT ;  /* 0x0000ffff13137812 */ /* 0x000fe400078ec0ff */
[----:B------:R-:W-:Y:S02]  /*12a390*/  LOP3.LUT R31, R31, 0xffff, RZ, 0xc0, !PT ;  /* 0x0000ffff1f1f7812 */ /* 0x000fe400078ec0ff */
[----:B------:R-:W-:Y:S02]  /*12a3a0*/  PRMT R36, R34, 0x3340, R0 ;  /* 0x0000334022247816 */ /* 0x000fe40000000000 */
[----:B------:R-:W-:-:S03]  /*12a3b0*/  PRMT R34, R19, 0x3340, R31 ;  /* 0x0000334013227816 */ /* 0x000fc6000000001f */
[----:B------:R1:W-:Y:S01]  /*12a3c0*/  STL [R1+0x344], R36 ;  /* 0x0003442401007387 */ /* 0x0003e20000100800 */
[----:B------:R-:W-:-:S03]  /*12a3d0*/  IADD3 R40, P1, PT, R17, R14, RZ ;  /* 0x0000000e11287210 */ /* 0x000fc60007f3e0ff */
[----:B------:R0:W-:Y:S01]  /*12a3e0*/  STL [R1+0x5e4], R34 ;  /* 0x0005e42201007387 */ /* 0x0001e20000100800 */
[----:B---3--:R-:W-:Y:S02]  /*12a3f0*/  LOP3.LUT R31, R47, 0xffff, RZ, 0xc0, !PT ;  /* 0x0000ffff2f1f7812 */ /* 0x008fe400078ec0ff */
[----:B--2---:R-:W-:Y:S02]  /*12a400*/  LOP3.LUT R19, R41, 0xffff, RZ, 0xc0, !PT ;  /* 0x0000ffff29137812 */ /* 0x004fe400078ec0ff */
[----:B----4-:R-:W-:Y:S02]  /*12a410*/  LOP3.LUT R25, R25, 0xffff, RZ, 0xc0, !PT ;  /* 0x0000ffff19197812 */ /* 0x010fe400078ec0ff */
[----:B-1----:R-:W-:Y:S02]  /*12a420*/  PRMT R36, R19, 0x3340, R0 ;  /* 0x0000334013247816 */ /* 0x002fe40000000000 */
[----:B0-----:R-:W-:Y:S01]  /*12a430*/  PRMT R34, R31, 0x3340, R25 ;  /* 0x000033401f227816 */ /* 0x001fe20000000019 */
[----:B------:R-:W-:-:S03]  /*12a440*/  IMAD.X R41, R35, 0x1, R16, P1 ;  /* 0x0000000123297824 */ /* 0x000fc600008e0610 */
[----:B------:R-:W-:-:S05]  /*12a450*/  PRMT R34, R34, 0x5410, R36 ;  /* 0x0000541022227816 */ /* 0x000fca0000000024 */
[----:B------:R-:W-:Y:S04]  /*12a460*/  STL [R1+0x23c0], R34 ;  /* 0x0023c02201007387 */ /* 0x000fe80000100800 */
[----:B------:R0:W-:Y:S04]  /*12a470*/  STL.64 [R1+0xa18], R40 ;  /* 0x000a182801007387 */ /* 0x0001e80000100a00 */
[----:B------:R-:W2:Y:S04]  /*12a480*/  LDL.LU R49, [R1+0x18c8] ;  /* 0x0018c80001317983 */ /* 0x000ea80000300800 */
[----:B------:R-:W3:Y:S04]  /*12a490*/  LDL.LU R47, [R1+0x334] ;  /* 0x00033400012f7983 */ /* 0x000ee80000300800 */
[----:B0-----:R-:W4:Y:S01]  /*12a4a0*/  LDL.LU R41, [R1+0x5270] ;  /* 0x0052700001297983 */ /* 0x001f220000300800 */
[----:B------:R-:W-:-:S02]  /*12a4b0*/  SHF.R.U32.HI R31, RZ, 0x8, R31 ;  /* 0x00000008ff1f7819 */ /* 0x000fc4000001161f */
[----:B------:R-:W-:Y:S02]  /*12a4c0*/  SHF.R.U32.HI R25, RZ, 0x8, R25 ;  /* 0x00000008ff197819 */ /* 0x000fe40000011619 */
[----:B------:R-:W-:Y:S02]  /*12a4d0*/  SHF.R.U32.HI R19, RZ, 0x8, R19 ;  /* 0x00000008ff137819 */ /* 0x000fe40000011613 */
[----:B------:R-:W-:Y:S02]  /*12a4e0*/  LOP3.LUT R31, R31, 0xffff, RZ, 0xc0, !PT ;  /* 0x0000ffff1f1f7812 */ /* 0x000fe400078ec0ff */
[----:B------:R-:W-:Y:S02]  /*12a4f0*/  LOP3.LUT R34, R25, 0xffff, RZ, 0xc0, !PT ;  /* 0x0000ffff19227812 */ /* 0x000fe400078ec0ff */
[----:B------:R-:W-:Y:S01]  /*12a500*/  LOP3.LUT R19, R19, 0xffff, RZ, 0xc0, !PT ;  /* 0x0000ffff13137812 */ /* 0x000fe200078ec0ff */
[----:B------:R-:W4:Y:S01]  /*12a510*/  LDL.LU R25, [R1+0x298c] ;  /* 0x00298c0001197983 */ /* 0x000f220000300800 */
[----:B------:R-:W-:-:S02]  /*12a520*/  PRMT R34, R31, 0x3340, R34 ;  /* 0x000033401f227816 */ /* 0x000fc40000000022 */
[----:B------:R-:W-:-:S03]  /*12a530*/  PRMT R31, R19, 0x3340, R0 ;  /* 0x00003340131f7816 */ /* 0x000fc60000000000 */
[----:B------:R-:W-:Y:S04]  /*12a540*/  STL [R1+0x5e0], R34 ;  /* 0x0005e02201007387 */ /* 0x000fe80000100800 */
[----:B------:R0:W-:Y:S01]  /*12a550*/  STL [R1+0x340], R31 ;  /* 0x0003401f01007387 */ /* 0x0001e20000100800 */
[----:B------:R-:W-:-:S03]  /*12a560*/  LOP3.LUT R19, R57, 0xffff, RZ, 0xc0, !PT ;  /* 0x0000ffff39137812 */ /* 0x000fc600078ec0ff */
[----:B------:R-:W4:Y:S01]  /*12a570*/  LDL.LU R57, [R1+0x521c] ;  /* 0x00521c0001397983 */ /* 0x000f220000300800 */
[----:B------:R-:W-:Y:S02]  /*12a580*/  LOP3.LUT R18, R18, 0xffff, RZ, 0xc0, !PT ;  /* 0x0000ffff12127812 */ /* 0x000fe400078ec0ff */
[----:B------:R-:W-:Y:S02]  /*12a590*/  IADD3 R52, P1, PT, R17, R7, RZ ;  /* 0x0000000711347210 */ /* 0x000fe40007f3e0ff */
[----:B------:R-:W-:Y:S02]  /*12a5a0*/  PRMT R36, R18, 0x3340, R0 ;  /* 0x0000334012247816 */ /* 0x000fe40000000000 */
[----:B0-----:R-:W-:-:S04]  /*12a5b0*/  LOP3.LUT R31, R61, 0xffff, RZ, 0xc0, !PT ;  /* 0x0000ffff3d1f7812 */ /* 0x001fc800078ec0ff */
[----:B------:R-:W-:Y:S01]  /*12a5c0*/  PRMT R34, R19, 0x3340, R31 ;  /* 0x0000334013227816 */ /* 0x000fe2000000001f */
[----:B------:R-:W-:Y:S01]  /*12a5d0*/  IMAD.X R53, R35, 0x1, R8, P1 ;  /* 0x0000000123357824 */ /* 0x000fe200008e0608 */
[----:B------:R-:W-:Y:S02]  /*12a5e0*/  SHF.R.U32.HI R32, RZ, 0x8, R32 ;  /* 0x00000008ff207819 */ /* 0x000fe40000011620 */
[----:B------:R-:W-:Y:S02]  /*12a5f0*/  PRMT R34, R34, 0x5410, R36 ;  /* 0x0000541022227816 */ /* 0x000fe40000000024 */
        /* <DEDUP_REMOVED lines=9> */
[----:B------:R-:W-:Y:S02]  /*12a690*/  PRMT R32, R32, 0x3340, R0 ;  /* 0x0000334020207816 */ /* 0x000fe40000000000 */
[----:B0-----:R-:W-:-:S02]  /*12a6a0*/  IADD3 R52, P1, PT, R17, R9, RZ ;  /* 0x0000000911347210 */ /* 0x001fc40007f3e0ff */
[----:B------:R-:W-:Y:S02]  /*12a6b0*/  PRMT R19, R19, 0x3340, R31 ;  /* 0x0000334013137816 */ /* 0x000fe4000000001f */
[----:B------:R-:W-:Y:S01]  /*12a6c0*/  PRMT R18, R18, 0x3340, R0 ;  /* 0x0000334012127816 */ /* 0x000fe20000000000 */
[----:B------:R-:W-:Y:S01]  /*12a6d0*/  IMAD.X R53, R35, 0x1, R11, P1 ;  /* 0x0000000123357824 */ /* 0x000fe200008e060b */
[----:B------:R3:W-:Y:S01]  /*12a6e0*/  STL [R1+0x33c], R32 ;  /* 0x00033c2001007387 */ /* 0x0007e20000100800 */
[----:B------:R-:W-:-:S03]  /*12a6f0*/  LOP3.LUT R31, R48, 0xffff, RZ, 0xc0, !PT ;  /* 0x0000ffff301f7812 */ /* 0x000fc600078ec0ff */
[----:B------:R-:W-:Y:S04]  /*12a700*/  STL [R1+0x5dc], R19 ;  /* 0x0005dc1301007387 */ /* 0x000fe80000100800 */
[----:B------:R-:W-:Y:S04]  /*12a710*/  STL.64 [R1+0x9f8], R52 ;  /* 0x0009f83401007387 */ /* 0x000fe80000100a00 */
[----:B------:R4:W-:Y:S04]  /*12a720*/  STL [R1+0x338], R18 ;  /* 0x0003381201007387 */ /* 0x0009e80000100800 */
[----:B------:R-:W4:Y:S01]  /*12a730*/  LDL.LU R48, [R1+0x5d08] ;  /* 0x005d080001307983 */ /* 0x000f220000300800 */
[----:B--2---:R-:W-:-:S03]  /*12a740*/  LOP3.LUT R34, R49, 0xffff, RZ, 0xc0, !PT ;  /* 0x0000ffff31227812 */ /* 0x004fc600078ec0ff */
[----:B------:R-:W2:Y:S01]  /*12a750*/  LDL.LU R49, [R1+0x5244] ;  /* 0x0052440001317983 */ /* 0x000ea20000300800 */
[----:B---3--:R-:W-:-:S03]  /*12a760*/  LOP3.LUT R32, R47, 0xffff, RZ, 0xc0, !PT ;  /* 0x0000ffff2f207812 */ /* 0x008fc600078ec0ff */
[----:B------:R-:W3:Y:S01]  /*12a770*/  LDL.LU R47, [R1+0x2798] ;  /* 0x00279800012f7983 */ /* 0x000ee20000300800 */
[----:B----4-:R-:W-:-:S03]  /*12a780*/  LOP3.LUT R18, R41, 0xffff, RZ, 0xc0, !PT ;  /* 0x0000ffff29127812 */ /* 0x010fc600078ec0ff */
[----:B------:R-:W4:Y:S01]  /*12a790*/  LDL.LU R41, [R1+0x51f8] ;  /* 0x0051f80001297983 */ /* 0x000f220000300800 */
[----:B------:R-:W-:Y:S02]  /*12a7a0*/  PRMT R40, R31, 0x3340, R0 ;  /* 0x000033401f287816 */ /* 0x000fe40000000000 */
[----:B------:R-:W-:Y:S01]  /*12a7b0*/  PRMT R36, R34, 0x3340, R32 ;  /* 0x0000334022247816 */ /* 0x000fe20000000020 */
[----:B------:R0:W-:Y:S03]  /*12a7c0*/  STL [R1+0x5c38], R31 ;  /* 0x005c381f01007387 */ /* 0x0001e60000100800 */
[----:B------:R-:W-:Y:S02]  /*12a7d0*/  PRMT R40, R36, 0x5410, R40 ;  /* 0x0000541024287816 */ /* 0x000fe40000000028 */
[----:B------:R-:W-:-:S04]  /*12a7e0*/  LOP3.LUT R25, R25, 0xffff, RZ, 0xc0, !PT ;  /* 0x0000ffff19197812 */ /* 0x000fc800078ec0ff */
[----:B------:R-:W-:Y:S01]  /*12a7f0*/  PRMT R36, R25, 0x3340, R0 ;  /* 0x0000334019247816 */ /* 0x000fe20000000000 */
[----:B------:R-:W-:Y:S01]  /*12a800*/  STL [R1+0x23a0], R40 ;  /* 0x0023a02801007387 */ /* 0x000fe20000100800 */
[----:B------:R-:W-:Y:S02]  /*12a810*/  SHF.R.U32.HI R32, RZ, 0x8, R32 ;  /* 0x00000008ff207819 */ /* 0x000fe40000011620 */
[----:B------:R-:W-:Y:S02]  /*12a820*/  IADD3 R52, P1, PT, R17, R10, RZ ;  /* 0x0000000a11347210 */ /* 0x000fe40007f3e0ff */
[----:B------:R-:W-:-:S04]  /*12a830*/  LOP3.LUT R19, R57, 0xffff, RZ, 0xc0, !PT ;  /* 0x0000ffff39137812 */ /* 0x000fc800078ec0ff */
[----:B0-----:R-:W-:-:S04]  /*12a840*/  PRMT R31, R18, 0x3340, R19 ;  /* 0x00003340121f7816 */ /* 0x001fc80000000013 */
[----:B------:R-:W-:-:S05]  /*12a850*/  PRMT R31, R31, 0x5410, R36 ;  /* 0x000054101f1f7816 */ /* 0x000fca0000000024 */
[----:B------:R0:W-:Y:S01]  /*12a860*/  STL [R1+0x2390], R31 ;  /* 0x0023901f01007387 */ /* 0x0001e20000100800 */
[----:B------:R-:W-:Y:S02]  /*12a870*/  SHF.R.U32.HI R18, RZ, 0x8, R18 ;  /* 0x00000008ff127819 */ /* 0x000fe40000011612 */
[----:B------:R-:W-:Y:S02]  /*12a880*/  SHF.R.U32.HI R19, RZ, 0x8, R19 ;  /* 0x00000008ff137819 */ /* 0x000fe40000011613 */
[----:B------:R-:W-:Y:S02]  /*12a890*/  LOP3.LUT R32, R32, 0xffff, RZ, 0xc0, !PT ;  /* 0x0000ffff20207812 */ /* 0x000fe400078ec0ff */
[----:B0-----:R-:W-:Y:S01]  /*12a8a0*/  SHF.R.U32.HI R31, RZ, 0x8, R34 ;  /* 0x00000008ff1f7819 */ /* 0x001fe20000011622 */
[----:B------:R-:W-:-:S03]  /*12a8b0*/  IMAD.X R53, R35, 0x1, R12, P1 ;  /* 0x0000000123357824 */ /* 0x000fc600008e060c */
[----:B------:R-:W-:Y:S02]  /*12a8c0*/  LOP3.LUT R31, R31, 0xffff, RZ, 0xc0, !PT ;  /* 0x0000ffff1f1f7812 */ /* 0x000fe400078ec0ff */
[----:B------:R-:W-:Y:S02]  /*12a8d0*/  LOP3.LUT R18, R18, 0xffff, RZ, 0xc0, !PT ;  /* 0x0000ffff12127812 */ /* 0x000fe400078ec0ff */
[----:B------:R-:W-:Y:S02]  /*12a8e0*/  LOP3.LUT R19, R19, 0xffff, RZ, 0xc0, !PT ;  /* 0x0000ffff13137812 */ /* 0x000fe400078ec0ff */
[----:B------:R-:W-:Y:S01]  /*12a8f0*/  PRMT R40, R31, 0x3340, R32 ;  /* 0x000033401f287816 */ /* 0x000fe20000000020 */
[----:B------:R-:W-:Y:S01]  /*12a900*/  STL.64 [R1+0x9f0], R52 ;  /* 0x0009f03401007387 */ /* 0x000fe20000100a00 */
[----:B------:R-:W-:-:S03]  /*12a910*/  PRMT R18, R18, 0x3340, R19 ;  /* 0x0000334012127816 */ /* 0x000fc60000000013 */
[----:B------:R-:W-:Y:S04]  /*12a920*/  STL [R1+0x5a7c], R40 ;  /* 0x005a7c2801007387 */ /* 0x000fe80000100800 */
[----:B------:R-:W3:Y:S04]  /*12a930*/  LDL.LU R54, [R1+0x1ff0] ;  /* 0x001ff00001367983 */ /* 0x000ee80000300800 */
[----:B------:R-:W3:Y:S04]  /*12a940*/  LDL.LU R61, [R1+0x2ac] ;  /* 0x0002ac00013d7983 */ /* 0x000ee80000300800 */
[----:B------:R0:W-:Y:S04]  /*12a950*/  STL [R1+0x5d0], R18 ;  /* 0x0005d01201007387 */ /* 0x0001e80000100800 */
[----:B------:R-:W3:Y:S04]  /*12a960*/  LDL.LU R35, [R1+0x3e4] ;  /* 0x0003e40001237983 */ /* 0x000ee80000300800 */
[----:B0-----:R-:W3:Y:S04]  /*12a970*/  LDL.LU R18, [R1+0x5248] ;  /* 0x0052480001127983 */ /* 0x001ee80000300800 */
[----:B------:R-:W3:Y:S01]  /*12a980*/  LDL.LU R57, [R1+0x278c] ;  /* 0x00278c0001397983 */ /* 0x000ee20000300800 */
[----:B------:R-:W-:Y:S01]  /*12a990*/  VIADD R17, R17, UR6 ;  /* 0x0000000611117c36 */ /* 0x000fe20008000000 */
[----:B------:R-:W-:Y:S01]  /*12a9a0*/  SHF.R.U32.HI R25, RZ, 0x8, R25 ;  /* 0x00000008ff197819 */ /* 0x000fe20000011619 */
[----:B------:R-:W0:Y:S03]  /*12a9b0*/  LDCU UR6, c[0x0][0x3b8] ;  /* 0x00007700ff0677ac */ /* 0x000e260008000800 */
[----:B------:R-:W-:-:S02]  /*12a9c0*/  IADD3 R40, P1, PT, R17, R3, RZ ;  /* 0x0000000311287210 */ /* 0x000fc40007f3e0ff */
[----:B------:R-:W-:-:S04]  /*12a9d0*/  LOP3.LUT R25, R25, 0xffff, RZ, 0xc0, !PT ;  /* 0x0000ffff19197812 */ /* 0x000fc800078ec0ff */
[----:B------:R-:W-:Y:S02]  /*12a9e0*/  PRMT R25, R25, 0x3340, R0 ;  /* 0x0000334019197816 */ /* 0x000fe40000000000 */
[----:B--2---:R-:W-:Y:S02]  /*12a9f0*/  LOP3.LUT R19, R49, 0xffff, RZ, 0xc0, !PT ;  /* 0x0000ffff31137812 */ /* 0x004fe400078ec0ff */
[----:B------:R-:W2:Y:S01]  /*12aa00*/  LDL.LU R49, [R1+0x5208] ;  /* 0x0052080001317983 */ /* 0x000ea20000300800 */
[----:B----4-:R-:W-:-:S04]  /*12aa10*/  LOP3.LUT R32, R41, 0xffff, RZ, 0xc0, !PT ;  /* 0x0000ffff29207812 */ /* 0x010fc800078ec0ff */
[--C-:B------:R-:W-:Y:S02]  /*12aa20*/  PRMT R34, R19, 0x3340, R32.reuse ;  /* 0x0000334013227816 */ /* 0x100fe40000000020 */
[----:B------:R-:W-:Y:S02]  /*12aa30*/  SHF.R.U32.HI R19, RZ, 0x8, R19 ;  /* 0x00000008ff137819 */ /* 0x000fe40000011613 */
[----:B------:R-:W-:Y:S02]  /*12aa40*/  SHF.R.U32.HI R32, RZ, 0x8, R32 ;  /* 0x00000008ff207819 */ /* 0x000fe40000011620 */
[----:B---3--:R-:W-:Y:S02]  /*12aa50*/  LOP3.LUT R31, R47, 0xffff, RZ, 0xc0, !PT ;  /* 0x0000ffff2f1f7812 */ /* 0x008fe400078ec0ff */
[----:B------:R-:W-:Y:S02]  /*12aa60*/  LOP3.LUT R19, R19, 0xffff, RZ, 0xc0, !PT ;  /* 0x0000ffff13137812 */ /* 0x000fe400078ec0ff */
[----:B------:R-:W-:-:S02]  /*12aa70*/  LOP3.LUT R32, R32, 0xffff, RZ, 0xc0, !PT ;  /* 0x0000ffff20207812 */ /* 0x000fc400078ec0ff */
[----:B------:R-:W-:Y:S02]  /*12aa80*/  PRMT R36, R31, 0x3340, R0 ;  /* 0x000033401f247816 */ /* 0x000fe40000000000 */
[----:B------:R-:W-:Y:S02]  /*12aa90*/  PRMT R32, R19, 0x3340, R32 ;  /* 0x0000334013207816 */ /* 0x000fe40000000020 */
[----:B------:R-:W-:Y:S02]  /*12aaa0*/  SHF.R.U32.HI R31, RZ, 0x8, R31 ;  /* 0x00000008ff1f7819 */ /* 0x000fe4000001161f */
[----:B------:R-:W-:Y:S02]  /*12aab0*/  SHF.R.S32.HI R19, RZ, 0x1f, R17 ;  /* 0x0000001fff137819 */ /* 0x000fe40000011411 */
[----:B------:R-:W-:Y:S02]  /*12aac0*/  PRMT R34, R34, 0x5410, R36 ;  /* 0x0000541022227816 */ /* 0x000fe40000000024 */
[----:B------:R-:W-:Y:S01]  /*12aad0*/  LOP3.LUT R31, R31, 0xffff, RZ, 0xc0, !PT ;  /* 0x0000ffff1f1f7812 */ /* 0x000fe200078ec0ff */
[----:B------:R-:W-:-:S02]  /*12aae0*/  IMAD.X R41, R19, 0x1, R4, P1 ;  /* 0x0000000113297824 */ /* 0x000fc400008e0604 */
[----:B------:R-:W-:Y:S01]  /*12aaf0*/  STL [R1+0x2388], R34 ;  /* 0x0023882201007387 */ /* 0x000fe20000100800 */
[----:B------:R-:W-:-:S03]  /*12ab00*/  PRMT R31, R31, 0x3340, R0 ;  /* 0x000033401f1f7816 */ /* 0x000fc60000000000 */
[----:B------:R-:W-:Y:S04]  /*12ab10*/  STL [R1+0x5c8], R32 ;  /* 0x0005c82001007387 */ /* 0x000fe80000100800 */
[----:B------:R1:W-:Y:S04]  /*12ab20*/  STL.64 [R1+0x9e8], R40 ;  /* 0x0009e82801007387 */ /* 0x0003e80000100a00 */
[----:B------:R-:W3:Y:S04]  /*12ab30*/  LDL.LU R47, [R1+0x1ff4] ;  /* 0x001ff400012f7983 */ /* 0x000ee80000300800 */
[----:B------:R-:W-:Y:S04]  /*12ab40*/  STL [R1+0x334], R31 ;  /* 0x0003341f01007387 */ /* 0x000fe80000100800 */
[----:B-1----:R-:W4:Y:S04]  /*12ab50*/  LDL.LU R41, [R1+0x2b0] ;  /* 0x0002b00001297983 */ /* 0x002f280000300800 */
[----:B------:R1:W-:Y:S04]  /*12ab60*/  STL [R1+0x330], R25 ;  /* 0x0003301901007387 */ /* 0x0003e80000100800 */
[----:B-1----:R-:W4:Y:S01]  /*12ab70*/  LDL.LU R25, [R1+0x3e8] ;  /* 0x0003e80001197983 */ /* 0x002f220000300800 */
[----:B------:R-:W-:-:S02]  /*12ab80*/  LOP3.LUT R31, R54, 0xffff, RZ, 0xc0, !PT ;  /* 0x0000ffff361f7812 */ /* 0x000fc400078ec0ff */
[----:B------:R-:W-:-:S04]  /*12ab90*/  LOP3.LUT R34, R61, 0xffff, RZ, 0xc0, !PT ;  /* 0x0000ffff3d227812 */ /* 0x000fc800078ec0ff */
[----:B------:R-:W-:Y:S02]  /*12aba0*/  PRMT R42, R34, 0x3340, R0 ;  /* 0x00003340222a7816 */ /* 0x000fe40000000000 */
[----:B------:R-:W-:-:S04]  /*12abb0*/  LOP3.LUT R32, R35, 0xffff, RZ, 0xc0, !PT ;  /* 0x0000ffff23207812 */ /* 0x000fc800078ec0ff */
[----:B------:R-:W-:Y:S02]  /*12abc0*/  PRMT R35, R31, 0x3340, R32 ;  /* 0x000033401f237816 */ /* 0x000fe40000000020 */
[----:B------:R-:W-:Y:S02]  /*12abd0*/  LOP3.LUT R18, R18, 0xffff, RZ, 0xc0, !PT ;  /* 0x0000ffff12127812 */ /* 0x000fe400078ec0ff */
[----:B------:R-:W-:Y:S02]  /*12abe0*/  PRMT R35, R35, 0x5410, R42 ;  /* 0x0000541023237816 */ /* 0x000fe4000000002a */
[----:B------:R-:W-:-:S05]  /*12abf0*/  LOP3.LUT R40, R57, 0xffff, RZ, 0xc0, !PT ;  /* 0x0000ffff39287812 */ /* 0x000fca00078ec0ff */
[----:B------:R-:W-:Y:S01]  /*12ac00*/  STL [R1+0x5c3c], R40 ;  /* 0x005c3c2801007387 */ /* 0x000fe20000100800 */
[----:B------:R-:W-:-:S03]  /*12ac10*/  PRMT R42, R40, 0x3340, R0 ;  /* 0x00003340282a7816 */ /* 0x000fc60000000000 */
[----:B------:R1:W-:Y:S01]  /*12ac20*/  STL [R1+0x2334], R35 ;  /* 0x0023342301007387 */ /* 0x0003e20000100800 */
[----:B------:R-:W-:Y:S02]  /*12ac30*/  IADD3 R52, P1, PT, R17, R0, RZ ;  /* 0x0000000011347210 */ /* 0x000fe40007f3e0ff */
[----:B------:R-:W-:Y:S02]  /*12ac40*/  SHF.R.U32.HI R31, RZ, 0x8, R31 ;  /* 0x00000008ff1f7819 */ /* 0x000fe4000001161f */
[----:B------:R-:W-:Y:S01]  /*12ac50*/  SHF.R.U32.HI R32, RZ, 0x8, R32 ;  /* 0x00000008ff207819 */ /* 0x000fe20000011620 */
[----:B------:R-:W-:Y:S01]  /*12ac60*/  IMAD.X R53, R19, 0x1, R2, P1 ;  /* 0x0000000113357824 */ /* 0x000fe200008e0602 */
[----:B------:R-:W-:Y:S02]  /*12ac70*/  LOP3.LUT R31, R31, 0xffff, RZ, 0xc0, !PT ;  /* 0x0000ffff1f1f7812 */ /* 0x000fe400078ec0ff */
[----:B------:R-:W-:-:S04]  /*12ac80*/  LOP3.LUT R32, R32, 0xffff, RZ, 0xc0, !PT ;  /* 0x0000ffff20207812 */ /* 0x000fc800078ec0ff */
[----:B------:R-:W-:Y:S02]  /*12ac90*/  PRMT R32, R31, 0x3340, R32 ;  /* 0x000033401f207816 */ /* 0x000fe40000000020 */
[----:B--2---:R-:W-:-:S04]  /*12aca0*/  LOP3.LUT R36, R49, 0xffff, RZ, 0xc0, !PT ;  /* 0x0000ffff31247812 */ /* 0x004fc800078ec0ff */
[----:B-1----:R-:W-:-:S04]  /*12acb0*/  PRMT R35, R18, 0x3340, R36 ;  /* 0x0000334012237816 */ /* 0x002fc80000000024 */
[----:B------:R-:W-:Y:S02]  /*12acc0*/  PRMT R35, R35, 0x5410, R42 ;  /* 0x0000541023237816 */ /* 0x000fe4000000002a */
[----:B------:R-:W-:-:S03]  /*12acd0*/  SHF.R.U32.HI R36, RZ, 0x8, R36 ;  /* 0x00000008ff247819 */ /* 0x000fc60000011624 */
[----:B------:R1:W-:Y:S01]  /*12ace0*/  STL [R1+0x2354], R35 ;  /* 0x0023542301007387 */ /* 0x0003e20000100800 */
[----:B------:R-:W-:-:S03]  /*12acf0*/  LOP3.LUT R36, R36, 0xffff, RZ, 0xc0, !PT ;  /* 0x0000ffff24247812 */ /* 0x000fc600078ec0ff */
[----:B------:R-:W2:Y:S01]  /*12ad00*/  LDL.LU R57, [R1+0x18cc] ;  /* 0x0018cc0001397983 */ /* 0x000ea20000300800 */
[----:B-1----:R-:W-:-:S03]  /*12ad10*/  SHF.R.U32.HI R35, RZ, 0x8, R18 ;  /* 0x00000008ff237819 */ /* 0x002fc60000011612 */
[----:B------:R-:W2:Y:S01]  /*12ad20*/  LDL.LU R18, [R1+0x230] ;  /* 0x0002300001127983 */ /* 0x000ea20000300800 */
[----:B------:R-:W-:-:S03]  /*12ad30*/  LOP3.LUT R35, R35, 0xffff, RZ, 0xc0, !PT ;  /* 0x0000ffff23237812 */ /* 0x000fc600078ec0ff */
[----:B------:R-:W-:Y:S01]  /*12ad40*/  STL.64 [R1+0x9c0], R52 ;  /* 0x0009c03401007387 */ /* 0x000fe20000100a00 */
[----:B------:R-:W-:-:S03]  /*12ad50*/  PRMT R35, R35, 0x3340, R36 ;  /* 0x0000334023237816 */ /* 0x000fc60000000024 */
[----:B------:R-:W2:Y:S04]  /*12ad60*/  LDL.LU R49, [R1+0x370] ;  /* 0x0003700001317983 */ /* 0x000ea80000300800 */
[----:B------:R4:W-:Y:S04]  /*12ad70*/  STL [R1+0x5f8], R35 ;  /* 0x0005f82301007387 */ /* 0x0009e80000100800 */
[----:B------:R1:W-:Y:S01]  /*12ad80*/  STL [R1+0x5bc], R32 ;  /* 0x0005bc2001007387 */ /* 0x0003e20000100800 */
[----:B---3--:R-:W-:-:S03]  /*12ad90*/  LOP3.LUT R31, R47, 0xffff, RZ, 0xc0, !PT ;  /* 0x0000ffff2f1f7812 */ /* 0x008fc600078ec0ff */
[----:B------:R-:W3:Y:S01]  /*12ada0*/  LDL.LU R47, [R1+0x5288] ;  /* 0x00528800012f7983 */ /* 0x000ee20000300800 */
[----:B----4-:R-:W-:-:S03]  /*12adb0*/  LOP3.LUT R35, R41, 0xffff, RZ, 0xc0, !PT ;  /* 0x0000ffff29237812 */ /* 0x010fc600078ec0ff */
[----:B------:R-:W4:Y:S01]  /*12adc0*/  LDL.LU R41, [R1+0x29a8] ;  /* 0x0029a80001297983 */ /* 0x000f220000300800 */
[----:B------:R-:W-:Y:S02]  /*12add0*/  PRMT R36, R35, 0x3340, R0 ;  /* 0x0000334023247816 */ /* 0x000fe40000000000 */
[----:B-1----:R-:W-:-:S04]  /*12ade0*/  LOP3.LUT R32, R25, 0xffff, RZ, 0xc0, !PT ;  /* 0x0000ffff19207812 */ /* 0x002fc800078ec0ff */
[----:B------:R-:W-:-:S04]  /*12adf0*/  PRMT R25, R31, 0x3340, R32 ;  /* 0x000033401f197816 */ /* 0x000fc80000000020 */
[----:B------:R-:W-:-:S05]  /*12ae00*/  PRMT R25, R25, 0x5410, R36 ;  /* 0x0000541019197816 */ /* 0x000fca0000000024 */
[----:B------:R1:W-:Y:S04]  /*12ae10*/  STL [R1+0x231c], R25 ;  /* 0x00231c1901007387 */ /* 0x0003e80000100800 */
[----:B-1----:R-:W4:Y:S01]  /*12ae20*/  LDL.LU R25, [R1+0x5234] ;  /* 0x0052340001197983 */ /* 0x002f220000300800 */
[----:B------:R-:W-:Y:S02]  /*12ae30*/  SHF.R.U32.HI R34, RZ, 0x8, R34 ;  /* 0x00000008ff227819 */ /* 0x000fe40000011622 */
[----:B------:R-:W-:Y:S02]  /*12ae40*/  SHF.R.U32.HI R31, RZ, 0x8, R31 ;  /* 0x00000008ff1f7819 */ /* 0x000fe4000001161f */
[----:B------:R-:W-:Y:S02]  /*12ae50*/  SHF.R.U32.HI R32, RZ, 0x8, R32 ;  /* 0x00000008ff207819 */ /* 0x000fe40000011620 */
[----:B------:R-:W-:-:S02]  /*12ae60*/  IADD3 R52, P1, PT, R17, R13, RZ ;  /* 0x0000000d11347210 */ /* 0x000fc40007f3e0ff */
[----:B------:R-:W-:Y:S02]  /*12ae70*/  LOP3.LUT R34, R34, 0xffff, RZ, 0xc0, !PT ;  /* 0x0000ffff22227812 */ /* 0x000fe400078ec0ff */
[----:B------:R-:W-:Y:S02]  /*12ae80*/  LOP3.LUT R31, R31, 0xffff, RZ, 0xc0, !PT ;  /* 0x0000ffff1f1f7812 */ /* 0x000fe400078ec0ff */
[----:B------:R-:W-:Y:S01]  /*12ae90*/  LOP3.LUT R32, R32, 0xffff, RZ, 0xc0, !PT ;  /* 0x0000ffff20207812 */ /* 0x000fe200078ec0ff */
[----:B------:R-:W-:Y:S01]  /*12aea0*/  IMAD.X R53, R19, 0x1, R15, P1 ;  /* 0x0000000113357824 */ /* 0x000fe200008e060f */
[----:B------:R-:W-:Y:S02]  /*12aeb0*/  PRMT R36, R34, 0x3340, R0 ;  /* 0x0000334022247816 */ /* 0x000fe40000000000 */
[----:B------:R-:W-:Y:S02]  /*12aec0*/  PRMT R34, R31, 0x3340, R32 ;  /* 0x000033401f227816 */ /* 0x000fe40000000020 */
[----:B------:R1:W-:Y:S04]  /*12aed0*/  STL.64 [R1+0x9e0], R52 ;  /* 0x0009e03401007387 */ /* 0x0003e80000100a00 */
[----:B------:R-:W-:Y:S04]  /*12aee0*/  STL [R1+0x32c], R36 ;  /* 0x00032c2401007387 */ /* 0x000fe80000100800 */
[----:B------:R0:W-:Y:S01]  /*12aef0*/  STL [R1+0x5b4], R34 ;  /* 0x0005b42201007387 */ /* 0x0001e20000100800 */
[----:B-1----:R-:W-:-:S05]  /*12af00*/  IADD3 R52, P1, PT, R17, R5, RZ ;  /* 0x0000000511347210 */ /* 0x002fca0007f3e0ff */
[----:B------:R-:W-:Y:S01]  /*12af10*/  IMAD.X R53, R19, 0x1, R6, P1 ;  /* 0x0000000113357824 */ /* 0x000fe200008e0606 */
[----:B------:R-:W-:Y:S02]  /*12af20*/  IADD3 R40, P1, PT, R17, R14, RZ ;  /* 0x0000000e11287210 */ /* 0x000fe40007f3e0ff */
[----:B--2---:R-:W-:Y:S02]  /*12af30*/  LOP3.LUT R32, R57, 0xffff, RZ, 0xc0, !PT ;  /* 0x0000ffff39207812 */ /* 0x004fe400078ec0ff */
[----:B------:R-:W-:Y:S02]  /*12af40*/  LOP3.LUT R31, R18, 0xffff, RZ, 0xc0, !PT ;  /* 0x0000ffff121f7812 */ /* 0x000fe400078ec0ff */
[----:B0-----:R-:W-:Y:S02]  /*12af50*/  LOP3.LUT R34, R49, 0xffff, RZ, 0xc0, !PT ;  /* 0x0000ffff31227812 */ /* 0x001fe400078ec0ff */
[----:B------:R-:W-:Y:S02]  /*12af60*/  PRMT R36, R31, 0x3340, R0 ;  /* 0x000033401f247816 */ /* 0x000fe40000000000 */
[----:B------:R-:W-:-:S02]  /*12af70*/  PRMT R18, R32, 0x3340, R34 ;  /* 0x0000334020127816 */ /* 0x000fc40000000022 */
[----:B------:R-:W-:Y:S02]  /*12af80*/  SHF.R.U32.HI R32, RZ, 0x8, R32 ;  /* 0x00000008ff207819 */ /* 0x000fe40000011620 */
[----:B------:R-:W-:Y:S02]  /*12af90*/  SHF.R.U32.HI R34, RZ, 0x8, R34 ;  /* 0x00000008ff227819 */ /* 0x000fe40000011622 */
[----:B------:R-:W-:Y:S02]  /*12afa0*/  SHF.R.U32.HI R31, RZ, 0x8, R31 ;  /* 0x00000008ff1f7819 */ /* 0x000fe4000001161f */
[----:B------:R-:W-:Y:S02]  /*12afb0*/  PRMT R36, R18, 0x5410, R36 ;  /* 0x0000541012247816 */ /* 0x000fe40000000024 */
[----:B------:R-:W2:Y:S01]  /*12afc0*/  LDL.LU R18, [R1+0x18f0] ;  /* 0x0018f00001127983 */ /* 0x000ea20000300800 */
[----:B------:R-:W-:Y:S02]  /*12afd0*/  LOP3.LUT R32, R32, 0xffff, RZ, 0xc0, !PT ;  /* 0x0000ffff20207812 */ /* 0x000fe400078ec0ff */
[----:B------:R-:W-:Y:S01]  /*12afe0*/  LOP3.LUT R34, R34, 0xffff, RZ, 0xc0, !PT ;  /* 0x0000ffff22227812 */ /* 0x000fe200078ec0ff */
[----:B------:R-:W2:Y:S01]  /*12aff0*/  LDL.LU R49, [R1+0x374] ;  /* 0x0003740001317983 */ /* 0x000ea20000300800 */
[----:B------:R-:W-:-:S02]  /*12b000*/  LOP3.LUT R31, R31, 0xffff, RZ, 0xc0, !PT ;  /* 0x0000ffff1f1f7812 */ /* 0x000fc400078ec0ff */
[----:B------:R-:W-:Y:S02]  /*12b010*/  PRMT R32, R32, 0x3340, R34 ;  /* 0x0000334020207816 */ /* 0x000fe40000000022 */
[----:B------:R-:W-:Y:S01]  /*12b020*/  PRMT R34, R31, 0x3340, R0 ;  /* 0x000033401f227816 */ /* 0x000fe20000000000 */
[----:B------:R-:W-:Y:S01]  /*12b030*/  STL [R1+0x22fc], R36 ;  /* 0x0022fc2401007387 */ /* 0x000fe20000100800 */
[----:B---3--:R-:W-:-:S03]  /*12b040*/  LOP3.LUT R31, R47, 0xffff, RZ, 0xc0, !PT ;  /* 0x0000ffff2f1f7812 */ /* 0x008fc600078ec0ff */
[----:B------:R-:W-:Y:S04]  /*12b050*/  STL.64 [R1+0x9b8], R52 ;  /* 0x0009b83401007387 */ /* 0x000fe80000100a00 */
[----:B------:R4:W-:Y:S04]  /*12b060*/  STL [R1+0x5b0], R32 ;  /* 0x0005b02001007387 */ /* 0x0009e80000100800 */
[----:B------:R0:W-:Y:S01]  /*12b070*/  STL [R1+0x328], R34 ;  /* 0x0003282201007387 */ /* 0x0001e20000100800 */
[----:B----4-:R-:W-:-:S04]  /*12b080*/  LOP3.LUT R32, R41, 0xffff, RZ, 0xc0, !PT ;  /* 0x0000ffff29207812 */ /* 0x010fc800078ec0ff */
[----:B------:R-:W-:Y:S01]  /*12b090*/  PRMT R36, R32, 0x3340, R0 ;  /* 0x0000334020247816 */ /* 0x000fe20000000000 */
[----:B------:R-:W-:Y:S01]  /*12b0a0*/  IMAD.X R41, R19, 0x1, R16, P1 ;  /* 0x0000000113297824 */ /* 0x000fe200008e0610 */
[----:B0-----:R-:W-:-:S04]  /*12b0b0*/  LOP3.LUT R34, R25, 0xffff, RZ, 0xc0, !PT ;  /* 0x0000ffff19227812 */ /* 0x001fc800078ec0ff */
[----:B------:R-:W-:-:S04]  /*12b0c0*/  PRMT R25, R31, 0x3340, R34 ;  /* 0x000033401f197816 */ /* 0x000fc80000000022 */
[----:B------:R-:W-:-:S05]  /*12b0d0*/  PRMT R25, R25, 0x5410, R36 ;  /* 0x0000541019197816 */ /* 0x000fca0000000024 */
[----:B------:R-:W-:Y:S04]  /*12b0e0*/  STL [R1+0x22bc], R25 ;  /* 0x0022bc1901007387 */ /* 0x000fe80000100800 */
[----:B------:R-:W3:Y:S04]  /*12b0f0*/  LDL.LU R47, [R1+0x5264] ;  /* 0x00526400012f7983 */ /* 0x000ee80000300800 */
[----:B------:R0:W-:Y:S04]  /*12b100*/  STL.64 [R1+0x9d8], R40 ;  /* 0x0009d82801007387 */ /* 0x0001e80000100a00 */
[----:B0-----:R-:W4:Y:S04]  /*12b110*/  LDL.LU R41, [R1+0x27a8] ;  /* 0x0027a80001297983 */ /* 0x001f280000300800 */
        /* <DEDUP_REMOVED lines=12> */
[----:B------:R-:W-:-:S03]  /*12b1e0*/  SHF.R.U32.HI R32, RZ, 0x8, R32 ;  /* 0x00000008ff207819 */ /* 0x000fc60000011620 */
[----:B------:R-:W-:Y:S01]  /*12b1f0*/  IMAD.X R53, R19, 0x1, R8, P1 ;  /* 0x0000000113357824 */ /* 0x000fe200008e0608 */
[----:B------:R-:W-:Y:S02]  /*12b200*/  LOP3.LUT R32, R32, 0xffff, RZ, 0xc0, !PT ;  /* 0x0000ffff20207812 */ /* 0x000fe400078ec0ff */
[----:B--2---:R-:W-:Y:S02]  /*12b210*/  LOP3.LUT R34, R18, 0xffff, RZ, 0xc0, !PT ;  /* 0x0000ffff12227812 */ /* 0x004fe400078ec0ff */
[----:B------:R-:W-:Y:S02]  /*12b220*/  LOP3.LUT R18, R48, 0xffff, RZ, 0xc0, !PT ;  /* 0x0000ffff30127812 */ /* 0x000fe400078ec0ff */
[----:B0-----:R-:W-:Y:S01]  /*12b230*/  LOP3.LUT R31, R49, 0xffff, RZ, 0xc0, !PT ;  /* 0x0000ffff311f7812 */ /* 0x001fe200078ec0ff */
[----:B------:R-:W2:Y:S01]  /*12b240*/  LDL.LU R48, [R1+0x5d04] ;  /* 0x005d040001307983 */ /* 0x000ea20000300800 */
[----:B------:R-:W-:Y:S02]  /*12b250*/  PRMT R36, R18, 0x3340, R0 ;  /* 0x0000334012247816 */ /* 0x000fe40000000000 */
[--C-:B------:R-:W-:Y:S01]  /*12b260*/  PRMT R35, R34, 0x3340, R31.reuse ;  /* 0x0000334022237816 */ /* 0x100fe2000000001f */
[----:B------:R0:W-:Y:S01]  /*12b270*/  STL [R1+0x5c40], R18 ;  /* 0x005c401201007387 */ /* 0x0001e20000100800 */
[----:B------:R-:W-:-:S02]  /*12b280*/  SHF.R.U32.HI R31, RZ, 0x8, R31 ;  /* 0x00000008ff1f7819 */ /* 0x000fc4000001161f */
[----:B0-----:R-:W-:-:S05]  /*12b290*/  PRMT R18, R35, 0x5410, R36 ;  /* 0x0000541023127816 */ /* 0x001fca0000000024 */
[----:B------:R0:W-:Y:S01]  /*12b2a0*/  STL [R1+0x22b8], R18 ;  /* 0x0022b81201007387 */ /* 0x0001e20000100800 */
[----:B------:R-:W-:-:S03]  /*12b2b0*/  LOP3.LUT R31, R31, 0xffff, RZ, 0xc0, !PT ;  /* 0x0000ffff1f1f7812 */ /* 0x000fc600078ec0ff */
[----:B------:R-:W-:Y:S04]  /*12b2c0*/  STL.64 [R1+0x9d0], R52 ;  /* 0x0009d03401007387 */ /* 0x000fe80000100a00 */
[----:B------:R-:W2:Y:S01]  /*12b2d0*/  LDL.LU R59, [R1+0x5290] ;  /* 0x00529000013b7983 */ /* 0x000ea20000300800 */
[----:B0-----:R-:W-:-:S03]  /*12b2e0*/  SHF.R.U32.HI R18, RZ, 0x8, R34 ;  /* 0x00000008ff127819 */ /* 0x001fc60000011622 */
[----:B------:R-:W2:Y:S01]  /*12b2f0*/  LDL.LU R54, [R1+0x299c] ;  /* 0x00299c0001367983 */ /* 0x000ea20000300800 */
[----:B------:R-:W-:Y:S02]  /*12b300*/  LOP3.LUT R18, R18, 0xffff, RZ, 0xc0, !PT ;  /* 0x0000ffff12127812 */ /* 0x000fe400078ec0ff */
[----:B------:R-:W-:Y:S01]  /*12b310*/  PRMT R34, R32, 0x3340, R0 ;  /* 0x0000334020227816 */ /* 0x000fe20000000000 */
[----:B------:R-:W2:Y:S01]  /*12b320*/  LDL.LU R49, [R1+0x5240] ;  /* 0x0052400001317983 */ /* 0x000ea20000300800 */
[----:B------:R-:W-:-:S03]  /*12b330*/  PRMT R32, R18, 0x3340, R31 ;  /* 0x0000334012207816 */ /* 0x000fc6000000001f */
[----:B------:R-:W-:Y:S04]  /*12b340*/  STL [R1+0x320], R34 ;  /* 0x0003202201007387 */ /* 0x000fe80000100800 */
[----:B------:R0:W-:Y:S01]  /*12b350*/  STL [R1+0x5d8], R32 ;  /* 0x0005d82001007387 */ /* 0x0001e20000100800 */
[----:B---3--:R-:W-:Y:S02]  /*12b360*/  LOP3.LUT R31, R47, 0xffff, RZ, 0xc0, !PT ;  /* 0x0000ffff2f1f7812 */ /* 0x008fe400078ec0ff */
[----:B----4-:R-:W-:Y:S02]  /*12b370*/  LOP3.LUT R18, R41, 0xffff, RZ, 0xc0, !PT ;  /* 0x0000ffff29127812 */ /* 0x010fe400078ec0ff */
[----:B0-----:R-:W-:Y:S02]  /*12b380*/  LOP3.LUT R32, R25, 0xffff, RZ, 0xc0, !PT ;  /* 0x0000ffff19207812 */ /* 0x001fe400078ec0ff */
[----:B------:R-:W-:-:S02]  /*12b390*/  PRMT R34, R18, 0x3340, R0 ;  /* 0x0000334012227816 */ /* 0x000fc40000000000 */
[----:B------:R-:W-:-:S04]  /*12b3a0*/  PRMT R25, R31, 0x3340, R32 ;  /* 0x000033401f197816 */ /* 0x000fc80000000020 */
[----:B------:R-:W-:-:S05]  /*12b3b0*/  PRMT R25, R25, 0x5410, R34 ;  /* 0x0000541019197816 */ /* 0x000fca0000000022 */
[----:B------:R0:W-:Y:S04]  /*12b3c0*/  STL [R1+0x2298], R25 ;  /* 0x0022981901007387 */ /* 0x0001e80000100800 */
[----:B------:R-:W3:Y:S04]  /*12b3d0*/  LDL.LU R41, [R1+0x2010] ;  /* 0x0020100001297983 */ /* 0x000ee80000300800 */
[----:B0-----:R-:W4:Y:S01]  /*12b3e0*/  LDL.LU R25, [R1+0x2d4] ;  /* 0x0002d40001197983 */ /* 0x001f220000300800 */
[----:B------:R-:W-:Y:S02]  /*12b3f0*/  IADD3 R34, P1, PT, R17, R9, RZ ;  /* 0x0000000911227210 */ /* 0x000fe40007f3e0ff */
[----:B------:R-:W-:-:S02]  /*12b400*/  SHF.R.U32.HI R31, RZ, 0x8, R31 ;  /* 0x00000008ff1f7819 */ /* 0x000fc4000001161f */
[----:B------:R-:W-:Y:S01]  /*12b410*/  SHF.R.U32.HI R32, RZ, 0x8, R32 ;  /* 0x00000008ff207819 */ /* 0x000fe20000011620 */
[----:B------:R-:W-:Y:S01]  /*12b420*/  IMAD.X R35, R19, 0x1, R11, P1 ;  /* 0x0000000113237824 */ /* 0x000fe200008e060b */
[----:B------:R-:W-:Y:S02]  /*12b430*/  LOP3.LUT R31, R31, 0xffff, RZ, 0xc0, !PT ;  /* 0x0000ffff1f1f7812 */ /* 0x000fe400078ec0ff */
[----:B------:R-:W-:Y:S02]  /*12b440*/  LOP3.LUT R32, R32, 0xffff, RZ, 0xc0, !PT ;  /* 0x0000ffff20207812 */ /* 0x000fe400078ec0ff */
[----:B------:R0:W-:Y:S01]  /*12b450*/  STL.64 [R1+0x9b0], R34 ;  /* 0x0009b02201007387 */ /* 0x0001e20000100a00 */
[----:B------:R-:W-:-:S03]  /*12b460*/  SHF.R.U32.HI R18, RZ, 0x8, R18 ;  /* 0x00000008ff127819 */ /* 0x000fc60000011612 */
[----:B------:R-:W4:Y:S01]  /*12b470*/  LDL.LU R61, [R1+0x404] ;  /* 0x00040400013d7983 */ /* 0x000f220000300800 */
[----:B------:R-:W-:Y:S02]  /*12b480*/  PRMT R31, R31, 0x3340, R32 ;  /* 0x000033401f1f7816 */ /* 0x000fe40000000020 */
[----:B------:R-:W-:Y:S01]  /*12b490*/  IADD3 R52, P1, PT, R17, R10, RZ ;  /* 0x0000000a11347210 */ /* 0x000fe20007f3e0ff */
[----:B------:R-:W4:Y:S01]  /*12b4a0*/  LDL.LU R47, [R1+0x279c] ;  /* 0x00279c00012f7983 */ /* 0x000f220000300800 */
[----:B------:R-:W-:-:S03]  /*12b4b0*/  LOP3.LUT R18, R18, 0xffff, RZ, 0xc0, !PT ;  /* 0x0000ffff12127812 */ /* 0x000fc600078ec0ff */
[----:B0-----:R-:W4:Y:S01]  /*12b4c0*/  LDL.LU R35, [R1+0x5268] ;  /* 0x0052680001237983 */ /* 0x001f220000300800 */
[----:B------:R-:W-:-:S03]  /*12b4d0*/  IMAD.X R53, R19, 0x1, R12, P1 ;  /* 0x0000000113357824 */ /* 0x000fc600008e060c */
[----:B------:R0:W-:Y:S04]  /*12b4e0*/  STL [R1+0x5a4], R31 ;  /* 0x0005a41f01007387 */ /* 0x0001e80000100800 */
[----:B------:R-:W4:Y:S01]  /*12b4f0*/  LDL.LU R57, [R1+0x5224] ;  /* 0x0052240001397983 */ /* 0x000f220000300800 */
[----:B0-----:R-:W-:-:S03]  /*12b500*/  PRMT R31, R18, 0x3340, R0 ;  /* 0x00003340121f7816 */ /* 0x001fc60000000000 */
[----:B------:R-:W-:Y:S04]  /*12b510*/  STL.64 [R1+0x9c8], R52 ;  /* 0x0009c83401007387 */ /* 0x000fe80000100a00 */
[----:B------:R0:W-:Y:S01]  /*12b520*/  STL [R1+0x31c], R31 ;  /* 0x00031c1f01007387 */ /* 0x0001e20000100800 */
[----:B--2---:R-:W-:Y:S02]  /*12b530*/  LOP3.LUT R19, R59, 0xffff, RZ, 0xc0, !PT ;  /* 0x0000ffff3b137812 */ /* 0x004fe400078ec0ff */
[----:B------:R-:W-:Y:S02]  /*12b540*/  LOP3.LUT R18, R54, 0xffff, RZ, 0xc0, !PT ;  /* 0x0000ffff36127812 */ /* 0x000fe400078ec0ff */
[----:B0-----:R-:W-:Y:S02]  /*12b550*/  LOP3.LUT R31, R49, 0xffff, RZ, 0xc0, !PT ;  /* 0x0000ffff311f7812 */ /* 0x001fe400078ec0ff */
[----:B------:R-:W-:-:S02]  /*12b560*/  PRMT R34, R18, 0x3340, R0 ;  /* 0x0000334012227816 */ /* 0x000fc40000000000 */
[----:B------:R-:W-:Y:S02]  /*12b570*/  PRMT R32, R19, 0x3340, R31 ;  /* 0x0000334013207816 */ /* 0x000fe4000000001f */
[----:B------:R-:W-:Y:S02]  /*12b580*/  SHF.R.U32.HI R19, RZ, 0x8, R19 ;  /* 0x00000008ff137819 */ /* 0x000fe40000011613 */
[----:B------:R-:W-:Y:S02]  /*12b590*/  SHF.R.U32.HI R31, RZ, 0x8, R31 ;  /* 0x00000008ff1f7819 */ /* 0x000fe4000001161f */
[----:B------:R-:W-:Y:S02]  /*12b5a0*/  SHF.R.U32.HI R18, RZ, 0x8, R18 ;  /* 0x00000008ff127819 */ /* 0x000fe40000011612 */
[----:B------:R-:W-:Y:S02]  /*12b5b0*/  LOP3.LUT R19, R19, 0xffff, RZ, 0xc0, !PT ;  /* 0x0000ffff13137812 */ /* 0x000fe400078ec0ff */
[----:B------:R-:W-:-:S02]  /*12b5c0*/  LOP3.LUT R31, R31, 0xffff, RZ, 0xc0, !PT ;  /* 0x0000ffff1f1f7812 */ /* 0x000fc400078ec0ff */
[----:B------:R-:W-:Y:S02]  /*12b5d0*/  LOP3.LUT R18, R18, 0xffff, RZ, 0xc0, !PT ;  /* 0x0000ffff12127812 */ /* 0x000fe400078ec0ff */
[----:B------:R-:W-:Y:S02]  /*12b5e0*/  PRMT R32, R32, 0x5410, R34 ;  /* 0x0000541020207816 */ /* 0x000fe40000000022 */
[----:B------:R-:W-:Y:S02]  /*12b5f0*/  PRMT R31, R19, 0x3340, R31 ;  /* 0x00003340131f7816 */ /* 0x000fe4000000001f */
[----:B------:R-:W-:Y:S01]  /*12b600*/  PRMT R19, R18, 0x3340, R0 ;  /* 0x0000334012137816 */ /* 0x000fe20000000000 */
[----:B------:R4:W-:Y:S04]  /*12b610*/  STL [R1+0x2278], R32 ;  /* 0x0022782001007387 */ /* 0x0009e80000100800 */
[----:B------:R0:W-:Y:S04]  /*12b620*/  STL [R1+0x5a0], R31 ;  /* 0x0005a01f01007387 */ /* 0x0001e80000100800 */
[----:B------:R1:W-:Y:S04]  /*12b630*/  STL [R1+0x318], R19 ;  /* 0x0003181301007387 */ /* 0x0003e80000100800 */
[----:B------:R-:W2:Y:S01]  /*12b640*/  LDL.LU R49, [R1+0x2014] ;  /* 0x0020140001317983 */ /* 0x000ea20000300800 */
[----:B---3--:R-:W-:-:S03]  /*12b650*/  LOP3.LUT R18, R41, 0xffff, RZ, 0xc0, !PT ;  /* 0x0000ffff29127812 */ /* 0x008fc600078ec0ff */
[----:B------:R-:W3:Y:S01]  /*12b660*/  LDL.LU R41, [R1+0x2d8] ;  /* 0x0002d80001297983 */ /* 0x000ee20000300800 */
[----:B----4-:R-:W-:-:S03]  /*12b670*/  LOP3.LUT R32, R25, 0xffff, RZ, 0xc0, !PT ;  /* 0x0000ffff19207812 */ /* 0x010fc600078ec0ff */
[----:B------:R-:W4:Y:S01]  /*12b680*/  LDL.LU R25, [R1+0x408] ;  /* 0x0004080001197983 */ /* 0x000f220000300800 */
[----:B------:R-:W-:Y:S02]  /*12b690*/  PRMT R34, R32, 0x3340, R0 ;  /* 0x0000334020227816 */ /* 0x000fe40000000000 */
[----:B0-----:R-:W-:-:S04]  /*12b6a0*/  LOP3.LUT R31, R61, 0xffff, RZ, 0xc0, !PT ;  /* 0x0000ffff3d1f7812 */ /* 0x001fc800078ec0ff */
[----:B-1----:R-:W-:Y:S02]  /*12b6b0*/  PRMT R19, R18, 0x3340, R31 ;  /* 0x0000334012137816 */ /* 0x002fe4000000001f */
[----:B------:R-:W-:Y:S02]  /*12b6c0*/  LOP3.LUT R47, R47, 0xffff, RZ, 0xc0, !PT ;  /* 0x0000ffff2f2f7812 */ /* 0x000fe400078ec0ff */
[----:B------:R-:W-:Y:S02]  /*12b6d0*/  PRMT R19, R19, 0x5410, R34 ;  /* 0x0000541013137816 */ /* 0x000fe40000000022 */
[----:B------:R-:W-:Y:S01]  /*12b6e0*/  LOP3.LUT R34, R35, 0xffff, RZ, 0xc0, !PT ;  /* 0x0000ffff23227812 */ /* 0x000fe200078ec0ff */
[----:B------:R-:W-:Y:S01]  /*12b6f0*/  VIADD R17, R17, UR6 ;  /* 0x0000000611117c36 */ /* 0x000fe20008000000 */
[----:B------:R-:W-:Y:S01]  /*12b700*/  PRMT R35, R47, 0x3340, R0 ;  /* 0x000033402f237816 */ /* 0x000fe20000000000 */
[----:B------:R0:W-:Y:S01]  /*12b710*/  STL [R1+0x2234], R19 ;  /* 0x0022341301007387 */ /* 0x0001e20000100800 */
[----:B------:R-:W-:Y:S01]  /*12b720*/  LOP3.LUT R36, R57, 0xffff, RZ, 0xc0, !PT ;  /* 0x0000ffff39247812 */ /* 0x000fe200078ec0ff */
[----:B------:R-:W1:Y:S01]  /*12b730*/  LDCU UR6, c[0x0][0x3b8] ;  /* 0x00007700ff0677ac */ /* 0x000e620008000800 */
[----:B------:R-:W-:-:S02]  /*12b740*/  IADD3 R46, P1, PT, R17, R3, RZ ;  /* 0x00000003112e7210 */ /* 0x000fc40007f3e0ff */
[----:B0-----:R-:W-:-:S04]  /*12b750*/  PRMT R19, R34, 0x3340, R36 ;  /* 0x0000334022137816 */ /* 0x001fc80000000024 */
[----:B------:R-:W-:Y:S02]  /*12b760*/  PRMT R35, R19, 0x5410, R35 ;  /* 0x0000541013237816 */ /* 0x000fe40000000023 */
[----:B------:R-:W-:Y:S01]  /*12b770*/  SHF.R.S32.HI R19, RZ, 0x1f, R17 ;  /* 0x0000001fff137819 */ /* 0x000fe20000011411 */
[----:B------:R0:W-:Y:S01]  /*12b780*/  STL [R1+0x5c44], R47 ;  /* 0x005c442f01007387 */ /* 0x0001e20000100800 */
[----:B------:R-:W-:Y:S02]  /*12b790*/  SHF.R.U32.HI R34, RZ, 0x8, R34 ;  /* 0x00000008ff227819 */ /* 0x000fe40000011622 */
[----:B------:R-:W-:Y:S02]  /*12b7a0*/  SHF.R.U32.HI R36, RZ, 0x8, R36 ;  /* 0x00000008ff247819 */ /* 0x000fe40000011624 */
[----:B------:R-:W-:Y:S02]  /*12b7b0*/  SHF.R.U32.HI R18, RZ, 0x8, R18 ;  /* 0x00000008ff127819 */ /* 0x000fe40000011612 */
[----:B------:R-:W-:Y:S01]  /*12b7c0*/  SHF.R.U32.HI R31, RZ, 0x8, R31 ;  /* 0x00000008ff1f7819 */ /* 0x000fe2000001161f */
[----:B------:R1:W-:Y:S01]  /*12b7d0*/  STL [R1+0x2270], R35 ;  /* 0x0022702301007387 */ /* 0x0003e20000100800 */
[----:B0-----:R-:W-:Y:S01]  /*12b7e0*/  IMAD.X R47, R19, 0x1, R4, P1 ;  /* 0x00000001132f7824 */ /* 0x001fe200008e0604 */
[----:B------:R-:W-:-:S02]  /*12b7f0*/  LOP3.LUT R34, R34, 0xffff, RZ, 0xc0, !PT ;  /* 0x0000ffff22227812 */ /* 0x000fc400078ec0ff */
[----:B------:R-:W4:Y:S01]  /*12b800*/  LDL.LU R61, [R1+0x52a4] ;  /* 0x0052a400013d7983 */ /* 0x000f220000300800 */
[----:B------:R-:W-:Y:S02]  /*12b810*/  LOP3.LUT R36, R36, 0xffff, RZ, 0xc0, !PT ;  /* 0x0000ffff24247812 */ /* 0x000fe400078ec0ff */
[----:B------:R-:W-:Y:S02]  /*12b820*/  LOP3.LUT R18, R18, 0xffff, RZ, 0xc0, !PT ;  /* 0x0000ffff12127812 */ /* 0x000fe400078ec0ff */
[----:B------:R-:W-:Y:S01]  /*12b830*/  LOP3.LUT R31, R31, 0xffff, RZ, 0xc0, !PT ;  /* 0x0000ffff1f1f7812 */ /* 0x000fe200078ec0ff */
[----:B-1----:R-:W4:Y:S01]  /*12b840*/  LDL.LU R35, [R1+0x29b8] ;  /* 0x0029b80001237983 */ /* 0x002f220000300800 */
[----:B------:R-:W-:-:S03]  /*12b850*/  PRMT R34, R34, 0x3340, R36 ;  /* 0x0000334022227816 */ /* 0x000fc60000000024 */
[----:B------:R-:W-:Y:S01]  /*12b860*/  STL.64 [R1+0x9a0], R46 ;  /* 0x0009a02e01007387 */ /* 0x000fe20000100a00 */
[----:B------:R-:W-:-:S03]  /*12b870*/  PRMT R31, R18, 0x3340, R31 ;  /* 0x00003340121f7816 */ /* 0x000fc6000000001f */
[----:B------:R-:W4:Y:S04]  /*12b880*/  LDL.LU R57, [R1+0x524c] ;  /* 0x00524c0001397983 */ /* 0x000f280000300800 */
[----:B------:R3:W-:Y:S04]  /*12b890*/  STL [R1+0x5c0], R34 ;  /* 0x0005c02201007387 */ /* 0x0007e80000100800 */
[----:B------:R4:W-:Y:S01]  /*12b8a0*/  STL [R1+0x59c], R31 ;  /* 0x00059c1f01007387 */ /* 0x0009e20000100800 */
[----:B--2---:R-:W-:-:S03]  /*12b8b0*/  LOP3.LUT R18, R49, 0xffff, RZ, 0xc0, !PT ;  /* 0x0000ffff31127812 */ /* 0x004fc600078ec0ff */
[----:B------:R-:W2:Y:S01]  /*12b8c0*/  LDL.LU R49, [R1+0x18f4] ;  /* 0x0018f40001317983 */ /* 0x000ea20000300800 */
[----:B---3--:R-:W-:-:S03]  /*12b8d0*/  LOP3.LUT R34, R41, 0xffff, RZ, 0xc0, !PT ;  /* 0x0000ffff29227812 */ /* 0x008fc600078ec0ff */
[----:B------:R-:W3:Y:S01]  /*12b8e0*/  LDL.LU R41, [R1+0x254] ;  /* 0x0002540001297983 */ /* 0x000ee20000300800 */
[----:B----4-:R-:W-:Y:S02]  /*12b8f0*/  LOP3.LUT R31, R25, 0xffff, RZ, 0xc0, !PT ;  /* 0x0000ffff191f7812 */ /* 0x010fe400078ec0ff */
[----:B------:R-:W-:Y:S02]  /*12b900*/  PRMT R36, R34, 0x3340, R0 ;  /* 0x0000334022247816 */ /* 0x000fe40000000000 */
[----:B------:R-:W-:-:S04]  /*12b910*/  PRMT R25, R18, 0x3340, R31 ;  /* 0x0000334012197816 */ /* 0x000fc8000000001f */
[----:B------:R-:W-:-:S05]  /*12b920*/  PRMT R25, R25, 0x5410, R36 ;  /* 0x0000541019197816 */ /* 0x000fca0000000024 */
[----:B------:R0:W-:Y:S04]  /*12b930*/  STL [R1+0x2230], R25 ;  /* 0x0022301901007387 */ /* 0x0001e80000100800 */
[----:B0-----:R-:W4:Y:S01]  /*12b940*/  LDL.LU R25, [R1+0x394] ;  /* 0x0003940001197983 */ /* 0x001f220000300800 */
        /* <DEDUP_REMOVED lines=10> */
[----:B------:R-:W-:Y:S04]  /*12b9f0*/  STL.64 [R1+0x9a8], R46 ;  /* 0x0009a82e01007387 */ /* 0x000fe80000100a00 */
[----:B------:R0:W-:Y:S04]  /*12ba00*/  STL [R1+0x314], R32 ;  /* 0x0003142001007387 */ /* 0x0001e80000100800 */
[----:B------:R1:W-:Y:S01]  /*12ba10*/  STL [R1+0x598], R31 ;  /* 0x0005981f01007387 */ /* 0x0003e20000100800 */
[----:B------:R-:W-:-:S02]  /*12ba20*/  LOP3.LUT R18, R61, 0xffff, RZ, 0xc0, !PT ;  /* 0x0000ffff3d127812 */ /* 0x000fc400078ec0ff */
[----:B0-----:R-:W-:Y:S02]  /*12ba30*/  LOP3.LUT R32, R35, 0xffff, RZ, 0xc0, !PT ;  /* 0x0000ffff23207812 */ /* 0x001fe400078ec0ff */
[----:B------:R-:W-:Y:S02]  /*12ba40*/  SHF.R.U32.HI R34, RZ, 0x8, R34 ;  /* 0x00000008ff227819 */ /* 0x000fe40000011622 */
[----:B------:R-:W-:Y:S02]  /*12ba50*/  PRMT R36, R32, 0x3340, R0 ;  /* 0x0000334020247816 */ /* 0x000fe40000000000 */
[----:B-1----:R-:W-:-:S04]  /*12ba60*/  LOP3.LUT R31, R57, 0xffff, RZ, 0xc0, !PT ;  /* 0x0000ffff391f7812 */ /* 0x002fc800078ec0ff */
[--C-:B------:R-:W-:Y:S02]  /*12ba70*/  PRMT R35, R18, 0x3340, R31.reuse ;  /* 0x0000334012237816 */ /* 0x100fe4000000001f */
[----:B------:R-:W-:Y:S02]  /*12ba80*/  IADD3 R46, P1, PT, R17, R13, RZ ;  /* 0x0000000d112e7210 */ /* 0x000fe40007f3e0ff */
[----:B------:R-:W-:Y:S02]  /*12ba90*/  SHF.R.U32.HI R18, RZ, 0x8, R18 ;  /* 0x00000008ff127819 */ /* 0x000fe40000011612 */
[----:B------:R-:W-:Y:S02]  /*12baa0*/  SHF.R.U32.HI R31, RZ, 0x8, R31 ;  /* 0x00000008ff1f7819 */ /* 0x000fe4000001161f */
[----:B------:R-:W-:Y:S02]  /*12bab0*/  PRMT R35, R35, 0x5410, R36 ;  /* 0x0000541023237816 */ /* 0x000fe40000000024 */
[----:B------:R-:W-:Y:S01]  /*12bac0*/  LOP3.LUT R34, R34, 0xffff, RZ, 0xc0, !PT ;  /* 0x0000ffff22227812 */ /* 0x000fe200078ec0ff */
[----:B------:R-:W-:Y:S01]  /*12bad0*/  IMAD.X R47, R19, 0x1, R15, P1 ;  /* 0x00000001132f7824 */ /* 0x000fe200008e060f */
[----:B------:R-:W-:-:S02]  /*12bae0*/  LOP3.LUT R18, R18, 0xffff, RZ, 0xc0, !PT ;  /* 0x0000ffff12127812 */ /* 0x000fc400078ec0ff */
[----:B------:R-:W-:Y:S01]  /*12baf0*/  LOP3.LUT R31, R31, 0xffff, RZ, 0xc0, !PT ;  /* 0x0000ffff1f1f7812 */ /* 0x000fe200078ec0ff */
[----:B------:R0:W-:Y:S04]  /*12bb00*/  STL [R1+0x2210], R35 ;  /* 0x0022102301007387 */ /* 0x0001e80000100800 */
[----:B------:R-:W4:Y:S01]  /*12bb10*/  LDL.LU R57, [R1+0x18f8] ;  /* 0x0018f80001397983 */ /* 0x000f220000300800 */
[----:B0-----:R-:W-:Y:S02]  /*12bb20*/  PRMT R35, R34, 0x3340, R0 ;  /* 0x0000334022237816 */ /* 0x001fe40000000000 */
[----:B------:R-:W-:Y:S01]  /*12bb30*/  PRMT R34, R18, 0x3340, R31 ;  /* 0x0000334012227816 */ /* 0x000fe2000000001f */
[----:B------:R-:W-:Y:S04]  /*12bb40*/  STL.64 [R1+0x990], R46 ;  /* 0x0009902e01007387 */ /* 0x000fe80000100a00 */
[----:B------:R-:W4:Y:S04]  /*12bb50*/  LDL.LU R59, [R1+0x39c] ;  /* 0x00039c00013b7983 */ /* 0x000f280000300800 */
[----:B------:R0:W-:Y:S04]  /*12bb60*/  STL [R1+0x310], R35 ;  /* 0x0003102301007387 */ /* 0x0001e80000100800 */
[----:B------:R4:W-:Y:S01]  /*12bb70*/  STL [R1+0x594], R34 ;  /* 0x0005942201007387 */ /* 0x0009e20000100800 */
[----:B------:R-:W-:-:S02]  /*12bb80*/  IADD3 R40, P1, PT, R17, R5, RZ ;  /* 0x0000000511287210 */ /* 0x000fc40007f3e0ff */
[----:B--2---:R-:W-:Y:S02]  /*12bb90*/  LOP3.LUT R31, R49, 0xffff, RZ, 0xc0, !PT ;  /* 0x0000ffff311f7812 */ /* 0x004fe400078ec0ff */
[----:B---3--:R-:W-:-:S04]  /*12bba0*/  LOP3.LUT R18, R41, 0xffff, RZ, 0xc0, !PT ;  /* 0x0000ffff29127812 */ /* 0x008fc800078ec0ff */
[----:B0-----:R-:W-:Y:S01]  /*12bbb0*/  PRMT R35, R18, 0x3340, R0 ;  /* 0x0000334012237816 */ /* 0x001fe20000000000 */
[----:B------:R-:W-:Y:S01]  /*12bbc0*/  IMAD.X R41, R19, 0x1, R6, P1 ;  /* 0x0000000113297824 */ /* 0x000fe200008e0606 */
[----:B----4-:R-:W-:-:S04]  /*12bbd0*/  LOP3.LUT R34, R25, 0xffff, RZ, 0xc0, !PT ;  /* 0x0000ffff19227812 */ /* 0x010fc800078ec0ff */
[----:B------:R-:W-:-:S04]  /*12bbe0*/  PRMT R25, R31, 0x3340, R34 ;  /* 0x000033401f197816 */ /* 0x000fc80000000022 */
[----:B------:R-:W-:-:S05]  /*12bbf0*/  PRMT R25, R25, 0x5410, R35 ;  /* 0x0000541019197816 */ /* 0x000fca0000000023 */
[----:B------:R0:W-:Y:S04]  /*12bc00*/  STL [R1+0x21fc], R25 ;  /* 0x0021fc1901007387 */ /* 0x0001e80000100800 */
[----:B------:R-:W2:Y:S04]  /*12bc10*/  LDL.LU R54, [R1+0x52ac] ;  /* 0x0052ac0001367983 */ /* 0x000ea80000300800 */
[----:B------:R-:W3:Y:S04]  /*12bc20*/  LDL.LU R61, [R1+0x29ac] ;  /* 0x0029ac00013d7983 */ /* 0x000ee80000300800 */
[----:B------:R-:W4:Y:S04]  /*12bc30*/  LDL.LU R35, [R1+0x5260] ;  /* 0x0052600001237983 */ /* 0x000f280000300800 */
[----:B------:R1:W-:Y:S04]  /*12bc40*/  STL.64 [R1+0x998], R40 ;  /* 0x0009982801007387 */ /* 0x0003e80000100a00 */
[----:B------:R-:W4:Y:S04]  /*12bc50*/  LDL.LU R49, [R1+0x5284] ;  /* 0x0052840001317983 */ /* 0x000f280000300800 */
[----:B0-----:R-:W4:Y:S04]  /*12bc60*/  LDL.LU R25, [R1+0x27b8] ;  /* 0x0027b80001197983 */ /* 0x001f280000300800 */
[----:B-1----:R-:W4:Y:S01]  /*12bc70*/  LDL.LU R41, [R1+0x5238] ;  /* 0x0052380001297983 */ /* 0x002f220000300800 */
        /* <DEDUP_REMOVED lines=10> */
[----:B------:R-:W-:Y:S02]  /*12bd20*/  SHF.R.U32.HI R32, RZ, 0x8, R32 ;  /* 0x00000008ff207819 */ /* 0x000fe40000011620 */
[----:B------:R-:W-:Y:S02]  /*12bd30*/  LOP3.LUT R18, R57, 0xffff, RZ, 0xc0, !PT ;  /* 0x0000ffff39127812 */ /* 0x000fe400078ec0ff */
[----:B------:R-:W-:Y:S02]  /*12bd40*/  LOP3.LUT R57, R48, 0xffff, RZ, 0xc0, !PT ;  /* 0x0000ffff30397812 */ /* 0x000fe400078ec0ff */
[----:B------:R-:W-:Y:S01]  /*12bd50*/  IADD3 R46, P1, PT, R17, R14, RZ ;  /* 0x0000000e112e7210 */ /* 0x000fe20007f3e0ff */
[----:B------:R-:W4:Y:S01]  /*12bd60*/  LDL.LU R48, [R1+0x5d00] ;  /* 0x005d000001307983 */ /* 0x000f220000300800 */
[----:B------:R-:W-:-:S02]  /*12bd70*/  PRMT R36, R57, 0x3340, R0 ;  /* 0x0000334039247816 */ /* 0x000fc40000000000 */
[----:B0-----:R-:W-:-:S04]  /*12bd80*/  LOP3.LUT R31, R59, 0xffff, RZ, 0xc0, !PT ;  /* 0x0000ffff3b1f7812 */ /* 0x001fc800078ec0ff */
[--C-:B------:R-:W-:Y:S02]  /*12bd90*/  PRMT R34, R18, 0x3340, R31.reuse ;  /* 0x0000334012227816 */ /* 0x100fe4000000001f */
[----:B------:R-:W-:Y:S02]  /*12bda0*/  SHF.R.U32.HI R18, RZ, 0x8, R18 ;  /* 0x00000008ff127819 */ /* 0x000fe40000011612 */
[----:B------:R-:W-:Y:S02]  /*12bdb0*/  SHF.R.U32.HI R31, RZ, 0x8, R31 ;  /* 0x00000008ff1f7819 */ /* 0x000fe4000001161f */
[----:B------:R-:W-:Y:S02]  /*12bdc0*/  PRMT R34, R34, 0x5410, R36 ;  /* 0x0000541022227816 */ /* 0x000fe40000000024 */
[----:B------:R-:W-:Y:S02]  /*12bdd0*/  LOP3.LUT R32, R32, 0xffff, RZ, 0xc0, !PT ;  /* 0x0000ffff20207812 */ /* 0x000fe400078ec0ff */
[----:B------:R-:W-:-:S02]  /*12bde0*/  LOP3.LUT R18, R18, 0xffff, RZ, 0xc0, !PT ;  /* 0x0000ffff12127812 */ /* 0x000fc400078ec0ff */
[----:B------:R-:W-:Y:S01]  /*12bdf0*/  LOP3.LUT R31, R31, 0xffff, RZ, 0xc0, !PT ;  /* 0x0000ffff1f1f7812 */ /* 0x000fe200078ec0ff */
[----:B------:R-:W-:Y:S01]  /*12be00*/  IMAD.X R47, R19, 0x1, R16, P1 ;  /* 0x00000001132f7824 */ /* 0x000fe200008e0610 */
[----:B------:R-:W-:Y:S01]  /*12be10*/  STL [R1+0x5c48], R57 ;  /* 0x005c483901007387 */ /* 0x000fe20000100800 */
[----:B------:R-:W-:Y:S02]  /*12be20*/  PRMT R32, R32, 0x3340, R0 ;  /* 0x0000334020207816 */ /* 0x000fe40000000000 */
[----:B------:R-:W-:Y:S01]  /*12be30*/  PRMT R31, R18, 0x3340, R31 ;  /* 0x00003340121f7816 */ /* 0x000fe2000000001f */
[----:B------:R2:W-:Y:S04]  /*12be40*/  STL [R1+0x21f4], R34 ;  /* 0x0021f42201007387 */ /* 0x0005e80000100800 */
[----:B------:R-:W-:Y:S04]  /*12be50*/  STL.64 [R1+0x988], R46 ;  /* 0x0009882e01007387 */ /* 0x000fe80000100a00 */
[----:B------:R-:W-:Y:S04]  /*12be60*/  STL [R1+0x308], R32 ;  /* 0x0003082001007387 */ /* 0x000fe80000100800 */
[----:B------:R0:W-:Y:S01]  /*12be70*/  STL [R1+0x5a8], R31 ;  /* 0x0005a81f01007387 */ /* 0x0001e20000100800 */
[----:B--2---:R-:W-:-:S02]  /*12be80*/  LOP3.LUT R34, R54, 0xffff, RZ, 0xc0, !PT ;  /* 0x0000ffff36227812 */ /* 0x004fc400078ec0ff */
[----:B---3--:R-:W-:Y:S02]  /*12be90*/  LOP3.LUT R18, R61, 0xffff, RZ, 0xc0, !PT ;  /* 0x0000ffff3d127812 */ /* 0x008fe400078ec0ff */
[----:B----4-:R-:W-:Y:S02]  /*12bea0*/  LOP3.LUT R35, R35, 0xffff, RZ, 0xc0, !PT ;  /* 0x0000ffff23237812 */ /* 0x010fe400078ec0ff */
[----:B------:R-:W-:Y:S02]  /*12beb0*/  PRMT R40, R18, 0x3340, R0 ;  /* 0x0000334012287816 */ /* 0x000fe40000000000 */
[----:B------:R-:W-:Y:S02]  /*12bec0*/  PRMT R36, R34, 0x3340, R35 ;  /* 0x0000334022247816 */ /* 0x000fe40000000023 */
[----:B0-----:R-:W-:Y:S02]  /*12bed0*/  LOP3.LUT R31, R49, 0xffff, RZ, 0xc0, !PT ;  /* 0x0000ffff311f7812 */ /* 0x001fe400078ec0ff */
[----:B------:R-:W-:-:S02]  /*12bee0*/  LOP3.LUT R25, R25, 0xffff, RZ, 0xc0, !PT ;  /* 0x0000ffff19197812 */ /* 0x000fc400078ec0ff */
[----:B------:R-:W-:Y:S02]  /*12bef0*/  LOP3.LUT R32, R41, 0xffff, RZ, 0xc0, !PT ;  /* 0x0000ffff29207812 */ /* 0x000fe400078ec0ff */
[----:B------:R-:W-:Y:S02]  /*12bf00*/  PRMT R41, R36, 0x5410, R40 ;  /* 0x0000541024297816 */ /* 0x000fe40000000028 */
[----:B------:R-:W-:Y:S02]  /*12bf10*/  PRMT R40, R25, 0x3340, R0 ;  /* 0x0000334019287816 */ /* 0x000fe40000000000 */
[----:B------:R-:W-:Y:S01]  /*12bf20*/  PRMT R36, R31, 0x3340, R32 ;  /* 0x000033401f247816 */ /* 0x000fe20000000020 */
[----:B------:R0:W-:Y:S03]  /*12bf30*/  STL [R1+0x21ac], R41 ;  /* 0x0021ac2901007387 */ /* 0x0001e60000100800 */
[----:B------:R-:W-:Y:S01]  /*12bf40*/  PRMT R36, R36, 0x5410, R40 ;  /* 0x0000541024247816 */ /* 0x000fe20000000028 */
[----:B------:R-:W2:Y:S01]  /*12bf50*/  LDL.LU R42, [R1+0x2030] ;  /* 0x00203000012a7983 */ /* 0x000ea20000300800 */
[----:B------:R-:W-:-:S03]  /*12bf60*/  SHF.R.U32.HI R34, RZ, 0x8, R34 ;  /* 0x00000008ff227819 */ /* 0x000fc60000011622 */
[----:B------:R-:W3:Y:S01]  /*12bf70*/  LDL.LU R60, [R1+0x2f8] ;  /* 0x0002f800013c7983 */ /* 0x000ee20000300800 */
[----:B------:R-:W-:-:S03]  /*12bf80*/  SHF.R.U32.HI R35, RZ, 0x8, R35 ;  /* 0x00000008ff237819 */ /* 0x000fc60000011623 */
[----:B------:R-:W-:Y:S01]  /*12bf90*/  STL [R1+0x21a8], R36 ;  /* 0x0021a82401007387 */ /* 0x000fe20000100800 */
[----:B------:R-:W-:-:S03]  /*12bfa0*/  IADD3 R40, P1, PT, R17, R7, RZ ;  /* 0x0000000711287210 */ /* 0x000fc60007f3e0ff */
[----:B------:R-:W4:Y:S01]  /*12bfb0*/  LDL.LU R59, [R1+0x420] ;  /* 0x00042000013b7983 */ /* 0x000f220000300800 */
[----:B------:R-:W-:Y:S02]  /*12bfc0*/  SHF.R.U32.HI R31, RZ, 0x8, R31 ;  /* 0x00000008ff1f7819 */ /* 0x000fe4000001161f */
[----:B------:R-:W-:Y:S02]  /*12bfd0*/  SHF.R.U32.HI R32, RZ, 0x8, R32 ;  /* 0x00000008ff207819 */ /* 0x000fe40000011620 */
[----:B------:R-:W-:Y:S02]  /*12bfe0*/  LOP3.LUT R34, R34, 0xffff, RZ, 0xc0, !PT ;  /* 0x0000ffff22227812 */ /* 0x000fe400078ec0ff */
[----:B------:R-:W-:Y:S01]  /*12bff0*/  LOP3.LUT R35, R35, 0xffff, RZ, 0xc0, !PT ;  /* 0x0000ffff23237812 */ /* 0x000fe200078ec0ff */
[----:B0-----:R-:W-:Y:S01]  /*12c000*/  IMAD.X R41, R19, 0x1, R8, P1 ;  /* 0x0000000113297824 */ /* 0x001fe200008e0608 */
[----:B------:R-:W-:Y:S02]  /*12c010*/  LOP3.LUT R31, R31, 0xffff, RZ, 0xc0, !PT ;  /* 0x0000ffff1f1f7812 */ /* 0x000fe400078ec0ff */
[----:B------:R-:W-:-:S02]  /*12c020*/  LOP3.LUT R32, R32, 0xffff, RZ, 0xc0, !PT ;  /* 0x0000ffff20207812 */ /* 0x000fc400078ec0ff */
[----:B------:R-:W-:Y:S01]  /*12c030*/  PRMT R34, R34, 0x3340, R35 ;  /* 0x0000334022227816 */ /* 0x000fe20000000023 */
[----:B------:R0:W-:Y:S01]  /*12c040*/  STL.64 [R1+0x978], R40 ;  /* 0x0009782801007387 */ /* 0x0001e20000100a00 */
[----:B------:R-:W-:-:S03]  /*12c050*/  PRMT R31, R31, 0x3340, R32 ;  /* 0x000033401f1f7816 */ /* 0x000fc60000000020 */
[----:B------:R-:W4:Y:S04]  /*12c060*/  LDL.LU R54, [R1+0x2034] ;  /* 0x0020340001367983 */ /* 0x000f280000300800 */
[----:B------:R-:W-:Y:S04]  /*12c070*/  STL [R1+0x588], R34 ;  /* 0x0005882201007387 */ /* 0x000fe80000100800 */
[----:B------:R-:W4:Y:S01]  /*12c080*/  LDL.LU R61, [R1+0x2f4] ;  /* 0x0002f400013d7983 */ /* 0x000f220000300800 */
[----:B0-----:R-:W-:-:S03]  /*12c090*/  IADD3 R40, P1, PT, R17, R9, RZ ;  /* 0x0000000911287210 */ /* 0x001fc60007f3e0ff */
[----:B------:R0:W-:Y:S04]  /*12c0a0*/  STL [R1+0x584], R31 ;  /* 0x0005841f01007387 */ /* 0x0001e80000100800 */
[----:B------:R-:W4:Y:S01]  /*12c0b0*/  LDL.LU R35, [R1+0x41c] ;  /* 0x00041c0001237983 */ /* 0x000f220000300800 */
[----:B------:R-:W-:-:S03]  /*12c0c0*/  IMAD.X R41, R19, 0x1, R11, P1 ;  /* 0x0000000113297824 */ /* 0x000fc600008e060b */
[----:B------:R-:W4:Y:S01]  /*12c0d0*/  LDL.LU R49, [R1+0x264] ;  /* 0x0002640001317983 */ /* 0x000f220000300800 */
[----:B0-----:R-:W-:-:S03]  /*12c0e0*/  SHF.R.U32.HI R31, RZ, 0x8, R25 ;  /* 0x00000008ff1f7819 */ /* 0x001fc60000011619 */
[----:B------:R0:W-:Y:S04]  /*12c0f0*/  STL.64 [R1+0x970], R40 ;  /* 0x0009702801007387 */ /* 0x0001e80000100a00 */
[----:B0-----:R-:W4:Y:S04]  /*12c100*/  LDL.LU R41, [R1+0x18fc] ;  /* 0x0018fc0001297983 */ /* 0x001f280000300800 */
[----:B------:R-:W4:Y:S01]  /*12c110*/  LDL.LU R25, [R1+0x3a4] ;  /* 0x0003a40001197983 */ /* 0x000f220000300800 */
[----:B------:R-:W-:Y:S02]  /*12c120*/  LOP3.LUT R31, R31, 0xffff, RZ, 0xc0, !PT ;  /* 0x0000ffff1f1f7812 */ /* 0x000fe400078ec0ff */
[----:B------:R-:W-:-:S02]  /*12c130*/  SHF.R.U32.HI R18, RZ, 0x8, R18 ;  /* 0x00000008ff127819 */ /* 0x000fc40000011612 */
[----:B------:R-:W-:Y:S02]  /*12c140*/  PRMT R31, R31, 0x3340, R0 ;  /* 0x000033401f1f7816 */ /* 0x000fe40000000000 */
[----:B------:R-:W-:Y:S02]  /*12c150*/  IADD3 R46, P1, PT, R17, R10, RZ ;  /* 0x0000000a112e7210 */ /* 0x000fe40007f3e0ff */
[----:B------:R-:W-:Y:S01]  /*12c160*/  LOP3.LUT R18, R18, 0xffff, RZ, 0xc0, !PT ;  /* 0x0000ffff12127812 */ /* 0x000fe200078ec0ff */
[----:B------:R0:W-:Y:S02]  /*12c170*/  STL [R1+0x304], R31 ;  /* 0x0003041f01007387 */ /* 0x0001e40000100800 */
[----:B------:R-:W-:Y:S01]  /*12c180*/  IMAD.X R47, R19, 0x1, R12, P1 ;  /* 0x00000001132f7824 */ /* 0x000fe200008e060c */
[----:B0-----:R-:W-:-:S04]  /*12c190*/  PRMT R31, R18, 0x3340, R0 ;  /* 0x00003340121f7816 */ /* 0x001fc80000000000 */
[----:B------:R-:W-:Y:S04]  /*12c1a0*/  STL.64 [R1+0x980], R46 ;  /* 0x0009802e01007387 */ /* 0x000fe80000100a00 */
[----:B------:R4:W-:Y:S01]  /*12c1b0*/  STL [R1+0x300], R31 ;  /* 0x0003001f01007387 */ /* 0x0009e20000100800 */
[----:B--2---:R-:W-:Y:S02]  /*12c1c0*/  LOP3.LUT R19, R42, 0xffff, RZ, 0xc0, !PT ;  /* 0x0000ffff2a137812 */ /* 0x004fe400078ec0ff */
[----:B---3--:R-:W-:Y:S02]  /*12c1d0*/  LOP3.LUT R18, R60, 0xffff, RZ, 0xc0, !PT ;  /* 0x0000ffff3c127812 */ /* 0x008fe400078ec0ff */
[----:B----4-:R-:W-:Y:S02]  /*12c1e0*/  LOP3.LUT R31, R59, 0xffff, RZ, 0xc0, !PT ;  /* 0x0000ffff3b1f7812 */ /* 0x010fe400078ec0ff */
[----:B------:R-:W-:-:S02]  /*12c1f0*/  PRMT R34, R18, 0x3340, R0 ;  /* 0x0000334012227816 */ /* 0x000fc40000000000 */
[----:B------:R-:W-:Y:S02]  /*12c200*/  PRMT R32, R19, 0x3340, R31 ;  /* 0x0000334013207816 */ /* 0x000fe4000000001f */
[----:B------:R-:W-:Y:S02]  /*12c210*/  SHF.R.U32.HI R19, RZ, 0x8, R19 ;  /* 0x00000008ff137819 */ /* 0x000fe40000011613 */
[----:B------:R-:W-:Y:S02]  /*12c220*/  SHF.R.U32.HI R31, RZ, 0x8, R31 ;  /* 0x00000008ff1f7819 */ /* 0x000fe4000001161f */
[----:B------:R-:W-:Y:S02]  /*12c230*/  SHF.R.U32.HI R18, RZ, 0x8, R18 ;  /* 0x00000008ff127819 */ /* 0x000fe40000011612 */
[----:B------:R-:W-:Y:S02]  /*12c240*/  LOP3.LUT R19, R19, 0xffff, RZ, 0xc0, !PT ;  /* 0x0000ffff13137812 */ /* 0x000fe400078ec0ff */
[----:B------:R-:W-:-:S02]  /*12c250*/  LOP3.LUT R31, R31, 0xffff, RZ, 0xc0, !PT ;  /* 0x0000ffff1f1f7812 */ /* 0x000fc400078ec0ff */
[----:B------:R-:W-:Y:S02]  /*12c260*/  PRMT R32, R32, 0x5410, R34 ;  /* 0x0000541020207816 */ /* 0x000fe40000000022 */
[----:B------:R-:W-:Y:S02]  /*12c270*/  LOP3.LUT R18, R18, 0xffff, RZ, 0xc0, !PT ;  /* 0x0000ffff12127812 */ /* 0x000fe400078ec0ff */
[----:B------:R-:W-:Y:S01]  /*12c280*/  PRMT R19, R19, 0x3340, R31 ;  /* 0x0000334013137816 */ /* 0x000fe2000000001f */
[----:B------:R0:W-:Y:S01]  /*12c290*/  STL [R1+0x219c], R32 ;  /* 0x00219c2001007387 */ /* 0x0001e20000100800 */
[----:B------:R-:W-:Y:S02]  /*12c2a0*/  PRMT R18, R18, 0x3340, R0 ;  /* 0x0000334012127816 */ /* 0x000fe40000000000 */
[----:B------:R-:W-:Y:S01]  /*12c2b0*/  LOP3.LUT R31, R61, 0xffff, RZ, 0xc0, !PT ;  /* 0x0000ffff3d1f7812 */ /* 0x000fe200078ec0ff */
[----:B------:R1:W-:Y:S01]  /*12c2c0*/  STL [R1+0x57c], R19 ;  /* 0x00057c1301007387 */ /* 0x0003e20000100800 */
[----:B0-----:R-:W-:-:S02]  /*12c2d0*/  LOP3.LUT R32, R54, 0xffff, RZ, 0xc0, !PT ;  /* 0x0000ffff36207812 */ /* 0x001fc400078ec0ff */
[----:B------:R-:W-:Y:S01]  /*12c2e0*/  LOP3.LUT R34, R35, 0xffff, RZ, 0xc0, !PT ;  /* 0x0000ffff23227812 */ /* 0x000fe200078ec0ff */
[----:B------:R0:W-:Y:S01]  /*12c2f0*/  STL [R1+0x2fc], R18 ;  /* 0x0002fc1201007387 */ /* 0x0001e20000100800 */
[----:B-1----:R-:W-:Y:S02]  /*12c300*/  PRMT R19, R31, 0x3340, R0 ;  /* 0x000033401f137816 */ /* 0x002fe40000000000 */
[----:B0-----:R-:W-:-:S04]  /*12c310*/  PRMT R18, R32, 0x3340, R34 ;  /* 0x0000334020127816 */ /* 0x001fc80000000022 */
[----:B------:R-:W-:-:S05]  /*12c320*/  PRMT R19, R18, 0x5410, R19 ;  /* 0x0000541012137816 */ /* 0x000fca0000000013 */
[----:B------:R0:W-:Y:S01]  /*12c330*/  STL [R1+0x2190], R19 ;  /* 0x0021901301007387 */ /* 0x0001e20000100800 */
[----:B------:R-:W-:-:S03]  /*12c340*/  LOP3.LUT R36, R25, 0xffff, RZ, 0xc0, !PT ;  /* 0x0000ffff19247812 */ /* 0x000fc600078ec0ff */
[----:B------:R-:W2:Y:S04]  /*12c350*/  LDL.LU R25, [R1+0x52c0] ;  /* 0x0052c00001197983 */ /* 0x000ea80000300800 */
[----:B------:R-:W3:Y:S04]  /*12c360*/  LDL.LU R59, [R1+0x29c8] ;  /* 0x0029c800013b7983 */ /* 0x000ee80000300800 */
[----:B------:R-:W4:Y:S01]  /*12c370*/  LDL.LU R54, [R1+0x5274] ;  /* 0x0052740001367983 */ /* 0x000f220000300800 */
[----:B------:R-:W-:Y:S02]  /*12c380*/  LOP3.LUT R18, R49, 0xffff, RZ, 0xc0, !PT ;  /* 0x0000ffff31127812 */ /* 0x000fe400078ec0ff */
[----:B------:R-:W-:Y:S01]  /*12c390*/  LOP3.LUT R35, R41, 0xffff, RZ, 0xc0, !PT ;  /* 0x0000ffff29237812 */ /* 0x000fe200078ec0ff */
[----:B------:R-:W-:Y:S01]  /*12c3a0*/  VIADD R17, R17, UR6 ;  /* 0x0000000611117c36 */ /* 0x000fe20008000000 */
[----:B------:R-:W-:Y:S01]  /*12c3b0*/  PRMT R40, R18, 0x3340, R0 ;  /* 0x0000334012287816 */ /* 0x000fe20000000000 */
[----:B------:R-:W1:Y:S01]  /*12c3c0*/  LDCU UR6, c[0x0][0x3b8] ;  /* 0x00007700ff0677ac */ /* 0x000e620008000800 */
[----:B0-----:R-:W-:-:S02]  /*12c3d0*/  PRMT R19, R35, 0x3340, R36 ;  /* 0x0000334023137816 */ /* 0x001fc40000000024 */
[----:B------:R-:W-:Y:S02]  /*12c3e0*/  SHF.R.U32.HI R35, RZ, 0x8, R35 ;  /* 0x00000008ff237819 */ /* 0x000fe40000011623 */
[----:B------:R-:W-:Y:S02]  /*12c3f0*/  PRMT R42, R19, 0x5410, R40 ;  /* 0x00005410132a7816 */ /* 0x000fe40000000028 */
[----:B------:R-:W-:Y:S02]  /*12c400*/  SHF.R.U32.HI R36, RZ, 0x8, R36 ;  /* 0x00000008ff247819 */ /* 0x000fe40000011624 */
[----:B------:R-:W-:Y:S02]  /*12c410*/  SHF.R.S32.HI R19, RZ, 0x1f, R17 ;  /* 0x0000001fff137819 */ /* 0x000fe40000011411 */
        /* <DEDUP_REMOVED lines=8> */
[----:B------:R-:W-:Y:S01]  /*12c4a0*/  PRMT R35, R35, 0x3340, R36 ;  /* 0x0000334023237816 */ /* 0x000fe20000000024 */
[----:B------:R-:W-:Y:S01]  /*12c4b0*/  STL [R1+0x2170], R42 ;  /* 0x0021702a01007387 */ /* 0x000fe20000100800 */
[----:B------:R-:W-:-:S03]  /*12c4c0*/  PRMT R32, R32, 0x3340, R34 ;  /* 0x0000334020207816 */ /* 0x000fc60000000022 */
[----:B------:R0:W-:Y:S04]  /*12c4d0*/  STL.64 [R1+0x960], R40 ;  /* 0x0009602801007387 */ /* 0x0001e80000100a00 */
[----:B------:R-:W4:Y:S04]  /*12c4e0*/  LDL.LU R60, [R1+0x52c8] ;  /* 0x0052c800013c7983 */ /* 0x000f280000300800 */
[----:B------:R1:W-:Y:S04]  /*12c4f0*/  STL [R1+0x578], R35 ;  /* 0x0005782301007387 */ /* 0x0003e80000100800 */
[----:B------:R-:W4:Y:S01]  /*12c500*/  LDL.LU R61, [R1+0x29bc] ;  /* 0x0029bc00013d7983 */ /* 0x000f220000300800 */
[----:B0-----:R-:W-:-:S03]  /*12c510*/  IADD3 R40, P1, PT, R17, R0, RZ ;  /* 0x0000000011287210 */ /* 0x001fc60007f3e0ff */
[----:B------:R0:W-:Y:S04]  /*12c520*/  STL [R1+0x574], R32 ;  /* 0x0005742001007387 */ /* 0x0001e80000100800 */
[----:B-1----:R-:W4:Y:S01]  /*12c530*/  LDL.LU R35, [R1+0x5278] ;  /* 0x0052780001237983 */ /* 0x002f220000300800 */
[----:B------:R-:W-:Y:S01]  /*12c540*/  IMAD.X R41, R19, 0x1, R2, P1 ;  /* 0x0000000113297824 */ /* 0x000fe200008e0602 */
[----:B------:R-:W-:Y:S02]  /*12c550*/  SHF.R.U32.HI R31, RZ, 0x8, R31 ;  /* 0x00000008ff1f7819 */ /* 0x000fe4000001161f */
[----:B------:R-:W4:Y:S01]  /*12c560*/  LDL.LU R49, [R1+0x1928] ;  /* 0x0019280001317983 */ /* 0x000f220000300800 */
[----:B------:R-:W-:-:S03]  /*12c570*/  SHF.R.U32.HI R18, RZ, 0x8, R18 ;  /* 0x00000008ff127819 */ /* 0x000fc60000011612 */
[----:B------:R1:W-:Y:S01]  /*12c580*/  STL.64 [R1+0x968], R40 ;  /* 0x0009682801007387 */ /* 0x0003e20000100a00 */
[----:B------:R-:W-:Y:S02]  /*12c590*/  LOP3.LUT R31, R31, 0xffff, RZ, 0xc0, !PT ;  /* 0x0000ffff1f1f7812 */ /* 0x000fe400078ec0ff */
[----:B------:R-:W-:Y:S02]  /*12c5a0*/  LOP3.LUT R18, R18, 0xffff, RZ, 0xc0, !PT ;  /* 0x0000ffff12127812 */ /* 0x000fe400078ec0ff */
[--C-:B0-----:R-:W-:Y:S01]  /*12c5b0*/  PRMT R32, R31, 0x3340, R0.reuse ;  /* 0x000033401f207816 */ /* 0x101fe20000000000 */
[----:B-1----:R-:W4:Y:S01]  /*12c5c0*/  LDL.LU R41, [R1+0x3b8] ;  /* 0x0003b80001297983 */ /* 0x002f220000300800 */
[----:B------:R-:W-:-:S03]  /*12c5d0*/  PRMT R31, R18, 0x3340, R0 ;  /* 0x00003340121f7816 */ /* 0x000fc60000000000 */
[----:B------:R-:W-:Y:S04]  /*12c5e0*/  STL [R1+0x2f8], R32 ;  /* 0x0002f82001007387 */ /* 0x000fe80000100800 */
[----:B------:R4:W-:Y:S01]  /*12c5f0*/  STL [R1+0x2f4], R31 ;  /* 0x0002f41f01007387 */ /* 0x0009e20000100800 */
[----:B------:R-:W-:-:S05]  /*12c600*/  IADD3 R46, P1, PT, R17, R13, RZ ;  /* 0x0000000d112e7210 */ /* 0x000fca0007f3e0ff */
[----:B------:R-:W-:Y:S01]  /*12c610*/  IMAD.X R47, R19, 0x1, R15, P1 ;  /* 0x00000001132f7824 */ /* 0x000fe200008e060f */
[----:B--2---:R-:W-:Y:S02]  /*12c620*/  LOP3.LUT R25, R25, 0xffff, RZ, 0xc0, !PT ;  /* 0x0000ffff19197812 */ /* 0x004fe400078ec0ff */
[----:B---3--:R-:W-:Y:S02]  /*12c630*/  LOP3.LUT R18, R59, 0xffff, RZ, 0xc0, !PT ;  /* 0x0000ffff3b127812 */ /* 0x008fe400078ec0ff */
[----:B----4-:R-:W-:Y:S02]  /*12c640*/  LOP3.LUT R31, R54, 0xffff, RZ, 0xc0, !PT ;  /* 0x0000ffff361f7812 */ /* 0x010fe400078ec0ff */
[----:B------:R-:W-:Y:S02]  /*12c650*/  PRMT R34, R18, 0x3340, R0 ;  /* 0x0000334012227816 */ /* 0x000fe40000000000 */
[----:B------:R-:W-:Y:S02]  /*12c660*/  PRMT R32, R25, 0x3340, R31 ;  /* 0x0000334019207816 */ /* 0x000fe4000000001f */
[----:B------:R-:W-:-:S02]  /*12c670*/  SHF.R.U32.HI R25, RZ, 0x8, R25 ;  /* 0x00000008ff197819 */ /* 0x000fc40000011619 */
[----:B------:R-:W-:Y:S02]  /*12c680*/  SHF.R.U32.HI R31, RZ, 0x8, R31 ;  /* 0x00000008ff1f7819 */ /* 0x000fe4000001161f */
[----:B------:R-:W-:Y:S02]  /*12c690*/  SHF.R.U32.HI R18, RZ, 0x8, R18 ;  /* 0x00000008ff127819 */ /* 0x000fe40000011612 */
[----:B------:R-:W-:Y:S02]  /*12c6a0*/  LOP3.LUT R25, R25, 0xffff, RZ, 0xc0, !PT ;  /* 0x0000ffff19197812 */ /* 0x000fe400078ec0ff */
[----:B------:R-:W-:Y:S02]  /*12c6b0*/  LOP3.LUT R31, R31, 0xffff, RZ, 0xc0, !PT ;  /* 0x0000ffff1f1f7812 */ /* 0x000fe400078ec0ff */
[----:B------:R-:W-:Y:S02]  /*12c6c0*/  PRMT R32, R32, 0x5410, R34 ;  /* 0x0000541020207816 */ /* 0x000fe40000000022 */
[----:B------:R-:W-:-:S02]  /*12c6d0*/  LOP3.LUT R18, R18, 0xffff, RZ, 0xc0, !PT ;  /* 0x0000ffff12127812 */ /* 0x000fc400078ec0ff */
[----:B------:R-:W-:Y:S01]  /*12c6e0*/  PRMT R25, R25, 0x3340, R31 ;  /* 0x0000334019197816 */ /* 0x000fe2000000001f */
[----:B------:R-:W-:Y:S01]  /*12c6f0*/  STL [R1+0x213c], R32 ;  /* 0x00213c2001007387 */ /* 0x000fe20000100800 */
[----:B------:R-:W-:-:S03]  /*12c700*/  PRMT R18, R18, 0x3340, R0 ;  /* 0x0000334012127816 */ /* 0x000fc60000000000 */
[----:B------:R-:W-:Y:S04]  /*12c710*/  STL.64 [R1+0x958], R46 ;  /* 0x0009582e01007387 */ /* 0x000fe80000100a00 */
[----:B------:R-:W2:Y:S04]  /*12c720*/  LDL.LU R59, [R1+0x52a0] ;  /* 0x0052a000013b7983 */ /* 0x000ea80000300800 */
[----:B------:R0:W-:Y:S04]  /*12c730*/  STL [R1+0x570], R25 ;  /* 0x0005701901007387 */ /* 0x0001e80000100800 */
[----:B------:R-:W3:Y:S04]  /*12c740*/  LDL.LU R54, [R1+0x27c8] ;  /* 0x0027c80001367983 */ /* 0x000ee80000300800 */
[----:B------:R1:W-:Y:S04]  /*12c750*/  STL [R1+0x2f0], R18 ;  /* 0x0002f01201007387 */ /* 0x0003e80000100800 */
[----:B0-----:R-:W4:Y:S01]  /*12c760*/  LDL.LU R25, [R1+0x5258] ;  /* 0x0052580001197983 */ /* 0x001f220000300800 */
[----:B------:R-:W-:-:S02]  /*12c770*/  LOP3.LUT R32, R61, 0xffff, RZ, 0xc0, !PT ;  /* 0x0000ffff3d207812 */ /* 0x000fc400078ec0ff */
[----:B-1----:R-:W-:Y:S02]  /*12c780*/  LOP3.LUT R18, R60, 0xffff, RZ, 0xc0, !PT ;  /* 0x0000ffff3c127812 */ /* 0x002fe400078ec0ff */
[----:B------:R-:W-:Y:S02]  /*12c790*/  LOP3.LUT R31, R35, 0xffff, RZ, 0xc0, !PT ;  /* 0x0000ffff231f7812 */ /* 0x000fe400078ec0ff */
[----:B------:R-:W-:Y:S02]  /*12c7a0*/  PRMT R40, R32, 0x3340, R0 ;  /* 0x0000334020287816 */ /* 0x000fe40000000000 */
[----:B------:R-:W-:Y:S02]  /*12c7b0*/  PRMT R35, R18, 0x3340, R31 ;  /* 0x0000334012237816 */ /* 0x000fe4000000001f */
[----:B------:R-:W-:Y:S02]  /*12c7c0*/  LOP3.LUT R61, R48, 0xffff, RZ, 0xc0, !PT ;  /* 0x0000ffff303d7812 */ /* 0x000fe400078ec0ff */
[----:B------:R-:W-:Y:S01]  /*12c7d0*/  PRMT R35, R35, 0x5410, R40 ;  /* 0x0000541023237816 */ /* 0x000fe20000000028 */
[----:B------:R-:W4:Y:S01]  /*12c7e0*/  LDL.LU R48, [R1+0x5cfc] ;  /* 0x005cfc0001307983 */ /* 0x000f220000300800 */
[----:B------:R-:W-:-:S03]  /*12c7f0*/  LOP3.LUT R34, R49, 0xffff, RZ, 0xc0, !PT ;  /* 0x0000ffff31227812 */ /* 0x000fc600078ec0ff */
[----:B------:R-:W-:Y:S01]  /*12c800*/  STL [R1+0x5c4c], R61 ;  /* 0x005c4c3d01007387 */ /* 0x000fe20000100800 */
[----:B------:R-:W-:-:S03]  /*12c810*/  PRMT R40, R61, 0x3340, R0 ;  /* 0x000033403d287816 */ /* 0x000fc60000000000 */
[----:B------:R0:W-:Y:S01]  /*12c820*/  STL [R1+0x2134], R35 ;  /* 0x0021342301007387 */ /* 0x0001e20000100800 */
[----:B------:R-:W-:-:S04]  /*12c830*/  LOP3.LUT R36, R41, 0xffff, RZ, 0xc0, !PT ;  /* 0x0000ffff29247812 */ /* 0x000fc800078ec0ff */
[----:B0-----:R-:W-:-:S04]  /*12c840*/  PRMT R35, R34, 0x3340, R36 ;  /* 0x0000334022237816 */ /* 0x001fc80000000024 */
[----:B------:R-:W-:Y:S02]  /*12c850*/  PRMT R35, R35, 0x5410, R40 ;  /* 0x0000541023237816 */ /* 0x000fe40000000028 */
[----:B------:R-:W-:-:S03]  /*12c860*/  IADD3 R40, P1, PT, R17, R5, RZ ;  /* 0x0000000511287210 */ /* 0x000fc60007f3e0ff */
[----:B------:R0:W-:Y:S02]  /*12c870*/  STL [R1+0x2138], R35 ;  /* 0x0021382301007387 */ /* 0x0001e40000100800 */
[----:B------:R-:W-:Y:S01]  /*12c880*/  IMAD.X R41, R19, 0x1, R6, P1 ;  /* 0x0000000113297824 */ /* 0x000fe200008e0606 */
[----:B------:R-:W-:Y:S02]  /*12c890*/  SHF.R.U32.HI R34, RZ, 0x8, R34 ;  /* 0x00000008ff227819 */ /* 0x000fe40000011622 */
[----:B------:R-:W-:Y:S02]  /*12c8a0*/  SHF.R.U32.HI R36, RZ, 0x8, R36 ;  /* 0x00000008ff247819 */ /* 0x000fe40000011624 */
[----:B------:R-:W-:Y:S01]  /*12c8b0*/  SHF.R.U32.HI R18, RZ, 0x8, R18 ;  /* 0x00000008ff127819 */ /* 0x000fe20000011612 */
[----:B0-----:R-:W4:Y:S01]  /*12c8c0*/  LDL.LU R35, [R1+0x52a8] ;  /* 0x0052a80001237983 */ /* 0x001f220000300800 */
[----:B------:R-:W-:-:S03]  /*12c8d0*/  SHF.R.U32.HI R31, RZ, 0x8, R31 ;  /* 0x00000008ff1f7819 */ /* 0x000fc6000001161f */
[----:B------:R-:W4:Y:S01]  /*12c8e0*/  LDL.LU R49, [R1+0x27bc] ;  /* 0x0027bc0001317983 */ /* 0x000f220000300800 */
[----:B------:R-:W-:-:S03]  /*12c8f0*/  LOP3.LUT R34, R34, 0xffff, RZ, 0xc0, !PT ;  /* 0x0000ffff22227812 */ /* 0x000fc600078ec0ff */
[----:B------:R0:W-:Y:S01]  /*12c900*/  STL.64 [R1+0x948], R40 ;  /* 0x0009482801007387 */ /* 0x0001e20000100a00 */
[----:B------:R-:W-:Y:S02]  /*12c910*/  LOP3.LUT R36, R36, 0xffff, RZ, 0xc0, !PT ;  /* 0x0000ffff24247812 */ /* 0x000fe400078ec0ff */
[----:B------:R-:W-:Y:S02]  /*12c920*/  LOP3.LUT R18, R18, 0xffff, RZ, 0xc0, !PT ;  /* 0x0000ffff12127812 */ /* 0x000fe400078ec0ff */
[----:B------:R-:W-:Y:S01]  /*12c930*/  LOP3.LUT R31, R31, 0xffff, RZ, 0xc0, !PT ;  /* 0x0000ffff1f1f7812 */ /* 0x000fe200078ec0ff */
[----:B0-----:R-:W4:Y:S01]  /*12c940*/  LDL.LU R41, [R1+0x525c] ;  /* 0x00525c0001297983 */ /* 0x001f220000300800 */
[----:B------:R-:W-:Y:S02]  /*12c950*/  PRMT R36, R34, 0x3340, R36 ;  /* 0x0000334022247816 */ /* 0x000fe40000000024 */
[----:B------:R-:W-:-:S03]  /*12c960*/  PRMT R34, R18, 0x3340, R31 ;  /* 0x0000334012227816 */ /* 0x000fc6000000001f */
[----:B------:R0:W-:Y:S04]  /*12c970*/  STL [R1+0x58c], R36 ;  /* 0x00058c2401007387 */ /* 0x0001e80000100800 */
[----:B------:R4:W-:Y:S01]  /*12c980*/  STL [R1+0x4e8], R34 ;  /* 0x0004e82201007387 */ /* 0x0009e20000100800 */
[----:B--2---:R-:W-:Y:S02]  /*12c990*/  LOP3.LUT R31, R59, 0xffff, RZ, 0xc0, !PT ;  /* 0x0000ffff3b1f7812 */ /* 0x004fe400078ec0ff */
[----:B---3--:R-:W-:-:S04]  /*12c9a0*/  LOP3.LUT R18, R54, 0xffff, RZ, 0xc0, !PT ;  /* 0x0000ffff36127812 */ /* 0x008fc800078ec0ff */
[----:B0-----:R-:W-:Y:S02]  /*12c9b0*/  PRMT R36, R18, 0x3340, R0 ;  /* 0x0000334012247816 */ /* 0x001fe40000000000 */
[----:B----4-:R-:W-:-:S04]  /*12c9c0*/  LOP3.LUT R34, R25, 0xffff, RZ, 0xc0, !PT ;  /* 0x0000ffff19227812 */ /* 0x010fc800078ec0ff */
[----:B------:R-:W-:-:S04]  /*12c9d0*/  PRMT R25, R31, 0x3340, R34 ;  /* 0x000033401f197816 */ /* 0x000fc80000000022 */
[----:B------:R-:W-:-:S05]  /*12c9e0*/  PRMT R25, R25, 0x5410, R36 ;  /* 0x0000541019197816 */ /* 0x000fca0000000024 */
[----:B------:R0:W-:Y:S04]  /*12c9f0*/  STL [R1+0x2110], R25 ;  /* 0x0021101901007387 */ /* 0x0001e80000100800 */
[----:B------:R-:W2:Y:S04]  /*12ca00*/  LDL.LU R59, [R1+0x2050] ;  /* 0x00205000013b7983 */ /* 0x000ea80000300800 */
[----:B------:R-:W3:Y:S04]  /*12ca10*/  LDL.LU R54, [R1+0x360] ;  /* 0x0003600001367983 */ /* 0x000ee80000300800 */
[----:B0-----:R-:W4:Y:S01]  /*12ca20*/  LDL.LU R25, [R1+0x434] ;  /* 0x0004340001197983 */ /* 0x001f220000300800 */
[----:B------:R-:W-:-:S02]  /*12ca30*/  SHF.R.U32.HI R31, RZ, 0x8, R31 ;  /* 0x00000008ff1f7819 */ /* 0x000fc4000001161f */
[----:B------:R-:W-:Y:S02]  /*12ca40*/  SHF.R.U32.HI R34, RZ, 0x8, R34 ;  /* 0x00000008ff227819 */ /* 0x000fe40000011622 */
[----:B------:R-:W-:Y:S02]  /*12ca50*/  SHF.R.U32.HI R18, RZ, 0x8, R18 ;  /* 0x00000008ff127819 */ /* 0x000fe40000011612 */
[----:B------:R-:W-:Y:S02]  /*12ca60*/  IADD3 R46, P1, PT, R17, R14, RZ ;  /* 0x0000000e112e7210 */ /* 0x000fe40007f3e0ff */
[----:B------:R-:W-:Y:S02]  /*12ca70*/  LOP3.LUT R31, R31, 0xffff, RZ, 0xc0, !PT ;  /* 0x0000ffff1f1f7812 */ /* 0x000fe400078ec0ff */
[----:B------:R-:W-:Y:S02]  /*12ca80*/  LOP3.LUT R34, R34, 0xffff, RZ, 0xc0, !PT ;  /* 0x0000ffff22227812 */ /* 0x000fe400078ec0ff */
[----:B------:R-:W-:Y:S01]  /*12ca90*/  LOP3.LUT R18, R18, 0xffff, RZ, 0xc0, !PT ;  /* 0x0000ffff12127812 */ /* 0x000fe200078ec0ff */
[----:B------:R-:W-:Y:S01]  /*12caa0*/  IMAD.X R47, R19, 0x1, R16, P1 ;  /* 0x00000001132f7824 */ /* 0x000fe200008e0610 */
[----:B------:R-:W-:-:S02]  /*12cab0*/  PRMT R34, R31, 0x3340, R34 ;  /* 0x000033401f227816 */ /* 0x000fc40000000022 */
[----:B------:R-:W-:Y:S02]  /*12cac0*/  PRMT R31, R18, 0x3340, R0 ;  /* 0x00003340121f7816 */ /* 0x000fe40000000000 */
[----:B------:R-:W-:Y:S04]  /*12cad0*/  STL.64 [R1+0x950], R46 ;  /* 0x0009502e01007387 */ /* 0x000fe80000100a00 */
[----:B------:R-:W-:Y:S04]  /*12cae0*/  STL [R1+0x4e4], R34 ;  /* 0x0004e42201007387 */ /* 0x000fe80000100800 */
[----:B------:R0:W-:Y:S01]  /*12caf0*/  STL [R1+0x2ec], R31 ;  /* 0x0002ec1f01007387 */ /* 0x0001e20000100800 */
[----:B------:R-:W-:-:S02]  /*12cb00*/  LOP3.LUT R18, R35, 0xffff, RZ, 0xc0, !PT ;  /* 0x0000ffff23127812 */ /* 0x000fc400078ec0ff */
[----:B------:R-:W-:-:S04]  /*12cb10*/  LOP3.LUT R52, R49, 0xffff, RZ, 0xc0, !PT ;  /* 0x0000ffff31347812 */ /* 0x000fc800078ec0ff */
[----:B------:R-:W-:Y:S02]  /*12cb20*/  PRMT R35, R52, 0x3340, R0 ;  /* 0x0000334034237816 */ /* 0x000fe40000000000 */
[----:B0-----:R-:W-:-:S04]  /*12cb30*/  LOP3.LUT R31, R41, 0xffff, RZ, 0xc0, !PT ;  /* 0x0000ffff291f7812 */ /* 0x001fc800078ec0ff */
        /* <DEDUP_REMOVED lines=12> */
[----:B------:R0:W-:Y:S04]  /*12cc00*/  STL.64 [R1+0x940], R34 ;  /* 0x0009402201007387 */ /* 0x0001e80000100a00 */
[----:B0-----:R-:W4:Y:S01]  /*12cc10*/  LDL.LU R35, [R1+0x193c] ;  /* 0x00193c0001237983 */ /* 0x001f220000300800 */
[----:B------:R-:W-:-:S03]  /*12cc20*/  PRMT R34, R32, 0x3340, R0 ;  /* 0x0000334020227816 */ /* 0x000fc60000000000 */
[----:B------:R-:W4:Y:S01]  /*12cc30*/  LDL.LU R49, [R1+0x288] ;  /* 0x0002880001317983 */ /* 0x000f220000300800 */
[----:B------:R-:W-:-:S03]  /*12cc40*/  PRMT R32, R18, 0x3340, R31 ;  /* 0x0000334012207816 */ /* 0x000fc6000000001f */
[----:B------:R-:W4:Y:S04]  /*12cc50*/  LDL.LU R41, [R1+0x3c8] ;  /* 0x0003c80001297983 */ /* 0x000f280000300800 */
[----:B------:R-:W-:Y:S04]  /*12cc60*/  STL [R1+0x2e8], R34 ;  /* 0x0002e82201007387 */ /* 0x000fe80000100800 */
[----:B------:R4:W-:Y:S01]  /*12cc70*/  STL [R1+0x580], R32 ;  /* 0x0005802001007387 */ /* 0x0009e20000100800 */
[----:B--2---:R-:W-:Y:S02]  /*12cc80*/  LOP3.LUT R31, R59, 0xffff, RZ, 0xc0, !PT ;  /* 0x0000ffff3b1f7812 */ /* 0x004fe400078ec0ff */
[----:B---3--:R-:W-:-:S02]  /*12cc90*/  LOP3.LUT R18, R54, 0xffff, RZ, 0xc0, !PT ;  /* 0x0000ffff36127812 */ /* 0x008fc400078ec0ff */
[----:B----4-:R-:W-:Y:S02]  /*12cca0*/  LOP3.LUT R32, R25, 0xffff, RZ, 0xc0, !PT ;  /* 0x0000ffff19207812 */ /* 0x010fe400078ec0ff */
[----:B------:R-:W-:Y:S02]  /*12ccb0*/  PRMT R34, R18, 0x3340, R0 ;  /* 0x0000334012227816 */ /* 0x000fe40000000000 */
[----:B------:R-:W-:-:S04]  /*12ccc0*/  PRMT R25, R31, 0x3340, R32 ;  /* 0x000033401f197816 */ /* 0x000fc80000000020 */
[----:B------:R-:W-:-:S05]  /*12ccd0*/  PRMT R25, R25, 0x5410, R34 ;  /* 0x0000541019197816 */ /* 0x000fca0000000022 */
[----:B------:R0:W-:Y:S04]  /*12cce0*/  STL [R1+0x2050], R25 ;  /* 0x0020501901007387 */ /* 0x0001e80000100800 */
[----:B------:R-:W2:Y:S04]  /*12ccf0*/  LDL.LU R59, [R1+0x364] ;  /* 0x00036400013b7983 */ /* 0x000ea80000300800 */
[----:B------:R-:W3:Y:S04]  /*12cd00*/  LDL.LU R54, [R1+0x2054] ;  /* 0x0020540001367983 */ /* 0x000ee80000300800 */
[----:B0-----:R-:W4:Y:S01]  /*12cd10*/  LDL.LU R25, [R1+0x438] ;  /* 0x0004380001197983 */ /* 0x001f220000300800 */
[----:B------:R-:W-:-:S02]  /*12cd20*/  IADD3 R46, P1, PT, R17, R9, RZ ;  /* 0x00000009112e7210 */ /* 0x000fc40007f3e0ff */
[----:B------:R-:W-:Y:S02]  /*12cd30*/  SHF.R.U32.HI R31, RZ, 0x8, R31 ;  /* 0x00000008ff1f7819 */ /* 0x000fe4000001161f */
[----:B------:R-:W-:Y:S01]  /*12cd40*/  SHF.R.U32.HI R32, RZ, 0x8, R32 ;  /* 0x00000008ff207819 */ /* 0x000fe20000011620 */
[----:B------:R-:W-:Y:S01]  /*12cd50*/  IMAD.X R47, R19, 0x1, R11, P1 ;  /* 0x00000001132f7824 */ /* 0x000fe200008e060b */
[----:B------:R-:W-:Y:S02]  /*12cd60*/  LOP3.LUT R31, R31, 0xffff, RZ, 0xc0, !PT ;  /* 0x0000ffff1f1f7812 */ /* 0x000fe400078ec0ff */
[----:B------:R-:W-:Y:S02]  /*12cd70*/  LOP3.LUT R32, R32, 0xffff, RZ, 0xc0, !PT ;  /* 0x0000ffff20207812 */ /* 0x000fe400078ec0ff */
[----:B------:R-:W-:Y:S01]  /*12cd80*/  SHF.R.U32.HI R18, RZ, 0x8, R18 ;  /* 0x00000008ff127819 */ /* 0x000fe20000011612 */
[----:B------:R0:W-:Y:S01]  /*12cd90*/  STL.64 [R1+0x938], R46 ;  /* 0x0009382e01007387 */ /* 0x0001e20000100a00 */
[----:B------:R-:W-:-:S02]  /*12cda0*/  PRMT R31, R31, 0x3340, R32 ;  /* 0x000033401f1f7816 */ /* 0x000fc40000000020 */
[----:B------:R-:W-:-:S03]  /*12cdb0*/  LOP3.LUT R18, R18, 0xffff, RZ, 0xc0, !PT ;  /* 0x0000ffff12127812 */ /* 0x000fc600078ec0ff */
[----:B------:R1:W-:Y:S01]  /*12cdc0*/  STL [R1+0x4d8], R31 ;  /* 0x0004d81f01007387 */ /* 0x0003e20000100800 */
[----:B0-----:R-:W-:Y:S02]  /*12cdd0*/  IADD3 R46, P1, PT, R17, R10, RZ ;  /* 0x0000000a112e7210 */ /* 0x001fe40007f3e0ff */
[----:B-1----:R-:W-:-:S03]  /*12cde0*/  PRMT R31, R18, 0x3340, R0 ;  /* 0x00003340121f7816 */ /* 0x002fc60000000000 */
[----:B------:R-:W-:-:S05]  /*12cdf0*/  IMAD.X R47, R19, 0x1, R12, P1 ;  /* 0x00000001132f7824 */ /* 0x000fca00008e060c */
[----:B------:R-:W-:Y:S04]  /*12ce00*/  STL.64 [R1+0x930], R46 ;  /* 0x0009302e01007387 */ /* 0x000fe80000100a00 */
[----:B------:R0:W-:Y:S01]  /*12ce10*/  STL [R1+0x2e4], R31 ;  /* 0x0002e41f01007387 */ /* 0x0001e20000100800 */
[----:B------:R-:W-:Y:S01]  /*12ce20*/  VIADD R17, R17, UR6 ;  /* 0x0000000611117c36 */ /* 0x000fe20008000000 */
[----:B------:R-:W1:Y:S01]  /*12ce30*/  LDCU UR6, c[0x0][0x3b8] ;  /* 0x00007700ff0677ac */ /* 0x000e620008000800 */
[----:B------:R-:W-:Y:S02]  /*12ce40*/  LOP3.LUT R19, R35, 0xffff, RZ, 0xc0, !PT ;  /* 0x0000ffff23137812 */ /* 0x000fe400078ec0ff */
[----:B------:R-:W-:Y:S02]  /*12ce50*/  LOP3.LUT R18, R49, 0xffff, RZ, 0xc0, !PT ;  /* 0x0000ffff31127812 */ /* 0x000fe400078ec0ff */
[----:B0-----:R-:W-:-:S02]  /*12ce60*/  LOP3.LUT R31, R41, 0xffff, RZ, 0xc0, !PT ;  /* 0x0000ffff291f7812 */ /* 0x001fc400078ec0ff */
[----:B------:R-:W-:Y:S02]  /*12ce70*/  PRMT R34, R18, 0x3340, R0 ;  /* 0x0000334012227816 */ /* 0x000fe40000000000 */
[----:B------:R-:W-:Y:S02]  /*12ce80*/  PRMT R32, R19, 0x3340, R31 ;  /* 0x0000334013207816 */ /* 0x000fe4000000001f */
[----:B------:R-:W-:Y:S02]  /*12ce90*/  SHF.R.U32.HI R19, RZ, 0x8, R19 ;  /* 0x00000008ff137819 */ /* 0x000fe40000011613 */
[----:B------:R-:W-:Y:S02]  /*12cea0*/  PRMT R32, R32, 0x5410, R34 ;  /* 0x0000541020207816 */ /* 0x000fe40000000022 */
[----:B------:R-:W-:Y:S02]  /*12ceb0*/  SHF.R.U32.HI R31, RZ, 0x8, R31 ;  /* 0x00000008ff1f7819 */ /* 0x000fe4000001161f */
[----:B------:R-:W-:Y:S01]  /*12cec0*/  SHF.R.U32.HI R18, RZ, 0x8, R18 ;  /* 0x00000008ff127819 */ /* 0x000fe20000011612 */
[----:B------:R-:W-:Y:S01]  /*12ced0*/  STL [R1+0x2034], R32 ;  /* 0x0020342001007387 */ /* 0x000fe20000100800 */
[----:B------:R-:W-:-:S02]  /*12cee0*/  LOP3.LUT R19, R19, 0xffff, RZ, 0xc0, !PT ;  /* 0x0000ffff13137812 */ /* 0x000fc400078ec0ff */
[----:B------:R-:W-:Y:S01]  /*12cef0*/  LOP3.LUT R31, R31, 0xffff, RZ, 0xc0, !PT ;  /* 0x0000ffff1f1f7812 */ /* 0x000fe200078ec0ff */
[----:B------:R-:W4:Y:S01]  /*12cf00*/  LDL.LU R35, [R1+0x52e0] ;  /* 0x0052e00001237983 */ /* 0x000f220000300800 */
[----:B------:R-:W-:Y:S02]  /*12cf10*/  LOP3.LUT R18, R18, 0xffff, RZ, 0xc0, !PT ;  /* 0x0000ffff12127812 */ /* 0x000fe400078ec0ff */
[----:B------:R-:W-:Y:S01]  /*12cf20*/  PRMT R19, R19, 0x3340, R31 ;  /* 0x0000334013137816 */ /* 0x000fe2000000001f */
[----:B------:R-:W4:Y:S01]  /*12cf30*/  LDL.LU R49, [R1+0x29d8] ;  /* 0x0029d80001317983 */ /* 0x000f220000300800 */
[----:B------:R-:W-:-:S03]  /*12cf40*/  PRMT R31, R18, 0x3340, R0 ;  /* 0x00003340121f7816 */ /* 0x000fc60000000000 */
[----:B------:R-:W4:Y:S04]  /*12cf50*/  LDL.LU R41, [R1+0x528c] ;  /* 0x00528c0001297983 */ /* 0x000f280000300800 */
[----:B------:R3:W-:Y:S04]  /*12cf60*/  STL [R1+0x4d0], R19 ;  /* 0x0004d01301007387 */ /* 0x0007e80000100800 */
[----:B------:R4:W-:Y:S01]  /*12cf70*/  STL [R1+0x2e0], R31 ;  /* 0x0002e01f01007387 */ /* 0x0009e20000100800 */
[----:B------:R-:W-:Y:S02]  /*12cf80*/  SHF.R.S32.HI R34, RZ, 0x1f, R17 ;  /* 0x0000001fff227819 */ /* 0x000fe40000011411 */
[----:B------:R-:W-:-:S05]  /*12cf90*/  IADD3 R46, P1, PT, R17, R3, RZ ;  /* 0x00000003112e7210 */ /* 0x000fca0007f3e0ff */
[----:B------:R-:W-:Y:S01]  /*12cfa0*/  IMAD.X R47, R34, 0x1, R4, P1 ;  /* 0x00000001222f7824 */ /* 0x000fe200008e0604 */
[----:B--2---:R-:W-:Y:S02]  /*12cfb0*/  LOP3.LUT R18, R59, 0xffff, RZ, 0xc0, !PT ;  /* 0x0000ffff3b127812 */ /* 0x004fe400078ec0ff */
[----:B---3--:R-:W-:Y:S02]  /*12cfc0*/  LOP3.LUT R19, R54, 0xffff, RZ, 0xc0, !PT ;  /* 0x0000ffff36137812 */ /* 0x008fe400078ec0ff */
[----:B----4-:R-:W-:Y:S02]  /*12cfd0*/  LOP3.LUT R31, R25, 0xffff, RZ, 0xc0, !PT ;  /* 0x0000ffff191f7812 */ /* 0x010fe400078ec0ff */
[----:B------:R-:W-:Y:S02]  /*12cfe0*/  PRMT R32, R18, 0x3340, R0 ;  /* 0x0000334012207816 */ /* 0x000fe40000000000 */
[----:B------:R-:W-:-:S04]  /*12cff0*/  PRMT R25, R19, 0x3340, R31 ;  /* 0x0000334013197816 */ /* 0x000fc8000000001f */
[----:B------:R-:W-:-:S05]  /*12d000*/  PRMT R25, R25, 0x5410, R32 ;  /* 0x0000541019197816 */ /* 0x000fca0000000020 */
[----:B------:R0:W-:Y:S04]  /*12d010*/  STL [R1+0x2030], R25 ;  /* 0x0020301901007387 */ /* 0x0001e80000100800 */
[----:B0-----:R-:W2:Y:S04]  /*12d020*/  LDL.LU R25, [R1+0x1994] ;  /* 0x0019940001197983 */ /* 0x001ea80000300800 */
[----:B------:R-:W-:Y:S04]  /*12d030*/  STL.64 [R1+0x928], R46 ;  /* 0x0009282e01007387 */ /* 0x000fe80000100a00 */
[----:B------:R-:W3:Y:S04]  /*12d040*/  LDL.LU R42, [R1+0x3d8] ;  /* 0x0003d800012a7983 */ /* 0x000ee80000300800 */
[----:B------:R-:W4:Y:S04]  /*12d050*/  LDL.LU R60, [R1+0x52e8] ;  /* 0x0052e800013c7983 */ /* 0x000f280000300800 */
        /* <DEDUP_REMOVED lines=13> */
[----:B------:R-:W-:Y:S02]  /*12d130*/  LOP3.LUT R19, R35, 0xffff, RZ, 0xc0, !PT ;  /* 0x0000ffff23137812 */ /* 0x000fe400078ec0ff */
[----:B------:R-:W-:Y:S02]  /*12d140*/  LOP3.LUT R18, R49, 0xffff, RZ, 0xc0, !PT ;  /* 0x0000ffff31127812 */ /* 0x000fe400078ec0ff */
[----:B0-----:R-:W-:-:S02]  /*12d150*/  LOP3.LUT R31, R41, 0xffff, RZ, 0xc0, !PT ;  /* 0x0000ffff291f7812 */ /* 0x001fc400078ec0ff */
[----:B------:R-:W-:Y:S02]  /*12d160*/  PRMT R35, R18, 0x3340, R0 ;  /* 0x0000334012237816 */ /* 0x000fe40000000000 */
[----:B------:R-:W-:Y:S02]  /*12d170*/  PRMT R32, R19, 0x3340, R31 ;  /* 0x0000334013207816 */ /* 0x000fe4000000001f */
[----:B------:R-:W-:Y:S02]  /*12d180*/  SHF.R.U32.HI R19, RZ, 0x8, R19 ;  /* 0x00000008ff137819 */ /* 0x000fe40000011613 */
[----:B------:R-:W-:Y:S02]  /*12d190*/  SHF.R.U32.HI R31, RZ, 0x8, R31 ;  /* 0x00000008ff1f7819 */ /* 0x000fe4000001161f */
[----:B------:R-:W-:Y:S02]  /*12d1a0*/  SHF.R.U32.HI R18, RZ, 0x8, R18 ;  /* 0x00000008ff127819 */ /* 0x000fe40000011612 */
[----:B------:R-:W-:-:S02]  /*12d1b0*/  LOP3.LUT R19, R19, 0xffff, RZ, 0xc0, !PT ;  /* 0x0000ffff13137812 */ /* 0x000fc400078ec0ff */
[----:B------:R-:W-:Y:S01]  /*12d1c0*/  LOP3.LUT R31, R31, 0xffff, RZ, 0xc0, !PT ;  /* 0x0000ffff1f1f7812 */ /* 0x000fe200078ec0ff */
[----:B------:R-:W-:Y:S01]  /*12d1d0*/  IMAD.X R41, R34, 0x1, R2, P1 ;  /* 0x0000000122297824 */ /* 0x000fe200008e0602 */
[----:B------:R-:W-:Y:S02]  /*12d1e0*/  PRMT R32, R32, 0x5410, R35 ;  /* 0x0000541020207816 */ /* 0x000fe40000000023 */
[----:B------:R-:W-:Y:S02]  /*12d1f0*/  LOP3.LUT R18, R18, 0xffff, RZ, 0xc0, !PT ;  /* 0x0000ffff12127812 */ /* 0x000fe400078ec0ff */
[----:B------:R-:W-:Y:S01]  /*12d200*/  PRMT R19, R19, 0x3340, R31 ;  /* 0x0000334013137816 */ /* 0x000fe2000000001f */
[----:B------:R-:W-:Y:S01]  /*12d210*/  STL [R1+0x2014], R32 ;  /* 0x0020142001007387 */ /* 0x000fe20000100800 */
[----:B------:R-:W-:-:S03]  /*12d220*/  PRMT R18, R18, 0x3340, R0 ;  /* 0x0000334012127816 */ /* 0x000fc60000000000 */
[----:B------:R0:W-:Y:S04]  /*12d230*/  STL.64 [R1+0x920], R40 ;  /* 0x0009202801007387 */ /* 0x0001e80000100a00 */
[----:B------:R-:W4:Y:S04]  /*12d240*/  LDL.LU R35, [R1+0x52bc] ;  /* 0x0052bc0001237983 */ /* 0x000f280000300800 */
[----:B------:R-:W-:Y:S04]  /*12d250*/  STL [R1+0x4bc], R19 ;  /* 0x0004bc1301007387 */ /* 0x000fe80000100800 */
[----:B------:R-:W4:Y:S01]  /*12d260*/  LDL.LU R49, [R1+0x27d8] ;  /* 0x0027d80001317983 */ /* 0x000f220000300800 */
[----:B------:R-:W-:-:S03]  /*12d270*/  LOP3.LUT R46, R48, 0xffff, RZ, 0xc0, !PT ;  /* 0x0000ffff302e7812 */ /* 0x000fc600078ec0ff */
[----:B------:R-:W-:Y:S04]  /*12d280*/  STL [R1+0x2d8], R18 ;  /* 0x0002d81201007387 */ /* 0x000fe80000100800 */
[----:B0-----:R-:W4:Y:S01]  /*12d290*/  LDL.LU R41, [R1+0x527c] ;  /* 0x00527c0001297983 */ /* 0x001f220000300800 */
[----:B------:R-:W-:-:S03]  /*12d2a0*/  PRMT R40, R46, 0x3340, R0 ;  /* 0x000033402e287816 */ /* 0x000fc60000000000 */
[----:B------:R-:W4:Y:S04]  /*12d2b0*/  LDL.LU R48, [R1+0x5cf8] ;  /* 0x005cf80001307983 */ /* 0x000f280000300800 */
[----:B------:R0:W-:Y:S02]  /*12d2c0*/  STL [R1+0x5c54], R46 ;  /* 0x005c542e01007387 */ /* 0x0001e40000100800 */
[----:B0-----:R-:W-:-:S05]  /*12d2d0*/  IADD3 R46, P1, PT, R17, R13, RZ ;  /* 0x0000000d112e7210 */ /* 0x001fca0007f3e0ff */
[----:B------:R-:W-:Y:S01]  /*12d2e0*/  IMAD.X R47, R34, 0x1, R15, P1 ;  /* 0x00000001222f7824 */ /* 0x000fe200008e060f */
[----:B--2---:R-:W-:Y:S02]  /*12d2f0*/  LOP3.LUT R25, R25, 0xffff, RZ, 0xc0, !PT ;  /* 0x0000ffff19197812 */ /* 0x004fe400078ec0ff */
[----:B---3--:R-:W-:-:S04]  /*12d300*/  LOP3.LUT R36, R42, 0xffff, RZ, 0xc0, !PT ;  /* 0x0000ffff2a247812 */ /* 0x008fc800078ec0ff */
[----:B------:R-:W-:Y:S02]  /*12d310*/  PRMT R32, R25, 0x3340, R36 ;  /* 0x0000334019207816 */ /* 0x000fe40000000024 */
[----:B----4-:R-:W-:Y:S02]  /*12d320*/  LOP3.LUT R18, R60, 0xffff, RZ, 0xc0, !PT ;  /* 0x0000ffff3c127812 */ /* 0x010fe400078ec0ff */
[----:B------:R-:W-:Y:S02]  /*12d330*/  LOP3.LUT R31, R59, 0xffff, RZ, 0xc0, !PT ;  /* 0x0000ffff3b1f7812 */ /* 0x000fe400078ec0ff */
[----:B------:R-:W-:Y:S02]  /*12d340*/  LOP3.LUT R19, R54, 0xffff, RZ, 0xc0, !PT ;  /* 0x0000ffff36137812 */ /* 0x000fe400078ec0ff */
[----:B------:R-:W-:Y:S02]  /*12d350*/  PRMT R42, R32, 0x5410, R40 ;  /* 0x00005410202a7816 */ /* 0x000fe40000000028 */
[----:B------:R-:W-:-:S02]  /*12d360*/  PRMT R40, R31, 0x3340, R0 ;  /* 0x000033401f287816 */ /* 0x000fc40000000000 */
[----:B------:R-:W-:-:S04]  /*12d370*/  PRMT R32, R18, 0x3340, R19 ;  /* 0x0000334012207816 */ /* 0x000fc80000000013 */
[----:B------:R-:W-:Y:S01]  /*12d380*/  PRMT R32, R32, 0x5410, R40 ;  /* 0x0000541020207816 */ /* 0x000fe20000000028 */
[----:B------:R-:W-:Y:S04]  /*12d390*/  STL [R1+0x2010], R42 ;  /* 0x0020102a01007387 */ /* 0x000fe80000100800 */
[----:B------:R0:W-:Y:S04]  /*12d3a0*/  STL [R1+0x1ff4], R32 ;  /* 0x001ff42001007387 */ /* 0x0001e80000100800 */
[----:B------:R-:W2:Y:S04]  /*12d3b0*/  LDL.LU R59, [R1+0x52c4] ;  /* 0x0052c400013b7983 */ /* 0x000ea80000300800 */
[----:B------:R-:W3:Y:S01]  /*12d3c0*/  LDL.LU R54, [R1+0x27cc] ;  /* 0x0027cc0001367983 */ /* 0x000ee20000300800 */
[----:B0-----:R-:W-:-:S03]  /*12d3d0*/  SHF.R.U32.HI R32, RZ, 0x8, R25 ;  /* 0x00000008ff207819 */ /* 0x001fc60000011619 */
[----:B------:R-:W-:Y:S04]  /*12d3e0*/  STL.64 [R1+0x918], R46 ;  /* 0x0009182e01007387 */ /* 0x000fe80000100a00 */
        /* <DEDUP_REMOVED lines=8> */
[----:B------:R-:W-:Y:S02]  /*12d470*/  PRMT R36, R32, 0x3340, R36 ;  /* 0x0000334020247816 */ /* 0x000fe40000000024 */
[----:B------:R-:W-:-:S03]  /*12d480*/  PRMT R32, R18, 0x3340, R19 ;  /* 0x0000334012207816 */ /* 0x000fc60000000013 */
[----:B------:R0:W-:Y:S04]  /*12d490*/  STL [R1+0x524], R36 ;  /* 0x0005242401007387 */ /* 0x0001e80000100800 */
[----:B------:R0:W-:Y:S01]  /*12d4a0*/  STL [R1+0x4b4], R32 ;  /* 0x0004b42001007387 */ /* 0x0001e20000100800 */
[----:B------:R-:W-:Y:S02]  /*12d4b0*/  IADD3 R40, P1, PT, R17, R5, RZ ;  /* 0x0000000511287210 */ /* 0x000fe40007f3e0ff */
[----:B------:R-:W-:Y:S02]  /*12d4c0*/  LOP3.LUT R19, R35, 0xffff, RZ, 0xc0, !PT ;  /* 0x0000ffff23137812 */ /* 0x000fe400078ec0ff */
[----:B------:R-:W-:-:S04]  /*12d4d0*/  LOP3.LUT R18, R49, 0xffff, RZ, 0xc0, !PT ;  /* 0x0000ffff31127812 */ /* 0x000fc800078ec0ff */
[----:B0-----:R-:W-:Y:S02]  /*12d4e0*/  PRMT R36, R18, 0x3340, R0 ;  /* 0x0000334012247816 */ /* 0x001fe40000000000 */
[----:B------:R-:W-:-:S04]  /*12d4f0*/  LOP3.LUT R32, R41, 0xffff, RZ, 0xc0, !PT ;  /* 0x0000ffff29207812 */ /* 0x000fc800078ec0ff */
[----:B------:R-:W-:Y:S02]  /*12d500*/  PRMT R35, R19, 0x3340, R32 ;  /* 0x0000334013237816 */ /* 0x000fe40000000020 */
[----:B------:R-:W-:Y:S02]  /*12d510*/  SHF.R.U32.HI R19, RZ, 0x8, R19 ;  /* 0x00000008ff137819 */ /* 0x000fe40000011613 */
[----:B------:R-:W-:Y:S02]  /*12d520*/  PRMT R35, R35, 0x5410, R36 ;  /* 0x0000541023237816 */ /* 0x000fe40000000024 */
[----:B------:R-:W-:Y:S01]  /*12d530*/  SHF.R.U32.HI R32, RZ, 0x8, R32 ;  /* 0x00000008ff207819 */ /* 0x000fe20000011620 */
[----:B------:R-:W-:Y:S01]  /*12d540*/  IMAD.X R41, R34, 0x1, R6, P1 ;  /* 0x0000000122297824 */ /* 0x000fe200008e0606 */
[----:B------:R-:W-:Y:S01]  /*12d550*/  SHF.R.U32.HI R18, RZ, 0x8, R18 ;  /* 0x00000008ff127819 */ /* 0x000fe20000011612 */
[----:B------:R0:W-:Y:S01]  /*12d560*/  STL [R1+0x1ff0], R35 ;  /* 0x001ff02301007387 */ /* 0x0001e20000100800 */
[----:B------:R-:W-:-:S02]  /*12d570*/  LOP3.LUT R19, R19, 0xffff, RZ, 0xc0, !PT ;  /* 0x0000ffff13137812 */ /* 0x000fc400078ec0ff */
[----:B------:R-:W-:Y:S02]  /*12d580*/  LOP3.LUT R32, R32, 0xffff, RZ, 0xc0, !PT ;  /* 0x0000ffff20207812 */ /* 0x000fe400078ec0ff */
[----:B------:R-:W-:Y:S02]  /*12d590*/  LOP3.LUT R18, R18, 0xffff, RZ, 0xc0, !PT ;  /* 0x0000ffff12127812 */ /* 0x000fe400078ec0ff */
[----:B------:R-:W-:Y:S01]  /*12d5a0*/  PRMT R32, R19, 0x3340, R32 ;  /* 0x0000334013207816 */ /* 0x000fe20000000020 */
[----:B0-----:R-:W4:Y:S01]  /*12d5b0*/  LDL.LU R35, [R1+0x2070] ;  /* 0x0020700001237983 */ /* 0x001f220000300800 */
[----:B------:R-:W-:-:S03]  /*12d5c0*/  PRMT R19, R18, 0x3340, R0 ;  /* 0x0000334012137816 */ /* 0x000fc60000000000 */
[----:B------:R-:W4:Y:S04]  /*12d5d0*/  LDL.LU R49, [R1+0x368] ;  /* 0x0003680001317983 */ /* 0x000f280000300800 */
[----:B------:R0:W-:Y:S04]  /*12d5e0*/  STL.64 [R1+0x900], R40 ;  /* 0x0009002801007387 */ /* 0x0001e80000100a00 */
[----:B0-----:R-:W4:Y:S04]  /*12d5f0*/  LDL.LU R41, [R1+0x192c] ;  /* 0x00192c0001297983 */ /* 0x001f280000300800 */
[----:B------:R0:W-:Y:S04]  /*12d600*/  STL [R1+0x4b0], R32 ;  /* 0x0004b02001007387 */ /* 0x0001e80000100800 */
[----:B------:R4:W-:Y:S01]  /*12d610*/  STL [R1+0x2d4], R19 ;  /* 0x0002d41301007387 */ /* 0x0009e20000100800 */
[----:B--2---:R-:W-:-:S02]  /*12d620*/  LOP3.LUT R18, R59, 0xffff, RZ, 0xc0, !PT ;  /* 0x0000ffff3b127812 */ /* 0x004fc400078ec0ff */
[----:B---3--:R-:W-:-:S04]  /*12d630*/  LOP3.LUT R58, R54, 0xffff, RZ, 0xc0, !PT ;  /* 0x0000ffff363a7812 */ /* 0x008fc800078ec0ff */
[----:B0-----:R-:W-:Y:S02]  /*12d640*/  PRMT R32, R58, 0x3340, R0 ;  /* 0x000033403a207816 */ /* 0x001fe40000000000 */
[----:B----4-:R-:W-:-:S04]  /*12d650*/  LOP3.LUT R19, R25, 0xffff, RZ, 0xc0, !PT ;  /* 0x0000ffff19137812 */ /* 0x010fc800078ec0ff */
[----:B------:R-:W-:Y:S01]  /*12d660*/  PRMT R25, R18, 0x3340, R19 ;  /* 0x0000334012197816 */ /* 0x000fe20000000013 */
[----:B------:R-:W-:Y:S03]  /*12d670*/  STL [R1+0x5c58], R58 ;  /* 0x005c583a01007387 */ /* 0x000fe60000100800 */
[----:B------:R-:W-:Y:S01]  /*12d680*/  PRMT R25, R25, 0x5410, R32 ;  /* 0x0000541019197816 */ /* 0x000fe20000000020 */
[----:B------:R-:W2:Y:S04]  /*12d690*/  LDL.LU R59, [R1+0x2074] ;  /* 0x00207400013b7983 */ /* 0x000ea80000300800 */
[----:B------:R-:W3:Y:S04]  /*12d6a0*/  LDL.LU R54, [R1+0x36c] ;  /* 0x00036c0001367983 */ /* 0x000ee80000300800 */
[----:B------:R0:W-:Y:S04]  /*12d6b0*/  STL [R1+0x1fd4], R25 ;  /* 0x001fd41901007387 */ /* 0x0001e80000100800 */
        /* <DEDUP_REMOVED lines=11> */
[----:B------:R0:W-:Y:S04]  /*12d770*/  STL.64 [R1+0x8f8], R46 ;  /* 0x0008f82e01007387 */ /* 0x0001e80000100a00 */
[----:B------:R-:W-:Y:S04]  /*12d780*/  STL [R1+0x2d0], R32 ;  /* 0x0002d02001007387 */ /* 0x000fe80000100800 */
[----:B------:R1:W-:Y:S01]  /*12d790*/  STL [R1+0x520], R31 ;  /* 0x0005201f01007387 */ /* 0x0003e20000100800 */
[----:B0-----:R-:W-:-:S05]  /*12d7a0*/  IADD3 R46, P1, PT, R17, R7, RZ ;  /* 0x00000007112e7210 */ /* 0x001fca0007f3e0ff */
[----:B------:R-:W-:Y:S01]  /*12d7b0*/  IMAD.X R47, R34, 0x1, R8, P1 ;  /* 0x00000001222f7824 */ /* 0x000fe200008e0608 */
[----:B------:R-:W-:Y:S02]  /*12d7c0*/  LOP3.LUT R19, R35, 0xffff, RZ, 0xc0, !PT ;  /* 0x0000ffff23137812 */ /* 0x000fe400078ec0ff */
[----:B------:R-:W4:Y:S01]  /*12d7d0*/  LDL.LU R35, [R1+0x1a9c] ;  /* 0x001a9c0001237983 */ /* 0x000f220000300800 */
[----:B------:R-:W-:-:S03]  /*12d7e0*/  LOP3.LUT R18, R49, 0xffff, RZ, 0xc0, !PT ;  /* 0x0000ffff31127812 */ /* 0x000fc600078ec0ff */
[----:B------:R-:W4:Y:S01]  /*12d7f0*/  LDL.LU R49, [R1+0x2b4] ;  /* 0x0002b40001317983 */ /* 0x000f220000300800 */
[----:B------:R-:W-:Y:S02]  /*12d800*/  PRMT R36, R18, 0x3340, R0 ;  /* 0x0000334012247816 */ /* 0x000fe40000000000 */
[----:B------:R-:W-:Y:S02]  /*12d810*/  SHF.R.U32.HI R18, RZ, 0x8, R18 ;  /* 0x00000008ff127819 */ /* 0x000fe40000011612 */
[----:B-1----:R-:W-:Y:S02]  /*12d820*/  LOP3.LUT R31, R41, 0xffff, RZ, 0xc0, !PT ;  /* 0x0000ffff291f7812 */ /* 0x002fe400078ec0ff */
[----:B------:R-:W4:Y:S02]  /*12d830*/  LDL.LU R41, [R1+0x3ec] ;  /* 0x0003ec0001297983 */ /* 0x000f240000300800 */
[----:B------:R-:W-:Y:S02]  /*12d840*/  PRMT R32, R19, 0x3340, R31 ;  /* 0x0000334013207816 */ /* 0x000fe4000000001f */
[----:B------:R-:W-:-:S02]  /*12d850*/  SHF.R.U32.HI R19, RZ, 0x8, R19 ;  /* 0x00000008ff137819 */ /* 0x000fc40000011613 */
[----:B------:R-:W-:Y:S02]  /*12d860*/  SHF.R.U32.HI R31, RZ, 0x8, R31 ;  /* 0x00000008ff1f7819 */ /* 0x000fe4000001161f */
[----:B------:R-:W-:Y:S02]  /*12d870*/  PRMT R32, R32, 0x5410, R36 ;  /* 0x0000541020207816 */ /* 0x000fe40000000024 */
[----:B------:R-:W-:Y:S02]  /*12d880*/  LOP3.LUT R19, R19, 0xffff, RZ, 0xc0, !PT ;  /* 0x0000ffff13137812 */ /* 0x000fe400078ec0ff */
[----:B------:R-:W-:Y:S02]  /*12d890*/  LOP3.LUT R31, R31, 0xffff, RZ, 0xc0, !PT ;  /* 0x0000ffff1f1f7812 */ /* 0x000fe400078ec0ff */
[----:B------:R-:W-:Y:S01]  /*12d8a0*/  LOP3.LUT R18, R18, 0xffff, RZ, 0xc0, !PT ;  /* 0x0000ffff12127812 */ /* 0x000fe200078ec0ff */
[----:B------:R0:W-:Y:S04]  /*12d8b0*/  STL [R1+0x1fd0], R32 ;  /* 0x001fd02001007387 */ /* 0x0001e80000100800 */
[----:B------:R-:W-:Y:S01]  /*12d8c0*/  STL.64 [R1+0x8d8], R46 ;  /* 0x0008d82e01007387 */ /* 0x000fe20000100a00 */
[----:B0-----:R-:W-:-:S02]  /*12d8d0*/  PRMT R32, R19, 0x3340, R31 ;  /* 0x0000334013207816 */ /* 0x001fc4000000001f */
        /* <DEDUP_REMOVED lines=8> */
[----:B------:R-:W-:Y:S02]  /*12d960*/  PRMT R32, R25, 0x5410, R32 ;  /* 0x0000541019207816 */ /* 0x000fe40000000020 */
[----:B------:R-:W2:Y:S01]  /*12d970*/  LDL.LU R25, [R1+0x1ae0] ;  /* 0x001ae00001197983 */ /* 0x000ea20000300800 */
[----:B------:R-:W-:Y:S02]  /*12d980*/  IADD3 R46, P1, PT, R17, R9, RZ ;  /* 0x00000009112e7210 */ /* 0x000fe40007f3e0ff */
[----:B------:R-:W-:Y:S02]  /*12d990*/  SHF.R.U32.HI R19, RZ, 0x8, R19 ;  /* 0x00000008ff137819 */ /* 0x000fe40000011613 */
[----:B------:R-:W-:Y:S01]  /*12d9a0*/  SHF.R.U32.HI R31, RZ, 0x8, R31 ;  /* 0x00000008ff1f7819 */ /* 0x000fe2000001161f */
[----:B------:R-:W-:Y:S01]  /*12d9b0*/  IMAD.X R47, R34, 0x1, R11, P1 ;  /* 0x00000001222f7824 */ /* 0x000fe200008e060b */
[----:B------:R0:W-:Y:S01]  /*12d9c0*/  STL [R1+0x1fc4], R32 ;  /* 0x001fc42001007387 */ /* 0x0001e20000100800 */
[----:B------:R-:W-:-:S02]  /*12d9d0*/  LOP3.LUT R19, R19, 0xffff, RZ, 0xc0, !PT ;  /* 0x0000ffff13137812 */ /* 0x000fc400078ec0ff */
[----:B------:R-:W-:Y:S01]  /*12d9e0*/  LOP3.LUT R31, R31, 0xffff, RZ, 0xc0, !PT ;  /* 0x0000ffff1f1f7812 */ /* 0x000fe200078ec0ff */
[----:B------:R-:W-:Y:S04]  /*12d9f0*/  STL.64 [R1+0x8d0], R46 ;  /* 0x0008d02e01007387 */ /* 0x000fe80000100a00 */
[----:B------:R-:W3:Y:S01]  /*12da00*/  LDL.LU R60, [R1+0x3f4] ;  /* 0x0003f400013c7983 */ /* 0x000ee20000300800 */
[----:B0-----:R-:W-:-:S05]  /*12da10*/  PRMT R32, R19, 0x3340, R31 ;  /* 0x0000334013207816 */ /* 0x001fca000000001f */
[----:B------:R0:W-:Y:S04]  /*12da20*/  STL [R1+0x4a4], R32 ;  /* 0x0004a42001007387 */ /* 0x0001e80000100800 */
[----:B------:R-:W4:Y:S04]  /*12da30*/  LDL.LU R59, [R1+0x29e8] ;  /* 0x0029e800013b7983 */ /* 0x000f280000300800 */
[----:B------:R-:W4:Y:S01]  /*12da40*/  LDL.LU R54, [R1+0x52fc] ;  /* 0x0052fc0001367983 */ /* 0x000f220000300800 */
[----:B------:R-:W-:-:S04]  /*12da50*/  SHF.R.U32.HI R18, RZ, 0x8, R18 ;  /* 0x00000008ff127819 */ /* 0x000fc80000011612 */
[----:B------:R-:W-:Y:S02]  /*12da60*/  LOP3.LUT R18, R18, 0xffff, RZ, 0xc0, !PT ;  /* 0x0000ffff12127812 */ /* 0x000fe400078ec0ff */
[----:B------:R-:W-:Y:S02]  /*12da70*/  LOP3.LUT R31, R35, 0xffff, RZ, 0xc0, !PT ;  /* 0x0000ffff231f7812 */ /* 0x000fe400078ec0ff */
[----:B------:R-:W4:Y:S01]  /*12da80*/  LDL.LU R35, [R1+0x52b4] ;  /* 0x0052b40001237983 */ /* 0x000f220000300800 */
[----:B------:R-:W-:-:S04]  /*12da90*/  LOP3.LUT R19, R49, 0xffff, RZ, 0xc0, !PT ;  /* 0x0000ffff31137812 */ /* 0x000fc800078ec0ff */
[----:B------:R-:W-:Y:S02]  /*12daa0*/  PRMT R40, R19, 0x3340, R0 ;  /* 0x0000334013287816 */ /* 0x000fe40000000000 */
[----:B------:R-:W-:Y:S02]  /*12dab0*/  SHF.R.U32.HI R19, RZ, 0x8, R19 ;  /* 0x00000008ff137819 */ /* 0x000fe40000011613 */
[----:B0-----:R-:W-:-:S04]  /*12dac0*/  LOP3.LUT R32, R41, 0xffff, RZ, 0xc0, !PT ;  /* 0x0000ffff29207812 */ /* 0x001fc800078ec0ff */
[--C-:B------:R-:W-:Y:S02]  /*12dad0*/  PRMT R36, R31, 0x3340, R32.reuse ;  /* 0x000033401f247816 */ /* 0x100fe40000000020 */
[----:B------:R-:W-:Y:S02]  /*12dae0*/  SHF.R.U32.HI R31, RZ, 0x8, R31 ;  /* 0x00000008ff1f7819 */ /* 0x000fe4000001161f */
[----:B------:R-:W-:Y:S02]  /*12daf0*/  SHF.R.U32.HI R32, RZ, 0x8, R32 ;  /* 0x00000008ff207819 */ /* 0x000fe40000011620 */
[----:B------:R-:W-:Y:S02]  /*12db00*/  PRMT R36, R36, 0x5410, R40 ;  /* 0x0000541024247816 */ /* 0x000fe40000000028 */
[----:B------:R-:W-:Y:S02]  /*12db10*/  IADD3 R40, P1, PT, R17, R10, RZ ;  /* 0x0000000a11287210 */ /* 0x000fe40007f3e0ff */
[----:B------:R-:W-:-:S02]  /*12db20*/  LOP3.LUT R31, R31, 0xffff, RZ, 0xc0, !PT ;  /* 0x0000ffff1f1f7812 */ /* 0x000fc400078ec0ff */
[----:B------:R-:W-:Y:S02]  /*12db30*/  LOP3.LUT R32, R32, 0xffff, RZ, 0xc0, !PT ;  /* 0x0000ffff20207812 */ /* 0x000fe400078ec0ff */
[----:B------:R-:W-:Y:S01]  /*12db40*/  LOP3.LUT R19, R19, 0xffff, RZ, 0xc0, !PT ;  /* 0x0000ffff13137812 */ /* 0x000fe200078ec0ff */
[----:B------:R-:W-:Y:S01]  /*12db50*/  IMAD.X R41, R34, 0x1, R12, P1 ;  /* 0x0000000122297824 */ /* 0x000fe200008e060c */
[----:B------:R-:W-:Y:S02]  /*12db60*/  PRMT R31, R31, 0x3340, R32 ;  /* 0x000033401f1f7816 */ /* 0x000fe40000000020 */
[--C-:B------:R-:W-:Y:S01]  /*12db70*/  PRMT R19, R19, 0x3340, R0.reuse ;  /* 0x0000334013137816 */ /* 0x100fe20000000000 */
[----:B------:R-:W-:Y:S01]  /*12db80*/  STL [R1+0x1fc0], R36 ;  /* 0x001fc02401007387 */ /* 0x000fe20000100800 */
[----:B------:R-:W-:-:S03]  /*12db90*/  PRMT R18, R18, 0x3340, R0 ;  /* 0x0000334012127816 */ /* 0x000fc60000000000 */
[----:B------:R0:W-:Y:S01]  /*12dba0*/  STL.64 [R1+0x8c8], R40 ;  /* 0x0008c82801007387 */ /* 0x0001e20000100a00 */
[----:B------:R-:W-:-:S03]  /*12dbb0*/  LOP3.LUT R55, R48, 0xffff, RZ, 0xc0, !PT ;  /* 0x0000ffff30377812 */ /* 0x000fc600078ec0ff */
[----:B------:R-:W-:Y:S04]  /*12dbc0*/  STL [R1+0x49c], R31 ;  /* 0x00049c1f01007387 */ /* 0x000fe80000100800 */
[----:B------:R1:W-:Y:S04]  /*12dbd0*/  STL [R1+0x2c8], R19 ;  /* 0x0002c81301007387 */ /* 0x0003e80000100800 */
[----:B------:R0:W-:Y:S04]  /*12dbe0*/  STL [R1+0x2c4], R18 ;  /* 0x0002c41201007387 */ /* 0x0001e80000100800 */
[----:B------:R-:W4:Y:S04]  /*12dbf0*/  LDL.LU R48, [R1+0x5cf4] ;  /* 0x005cf40001307983 */ /* 0x000f280000300800 */
[----:B------:R-:W4:Y:S04]  /*12dc00*/  LDL.LU R49, [R1+0x5304] ;  /* 0x0053040001317983 */ /* 0x000f280000300800 */
[----:B0-----:R-:W4:Y:S01]  /*12dc10*/  LDL.LU R41, [R1+0x29dc] ;  /* 0x0029dc0001297983 */ /* 0x001f220000300800 */
[----:B--2---:R-:W-:-:S03]  /*12dc20*/  LOP3.LUT R32, R25, 0xffff, RZ, 0xc0, !PT ;  /* 0x0000ffff19207812 */ /* 0x004fc600078ec0ff */
[----:B------:R-:W2:Y:S01]  /*12dc30*/  LDL.LU R25, [R1+0x52b8] ;  /* 0x0052b80001197983 */ /* 0x000ea20000300800 */
[----:B-1----:R-:W-:Y:S02]  /*12dc40*/  PRMT R19, R55, 0x3340, R0 ;  /* 0x0000334037137816 */ /* 0x002fe40000000000 */
[----:B---3--:R-:W-:-:S04]  /*12dc50*/  LOP3.LUT R36, R60, 0xffff, RZ, 0xc0, !PT ;  /* 0x0000ffff3c247812 */ /* 0x008fc800078ec0ff */
[----:B------:R-:W-:-:S04]  /*12dc60*/  PRMT R18, R32, 0x3340, R36 ;  /* 0x0000334020127816 */ /* 0x000fc80000000024 */
[----:B------:R-:W-:Y:S01]  /*12dc70*/  PRMT R19, R18, 0x5410, R19 ;  /* 0x0000541012137816 */ /* 0x000fe20000000013 */
[----:B------:R-:W-:Y:S01]  /*12dc80*/  STL [R1+0x5c5c], R55 ;  /* 0x005c5c3701007387 */ /* 0x000fe20000100800 */
[----:B----4-:R-:W-:Y:S02]  /*12dc90*/  LOP3.LUT R34, R59, 0xffff, RZ, 0xc0, !PT ;  /* 0x0000ffff3b227812 */ /* 0x010fe400078ec0ff */
[----:B------:R-:W-:Y:S01]  /*12dca0*/  LOP3.LUT R18, R54, 0xffff, RZ, 0xc0, !PT ;  /* 0x0000ffff36127812 */ /* 0x000fe200078ec0ff */
[----:B------:R0:W-:Y:S01]  /*12dcb0*/  STL [R1+0x1f9c], R19 ;  /* 0x001f9c1301007387 */ /* 0x0001e20000100800 */
[----:B------:R-:W-:Y:S01]  /*12dcc0*/  VIADD R17, R17, UR6 ;  /* 0x0000000611117c36 */ /* 0x000fe20008000000 */
[----:B------:R-:W-:Y:S01]  /*12dcd0*/  SHF.R.U32.HI R32, RZ, 0x8, R32 ;  /* 0x00000008ff207819 */ /* 0x000fe20000011620 */
[----:B------:R-:W1:Y:S01]  /*12dce0*/  LDCU UR6, c[0x0][0x3b8] ;  /* 0x00007700ff0677ac */ /* 0x000e620008000800 */
[----:B------:R-:W-:Y:S02]  /*12dcf0*/  SHF.R.U32.HI R36, RZ, 0x8, R36 ;  /* 0x00000008ff247819 */ /* 0x000fe40000011624 */
[----:B------:R-:W-:-:S02]  /*12dd00*/  IADD3 R46, P1, PT, R17, R3, RZ ;  /* 0x00000003112e7210 */ /* 0x000fc40007f3e0ff */
[----:B------:R-:W-:Y:S02]  /*12dd10*/  LOP3.LUT R32, R32, 0xffff, RZ, 0xc0, !PT ;  /* 0x0000ffff20207812 */ /* 0x000fe400078ec0ff */
[----:B------:R-:W-:Y:S02]  /*12dd20*/  LOP3.LUT R36, R36, 0xffff, RZ, 0xc0, !PT ;  /* 0x0000ffff24247812 */ /* 0x000fe400078ec0ff */
[----:B------:R-:W-:Y:S02]  /*12dd30*/  LOP3.LUT R31, R35, 0xffff, RZ, 0xc0, !PT ;  /* 0x0000ffff231f7812 */ /* 0x000fe400078ec0ff */
[----:B------:R-:W-:Y:S02]  /*12dd40*/  PRMT R35, R34, 0x3340, R0 ;  /* 0x0000334022237816 */ /* 0x000fe40000000000 */
[----:B0-----:R-:W-:-:S04]  /*12dd50*/  PRMT R19, R18, 0x3340, R31 ;  /* 0x0000334012137816 */ /* 0x001fc8000000001f */
[----:B------:R-:W-:Y:S02]  /*12dd60*/  PRMT R35, R19, 0x5410, R35 ;  /* 0x0000541013237816 */ /* 0x000fe40000000023 */
[----:B------:R-:W-:Y:S02]  /*12dd70*/  SHF.R.S32.HI R19, RZ, 0x1f, R17 ;  /* 0x0000001fff137819 */ /* 0x000fe40000011411 */
[----:B------:R-:W-:Y:S02]  /*12dd80*/  SHF.R.U32.HI R18, RZ, 0x8, R18 ;  /* 0x00000008ff127819 */ /* 0x000fe40000011612 */
[----:B------:R-:W-:Y:S01]  /*12dd90*/  SHF.R.U32.HI R31, RZ, 0x8, R31 ;  /* 0x00000008ff1f7819 */ /* 0x000fe2000001161f */
[----:B------:R-:W-:Y:S01]  /*12dda0*/  IMAD.X R47, R19, 0x1, R4, P1 ;  /* 0x00000001132f7824 */ /* 0x000fe200008e0604 */
[----:B------:R0:W-:Y:S01]  /*12ddb0*/  STL [R1+0x1f94], R35 ;  /* 0x001f942301007387 */ /* 0x0001e20000100800 */
[----:B------:R-:W-:Y:S02]  /*12ddc0*/  LOP3.LUT R18, R18, 0xffff, RZ, 0xc0, !PT ;  /* 0x0000ffff12127812 */ /* 0x000fe400078ec0ff */
[----:B------:R-:W-:Y:S01]  /*12ddd0*/  LOP3.LUT R31, R31, 0xffff, RZ, 0xc0, !PT ;  /* 0x0000ffff1f1f7812 */ /* 0x000fe200078ec0ff */
[----:B------:R-:W3:Y:S01]  /*12dde0*/  LDL.LU R59, [R1+0x52dc] ;  /* 0x0052dc00013b7983 */ /* 0x000ee20000300800 */
[----:B------:R-:W-:-:S03]  /*12ddf0*/  PRMT R32, R32, 0x3340, R36 ;  /* 0x0000334020207816 */ /* 0x000fc60000000024 */
[----:B------:R-:W4:Y:S01]  /*12de00*/  LDL.LU R54, [R1+0x27f0] ;  /* 0x0027f00001367983 */ /* 0x000f220000300800 */
[----:B------:R-:W-:-:S03]  /*12de10*/  PRMT R31, R18, 0x3340, R31 ;  /* 0x00003340121f7816 */ /* 0x000fc6000000001f */
[----:B------:R-:W-:Y:S04]  /*12de20*/  STL.64 [R1+0x8a8], R46 ;  /* 0x0008a82e01007387 */ /* 0x000fe80000100a00 */
[----:B0-----:R-:W4:Y:S04]  /*12de30*/  LDL.LU R35, [R1+0x5298] ;  /* 0x0052980001237983 */ /* 0x001f280000300800 */
[----:B------:R0:W-:Y:S04]  /*12de40*/  STL [R1+0x508], R32 ;  /* 0x0005082001007387 */ /* 0x0001e80000100800 */
[----:B------:R2:W-:Y:S01]  /*12de50*/  STL [R1+0x490], R31 ;  /* 0x0004901f01007387 */ /* 0x0005e20000100800 */
[----:B------:R-:W-:-:S03]  /*12de60*/  LOP3.LUT R18, R49, 0xffff, RZ, 0xc0, !PT ;  /* 0x0000ffff31127812 */ /* 0x000fc600078ec0ff */
[----:B------:R-:W4:Y:S01]  /*12de70*/  LDL.LU R49, [R1+0x52e4] ;  /* 0x0052e40001317983 */ /* 0x000f220000300800 */
[----:B0-----:R-:W-:-:S03]  /*12de80*/  LOP3.LUT R32, R41, 0xffff, RZ, 0xc0, !PT ;  /* 0x0000ffff29207812 */ /* 0x001fc600078ec0ff */
[----:B------:R-:W4:Y:S01]  /*12de90*/  LDL.LU R41, [R1+0x27dc] ;  /* 0x0027dc0001297983 */ /* 0x000f220000300800 */
[----:B------:R-:W-:Y:S02]  /*12dea0*/  PRMT R36, R32, 0x3340, R0 ;  /* 0x0000334020247816 */ /* 0x000fe40000000000 */
[----:B--2---:R-:W-:-:S04]  /*12deb0*/  LOP3.LUT R31, R25, 0xffff, RZ, 0xc0, !PT ;  /* 0x0000ffff191f7812 */ /* 0x004fc800078ec0ff */
[----:B------:R-:W-:-:S04]  /*12dec0*/  PRMT R25, R18, 0x3340, R31 ;  /* 0x0000334012197816 */ /* 0x000fc8000000001f */
[----:B------:R-:W-:-:S05]  /*12ded0*/  PRMT R25, R25, 0x5410, R36 ;  /* 0x0000541019197816 */ /* 0x000fca0000000024 */
[----:B------:R0:W-:Y:S04]  /*12dee0*/  STL [R1+0x1f90], R25 ;  /* 0x001f901901007387 */ /* 0x0001e80000100800 */
[----:B0-----:R-:W2:Y:S01]  /*12def0*/  LDL.LU R25, [R1+0x529c] ;  /* 0x00529c0001197983 */ /* 0x001ea20000300800 */
        /* <DEDUP_REMOVED lines=11> */
[----:B------:R1:W-:Y:S04]  /*12dfb0*/  STL [R1+0x2c0], R36 ;  /* 0x0002c02401007387 */ /* 0x0003e80000100800 */
[----:B------:R1:W-:Y:S01]  /*12dfc0*/  STL [R1+0x494], R34 ;  /* 0x0004942201007387 */ /* 0x0003e20000100800 */
[----:B0-----:R-:W-:-:S05]  /*12dfd0*/  IADD3 R46, P1, PT, R17, R13, RZ ;  /* 0x0000000d112e7210 */ /* 0x001fca0007f3e0ff */
[----:B------:R-:W-:Y:S01]  /*12dfe0*/  IMAD.X R47, R19, 0x1, R15, P1 ;  /* 0x00000001132f7824 */ /* 0x000fe200008e060f */
[----:B---3--:R-:W-:Y:S02]  /*12dff0*/  LOP3.LUT R31, R59, 0xffff, RZ, 0xc0, !PT ;  /* 0x0000ffff3b1f7812 */ /* 0x008fe400078ec0ff */
[----:B----4-:R-:W-:-:S04]  /*12e000*/  LOP3.LUT R18, R54, 0xffff, RZ, 0xc0, !PT ;  /* 0x0000ffff36127812 */ /* 0x010fc800078ec0ff */
[----:B-1----:R-:W-:Y:S02]  /*12e010*/  PRMT R36, R18, 0x3340, R0 ;  /* 0x0000334012247816 */ /* 0x002fe40000000000 */
[----:B------:R-:W-:Y:S02]  /*12e020*/  LOP3.LUT R34, R35, 0xffff, RZ, 0xc0, !PT ;  /* 0x0000ffff23227812 */ /* 0x000fe400078ec0ff */
[----:B------:R-:W-:Y:S02]  /*12e030*/  SHF.R.U32.HI R18, RZ, 0x8, R18 ;  /* 0x00000008ff127819 */ /* 0x000fe40000011612 */
[--C-:B------:R-:W-:Y:S02]  /*12e040*/  PRMT R35, R31, 0x3340, R34.reuse ;  /* 0x000033401f237816 */ /* 0x100fe40000000022 */
[----:B------:R-:W-:Y:S02]  /*12e050*/  SHF.R.U32.HI R31, RZ, 0x8, R31 ;  /* 0x00000008ff1f7819 */ /* 0x000fe4000001161f */
[----:B------:R-:W-:-:S02]  /*12e060*/  SHF.R.U32.HI R34, RZ, 0x8, R34 ;  /* 0x00000008ff227819 */ /* 0x000fc40000011622 */
[----:B------:R-:W-:Y:S02]  /*12e070*/  PRMT R35, R35, 0x5410, R36 ;  /* 0x0000541023237816 */ /* 0x000fe40000000024 */
[----:B------:R-:W-:Y:S02]  /*12e080*/  LOP3.LUT R31, R31, 0xffff, RZ, 0xc0, !PT ;  /* 0x0000ffff1f1f7812 */ /* 0x000fe400078ec0ff */
[----:B------:R-:W-:Y:S02]  /*12e090*/  LOP3.LUT R34, R34, 0xffff, RZ, 0xc0, !PT ;  /* 0x0000ffff22227812 */ /* 0x000fe400078ec0ff */
[----:B------:R-:W-:Y:S01]  /*12e0a0*/  LOP3.LUT R18, R18, 0xffff, RZ, 0xc0, !PT ;  /* 0x0000ffff12127812 */ /* 0x000fe200078ec0ff */
[----:B------:R-:W-:Y:S01]  /*12e0b0*/  STL [R1+0x1f7c], R35 ;  /* 0x001f7c2301007387 */ /* 0x000fe20000100800 */
[----:B------:R-:W-:Y:S02]  /*12e0c0*/  PRMT R34, R31, 0x3340, R34 ;  /* 0x000033401f227816 */ /* 0x000fe40000000022 */
[----:B------:R-:W-:Y:S01]  /*12e0d0*/  PRMT R31, R18, 0x3340, R0 ;  /* 0x00003340121f7816 */ /* 0x000fe20000000000 */
[----:B------:R-:W-:Y:S04]  /*12e0e0*/  STL.64 [R1+0x8b8], R46 ;  /* 0x0008b82e01007387 */ /* 0x000fe80000100a00 */
[----:B------:R-:W3:Y:S04]  /*12e0f0*/  LDL.LU R56, [R1+0x2090] ;  /* 0x0020900001387983 */ /* 0x000ee80000300800 */
[----:B------:R-:W4:Y:S04]  /*12e100*/  LDL.LU R42, [R1+0x37c] ;  /* 0x00037c00012a7983 */ /* 0x000f280000300800 */
[----:B------:R-:W4:Y:S01]  /*12e110*/  LDL.LU R60, [R1+0x1a90] ;  /* 0x001a9000013c7983 */ /* 0x000f220000300800 */
[----:B------:R-:W-:-:S03]  /*12e120*/  LOP3.LUT R18, R49, 0xffff, RZ, 0xc0, !PT ;  /* 0x0000ffff31127812 */ /* 0x000fc600078ec0ff */
[----:B------:R0:W-:Y:S01]  /*12e130*/  STL [R1+0x48c], R34 ;  /* 0x00048c2201007387 */ /* 0x0001e20000100800 */
[----:B------:R-:W-:-:S03]  /*12e140*/  LOP3.LUT R53, R41, 0xffff, RZ, 0xc0, !PT ;  /* 0x0000ffff29357812 */ /* 0x000fc600078ec0ff */
[----:B------:R2:W-:Y:S01]  /*12e150*/  STL [R1+0x2bc], R31 ;  /* 0x0002bc1f01007387 */ /* 0x0005e20000100800 */
[----:B0-----:R-:W-:-:S03]  /*12e160*/  PRMT R34, R53, 0x3340, R0 ;  /* 0x0000334035227816 */ /* 0x001fc60000000000 */
[----:B------:R-:W-:Y:S01]  /*12e170*/  STL [R1+0x5c60], R53 ;  /* 0x005c603501007387 */ /* 0x000fe20000100800 */
[----:B------:R-:W-:-:S03]  /*12e180*/  IADD3 R40, P1, PT, R17, R5, RZ ;  /* 0x0000000511287210 */ /* 0x000fc60007f3e0ff */
[----:B------:R-:W4:Y:S04]  /*12e190*/  LDL.LU R35, [R1+0x2094] ;  /* 0x0020940001237983 */ /* 0x000f280000300800 */
[----:B------:R-:W4:Y:S01]  /*12e1a0*/  LDL.LU R59, [R1+0x380] ;  /* 0x00038000013b7983 */ /* 0x000f220000300800 */
[----:B------:R-:W-:Y:S01]  /*12e1b0*/  IMAD.X R41, R19, 0x1, R6, P1 ;  /* 0x0000000113297824 */ /* 0x000fe200008e0606 */
[----:B--2---:R-:W-:-:S04]  /*12e1c0*/  LOP3.LUT R31, R25, 0xffff, RZ, 0xc0, !PT ;  /* 0x0000ffff191f7812 */ /* 0x004fc800078ec0ff */
[----:B------:R-:W-:-:S04]  /*12e1d0*/  PRMT R25, R18, 0x3340, R31 ;  /* 0x0000334012197816 */ /* 0x000fc8000000001f */
[----:B------:R-:W-:-:S05]  /*12e1e0*/  PRMT R25, R25, 0x5410, R34 ;  /* 0x0000541019197816 */ /* 0x000fca0000000022 */
[----:B------:R0:W-:Y:S04]  /*12e1f0*/  STL [R1+0x1f78], R25 ;  /* 0x001f781901007387 */ /* 0x0001e80000100800 */
[----:B------:R-:W2:Y:S04]  /*12e200*/  LDL.LU R54, [R1+0x1a98] ;  /* 0x001a980001367983 */ /* 0x000ea80000300800 */
[----:B------:R-:W2:Y:S04]  /*12e210*/  LDL.LU R49, [R1+0x1c34] ;  /* 0x001c340001317983 */ /* 0x000ea80000300800 */
[----:B0-----:R-:W2:Y:S04]  /*12e220*/  LDL.LU R25, [R1+0x350] ;  /* 0x0003500001197983 */ /* 0x001ea80000300800 */
[----:B------:R0:W-:Y:S04]  /*12e230*/  STL.64 [R1+0x8b0], R40 ;  /* 0x0008b02801007387 */ /* 0x0001e80000100a00 */
[----:B0-----:R-:W2:Y:S01]  /*12e240*/  LDL.LU R41, [R1+0x1930] ;  /* 0x0019300001297983 */ /* 0x001ea20000300800 */
        /* <DEDUP_REMOVED lines=10> */
[----:B------:R-:W-:-:S05]  /*12e2f0*/  IADD3 R46, P1, PT, R17, R14, RZ ;  /* 0x0000000e112e7210 */ /* 0x000fca0007f3e0ff */
[----:B------:R-:W-:Y:S01]  /*12e300*/  IMAD.X R47, R19, 0x1, R16, P1 ;  /* 0x00000001132f7824 */ /* 0x000fe200008e0610 */
[----:B---3--:R-:W-:Y:S02]  /*12e310*/  LOP3.LUT R31, R56, 0xffff, RZ, 0xc0, !PT ;  /* 0x0000ffff381f7812 */ /* 0x008fe400078ec0ff */
[----:B----4-:R-:W-:Y:S02]  /*12e320*/  LOP3.LUT R18, R42, 0xffff, RZ, 0xc0, !PT ;  /* 0x0000ffff2a127812 */ /* 0x010fe400078ec0ff */
[----:B0-----:R-:W-:Y:S02]  /*12e330*/  LOP3.LUT R32, R60, 0xffff, RZ, 0xc0, !PT ;  /* 0x0000ffff3c207812 */ /* 0x001fe400078ec0ff */
        /* <DEDUP_REMOVED lines=10> */
[--C-:B------:R-:W-:Y:S01]  /*12e3e0*/  PRMT R31, R18, 0x3340, R0.reuse ;  /* 0x00003340121f7816 */ /* 0x100fe20000000000 */
[----:B------:R-:W-:Y:S01]  /*12e3f0*/  STL [R1+0x1f74], R34 ;  /* 0x001f742201007387 */ /* 0x000fe20000100800 */
[----:B------:R-:W-:Y:S02]  /*12e400*/  LOP3.LUT R35, R35, 0xffff, RZ, 0xc0, !PT ;  /* 0x0000ffff23237812 */ /* 0x000fe400078ec0ff */
[----:B------:R-:W-:Y:S01]  /*12e410*/  LOP3.LUT R18, R59, 0xffff, RZ, 0xc0, !PT ;  /* 0x0000ffff3b127812 */ /* 0x000fe200078ec0ff */
[----:B------:R-:W-:Y:S04]  /*12e420*/  STL.64 [R1+0x8c0], R46 ;  /* 0x0008c02e01007387 */ /* 0x000fe80000100a00 */
[----:B------:R-:W-:Y:S01]  /*12e430*/  STL [R1+0x488], R32 ;  /* 0x0004882001007387 */ /* 0x000fe20000100800 */
[----:B------:R-:W-:-:S03]  /*12e440*/  PRMT R40, R18, 0x3340, R0 ;  /* 0x0000334012287816 */ /* 0x000fc60000000000 */
[----:B------:R0:W-:Y:S04]  /*12e450*/  STL [R1+0x2b4], R31 ;  /* 0x0002b41f01007387 */ /* 0x0001e80000100800 */
[----:B------:R-:W3:Y:S01]  /*12e460*/  LDL.LU R42, [R1+0x1c38] ;  /* 0x001c3800012a7983 */ /* 0x000ee20000300800 */
[----:B--2---:R-:W-:Y:S02]  /*12e470*/  LOP3.LUT R36, R54, 0xffff, RZ, 0xc0, !PT ;  /* 0x0000ffff36247812 */ /* 0x004fe400078ec0ff */
[----:B0-----:R-:W-:Y:S02]  /*12e480*/  LOP3.LUT R31, R25, 0xffff, RZ, 0xc0, !PT ;  /* 0x0000ffff191f7812 */ /* 0x001fe400078ec0ff */
[----:B------:R-:W-:Y:S02]  /*12e490*/  PRMT R25, R35, 0x3340, R36 ;  /* 0x0000334023197816 */ /* 0x000fe40000000024 */
[----:B------:R-:W-:-:S02]  /*12e4a0*/  LOP3.LUT R32, R49, 0xffff, RZ, 0xc0, !PT ;  /* 0x0000ffff31207812 */ /* 0x000fc400078ec0ff */
[----:B------:R-:W-:Y:S02]  /*12e4b0*/  PRMT R25, R25, 0x5410, R40 ;  /* 0x0000541019197816 */ /* 0x000fe40000000028 */
[----:B------:R-:W-:-:S03]  /*12e4c0*/  PRMT R40, R31, 0x3340, R0 ;  /* 0x000033401f287816 */ /* 0x000fc60000000000 */
[----:B------:R0:W-:Y:S01]  /*12e4d0*/  STL [R1+0x1f70], R25 ;  /* 0x001f701901007387 */ /* 0x0001e20000100800 */
[----:B------:R-:W-:-:S04]  /*12e4e0*/  LOP3.LUT R34, R41, 0xffff, RZ, 0xc0, !PT ;  /* 0x0000ffff29227812 */ /* 0x000fc800078ec0ff */
[----:B0-----:R-:W-:-:S04]  /*12e4f0*/  PRMT R25, R32, 0x3340, R34 ;  /* 0x0000334020197816 */ /* 0x001fc80000000022 */
[----:B------:R-:W-:Y:S02]  /*12e500*/  PRMT R40, R25, 0x5410, R40 ;  /* 0x0000541019287816 */ /* 0x000fe40000000028 */
[----:B------:R-:W2:Y:S04]  /*12e510*/  LDL.LU R25, [R1+0x1938] ;  /* 0x0019380001197983 */ /* 0x000ea80000300800 */
[----:B------:R-:W4:Y:S04]  /*12e520*/  LDL.LU R60, [R1+0x52f4] ;  /* 0x0052f400013c7983 */ /* 0x000f280000300800 */
[----:B------:R0:W-:Y:S04]  /*12e530*/  STL [R1+0x1f5c], R40 ;  /* 0x001f5c2801007387 */ /* 0x0001e80000100800 */
[----:B------:R-:W4:Y:S01]  /*12e540*/  LDL.LU R59, [R1+0x27f4] ;  /* 0x0027f400013b7983 */ /* 0x000f220000300800 */
[----:B0-----:R-:W-:-:S05]  /*12e550*/  IADD3 R40, P1, PT, R17, R7, RZ ;  /* 0x0000000711287210 */ /* 0x001fca0007f3e0ff */
[----:B------:R-:W-:-:S05]  /*12e560*/  IMAD.X R41, R19, 0x1, R8, P1 ;  /* 0x0000000113297824 */ /* 0x000fca00008e0608 */
[----:B------:R0:W-:Y:S04]  /*12e570*/  STL.64 [R1+0x8f0], R40 ;  /* 0x0008f02801007387 */ /* 0x0001e80000100a00 */
[----:B0-----:R-:W4:Y:S01]  /*12e580*/  LDL.LU R41, [R1+0x52b0] ;  /* 0x0052b00001297983 */ /* 0x001f220000300800 */
[----:B------:R-:W-:Y:S02]  /*12e590*/  SHF.R.U32.HI R32, RZ, 0x8, R32 ;  /* 0x00000008ff207819 */ /* 0x000fe40000011620 */
[----:B------:R-:W-:Y:S02]  /*12e5a0*/  SHF.R.U32.HI R34, RZ, 0x8, R34 ;  /* 0x00000008ff227819 */ /* 0x000fe40000011622 */
[----:B------:R-:W-:Y:S02]  /*12e5b0*/  SHF.R.U32.HI R35, RZ, 0x8, R35 ;  /* 0x00000008ff237819 */ /* 0x000fe40000011623 */
[----:B------:R-:W-:-:S02]  /*12e5c0*/  SHF.R.U32.HI R36, RZ, 0x8, R36 ;  /* 0x00000008ff247819 */ /* 0x000fc40000011624 */
[----:B------:R-:W-:Y:S02]  /*12e5d0*/  LOP3.LUT R32, R32, 0xffff, RZ, 0xc0, !PT ;  /* 0x0000ffff20207812 */ /* 0x000fe400078ec0ff */
[----:B------:R-:W-:Y:S02]  /*12e5e0*/  LOP3.LUT R34, R34, 0xffff, RZ, 0xc0, !PT ;  /* 0x0000ffff22227812 */ /* 0x000fe400078ec0ff */
[----:B------:R-:W-:Y:S02]  /*12e5f0*/  LOP3.LUT R35, R35, 0xffff, RZ, 0xc0, !PT ;  /* 0x0000ffff23237812 */ /* 0x000fe400078ec0ff */
[----:B------:R-:W-:Y:S02]  /*12e600*/  LOP3.LUT R36, R36, 0xffff, RZ, 0xc0, !PT ;  /* 0x0000ffff24247812 */ /* 0x000fe400078ec0ff */
[----:B------:R-:W-:Y:S02]  /*12e610*/  PRMT R32, R32, 0x3340, R34 ;  /* 0x0000334020207816 */ /* 0x000fe40000000022 */
[----:B------:R-:W-:-:S02]  /*12e620*/  IADD3 R34, P1, PT, R17, R9, RZ ;  /* 0x0000000911227210 */ /* 0x000fc40007f3e0ff */
[----:B------:R-:W-:Y:S02]  /*12e630*/  PRMT R36, R35, 0x3340, R36 ;  /* 0x0000334023247816 */ /* 0x000fe40000000024 */
[----:B------:R-:W-:Y:S01]  /*12e640*/  SHF.R.U32.HI R31, RZ, 0x8, R31 ;  /* 0x00000008ff1f7819 */ /* 0x000fe2000001161f */
[----:B------:R-:W-:Y:S02]  /*12e650*/  IMAD.X R35, R19, 0x1, R11, P1 ;  /* 0x0000000113237824 */ /* 0x000fe400008e060b */
[----:B------:R-:W-:Y:S01]  /*12e660*/  STL [R1+0x484], R36 ;  /* 0x0004842401007387 */ /* 0x000fe20000100800 */
[----:B------:R-:W-:-:S03]  /*12e670*/  LOP3.LUT R31, R31, 0xffff, RZ, 0xc0, !PT ;  /* 0x0000ffff1f1f7812 */ /* 0x000fc600078ec0ff */
[----:B------:R-:W-:Y:S04]  /*12e680*/  STL [R1+0x47c], R32 ;  /* 0x00047c2001007387 */ /* 0x000fe80000100800 */
[----:B------:R0:W-:Y:S01]  /*12e690*/  STL.64 [R1+0x8e8], R34 ;  /* 0x0008e82201007387 */ /* 0x0001e20000100a00 */
[----:B------:R-:W-:Y:S02]  /*12e6a0*/  PRMT R31, R31, 0x3340, R0 ;  /* 0x000033401f1f7816 */ /* 0x000fe40000000000 */
[----:B0-----:R-:W-:-:S03]  /*12e6b0*/  IADD3 R34, P1, PT, R17, R10, RZ ;  /* 0x0000000a11227210 */ /* 0x001fc60007f3e0ff */
[----:B------:R-:W-:Y:S02]  /*12e6c0*/  STL [R1+0x2b0], R31 ;  /* 0x0002b01f01007387 */ /* 0x000fe40000100800 */
[----:B------:R-:W-:Y:S02]  /*12e6d0*/  IMAD.X R35, R19, 0x1, R12, P1 ;  /* 0x0000000113237824 */ /* 0x000fe400008e060c */
[----:B------:R-:W4:Y:S04]  /*12e6e0*/  LDL.LU R54, [R1+0x29f8] ;  /* 0x0029f80001367983 */ /* 0x000f280000300800 */
[----:B------:R0:W-:Y:S04]  /*12e6f0*/  STL.64 [R1+0x910], R34 ;  /* 0x0009102201007387 */ /* 0x0001e80000100a00 */
[----:B0-----:R-:W4:Y:S04]  /*12e700*/  LDL.LU R35, [R1+0x5320] ;  /* 0x0053200001237983 */ /* 0x001f280000300800 */
[----:B------:R-:W4:Y:S01]  /*12e710*/  LDL.LU R49, [R1+0x52d0] ;  /* 0x0052d00001317983 */ /* 0x000f220000300800 */
[----:B------:R-:W-:-:S04]  /*12e720*/  SHF.R.U32.HI R18, RZ, 0x8, R18 ;  /* 0x00000008ff127819 */ /* 0x000fc80000011612 */
[----:B------:R-:W-:Y:S02]  /*12e730*/  LOP3.LUT R18, R18, 0xffff, RZ, 0xc0, !PT ;  /* 0x0000ffff12127812 */ /* 0x000fe400078ec0ff */
[----:B---3--:R-:W-:Y:S02]  /*12e740*/  LOP3.LUT R31, R42, 0xffff, RZ, 0xc0, !PT ;  /* 0x0000ffff2a1f7812 */ /* 0x008fe400078ec0ff */
[----:B------:R-:W-:Y:S02]  /*12e750*/  PRMT R18, R18, 0x3340, R0 ;  /* 0x0000334012127816 */ /* 0x000fe40000000000 */
[----:B------:R-:W-:-:S03]  /*12e760*/  LOP3.LUT R44, R48, 0xffff, RZ, 0xc0, !PT ;  /* 0x0000ffff302c7812 */ /* 0x000fc600078ec0ff */
[----:B------:R4:W-:Y:S01]  /*12e770*/  STL [R1+0x2ac], R18 ;  /* 0x0002ac1201007387 */ /* 0x0009e20000100800 */
[----:B------:R-:W-:-:S03]  /*12e780*/  PRMT R36, R44, 0x3340, R0 ;  /* 0x000033402c247816 */ /* 0x000fc60000000000 */
[----:B------:R-:W3:Y:S04]  /*12e790*/  LDL.LU R48, [R1+0x5cf0] ;  /* 0x005cf00001307983 */ /* 0x000ee80000300800 */
[----:B------:R-:W-:Y:S01]  /*12e7a0*/  STL [R1+0x5c64], R44 ;  /* 0x005c642c01007387 */ /* 0x000fe20000100800 */
[----:B--2---:R-:W-:-:S04]  /*12e7b0*/  LOP3.LUT R25, R25, 0xffff, RZ, 0xc0, !PT ;  /* 0x0000ffff19197812 */ /* 0x004fc800078ec0ff */
[----:B------:R-:W-:Y:S02]  /*12e7c0*/  PRMT R32, R31, 0x3340, R25 ;  /* 0x000033401f207816 */ /* 0x000fe40000000019 */
[----:B----4-:R-:W-:Y:S02]  /*12e7d0*/  LOP3.LUT R18, R60, 0xffff, RZ, 0xc0, !PT ;  /* 0x0000ffff3c127812 */ /* 0x010fe400078ec0ff */
[----:B------:R-:W-:Y:S02]  /*12e7e0*/  PRMT R40, R32, 0x5410, R36 ;  /* 0x0000541020287816 */ /* 0x000fe40000000024 */
[----:B------:R-:W-:-:S04]  /*12e7f0*/  LOP3.LUT R34, R59, 0xffff, RZ, 0xc0, !PT ;  /* 0x0000ffff3b227812 */ /* 0x000fc800078ec0ff */
[----:B------:R-:W-:Y:S01]  /*12e800*/  PRMT R36, R34, 0x3340, R0 ;  /* 0x0000334022247816 */ /* 0x000fe20000000000 */
[----:B------:R-:W-:Y:S01]  /*12e810*/  STL [R1+0x1f58], R40 ;  /* 0x001f582801007387 */ /* 0x000fe20000100800 */
[----:B------:R-:W-:-:S04]  /*12e820*/  LOP3.LUT R19, R41, 0xffff, RZ, 0xc0, !PT ;  /* 0x0000ffff29137812 */ /* 0x000fc800078ec0ff */
[----:B------:R-:W-:-:S04]  /*12e830*/  PRMT R32, R18, 0x3340, R19 ;  /* 0x0000334012207816 */ /* 0x000fc80000000013 */
[----:B------:R-:W-:-:S05]  /*12e840*/  PRMT R32, R32, 0x5410, R36 ;  /* 0x0000541020207816 */ /* 0x000fca0000000024 */
[----:B------:R0:W-:Y:S04]  /*12e850*/  STL [R1+0x1f54], R32 ;  /* 0x001f542001007387 */ /* 0x0001e80000100800 */
[----:B------:R-:W2:Y:S04]  /*12e860*/  LDL.LU R59, [R1+0x5324] ;  /* 0x00532400013b7983 */ /* 0x000ea80000300800 */
[----:B------:R-:W4:Y:S01]  /*12e870*/  LDL.LU R41, [R1+0x29ec] ;  /* 0x0029ec0001297983 */ /* 0x000f220000300800 */
[----:B0-----:R-:W-:-:S03]  /*12e880*/  SHF.R.U32.HI R32, RZ, 0x8, R25 ;  /* 0x00000008ff207819 */ /* 0x001fc60000011619 */
[----:B------:R-:W3:Y:S01]  /*12e890*/  LDL.LU R25, [R1+0x52d8] ;  /* 0x0052d80001197983 */ /* 0x000ee20000300800 */
        /* <DEDUP_REMOVED lines=11> */
[----:B------:R-:W-:-:S03]  /*12e950*/  LOP3.LUT R18, R54, 0xffff, RZ, 0xc0, !PT ;  /* 0x0000ffff36127812 */ /* 0x000fc600078ec0ff */
[----:B------:R-:W3:Y:S01]  /*12e960*/  LDL.LU R54, [R1+0x20b0] ;  /* 0x0020b00001367983 */ /* 0x000ee20000300800 */
[----:B------:R-:W-:Y:S02]  /*12e970*/  LOP3.LUT R19, R35, 0xffff, RZ, 0xc0, !PT ;  /* 0x0000ffff23137812 */ /* 0x000fe400078ec0ff */
[----:B0-----:R-:W-:Y:S02]  /*12e980*/  LOP3.LUT R31, R49, 0xffff, RZ, 0xc0, !PT ;  /* 0x0000ffff311f7812 */ /* 0x001fe400078ec0ff */
[----:B------:R-:W-:Y:S02]  /*12e990*/  PRMT R35, R18, 0x3340, R0 ;  /* 0x0000334012237816 */ /* 0x000fe40000000000 */
[----:B------:R-:W-:-:S04]  /*12e9a0*/  PRMT R32, R19, 0x3340, R31 ;  /* 0x0000334013207816 */ /* 0x000fc8000000001f */
[----:B------:R-:W-:Y:S02]  /*12e9b0*/  PRMT R32, R32, 0x5410, R35 ;  /* 0x0000541020207816 */ /* 0x000fe40000000023 */
[----:B------:R-:W3:Y:S04]  /*12e9c0*/  LDL.LU R35, [R1+0x1920] ;  /* 0x0019200001237983 */ /* 0x000ee80000300800 */
[----:B------:R0:W-:Y:S04]  /*12e9d0*/  STL [R1+0x1f50], R32 ;  /* 0x001f502001007387 */ /* 0x0001e80000100800 */
[----:B------:R-:W3:Y:S01]  /*12e9e0*/  LDL.LU R49, [R1+0x1aec] ;  /* 0x001aec0001317983 */ /* 0x000ee20000300800 */
[----:B------:R-:W-:Y:S01]  /*12e9f0*/  VIADD R17, R17, UR6 ;  /* 0x0000000611117c36 */ /* 0x000fe20008000000 */
[----:B------:R-:W-:Y:S01]  /*12ea00*/  SHF.R.U32.HI R19, RZ, 0x8, R19 ;  /* 0x00000008ff137819 */ /* 0x000fe20000011613 */
[----:B------:R-:W1:Y:S01]  /*12ea10*/  LDCU UR6, c[0x0][0x3b8] ;  /* 0x00007700ff0677ac */ /* 0x000e620008000800 */
[----:B------:R-:W-:-:S02]  /*12ea20*/  SHF.R.U32.HI R31, RZ, 0x8, R31 ;  /* 0x00000008ff1f7819 */ /* 0x000fc4000001161f */
[----:B------:R-:W-:Y:S02]  /*12ea30*/  SHF.R.U32.HI R18, RZ, 0x8, R18 ;  /* 0x00000008ff127819 */ /* 0x000fe40000011612 */
[----:B0-----:R-:W-:Y:S02]  /*12ea40*/  SHF.R.S32.HI R32, RZ, 0x1f, R17 ;  /* 0x0000001fff207819 */ /* 0x001fe40000011411 */
        /* <DEDUP_REMOVED lines=8> */
[----:B------:R4:W-:Y:S04]  /*12ead0*/  STL [R1+0x464], R31 ;  /* 0x0004641f01007387 */ /* 0x0009e80000100800 */
[----:B------:R3:W-:Y:S01]  /*12eae0*/  STL [R1+0x2a8], R19 ;  /* 0x0002a81301007387 */ /* 0x0007e20000100800 */
[----:B--2---:R-:W-:-:S03]  /*12eaf0*/  LOP3.LUT R18, R59, 0xffff, RZ, 0xc0, !PT ;  /* 0x0000ffff3b127812 */ /* 0x004fc600078ec0ff */
[----:B------:R-:W2:Y:S01]  /*12eb00*/  LDL.LU R59, [R1+0x20b4] ;  /* 0x0020b400013b7983 */ /* 0x000ea20000300800 */
[----:B----4-:R-:W-:-:S03]  /*12eb10*/  LOP3.LUT R31, R41, 0xffff, RZ, 0xc0, !PT ;  /* 0x0000ffff291f7812 */ /* 0x010fc600078ec0ff */
[----:B------:R-:W4:Y:S01]  /*12eb20*/  LDL.LU R41, [R1+0x1924] ;  /* 0x0019240001297983 */ /* 0x000f220000300800 */
[----:B---3--:R-:W-:Y:S02]  /*12eb30*/  LOP3.LUT R19, R25, 0xffff, RZ, 0xc0, !PT ;  /* 0x0000ffff19137812 */ /* 0x008fe400078ec0ff */
[----:B------:R-:W-:Y:S02]  /*12eb40*/  PRMT R36, R31, 0x3340, R0 ;  /* 0x000033401f247816 */ /* 0x000fe40000000000 */
[----:B------:R-:W-:-:S04]  /*12eb50*/  PRMT R25, R18, 0x3340, R19 ;  /* 0x0000334012197816 */ /* 0x000fc80000000013 */
[----:B------:R-:W-:-:S05]  /*12eb60*/  PRMT R25, R25, 0x5410, R36 ;  /* 0x0000541019197816 */ /* 0x000fca0000000024 */
[----:B------:R0:W-:Y:S04]  /*12eb70*/  STL [R1+0x1f2c], R25 ;  /* 0x001f2c1901007387 */ /* 0x0001e80000100800 */
[----:B0-----:R-:W3:Y:S01]  /*12eb80*/  LDL.LU R25, [R1+0x1bf4] ;  /* 0x001bf40001197983 */ /* 0x001ee20000300800 */
        /* <DEDUP_REMOVED lines=10> */
[----:B------:R-:W-:Y:S01]  /*12ec30*/  STL.64 [R1+0x908], R46 ;  /* 0x0009082e01007387 */ /* 0x000fe20000100a00 */
[----:B------:R-:W-:-:S03]  /*12ec40*/  LOP3.LUT R18, R54, 0xffff, RZ, 0xc0, !PT ;  /* 0x0000ffff36127812 */ /* 0x000fc600078ec0ff */
[----:B------:R0:W-:Y:S04]  /*12ec50*/  STL [R1+0x2a4], R34 ;  /* 0x0002a42201007387 */ /* 0x0001e80000100800 */
[----:B------:R1:W-:Y:S04]  /*12ec60*/  STL [R1+0x468], R19 ;  /* 0x0004681301007387 */ /* 0x0003e80000100800 */
[----:B------:R-:W3:Y:S01]  /*12ec70*/  LDL.LU R54, [R1+0x1d34] ;  /* 0x001d340001367983 */ /* 0x000ee20000300800 */
[----:B0-----:R-:W-:-:S04]  /*12ec80*/  LOP3.LUT R34, R35, 0xffff, RZ, 0xc0, !PT ;  /* 0x0000ffff23227812 */ /* 0x001fc800078ec0ff */
[----:B------:R-:W-:Y:S02]  /*12ec90*/  PRMT R36, R34, 0x3340, R0 ;  /* 0x0000334022247816 */ /* 0x000fe40000000000 */
[----:B-1----:R-:W-:-:S04]  /*12eca0*/  LOP3.LUT R19, R49, 0xffff, RZ, 0xc0, !PT ;  /* 0x0000ffff31137812 */ /* 0x002fc800078ec0ff */
[----:B------:R-:W-:-:S04]  /*12ecb0*/  PRMT R35, R18, 0x3340, R19 ;  /* 0x0000334012237816 */ /* 0x000fc80000000013 */
[----:B------:R-:W-:Y:S02]  /*12ecc0*/  PRMT R36, R35, 0x5410, R36 ;  /* 0x0000541023247816 */ /* 0x000fe40000000024 */
[----:B------:R-:W3:Y:S04]  /*12ecd0*/  LDL.LU R35, [R1+0x358] ;  /* 0x0003580001237983 */ /* 0x000ee80000300800 */
[----:B------:R0:W-:Y:S04]  /*12ece0*/  STL [R1+0x1f28], R36 ;  /* 0x001f282401007387 */ /* 0x0001e80000100800 */
[----:B------:R-:W3:Y:S01]  /*12ecf0*/  LDL.LU R49, [R1+0x199c] ;  /* 0x00199c0001317983 */ /* 0x000ee20000300800 */
        /* <DEDUP_REMOVED lines=8> */
[----:B0-----:R-:W-:-:S02]  /*12ed80*/  PRMT R36, R31, 0x3340, R0 ;  /* 0x000033401f247816 */ /* 0x001fc40000000000 */
[----:B------:R-:W-:Y:S02]  /*12ed90*/  PRMT R31, R18, 0x3340, R19 ;  /* 0x00003340121f7816 */ /* 0x000fe40000000013 */
[----:B------:R-:W-:Y:S04]  /*12eda0*/  STL.64 [R1+0x898], R46 ;  /* 0x0008982e01007387 */ /* 0x000fe80000100a00 */
[----:B------:R0:W-:Y:S04]  /*12edb0*/  STL [R1+0x2a0], R36 ;  /* 0x0002a02401007387 */ /* 0x0001e80000100800 */
[----:B------:R3:W-:Y:S01]  /*12edc0*/  STL [R1+0x46c], R31 ;  /* 0x00046c1f01007387 */ /* 0x0007e20000100800 */
[----:B--2---:R-:W-:-:S02]  /*12edd0*/  LOP3.LUT R19, R59, 0xffff, RZ, 0xc0, !PT ;  /* 0x0000ffff3b137812 */ /* 0x004fc400078ec0ff */
[----:B----4-:R-:W-:Y:S02]  /*12ede0*/  LOP3.LUT R18, R41, 0xffff, RZ, 0xc0, !PT ;  /* 0x0000ffff29127812 */ /* 0x010fe400078ec0ff */
[----:B------:R-:W2:Y:S02]  /*12edf0*/  LDL.LU R41, [R1+0x1d3c] ;  /* 0x001d3c0001297983 */ /* 0x000ea40000300800 */
[----:B0-----:R-:W-:Y:S02]  /*12ee00*/  PRMT R36, R18, 0x3340, R0 ;  /* 0x0000334012247816 */ /* 0x001fe40000000000 */
[----:B---3--:R-:W-:-:S04]  /*12ee10*/  LOP3.LUT R31, R25, 0xffff, RZ, 0xc0, !PT ;  /* 0x0000ffff191f7812 */ /* 0x008fc800078ec0ff */
[----:B------:R-:W-:-:S04]  /*12ee20*/  PRMT R25, R19, 0x3340, R31 ;  /* 0x0000334013197816 */ /* 0x000fc8000000001f */
[----:B------:R-:W-:Y:S02]  /*12ee30*/  PRMT R36, R25, 0x5410, R36 ;  /* 0x0000541019247816 */ /* 0x000fe40000000024 */
[----:B------:R-:W3:Y:S01]  /*12ee40*/  LDL.LU R25, [R1+0x1a94] ;  /* 0x001a940001197983 */ /* 0x000ee20000300800 */
[----:B------:R-:W-:Y:S02]  /*12ee50*/  SHF.R.U32.HI R19, RZ, 0x8, R19 ;  /* 0x00000008ff137819 */ /* 0x000fe40000011613 */
[----:B------:R-:W-:Y:S02]  /*12ee60*/  SHF.R.U32.HI R31, RZ, 0x8, R31 ;  /* 0x00000008ff1f7819 */ /* 0x000fe4000001161f */
[----:B------:R-:W-:Y:S02]  /*12ee70*/  SHF.R.U32.HI R18, RZ, 0x8, R18 ;  /* 0x00000008ff127819 */ /* 0x000fe40000011612 */
[----:B------:R-:W-:Y:S02]  /*12ee80*/  IADD3 R46, P1, PT, R17, R5, RZ ;  /* 0x00000005112e7210 */ /* 0x000fe40007f3e0ff */
[----:B------:R-:W-:-:S02]  /*12ee90*/  LOP3.LUT R19, R19, 0xffff, RZ, 0xc0, !PT ;  /* 0x0000ffff13137812 */ /* 0x000fc400078ec0ff */
[----:B------:R-:W-:Y:S02]  /*12eea0*/  LOP3.LUT R31, R31, 0xffff, RZ, 0xc0, !PT ;  /* 0x0000ffff1f1f7812 */ /* 0x000fe400078ec0ff */
[----:B------:R-:W-:Y:S01]  /*12eeb0*/  LOP3.LUT R18, R18, 0xffff, RZ, 0xc0, !PT ;  /* 0x0000ffff12127812 */ /* 0x000fe200078ec0ff */
[----:B------:R-:W-:Y:S01]  /*12eec0*/  IMAD.X R47, R32, 0x1, R6, P1 ;  /* 0x00000001202f7824 */ /* 0x000fe200008e0606 */
[----:B------:R-:W-:Y:S02]  /*12eed0*/  PRMT R31, R19, 0x3340, R31 ;  /* 0x00003340131f7816 */ /* 0x000fe4000000001f */
[----:B------:R-:W-:Y:S01]  /*12eee0*/  PRMT R19, R18, 0x3340, R0 ;  /* 0x0000334012137816 */ /* 0x000fe20000000000 */
[----:B------:R-:W-:Y:S04]  /*12eef0*/  STL [R1+0x1f24], R36 ;  /* 0x001f242401007387 */ /* 0x000fe80000100800 */
[----:B------:R-:W-:Y:S01]  /*12ef00*/  STL.64 [R1+0x890], R46 ;  /* 0x0008902e01007387 */ /* 0x000fe20000100a00 */
[----:B------:R-:W-:-:S03]  /*12ef10*/  LOP3.LUT R18, R54, 0xffff, RZ, 0xc0, !PT ;  /* 0x0000ffff36127812 */ /* 0x000fc600078ec0ff */
[----:B------:R0:W-:Y:S04]  /*12ef20*/  STL [R1+0x460], R31 ;  /* 0x0004601f01007387 */ /* 0x0001e80000100800 */
[----:B------:R1:W-:Y:S01]  /*12ef30*/  STL [R1+0x29c], R19 ;  /* 0x00029c1301007387 */ /* 0x0003e20000100800 */
[----:B0-----:R-:W-:-:S04]  /*12ef40*/  LOP3.LUT R31, R35, 0xffff, RZ, 0xc0, !PT ;  /* 0x0000ffff231f7812 */ /* 0x001fc800078ec0ff */
[----:B------:R-:W-:Y:S02]  /*12ef50*/  PRMT R36, R31, 0x3340, R0 ;  /* 0x000033401f247816 */ /* 0x000fe40000000000 */
[----:B-1----:R-:W-:-:S04]  /*12ef60*/  LOP3.LUT R19, R49, 0xffff, RZ, 0xc0, !PT ;  /* 0x0000ffff31137812 */ /* 0x002fc800078ec0ff */
[----:B------:R-:W-:-:S04]  /*12ef70*/  PRMT R35, R18, 0x3340, R19 ;  /* 0x0000334012237816 */ /* 0x000fc80000000013 */
[----:B------:R-:W-:-:S05]  /*12ef80*/  PRMT R35, R35, 0x5410, R36 ;  /* 0x0000541023237816 */ /* 0x000fca0000000024 */
[----:B------:R0:W-:Y:S04]  /*12ef90*/  STL [R1+0x1f20], R35 ;  /* 0x001f202301007387 */ /* 0x0001e80000100800 */
[----:B------:R-:W4:Y:S04]  /*12efa0*/  LDL.LU R59, [R1+0x5348] ;  /* 0x00534800013b7983 */ /* 0x000f280000300800 */
[----:B------:R-:W4:Y:S04]  /*12efb0*/  LDL.LU R54, [R1+0x2a08] ;  /* 0x002a080001367983 */ /* 0x000f280000300800 */
        /* <DEDUP_REMOVED lines=12> */
[----:B------:R-:W-:-:S03]  /*12f080*/  LOP3.LUT R18, R48, 0xffff, RZ, 0xc0, !PT ;  /* 0x0000ffff30127812 */ /* 0x000fc600078ec0ff */
[----:B------:R-:W-:Y:S04]  /*12f090*/  STL [R1+0x298], R36 ;  /* 0x0002982401007387 */ /* 0x000fe80000100800 */
[----:B------:R3:W-:Y:S04]  /*12f0a0*/  STL [R1+0x45c], R19 ;  /* 0x00045c1301007387 */ /* 0x0007e80000100800 */
[----:B------:R-:W4:Y:S01]  /*12f0b0*/  LDL.LU R48, [R1+0x5cec] ;  /* 0x005cec0001307983 */ /* 0x000f220000300800 */
[----:B--2---:R-:W-:Y:S02]  /*12f0c0*/  LOP3.LUT R34, R41, 0xffff, RZ, 0xc0, !PT ;  /* 0x0000ffff29227812 */ /* 0x004fe400078ec0ff */
[----:B---3--:R-:W-:-:S02]  /*12f0d0*/  LOP3.LUT R19, R25, 0xffff, RZ, 0xc0, !PT ;  /* 0x0000ffff19137812 */ /* 0x008fc400078ec0ff */
[----:B------:R-:W2:Y:S04]  /*12f0e0*/  LDL.LU R25, [R1+0x5350] ;  /* 0x0053500001197983 */ /* 0x000ea80000300800 */
[----:B------:R-:W3:Y:S04]  /*12f0f0*/  LDL.LU R49, [R1+0x29fc] ;  /* 0x0029fc0001317983 */ /* 0x000ee80000300800 */
[----:B------:R-:W3:Y:S01]  /*12f100*/  LDL.LU R41, [R1+0x52f0] ;  /* 0x0052f00001297983 */ /* 0x000ee20000300800 */
[----:B------:R-:W-:Y:S02]  /*12f110*/  PRMT R40, R18, 0x3340, R0 ;  /* 0x0000334012287816 */ /* 0x000fe40000000000 */
[----:B------:R-:W-:Y:S01]  /*12f120*/  PRMT R36, R34, 0x3340, R19 ;  /* 0x0000334022247816 */ /* 0x000fe20000000013 */
[----:B------:R0:W-:Y:S01]  /*12f130*/  STL [R1+0x5c68], R18 ;  /* 0x005c681201007387 */ /* 0x0001e20000100800 */
[----:B------:R-:W-:-:S02]  /*12f140*/  SHF.R.U32.HI R31, RZ, 0x8, R31 ;  /* 0x00000008ff1f7819 */ /* 0x000fc4000001161f */
[----:B------:R-:W-:Y:S02]  /*12f150*/  SHF.R.U32.HI R19, RZ, 0x8, R19 ;  /* 0x00000008ff137819 */ /* 0x000fe40000011613 */
[----:B0-----:R-:W-:Y:S02]  /*12f160*/  PRMT R18, R36, 0x5410, R40 ;  /* 0x0000541024127816 */ /* 0x001fe40000000028 */
[----:B------:R-:W-:-:S03]  /*12f170*/  IADD3 R46, P1, PT, R17, R7, RZ ;  /* 0x00000007112e7210 */ /* 0x000fc60007f3e0ff */
[----:B------:R0:W-:Y:S01]  /*12f180*/  STL [R1+0x1f0c], R18 ;  /* 0x001f0c1201007387 */ /* 0x0001e20000100800 */
[----:B------:R-:W-:Y:S02]  /*12f190*/  LOP3.LUT R31, R31, 0xffff, RZ, 0xc0, !PT ;  /* 0x0000ffff1f1f7812 */ /* 0x000fe400078ec0ff */
[----:B------:R-:W-:Y:S01]  /*12f1a0*/  LOP3.LUT R19, R19, 0xffff, RZ, 0xc0, !PT ;  /* 0x0000ffff13137812 */ /* 0x000fe200078ec0ff */
[----:B------:R-:W-:Y:S01]  /*12f1b0*/  IMAD.X R47, R32, 0x1, R8, P1 ;  /* 0x00000001202f7824 */ /* 0x000fe200008e0608 */
[----:B0-----:R-:W-:-:S04]  /*12f1c0*/  SHF.R.U32.HI R18, RZ, 0x8, R34 ;  /* 0x00000008ff127819 */ /* 0x001fc80000011622 */
[----:B------:R-:W-:Y:S02]  /*12f1d0*/  LOP3.LUT R18, R18, 0xffff, RZ, 0xc0, !PT ;  /* 0x0000ffff12127812 */ /* 0x000fe400078ec0ff */
[----:B------:R-:W-:Y:S02]  /*12f1e0*/  PRMT R34, R31, 0x3340, R0 ;  /* 0x000033401f227816 */ /* 0x000fe40000000000 */
[----:B------:R-:W-:Y:S01]  /*12f1f0*/  PRMT R31, R18, 0x3340, R19 ;  /* 0x00003340121f7816 */ /* 0x000fe20000000013 */
[----:B------:R-:W-:Y:S04]  /*12f200*/  STL.64 [R1+0x880], R46 ;  /* 0x0008802e01007387 */ /* 0x000fe80000100a00 */
[----:B------:R-:W-:Y:S04]  /*12f210*/  STL [R1+0x294], R34 ;  /* 0x0002942201007387 */ /* 0x000fe80000100800 */
[----:B------:R0:W-:Y:S01]  /*12f220*/  STL [R1+0x4f4], R31 ;  /* 0x0004f41f01007387 */ /* 0x0001e20000100800 */
[----:B----4-:R-:W-:-:S02]  /*12f230*/  LOP3.LUT R19, R59, 0xffff, RZ, 0xc0, !PT ;  /* 0x0000ffff3b137812 */ /* 0x010fc400078ec0ff */
[----:B------:R-:W-:Y:S02]  /*12f240*/  LOP3.LUT R18, R54, 0xffff, RZ, 0xc0, !PT ;  /* 0x0000ffff36127812 */ /* 0x000fe400078ec0ff */
[----:B0-----:R-:W-:Y:S02]  /*12f250*/  LOP3.LUT R31, R35, 0xffff, RZ, 0xc0, !PT ;  /* 0x0000ffff231f7812 */ /* 0x001fe400078ec0ff */
[----:B------:R-:W-:Y:S02]  /*12f260*/  PRMT R35, R18, 0x3340, R0 ;  /* 0x0000334012237816 */ /* 0x000fe40000000000 */
[----:B------:R-:W-:Y:S02]  /*12f270*/  PRMT R34, R19, 0x3340, R31 ;  /* 0x0000334013227816 */ /* 0x000fe4000000001f */
[----:B------:R-:W-:Y:S02]  /*12f280*/  SHF.R.U32.HI R19, RZ, 0x8, R19 ;  /* 0x00000008ff137819 */ /* 0x000fe40000011613 */
[----:B------:R-:W-:-:S02]  /*12f290*/  PRMT R36, R34, 0x5410, R35 ;  /* 0x0000541022247816 */ /* 0x000fc40000000023 */
[----:B------:R-:W-:Y:S02]  /*12f2a0*/  IADD3 R34, P1, PT, R17, R9, RZ ;  /* 0x0000000911227210 */ /* 0x000fe40007f3e0ff */
[----:B------:R-:W-:Y:S02]  /*12f2b0*/  SHF.R.U32.HI R31, RZ, 0x8, R31 ;  /* 0x00000008ff1f7819 */ /* 0x000fe4000001161f */
[----:B------:R-:W-:Y:S01]  /*12f2c0*/  LOP3.LUT R19, R19, 0xffff, RZ, 0xc0, !PT ;  /* 0x0000ffff13137812 */ /* 0x000fe200078ec0ff */
[----:B------:R-:W-:Y:S01]  /*12f2d0*/  IMAD.X R35, R32, 0x1, R11, P1 ;  /* 0x0000000120237824 */ /* 0x000fe200008e060b */
[----:B------:R-:W-:Y:S01]  /*12f2e0*/  LOP3.LUT R31, R31, 0xffff, RZ, 0xc0, !PT ;  /* 0x0000ffff1f1f7812 */ /* 0x000fe200078ec0ff */
[----:B------:R-:W-:Y:S03]  /*12f2f0*/  STL [R1+0x1f08], R36 ;  /* 0x001f082401007387 */ /* 0x000fe60000100800 */
[----:B------:R-:W-:Y:S01]  /*12f300*/  PRMT R31, R19, 0x3340, R31 ;  /* 0x00003340131f7816 */ /* 0x000fe2000000001f */
[----:B------:R-:W-:Y:S04]  /*12f310*/  STL.64 [R1+0x878], R34 ;  /* 0x0008782201007387 */ /* 0x000fe80000100a00 */
[----:B------:R-:W4:Y:S04]  /*12f320*/  LDL.LU R56, [R1+0x2818] ;  /* 0x0028180001387983 */ /* 0x000f280000300800 */
[----:B------:R-:W4:Y:S04]  /*12f330*/  LDL.LU R42, [R1+0x5314] ;  /* 0x00531400012a7983 */ /* 0x000f280000300800 */
[----:B------:R-:W4:Y:S04]  /*12f340*/  LDL.LU R54, [R1+0x52cc] ;  /* 0x0052cc0001367983 */ /* 0x000f280000300800 */
[----:B------:R0:W-:Y:S01]  /*12f350*/  STL [R1+0x458], R31 ;  /* 0x0004581f01007387 */ /* 0x0001e20000100800 */
[----:B--2---:R-:W-:-:S02]  /*12f360*/  LOP3.LUT R25, R25, 0xffff, RZ, 0xc0, !PT ;  /* 0x0000ffff19197812 */ /* 0x004fc400078ec0ff */
[----:B---3--:R-:W-:Y:S02]  /*12f370*/  LOP3.LUT R19, R49, 0xffff, RZ, 0xc0, !PT ;  /* 0x0000ffff31137812 */ /* 0x008fe400078ec0ff */
[----:B0-----:R-:W-:Y:S02]  /*12f380*/  LOP3.LUT R31, R41, 0xffff, RZ, 0xc0, !PT ;  /* 0x0000ffff291f7812 */ /* 0x001fe400078ec0ff */
[----:B------:R-:W-:Y:S02]  /*12f390*/  PRMT R35, R19, 0x3340, R0 ;  /* 0x0000334013237816 */ /* 0x000fe40000000000 */
[----:B------:R-:W-:-:S04]  /*12f3a0*/  PRMT R34, R25, 0x3340, R31 ;  /* 0x0000334019227816 */ /* 0x000fc8000000001f */
[----:B------:R-:W-:Y:S02]  /*12f3b0*/  PRMT R36, R34, 0x5410, R35 ;  /* 0x0000541022247816 */ /* 0x000fe40000000023 */
[----:B------:R-:W-:Y:S02]  /*12f3c0*/  IADD3 R34, P1, PT, R17, R10, RZ ;  /* 0x0000000a11227210 */ /* 0x000fe40007f3e0ff */
[----:B------:R-:W-:Y:S02]  /*12f3d0*/  SHF.R.U32.HI R25, RZ, 0x8, R25 ;  /* 0x00000008ff197819 */ /* 0x000fe40000011619 */
[----:B------:R-:W-:Y:S01]  /*12f3e0*/  SHF.R.U32.HI R31, RZ, 0x8, R31 ;  /* 0x00000008ff1f7819 */ /* 0x000fe2000001161f */
[----:B------:R-:W-:Y:S01]  /*12f3f0*/  IMAD.X R35, R32, 0x1, R12, P1 ;  /* 0x0000000120237824 */ /* 0x000fe200008e060c */
[----:B------:R-:W-:Y:S02]  /*12f400*/  LOP3.LUT R25, R25, 0xffff, RZ, 0xc0, !PT ;  /* 0x0000ffff19197812 */ /* 0x000fe400078ec0ff */
[----:B------:R-:W-:Y:S01]  /*12f410*/  LOP3.LUT R31, R31, 0xffff, RZ, 0xc0, !PT ;  /* 0x0000ffff1f1f7812 */ /* 0x000fe200078ec0ff */
[----:B------:R-:W-:Y:S03]  /*12f420*/  STL [R1+0x1f04], R36 ;  /* 0x001f042401007387 */ /* 0x000fe60000100800 */
[----:B------:R-:W-:Y:S01]  /*12f430*/  PRMT R31, R25, 0x3340, R31 ;  /* 0x00003340191f7816 */ /* 0x000fe2000000001f */
[----:B------:R0:W-:Y:S04]  /*12f440*/  STL.64 [R1+0x870], R34 ;  /* 0x0008702201007387 */ /* 0x0001e80000100a00 */
[----:B------:R-:W2:Y:S04]  /*12f450*/  LDL.LU R41, [R1+0x531c] ;  /* 0x00531c0001297983 */ /* 0x000ea80000300800 */
[----:B------:R-:W3:Y:S01]  /*12f460*/  LDL.LU R25, [R1+0x2808] ;  /* 0x0028080001197983 */ /* 0x000ee20000300800 */
[----:B------:R-:W-:-:S03]  /*12f470*/  SHF.R.U32.HI R19, RZ, 0x8, R19 ;  /* 0x00000008ff137819 */ /* 0x000fc60000011613 */
[----:B------:R-:W-:Y:S01]  /*12f480*/  STL [R1+0x450], R31 ;  /* 0x0004501f01007387 */ /* 0x000fe20000100800 */
[----:B------:R-:W-:-:S03]  /*12f490*/  SHF.R.U32.HI R18, RZ, 0x8, R18 ;  /* 0x00000008ff127819 */ /* 0x000fc60000011612 */
[----:B0-----:R-:W3:Y:S01]  /*12f4a0*/  LDL.LU R35, [R1+0x52d4] ;  /* 0x0052d40001237983 */ /* 0x001ee20000300800 */
[----:B------:R-:W-:-:S03]  /*12f4b0*/  LOP3.LUT R19, R19, 0xffff, RZ, 0xc0, !PT ;  /* 0x0000ffff13137812 */ /* 0x000fc600078ec0ff */
[----:B------:R-:W3:Y:S01]  /*12f4c0*/  LDL.LU R60, [R1+0x20d0] ;  /* 0x0020d000013c7983 */ /* 0x000ee20000300800 */
[----:B------:R-:W-:-:S03]  /*12f4d0*/  LOP3.LUT R18, R18, 0xffff, RZ, 0xc0, !PT ;  /* 0x0000ffff12127812 */ /* 0x000fc600078ec0ff */
[----:B------:R-:W3:Y:S01]  /*12f4e0*/  LDL.LU R59, [R1+0x1990] ;  /* 0x00199000013b7983 */ /* 0x000ee20000300800 */
[----:B------:R-:W-:-:S03]  /*12f4f0*/  PRMT R19, R19, 0x3340, R0 ;  /* 0x0000334013137816 */ /* 0x000fc60000000000 */
[----:B------:R-:W3:Y:S01]  /*12f500*/  LDL.LU R49, [R1+0x1c3c] ;  /* 0x001c3c0001317983 */ /* 0x000ee20000300800 */
[----:B------:R-:W-:-:S03]  /*12f510*/  PRMT R18, R18, 0x3340, R0 ;  /* 0x0000334012127816 */ /* 0x000fc60000000000 */
[----:B------:R-:W-:Y:S04]  /*12f520*/  STL [R1+0x290], R19 ;  /* 0x0002901301007387 */ /* 0x000fe80000100800 */
[----:B------:R0:W-:Y:S02]  /*12f530*/  STL [R1+0x28c], R18 ;  /* 0x00028c1201007387 */ /* 0x0001e40000100800 */
[----:B0-----:R-:W-:Y:S01]  /*12f540*/  VIADD R18, R17, UR6 ;  /* 0x0000000611127c36 */ /* 0x001fe20008000000 */
[----:B------:R-:W0:Y:S04]  /*12f550*/  LDCU UR6, c[0x0][0x3b8] ;  /* 0x00007700ff0677ac */ /* 0x000e280008000800 */
[----:B------:R-:W-:-:S02]  /*12f560*/  IADD3 R46, P1, PT, R18, R3, RZ ;  /* 0x00000003122e7210 */ /* 0x000fc40007f3e0ff */
[----:B----4-:R-:W-:Y:S02]  /*12f570*/  LOP3.LUT R19, R56, 0xffff, RZ, 0xc0, !PT ;  /* 0x0000ffff38137812 */ /* 0x010fe400078ec0ff */
[----:B------:R-:W-:Y:S02]  /*12f580*/  LOP3.LUT R31, R42, 0xffff, RZ, 0xc0, !PT ;  /* 0x0000ffff2a1f7812 */ /* 0x000fe400078ec0ff */
[----:B------:R-:W-:Y:S02]  /*12f590*/  LOP3.LUT R32, R54, 0xffff, RZ, 0xc0, !PT ;  /* 0x0000ffff36207812 */ /* 0x000fe400078ec0ff */
[----:B------:R-:W-:Y:S02]  /*12f5a0*/  PRMT R34, R19, 0x3340, R0 ;  /* 0x0000334013227816 */ /* 0x000fe40000000000 */
[----:B------:R-:W-:Y:S02]  /*12f5b0*/  PRMT R17, R31, 0x3340, R32 ;  /* 0x000033401f117816 */ /* 0x000fe40000000020 */
[----:B------:R-:W-:-:S02]  /*12f5c0*/  SHF.R.U32.HI R31, RZ, 0x8, R31 ;  /* 0x00000008ff1f7819 */ /* 0x000fc4000001161f */
[----:B------:R-:W-:Y:S02]  /*12f5d0*/  SHF.R.U32.HI R32, RZ, 0x8, R32 ;  /* 0x00000008ff207819 */ /* 0x000fe40000011620 */
[----:B------:R-:W-:Y:S02]  /*12f5e0*/  PRMT R34, R17, 0x5410, R34 ;  /* 0x0000541011227816 */ /* 0x000fe40000000022 */
[----:B------:R-:W-:Y:S02]  /*12f5f0*/  SHF.R.U32.HI R19, RZ, 0x8, R19 ;  /* 0x00000008ff137819 */ /* 0x000fe40000011613 */
[----:B------:R-:W-:Y:S02]  /*12f600*/  SHF.R.S32.HI R17, RZ, 0x1f, R18 ;  /* 0x0000001fff117819 */ /* 0x000fe40000011412 */
[----:B------:R-:W-:Y:S02]  /*12f610*/  LOP3.LUT R31, R31, 0xffff, RZ, 0xc0, !PT ;  /* 0x0000ffff1f1f7812 */ /* 0x000fe400078ec0ff */
[----:B------:R-:W-:-:S02]  /*12f620*/  LOP3.LUT R32, R32, 0xffff, RZ, 0xc0, !PT ;  /* 0x0000ffff20207812 */ /* 0x000fc400078ec0ff */
        /* <DEDUP_REMOVED lines=8> */
[----:B--2---:R-:W-:-:S02]  /*12f6b0*/  LOP3.LUT R36, R41, 0xffff, RZ, 0xc0, !PT ;  /* 0x0000ffff29247812 */ /* 0x004fc400078ec0ff */
[----:B---3--:R-:W-:Y:S02]  /*12f6c0*/  LOP3.LUT R57, R25, 0xffff, RZ, 0xc0, !PT ;  /* 0x0000ffff19397812 */ /* 0x008fe400078ec0ff */
[----:B------:R-:W2:Y:S04]  /*12f6d0*/  LDL.LU R25, [R1+0x20d4] ;  /* 0x0020d40001197983 */ /* 0x000ea80000300800 */
[----:B------:R-:W3:Y:S04]  /*12f6e0*/  LDL.LU R54, [R1+0x1998] ;  /* 0x0019980001367983 */ /* 0x000ee80000300800 */
[----:B------:R-:W3:Y:S01]  /*12f6f0*/  LDL.LU R41, [R1+0x1d30] ;  /* 0x001d300001297983 */ /* 0x000ee20000300800 */
[----:B------:R-:W-:-:S02]  /*12f700*/  LOP3.LUT R35, R35, 0xffff, RZ, 0xc0, !PT ;  /* 0x0000ffff23237812 */ /* 0x000fc400078ec0ff */
[----:B-1----:R-:W-:Y:S02]  /*12f710*/  PRMT R31, R57, 0x3340, R0 ;  /* 0x00003340391f7816 */ /* 0x002fe40000000000 */
[----:B----4-:R-:W-:Y:S02]  /*12f720*/  PRMT R19, R36, 0x3340, R35 ;  /* 0x0000334024137816 */ /* 0x010fe40000000023 */
[----:B------:R-:W-:Y:S02]  /*12f730*/  LOP3.LUT R40, R60, 0xffff, RZ, 0xc0, !PT ;  /* 0x0000ffff3c287812 */ /* 0x000fe400078ec0ff */
[----:B------:R-:W-:Y:S02]  /*12f740*/  LOP3.LUT R34, R59, 0xffff, RZ, 0xc0, !PT ;  /* 0x0000ffff3b227812 */ /* 0x000fe400078ec0ff */
[----:B------:R-:W-:Y:S02]  /*12f750*/  LOP3.LUT R32, R49, 0xffff, RZ, 0xc0, !PT ;  /* 0x0000ffff31207812 */ /* 0x000fe400078ec0ff */
[----:B------:R-:W-:-:S02]  /*12f760*/  PRMT R42, R19, 0x5410, R31 ;  /* 0x00005410132a7816 */ /* 0x000fc4000000001f */
[----:B------:R-:W-:Y:S02]  /*12f770*/  PRMT R31, R34, 0x3340, R0 ;  /* 0x00003340221f7816 */ /* 0x000fe40000000000 */
[----:B------:R-:W-:Y:S01]  /*12f780*/  PRMT R19, R40, 0x3340, R32 ;  /* 0x0000334028137816 */ /* 0x000fe20000000020 */
[----:B------:R-:W-:Y:S04]  /*12f790*/  STL [R1+0x5c6c], R57 ;  /* 0x005c6c3901007387 */ /* 0x000fe80000100800 */
[----:B------:R1:W-:Y:S02]  /*12f7a0*/  STL [R1+0x1eec], R42 ;  /* 0x001eec2a01007387 */ /* 0x0003e40000100800 */
[----:B-1----:R-:W-:Y:S01]  /*12f7b0*/  PRMT R42, R19, 0x5410, R31 ;  /* 0x00005410132a7816 */ /* 0x002fe2000000001f */
[----:B0-----:R-:W-:Y:S01]  /*12f7c0*/  VIADD R31, R18, UR6 ;  /* 0x00000006121f7c36 */ /* 0x001fe20008000000 */
[----:B------:R-:W-:Y:S01]  /*12f7d0*/  SHF.R.U32.HI R36, RZ, 0x8, R36 ;  /* 0x00000008ff247819 */ /* 0x000fe20000011624 */
[----:B------:R-:W0:Y:S03]  /*12f7e0*/  LDCU UR6, c[0x0][0x398] ;  /* 0x00007300ff0677ac */ /* 0x000e260008000800 */
[----:B------:R-:W-:-:S02]  /*12f7f0*/  SHF.R.S32.HI R19, RZ, 0x1f, R31 ;  /* 0x0000001fff137819 */ /* 0x000fc4000001141f */
[----:B------:R-:W-:Y:S01]  /*12f800*/  IADD3 R46, P1, PT, R31, R3, RZ ;  /* 0x000000031f2e7210 */ /* 0x000fe20007f3e0ff */
[----:B------:R-:W-:Y:S01]  /*12f810*/  STL [R1+0x1ee8], R42 ;  /* 0x001ee82a01007387 */ /* 0x000fe20000100800 */
[----:B------:R-:W-:-:S03]  /*12f820*/  SHF.R.U32.HI R32, RZ, 0x8, R32 ;  /* 0x00000008ff207819 */ /* 0x000fc60000011620 */
[----:B------:R-:W-:Y:S01]  /*12f830*/  IMAD.X R47, R19, 0x1, R4, P1 ;  /* 0x00000001132f7824 */ /* 0x000fe200008e0604 */
[----:B------:R1:W-:Y:S01]  /*12f840*/  STL [R1+0x5abc], R3 ;  /* 0x005abc0301007387 */ /* 0x0003e20000100800 */
[----:B------:R-:W-:Y:S02]  /*12f850*/  SHF.R.U32.HI R4, RZ, 0x8, R35 ;  /* 0x00000008ff047819 */ /* 0x000fe40000011623 */
[----:B------:R-:W-:Y:S01]  /*12f860*/  LOP3.LUT R36, R36, 0xffff, RZ, 0xc0, !PT ;  /* 0x0000ffff24247812 */ /* 0x000fe200078ec0ff */
[----:B------:R-:W4:Y:S01]  /*12f870*/  LDL.LU R35, [R1+0x1d84] ;  /* 0x001d840001237983 */ /* 0x000f220000300800 */
[----:B------:R-:W-:Y:S02]  /*12f880*/  LOP3.LUT R4, R4, 0xffff, RZ, 0xc0, !PT ;  /* 0x0000ffff04047812 */ /* 0x000fe400078ec0ff */
[----:B-1----:R-:W-:Y:S02]  /*12f890*/  SHF.R.U32.HI R3, RZ, 0x8, R40 ;  /* 0x00000008ff037819 */ /* 0x002fe40000011628 */
[----:B------:R-:W-:-:S02]  /*12f8a0*/  LOP3.LUT R32, R32, 0xffff, RZ, 0xc0, !PT ;  /* 0x0000ffff20207812 */ /* 0x000fc400078ec0ff */
[----:B------:R-:W-:Y:S01]  /*12f8b0*/  LOP3.LUT R3, R3, 0xffff, RZ, 0xc0, !PT ;  /* 0x0000ffff03037812 */ /* 0x000fe200078ec0ff */
[----:B------:R-:W-:Y:S01]  /*12f8c0*/  STL.64 [R1+0x860], R46 ;  /* 0x0008602e01007387 */ /* 0x000fe20000100a00 */
[----:B------:R-:W-:Y:S02]  /*12f8d0*/  PRMT R36, R36, 0x3340, R4 ;  /* 0x0000334024247816 */ /* 0x000fe40000000004 */
[----:B------:R-:W-:Y:S01]  /*12f8e0*/  PRMT R4, R3, 0x3340, R32 ;  /* 0x0000334003047816 */ /* 0x000fe20000000020 */
[----:B------:R-:W4:Y:S01]  /*12f8f0*/  LDL.LU R49, [R1+0x1bf8] ;  /* 0x001bf80001317983 */ /* 0x000f220000300800 */
[----:B------:R-:W-:-:S03]  /*12f900*/  IADD3 R40, P1, PT, R18, R0, RZ ;  /* 0x0000000012287210 */ /* 0x000fc60007f3e0ff */
[----:B------:R-:W-:Y:S04]  /*12f910*/  STL [R1+0x4e0], R36 ;  /* 0x0004e02401007387 */ /* 0x000fe80000100800 */
[----:B------:R1:W-:Y:S01]  /*12f920*/  STL [R1+0x448], R4 ;  /* 0x0004480401007387 */ /* 0x0003e20000100800 */
[----:B------:R-:W-:Y:S02]  /*12f930*/  SHF.R.U32.HI R23, RZ, 0x8, R23 ;  /* 0x00000008ff177819 */ /* 0x000fe40000011617 */
[----:B------:R-:W-:Y:S02]  /*12f940*/  SHF.R.U32.HI R22, RZ, 0x8, R22 ;  /* 0x00000008ff167819 */ /* 0x000fe40000011616 */
[----:B------:R-:W-:Y:S02]  /*12f950*/  LOP3.LUT R23, R23, 0xffff, RZ, 0xc0, !PT ;  /* 0x0000ffff17177812 */ /* 0x000fe400078ec0ff */
[----:B------:R-:W-:-:S02]  /*12f960*/  LOP3.LUT R22, R22, 0xffff, RZ, 0xc0, !PT ;  /* 0x0000ffff16167812 */ /* 0x000fc400078ec0ff */
[--C-:B------:R-:W-:Y:S02]  /*12f970*/  PRMT R23, R23, 0x3340, R0.reuse ;  /* 0x0000334017177816 */ /* 0x100fe40000000000 */
[--C-:B------:R-:W-:Y:S02]  /*12f980*/  PRMT R22, R22, 0x3340, R0.reuse ;  /* 0x0000334016167816 */ /* 0x100fe40000000000 */
[----:B--2---:R-:W-:Y:S02]  /*12f990*/  LOP3.LUT R25, R25, 0xffff, RZ, 0xc0, !PT ;  /* 0x0000ffff19197812 */ /* 0x004fe400078ec0ff */
[----:B---3--:R-:W-:Y:S02]  /*12f9a0*/  LOP3.LUT R3, R54, 0xffff, RZ, 0xc0, !PT ;  /* 0x0000ffff36037812 */ /* 0x008fe400078ec0ff */
[----:B------:R-:W-:Y:S02]  /*12f9b0*/  LOP3.LUT R32, R41, 0xffff, RZ, 0xc0, !PT ;  /* 0x0000ffff29207812 */ /* 0x000fe400078ec0ff */
[----:B-1----:R-:W-:-:S02]  /*12f9c0*/  PRMT R4, R3, 0x3340, R0 ;  /* 0x0000334003047816 */ /* 0x002fc40000000000 */
[----:B------:R-:W-:Y:S01]  /*12f9d0*/  PRMT R36, R25, 0x3340, R32 ;  /* 0x0000334019247816 */ /* 0x000fe20000000020 */
[----:B------:R-:W-:-:S03]  /*12f9e0*/  IMAD.X R41, R17, 0x1, R2, P1 ;  /* 0x0000000111297824 */ /* 0x000fc600008e0602 */
[----:B------:R-:W-:-:S05]  /*12f9f0*/  PRMT R4, R36, 0x5410, R4 ;  /* 0x0000541024047816 */ /* 0x000fca0000000004 */
[----:B------:R1:W-:Y:S04]  /*12fa00*/  STL [R1+0x1ee4], R4 ;  /* 0x001ee40401007387 */ /* 0x0003e80000100800 */
[----:B------:R2:W-:Y:S04]  /*12fa10*/  STL.64 [R1+0x858], R40 ;  /* 0x0008582801007387 */ /* 0x0005e80000100a00 */
[----:B------:R3:W-:Y:S01]  /*12fa20*/  STL [R1+0x5acc], R2 ;  /* 0x005acc0201007387 */ /* 0x0007e20000100800 */
[----:B-1----:R-:W-:Y:S02]  /*12fa30*/  SHF.R.U32.HI R4, RZ, 0x8, R25 ;  /* 0x00000008ff047819 */ /* 0x002fe40000011619 */
[----:B--2---:R-:W-:-:S02]  /*12fa40*/  IADD3 R40, P1, PT, R31, R0, RZ ;  /* 0x000000001f287210 */ /* 0x004fc40007f3e0ff */
[----:B------:R-:W-:-:S03]  /*12fa50*/  SHF.R.U32.HI R0, RZ, 0x8, R32 ;  /* 0x00000008ff007819 */ /* 0x000fc60000011620 */
[----:B------:R-:W-:Y:S01]  /*12fa60*/  IMAD.X R41, R19, 0x1, R2, P1 ;  /* 0x0000000113297824 */ /* 0x000fe200008e0602 */
[----:B---3--:R-:W-:Y:S02]  /*12fa70*/  SHF.R.U32.HI R2, RZ, 0x8, R3 ;  /* 0x00000008ff027819 */ /* 0x008fe40000011603 */
[----:B------:R-:W-:Y:S02]  /*12fa80*/  LOP3.LUT R4, R4, 0xffff, RZ, 0xc0, !PT ;  /* 0x0000ffff04047812 */ /* 0x000fe400078ec0ff */
[----:B------:R-:W-:Y:S02]  /*12fa90*/  LOP3.LUT R0, R0, 0xffff, RZ, 0xc0, !PT ;  /* 0x0000ffff00007812 */ /* 0x000fe400078ec0ff */
[----:B------:R-:W-:Y:S02]  /*12faa0*/  LOP3.LUT R2, R2, 0xffff, RZ, 0xc0, !PT ;  /* 0x0000ffff02027812 */ /* 0x000fe400078ec0ff */
[----:B------:R-:W-:Y:S01]  /*12fab0*/  PRMT R3, R4, 0x3340, R0 ;  /* 0x0000334004037816 */ /* 0x000fe20000000000 */
[----:B------:R1:W-:Y:S01]  /*12fac0*/  STL.64 [R1+0x850], R40 ;  /* 0x0008502801007387 */ /* 0x0003e20000100a00 */
[----:B------:R-:W-:-:S03]  /*12fad0*/  PRMT R0, R2, 0x3340, R1 ;  /* 0x0000334002007816 */ /* 0x000fc60000000001 */
[----:B-1----:R-:W2:Y:S04]  /*12fae0*/  LDL.LU R41, [R1+0x1d88] ;  /* 0x001d880001297983 */ /* 0x002ea80000300800 */
[----:B------:R-:W3:Y:S04]  /*12faf0*/  LDL.LU R25, [R1+0x664] ;  /* 0x0006640001197983 */ /* 0x000ee80000300800 */
[----:B------:R1:W-:Y:S04]  /*12fb00*/  STL [R1+0x440], R3 ;  /* 0x0004400301007387 */ /* 0x0003e80000100800 */
[----:B------:R0:W-:Y:S01]  /*12fb10*/  STL [R1+0x284], R0 ;  /* 0x0002840001007387 */ /* 0x0001e20000100800 */
[----:B-1----:R-:W-:-:S03]  /*12fb20*/  LOP3.LUT R3, R48, 0xffff, RZ, 0xc0, !PT ;  /* 0x0000ffff30037812 */ /* 0x002fc600078ec0ff */
[----:B------:R-:W3:Y:S01]  /*12fb30*/  LDL.LU R48, [R1+0x5ce8] ;  /* 0x005ce80001307983 */ /* 0x000ee20000300800 */
[----:B----4-:R-:W-:Y:S02]  /*12fb40*/  LOP3.LUT R32, R35, 0xffff, RZ, 0xc0, !PT ;  /* 0x0000ffff23207812 */ /* 0x010fe400078ec0ff */
[----:B------:R-:W-:Y:S02]  /*12fb50*/  LOP3.LUT R2, R49, 0xffff, RZ, 0xc0, !PT ;  /* 0x0000ffff31027812 */ /* 0x000fe400078ec0ff */
[----:B0-----:R-:W-:Y:S02]  /*12fb60*/  PRMT R0, R3, 0x3340, R1 ;  /* 0x0000334003007816 */ /* 0x001fe40000000001 */
[----:B------:R-:W-:Y:S02]  /*12fb70*/  PRMT R4, R32, 0x3340, R2 ;  /* 0x0000334020047816 */ /* 0x000fe40000000002 */
[----:B------:R-:W-:Y:S02]  /*12fb80*/  IADD3 R46, P1, PT, R18, R13, RZ ;  /* 0x0000000d122e7210 */ /* 0x000fe40007f3e0ff */
[----:B------:R-:W-:-:S03]  /*12fb90*/  PRMT R0, R4, 0x5410, R0 ;  /* 0x0000541004007816 */ /* 0x000fc60000000000 */
[--C-:B------:R-:W-:Y:S02]  /*12fba0*/  IMAD.X R47, R17, 0x1, R15.reuse, P1 ;  /* 0x00000001112f7824 */ /* 0x100fe400008e060f */
[----:B------:R-:W-:Y:S04]  /*12fbb0*/  STL [R1+0x1e9c], R0 ;  /* 0x001e9c0001007387 */ /* 0x000fe80000100800 */
[----:B------:R0:W-:Y:S02]  /*12fbc0*/  STL.64 [R1+0x848], R46 ;  /* 0x0008482e01007387 */ /* 0x0001e40000100a00 */
[----:B0-----:R-:W-:Y:S02]  /*12fbd0*/  IADD3 R46, P1, PT, R31, R13, RZ ;  /* 0x0000000d1f2e7210 */ /* 0x001fe40007f3e0ff */
[----:B------:R0:W-:Y:S03]  /*12fbe0*/  STL [R1+0x5a80], R13 ;  /* 0x005a800d01007387 */ /* 0x0001e60000100800 */
[----:B------:R-:W-:Y:S01]  /*12fbf0*/  IMAD.X R47, R19, 0x1, R15, P1 ;  /* 0x00000001132f7824 */ /* 0x000fe200008e060f */
[----:B------:R-:W-:-:S04]  /*12fc00*/  SHF.R.U32.HI R0, RZ, 0x8, R34 ;  /* 0x00000008ff007819 */ /* 0x000fc80000011622 */
[----:B------:R-:W-:Y:S01]  /*12fc10*/  STL.64 [R1+0x840], R46 ;  /* 0x0008402e01007387 */ /* 0x000fe20000100a00 */
[----:B------:R-:W-:-:S03]  /*12fc20*/  SHF.R.U32.HI R15, RZ, 0x8, R32 ;  /* 0x00000008ff0f7819 */ /* 0x000fc60000011620 */
[----:B------:R-:W4:Y:S01]  /*12fc30*/  LDL.LU R56, [R1+0x5368] ;  /* 0x0053680001387983 */ /* 0x000f220000300800 */
[----:B------:R-:W-:-:S03]  /*12fc40*/  SHF.R.U32.HI R4, RZ, 0x8, R2 ;  /* 0x00000008ff047819 */ /* 0x000fc60000011602 */
[----:B------:R-:W4:Y:S01]  /*12fc50*/  LDL.LU R42, [R1+0x2a18] ;  /* 0x002a1800012a7983 */ /* 0x000f220000300800 */
[----:B------:R-:W-:-:S03]  /*12fc60*/  LOP3.LUT R0, R0, 0xffff, RZ, 0xc0, !PT ;  /* 0x0000ffff00007812 */ /* 0x000fc600078ec0ff */
[----:B------:R-:W4:Y:S01]  /*12fc70*/  LDL.LU R60, [R1+0x5308] ;  /* 0x00530800013c7983 */ /* 0x000f220000300800 */
[----:B------:R-:W-:Y:S02]  /*12fc80*/  LOP3.LUT R15, R15, 0xffff, RZ, 0xc0, !PT ;  /* 0x0000ffff0f0f7812 */ /* 0x000fe400078ec0ff */
[----:B------:R-:W-:Y:S02]  /*12fc90*/  LOP3.LUT R4, R4, 0xffff, RZ, 0xc0, !PT ;  /* 0x0000ffff04047812 */ /* 0x000fe400078ec0ff */
[----:B0-----:R-:W-:Y:S02]  /*12fca0*/  PRMT R13, R0, 0x3340, R1 ;  /* 0x00003340000d7816 */ /* 0x001fe40000000001 */
[----:B------:R-:W-:Y:S02]  /*12fcb0*/  PRMT R0, R15, 0x3340, R4 ;  /* 0x000033400f007816 */ /* 0x000fe40000000004 */
[----:B------:R-:W-:Y:S01]  /*12fcc0*/  IADD3 R34, P1, PT, R18, R5, RZ ;  /* 0x0000000512227210 */ /* 0x000fe20007f3e0ff */
[----:B------:R-:W-:Y:S04]  /*12fcd0*/  STL [R1+0x280], R13 ;  /* 0x0002800d01007387 */ /* 0x000fe80000100800 */
[----:B------:R0:W-:Y:S01]  /*12fce0*/  STL [R1+0x43c], R0 ;  /* 0x00043c0001007387 */ /* 0x0001e20000100800 */
[----:B------:R-:W-:Y:S01]  /*12fcf0*/  IMAD.X R35, R17, 0x1, R6, P1 ;  /* 0x0000000111237824 */ /* 0x000fe200008e0606 */
[----:B--2---:R-:W-:-:S02]  /*12fd00*/  LOP3.LUT R2, R41, 0xffff, RZ, 0xc0, !PT ;  /* 0x0000ffff29027812 */ /* 0x004fc400078ec0ff */
[----:B---3--:R-:W-:-:S04]  /*12fd10*/  LOP3.LUT R52, R25, 0xffff, RZ, 0xc0, !PT ;  /* 0x0000ffff19347812 */ /* 0x008fc800078ec0ff */
[----:B0-----:R-:W-:Y:S02]  /*12fd20*/  PRMT R0, R52, 0x3340, R1 ;  /* 0x0000334034007816 */ /* 0x001fe40000000001 */
[----:B------:R-:W-:Y:S02]  /*12fd30*/  LOP3.LUT R15, R48, 0xffff, RZ, 0xc0, !PT ;  /* 0x0000ffff300f7812 */ /* 0x000fe400078ec0ff */
[----:B------:R-:W2:Y:S02]  /*12fd40*/  LDL.LU R48, [R1+0x5ce4] ;  /* 0x005ce40001307983 */ /* 0x000ea40000300800 */
[----:B------:R-:W-:-:S04]  /*12fd50*/  PRMT R4, R2, 0x3340, R15 ;  /* 0x0000334002047816 */ /* 0x000fc8000000000f */
[----:B------:R-:W-:Y:S02]  /*12fd60*/  PRMT R0, R4, 0x5410, R0 ;  /* 0x0000541004007816 */ /* 0x000fe40000000000 */
[----:B------:R-:W-:Y:S01]  /*12fd70*/  IADD3 R4, P1, PT, R31, R5, RZ ;  /* 0x000000051f047210 */ /* 0x000fe20007f3e0ff */
[----:B------:R-:W-:Y:S04]  /*12fd80*/  STL [R1+0x5c70], R52 ;  /* 0x005c703401007387 */ /* 0x000fe80000100800 */
[----:B------:R-:W-:Y:S01]  /*12fd90*/  IMAD.X R5, R19, 0x1, R6, P1 ;  /* 0x0000000113057824 */ /* 0x000fe200008e0606 */
[----:B------:R-:W-:Y:S04]  /*12fda0*/  STL [R1+0x1e98], R0 ;  /* 0x001e980001007387 */ /* 0x000fe80000100800 */
[----:B------:R0:W-:Y:S04]  /*12fdb0*/  STL.64 [R1+0x838], R34 ;  /* 0x0008382201007387 */ /* 0x0001e80000100a00 */
[----:B------:R1:W-:Y:S04]  /*12fdc0*/  STL.64 [R1+0x830], R4 ;  /* 0x0008300401007387 */ /* 0x0003e80000100a00 */
[----:B------:R-:W3:Y:S04]  /*12fdd0*/  LDL.LU R59, [R1+0x5374] ;  /* 0x00537400013b7983 */ /* 0x000ee80000300800 */
[----:B------:R-:W2:Y:S04]  /*12fde0*/  LDL.LU R54, [R1+0x2a0c] ;  /* 0x002a0c0001367983 */ /* 0x000ea80000300800 */
[----:B0-----:R-:W2:Y:S04]  /*12fdf0*/  LDL.LU R35, [R1+0x5310] ;  /* 0x0053100001237983 */ /* 0x001ea80000300800 */
[----:B------:R-:W2:Y:S04]  /*12fe00*/  LDL.LU R49, [R1+0x5334] ;  /* 0x0053340001317983 */ /* 0x000ea80000300800 */
[----:B------:R-:W2:Y:S04]  /*12fe10*/  LDL.LU R41, [R1+0x2828] ;  /* 0x0028280001297983 */ /* 0x000ea80000300800 */
[----:B------:R-:W2:Y:S01]  /*12fe20*/  LDL.LU R25, [R1+0x52f8] ;  /* 0x0052f80001197983 */ /* 0x000ea20000300800 */
[----:B------:R-:W-:-:S02]  /*12fe30*/  SHF.R.U32.HI R0, RZ, 0x8, R3 ;  /* 0x00000008ff007819 */ /* 0x000fc40000011603 */
[----:B-1----:R-:W-:Y:S02]  /*12fe40*/  SHF.R.U32.HI R5, RZ, 0x8, R2 ;  /* 0x00000008ff057819 */ /* 0x002fe40000011602 */
[----:B------:R-:W-:Y:S02]  /*12fe50*/  SHF.R.U32.HI R4, RZ, 0x8, R15 ;  /* 0x00000008ff047819 */ /* 0x000fe4000001160f */
[----:B------:R-:W-:Y:S02]  /*12fe60*/  LOP3.LUT R0, R0, 0xffff, RZ, 0xc0, !PT ;  /* 0x0000ffff00007812 */ /* 0x000fe400078ec0ff */
[----:B------:R-:W-:Y:S02]  /*12fe70*/  LOP3.LUT R5, R5, 0xffff, RZ, 0xc0, !PT ;  /* 0x0000ffff05057812 */ /* 0x000fe400078ec0ff */
[----:B------:R-:W-:Y:S02]  /*12fe80*/  LOP3.LUT R4, R4, 0xffff, RZ, 0xc0, !PT ;  /* 0x0000ffff04047812 */ /* 0x000fe400078ec0ff */
[----:B------:R-:W-:-:S02]  /*12fe90*/  PRMT R2, R0, 0x3340, R1 ;  /* 0x0000334000027816 */ /* 0x000fc40000000001 */
[----:B------:R-:W-:Y:S02]  /*12fea0*/  PRMT R0, R5, 0x3340, R4 ;  /* 0x0000334005007816 */ /* 0x000fe40000000004 */
[----:B----4-:R-:W-:Y:S02]  /*12feb0*/  LOP3.LUT R15, R56, 0xffff, RZ, 0xc0, !PT ;  /* 0x0000ffff380f7812 */ /* 0x010fe400078ec0ff */
[----:B------:R-:W-:Y:S02]  /*12fec0*/  LOP3.LUT R5, R42, 0xffff, RZ, 0xc0, !PT ;  /* 0x0000ffff2a057812 */ /* 0x000fe400078ec0ff */
[----:B------:R-:W-:Y:S01]  /*12fed0*/  LOP3.LUT R6, R60, 0xffff, RZ, 0xc0, !PT ;  /* 0x0000ffff3c067812 */ /* 0x000fe200078ec0ff */
[----:B------:R0:W-:Y:S03]  /*12fee0*/  STL [R1+0x27c], R2 ;  /* 0x00027c0201007387 */ /* 0x0001e60000100800 */
[----:B------:R-:W-:Y:S01]  /*12fef0*/  PRMT R4, R15, 0x3340, R6 ;  /* 0x000033400f047816 */ /* 0x000fe20000000006 */
[----:B------:R1:W-:Y:S01]  /*12ff00*/  STL [R1+0x4cc], R0 ;  /* 0x0004cc0001007387 */ /* 0x0003e20000100800 */
[----:B0-----:R-:W-:-:S02]  /*12ff10*/  IADD3 R2, P1, PT, R18, R14, RZ ;  /* 0x0000000e12027210 */ /* 0x001fc40007f3e0ff */
[----:B-1----:R-:W-:-:S03]  /*12ff20*/  PRMT R0, R5, 0x3340, R1 ;  /* 0x0000334005007816 */ /* 0x002fc60000000001 */
[----:B------:R-:W-:Y:S01]  /*12ff30*/  IMAD.X R3, R17, 0x1, R16, P1 ;  /* 0x0000000111037824 */ /* 0x000fe200008e0610 */
[----:B------:R-:W-:-:S05]  /*12ff40*/  PRMT R0, R4, 0x5410, R0 ;  /* 0x0000541004007816 */ /* 0x000fca0000000000 */
[----:B------:R0:W-:Y:S04]  /*12ff50*/  STL [R1+0x1e94], R0 ;  /* 0x001e940001007387 */ /* 0x0001e80000100800 */
[----:B------:R1:W-:Y:S01]  /*12ff60*/  STL.64 [R1+0x828], R2 ;  /* 0x0008280201007387 */ /* 0x0003e20000100a00 */
[----:B------:R-:W-:Y:S02]  /*12ff70*/  SHF.R.U32.HI R4, RZ, 0x8, R15 ;  /* 0x00000008ff047819 */ /* 0x000fe4000001160f */
[----:B------:R-:W-:Y:S02]  /*12ff80*/  SHF.R.U32.HI R5, RZ, 0x8, R5 ;  /* 0x00000008ff057819 */ /* 0x000fe40000011605 */
[----:B0-----:R-:W-:Y:S02]  /*12ff90*/  SHF.R.U32.HI R0, RZ, 0x8, R6 ;  /* 0x00000008ff007819 */ /* 0x001fe40000011606 */
[----:B-1----:R-:W-:-:S02]  /*12ffa0*/  IADD3 R2, P1, PT, R31, R14, RZ ;  /* 0x0000000e1f027210 */ /* 0x002fc40007f3e0ff */
[----:B------:R-:W-:-:S03]  /*12ffb0*/  LOP3.LUT R4, R4, 0xffff, RZ, 0xc0, !PT ;  /* 0x0000ffff04047812 */ /* 0x000fc600078ec0ff */
[----:B------:R-:W-:Y:S01]  /*12ffc0*/  IMAD.X R3, R19, 0x1, R16, P1 ;  /* 0x0000000113037824 */ /* 0x000fe200008e0610 */
[----:B------:R-:W-:Y:S01]  /*12ffd0*/  LOP3.LUT R0, R0, 0xffff, RZ, 0xc0, !PT ;  /* 0x0000ffff00007812 */ /* 0x000fe200078ec0ff */
[----:B------:R-:W-:Y:S01]  /*12ffe0*/  STL [R1+0x5a84], R14 ;  /* 0x005a840e01007387 */ /* 0x000fe20000100800 */
[----:B------:R-:W-:-:S03]  /*12fff0*/  LOP3.LUT R5, R5, 0xffff, RZ, 0xc0, !PT ;  /* 0x0000ffff05057812 */ /* 0x000fc600078ec0ff */
[----:B------:R0:W-:Y:S02]  /*130000*/  STL.64 [R1+0x820], R2 ;  /* 0x0008200201007387 */ /* 0x0001e40000100a00 */
[----:B0-----:R-:W-:Y:S02]  /*130010*/  PRMT R2, R4, 0x3340, R0 ;  /* 0x0000334004027816 */ /* 0x001fe40000000000 */
[----:B------:R-:W-:-:S03]  /*130020*/  PRMT R0, R5, 0x3340, R1 ;  /* 0x0000334005007816 */ /* 0x000fc60000000001 */
[----:B------:R2:W-:Y:S04]  /*130030*/  STL [R1+0x434], R2 ;  /* 0x0004340201007387 */ /* 0x0005e80000100800 */
[----:B------:R0:W-:Y:S01]  /*130040*/  STL [R1+0x278], R0 ;  /* 0x0002780001007387 */ /* 0x0001e20000100800 */
[----:B---3--:R-:W-:Y:S02]  /*130050*/  LOP3.LUT R16, R59, 0xffff, RZ, 0xc0, !PT ;  /* 0x0000ffff3b107812 */ /* 0x008fe400078ec0ff */
[----:B--2---:R-:W-:Y:S02]  /*130060*/  LOP3.LUT R2, R54, 0xffff, RZ, 0xc0, !PT ;  /* 0x0000ffff36027812 */ /* 0x004fe400078ec0ff */
[----:B------:R-:W-:Y:S02]  /*130070*/  LOP3.LUT R6, R35, 0xffff, RZ, 0xc0, !PT ;  /* 0x0000ffff23067812 */ /* 0x000fe400078ec0ff */
[----:B------:R-:W-:-:S02]  /*130080*/  LOP3.LUT R15, R49, 0xffff, RZ, 0xc0, !PT ;  /* 0x0000ffff310f7812 */ /* 0x000fc400078ec0ff */
[----:B------:R-:W2:Y:S01]  /*130090*/  LDL.LU R49, [R1+0x498] ;  /* 0x0004980001317983 */ /* 0x000ea20000300800 */
[----:B------:R-:W-:-:S03]  /*1300a0*/  LOP3.LUT R3, R41, 0xffff, RZ, 0xc0, !PT ;  /* 0x0000ffff29037812 */ /* 0x000fc600078ec0ff */
[----:B------:R-:W3:Y:S01]  /*1300b0*/  LDL.LU R41, [R1+0x2668] ;  /* 0x0026680001297983 */ /* 0x000ee20000300800 */
[----:B0-----:R-:W-:Y:S02]  /*1300c0*/  PRMT R0, R2, 0x3340, R1 ;  /* 0x0000334002007816 */ /* 0x001fe40000000001 */
[----:B------:R-:W-:-:S04]  /*1300d0*/  PRMT R4, R16, 0x3340, R6 ;  /* 0x0000334010047816 */ /* 0x000fc80000000006 */
[----:B------:R-:W-:Y:S02]  /*1300e0*/  PRMT R0, R4, 0x5410, R0 ;  /* 0x0000541004007816 */ /* 0x000fe40000000000 */
[----:B------:R-:W-:-:S03]  /*1300f0*/  LOP3.LUT R5, R25, 0xffff, RZ, 0xc0, !PT ;  /* 0x0000ffff19057812 */ /* 0x000fc600078ec0ff */
[----:B------:R0:W-:Y:S04]  /*130100*/  STL [R1+0x1d8c], R0 ;  /* 0x001d8c0001007387 */ /* 0x0001e80000100800 */
[----:B------:R-:W4:Y:S01]  /*130110*/  LDL.LU R25, [R1+0x4a0] ;  /* 0x0004a00001197983 */ /* 0x000f220000300800 */
[----:B------:R-:W-:Y:S02]  /*130120*/  PRMT R4, R15, 0x3340, R5 ;  /* 0x000033400f047816 */ /* 0x000fe40000000005 */
[----:B------:R-:W-:Y:S02]  /*130130*/  IADD3 R34, P1, PT, R18, R7, RZ ;  /* 0x0000000712227210 */ /* 0x000fe40007f3e0ff */
[----:B0-----:R-:W-:-:S03]  /*130140*/  PRMT R0, R3, 0x3340, R1 ;  /* 0x0000334003007816 */ /* 0x001fc60000000001 */
[----:B------:R-:W-:Y:S01]  /*130150*/  IMAD.X R35, R17, 0x1, R8, P1 ;  /* 0x0000000111237824 */ /* 0x000fe200008e0608 */
[----:B------:R-:W-:-:S05]  /*130160*/  PRMT R0, R4, 0x5410, R0 ;  /* 0x0000541004007816 */ /* 0x000fca0000000000 */
[----:B------:R-:W-:Y:S04]  /*130170*/  STL [R1+0x1d88], R0 ;  /* 0x001d880001007387 */ /* 0x000fe80000100800 */
[----:B------:R0:W-:Y:S02]  /*130180*/  STL.64 [R1+0x818], R34 ;  /* 0x0008182201007387 */ /* 0x0001e40000100a00 */
[----:B0-----:R-:W-:Y:S02]  /*130190*/  IADD3 R34, P1, PT, R31, R7, RZ ;  /* 0x000000071f227210 */ /* 0x001fe40007f3e0ff */
[----:B------:R-:W-:Y:S03]  /*1301a0*/  STL [R1+0x5aa8], R8 ;  /* 0x005aa80801007387 */ /* 0x000fe60000100800 */
[----:B------:R-:W-:-:S05]  /*1301b0*/  IMAD.X R35, R19, 0x1, R8, P1 ;  /* 0x0000000113237824 */ /* 0x000fca00008e0608 */
[----:B------:R0:W-:Y:S02]  /*1301c0*/  STL.64 [R1+0x810], R34 ;  /* 0x0008102201007387 */ /* 0x0001e40000100a00 */
[----:B0-----:R-:W-:-:S05]  /*1301d0*/  IADD3 R34, P1, PT, R18, R9, RZ ;  /* 0x0000000912227210 */ /* 0x001fca0007f3e0ff */
[----:B------:R-:W-:-:S05]  /*1301e0*/  IMAD.X R35, R17, 0x1, R11, P1 ;  /* 0x0000000111237824 */ /* 0x000fca00008e060b */
[----:B------:R0:W-:Y:S02]  /*1301f0*/  STL.64 [R1+0x808], R34 ;  /* 0x0008082201007387 */ /* 0x0001e40000100a00 */
[----:B0-----:R-:W-:-:S05]  /*130200*/  IADD3 R34, P1, PT, R31, R9, RZ ;  /* 0x000000091f227210 */ /* 0x001fca0007f3e0ff */
[----:B------:R-:W-:Y:S01]  /*130210*/  IMAD.X R35, R19, 0x1, R11, P1 ;  /* 0x0000000113237824 */ /* 0x000fe200008e060b */
[----:B------:R-:W-:Y:S01]  /*130220*/  IADD3 R8, P1, PT, R31, R10, RZ ;  /* 0x0000000a1f087210 */ /* 0x000fe20007f3e0ff */
[----:B------:R0:W-:Y:S04]  /*130230*/  STL [R1+0x5a88], R9 ;  /* 0x005a880901007387 */ /* 0x0001e80000100800 */
[----:B------:R-:W-:Y:S01]  /*130240*/  STL [R1+0x5a8c], R11 ;  /* 0x005a8c0b01007387 */ /* 0x000fe20000100800 */
[----:B0-----:R-:W-:-:S03]  /*130250*/  IMAD.X R9, R19, 0x1, R12, P1 ;  /* 0x0000000113097824 */ /* 0x001fc600008e060c */
[----:B------:R-:W-:Y:S04]  /*130260*/  STL.64 [R1+0x800], R34 ;  /* 0x0008002201007387 */ /* 0x000fe80000100a00 */
[----:B------:R0:W-:Y:S04]  /*130270*/  STL.64 [R1+0x7f8], R8 ;  /* 0x0007f80801007387 */ /* 0x0001e80000100a00 */
[----:B------:R-:W-:Y:S01]  /*130280*/  STL [R1+0x5a90], R10 ;  /* 0x005a900a01007387 */ /* 0x000fe20000100800 */
[----:B0-----:R-:W-:-:S03]  /*130290*/  IADD3 R8, P1, PT, R18, R10, RZ ;  /* 0x0000000a12087210 */ /* 0x001fc60007f3e0ff */
[----:B------:R-:W-:Y:S02]  /*1302a0*/  STL [R1+0x5a94], R12 ;  /* 0x005a940c01007387 */ /* 0x000fe40000100800 */
[----:B------:R-:W-:Y:S02]  /*1302b0*/  IMAD.X R9, R17, 0x1, R12, P1 ;  /* 0x0000000111097824 */ /* 0x000fe400008e060c */
[----:B------:R-:W4:Y:S04]  /*1302c0*/  LDL.LU R42, [R1+0x20f4] ;  /* 0x0020f400012a7983 */ /* 0x000f280000300800 */
[----:B------:R-:W-:Y:S04]  /*1302d0*/  STL.64 [R1+0x7f0], R8 ;  /* 0x0007f00801007387 */ /* 0x000fe80000100a00 */
[----:B------:R-:W4:Y:S04]  /*1302e0*/  LDL.LU R60, [R1+0x1ae4] ;  /* 0x001ae400013c7983 */ /* 0x000f280000300800 */
[----:B------:R-:W4:Y:S04]  /*1302f0*/  LDL.LU R59, [R1+0x1d80] ;  /* 0x001d8000013b7983 */ /* 0x000f280000300800 */
[----:B------:R-:W4:Y:S04]  /*130300*/  LDL.LU R54, [R1+0x5338] ;  /* 0x0053380001367983 */ /* 0x000f280000300800 */
[----:B------:R-:W4:Y:S04]  /*130310*/  LDL.LU R35, [R1+0x281c] ;  /* 0x00281c0001237983 */ /* 0x000f280000300800 */
[----:B------:R-:W4:Y:S01]  /*130320*/  LDL.LU R17, [R1+0x5300] ;  /* 0x0053000001117983 */ /* 0x000f220000300800 */
[----:B------:R-:W-:-:S04]  /*130330*/  LOP3.LUT R48, R48, 0xffff, RZ, 0xc0, !PT ;  /* 0x0000ffff30307812 */ /* 0x000fc800078ec0ff */
[----:B------:R-:W-:Y:S01]  /*130340*/  PRMT R0, R48, 0x3340, R1 ;  /* 0x0000334030007816 */ /* 0x000fe20000000001 */
[----:B------:R-:W-:Y:S01]  /*130350*/  STL [R1+0x5c74], R48 ;  /* 0x005c743001007387 */ /* 0x000fe20000100800 */
[----:B------:R-:W-:-:S04]  /*130360*/  SHF.R.U32.HI R5, RZ, 0x8, R5 ;  /* 0x00000008ff057819 */ /* 0x000fc80000011605 */
[----:B------:R-:W-:Y:S02]  /*130370*/  LOP3.LUT R5, R5, 0xffff, RZ, 0xc0, !PT ;  /* 0x0000ffff05057812 */ /* 0x000fe400078ec0ff */
[----:B--2---:R-:W-:Y:S02]  /*130380*/  PRMT R0, R49, 0x5410, R0 ;  /* 0x0000541031007816 */ /* 0x004fe40000000000 */
[----:B---3--:R-:W-:-:S05]  /*130390*/  LOP3.LUT R4, R41, 0xffff, RZ, 0xc0, !PT ;  /* 0x0000ffff29047812 */ /* 0x008fca00078ec0ff */
[----:B------:R-:W-:Y:S04]  /*1303a0*/  STL [R1+0x664], R4 ;  /* 0x0006640401007387 */ /* 0x000fe80000100800 */
[----:B------:R0:W-:Y:S02]  /*1303b0*/  STL [R1+0x2054], R0 ;  /* 0x0020540001007387 */ /* 0x0001e40000100800 */
[----:B0-----:R-:W-:Y:S02]  /*1303c0*/  PRMT R0, R4, 0x3340, R1 ;  /* 0x0000334004007816 */ /* 0x001fe40000000001 */
[----:B------:R-:W-:Y:S02]  /*1303d0*/  SHF.R.U32.HI R4, RZ, 0x8, R16 ;  /* 0x00000008ff047819 */ /* 0x000fe40000011610 */
[----:B----4-:R-:W-:-:S02]  /*1303e0*/  PRMT R7, R25, 0x5410, R0 ;  /* 0x0000541019077816 */ /* 0x010fc40000000000 */
[----:B------:R-:W-:Y:S02]  /*1303f0*/  SHF.R.U32.HI R0, RZ, 0x8, R6 ;  /* 0x00000008ff007819 */ /* 0x000fe40000011606 */
[----:B------:R-:W-:Y:S02]  /*130400*/  SHF.R.U32.HI R6, RZ, 0x8, R15 ;  /* 0x00000008ff067819 */ /* 0x000fe4000001160f */
[----:B------:R-:W-:Y:S02]  /*130410*/  LOP3.LUT R4, R4, 0xffff, RZ, 0xc0, !PT ;  /* 0x0000ffff04047812 */ /* 0x000fe400078ec0ff */
[----:B------:R-:W-:Y:S02]  /*130420*/  LOP3.LUT R0, R0, 0xffff, RZ, 0xc0, !PT ;  /* 0x0000ffff00007812 */ /* 0x000fe400078ec0ff */
[----:B------:R-:W-:Y:S02]  /*130430*/  LOP3.LUT R6, R6, 0xffff, RZ, 0xc0, !PT ;  /* 0x0000ffff06067812 */ /* 0x000fe400078ec0ff */
[----:B------:R-:W-:-:S02]  /*130440*/  PRMT R4, R4, 0x3340, R0 ;  /* 0x0000334004047816 */ /* 0x000fc40000000000 */
[----:B------:R-:W-:Y:S01]  /*130450*/  PRMT R5, R6, 0x3340, R5 ;  /* 0x0000334006057816 */ /* 0x000fe20000000005 */
[----:B------:R-:W-:Y:S04]  /*130460*/  STL [R1+0x2070], R7 ;  /* 0x0020700701007387 */ /* 0x000fe80000100800 */
[----:B------:R0:W-:Y:S04]  /*130470*/  STL [R1+0x424], R4 ;  /* 0x0004240401007387 */ /* 0x0001e80000100800 */
[----:B------:R1:W-:Y:S04]  /*130480*/  STL [R1+0x41c], R5 ;  /* 0x00041c0501007387 */ /* 0x0003e80000100800 */
[----:B------:R-:W2:Y:S04]  /*130490*/  LDL.LU R49, [R1+0x2118] ;  /* 0x0021180001317983 */ /* 0x000ea80000300800 */
[----:B------:R-:W3:Y:S04]  /*1304a0*/  LDL.LU R41, [R1+0x1bf0] ;  /* 0x001bf00001297983 */ /* 0x000ee80000300800 */
[----:B------:R-:W4:Y:S01]  /*1304b0*/  LDL.LU R25, [R1+0x1fd8] ;  /* 0x001fd80001197983 */ /* 0x000f220000300800 */
[----:B------:R-:W-:-:S02]  /*1304c0*/  SHF.R.U32.HI R0, RZ, 0x8, R3 ;  /* 0x00000008ff007819 */ /* 0x000fc40000011603 */
[----:B0-----:R-:W-:Y:S02]  /*1304d0*/  SHF.R.U32.HI R4, RZ, 0x8, R2 ;  /* 0x00000008ff047819 */ /* 0x001fe40000011602 */
[----:B------:R-:W-:Y:S02]  /*1304e0*/  LOP3.LUT R0, R0, 0xffff, RZ, 0xc0, !PT ;  /* 0x0000ffff00007812 */ /* 0x000fe400078ec0ff */
[----:B------:R-:W-:Y:S02]  /*1304f0*/  LOP3.LUT R4, R4, 0xffff, RZ, 0xc0, !PT ;  /* 0x0000ffff04047812 */ /* 0x000fe400078ec0ff */
[--C-:B------:R-:W-:Y:S02]  /*130500*/  PRMT R2, R0, 0x3340, R1.reuse ;  /* 0x0000334000027816 */ /* 0x100fe40000000001 */
[----:B------:R-:W-:-:S03]  /*130510*/  PRMT R0, R4, 0x3340, R1 ;  /* 0x0000334004007816 */ /* 0x000fc60000000001 */
[----:B------:R-:W-:Y:S04]  /*130520*/  STL [R1+0x270], R2 ;  /* 0x0002700201007387 */ /* 0x000fe80000100800 */
[----:B------:R0:W-:Y:S01]  /*130530*/  STL [R1+0x26c], R0 ;  /* 0x00026c0001007387 */ /* 0x0001e20000100800 */
[----:B------:R-:W-:Y:S02]  /*130540*/  LOP3.LUT R6, R42, 0xffff, RZ, 0xc0, !PT ;  /* 0x0000ffff2a067812 */ /* 0x000fe400078ec0ff */
[----:B------:R-:W-:Y:S02]  /*130550*/  LOP3.LUT R16, R60, 0xffff, RZ, 0xc0, !PT ;  /* 0x0000ffff3c107812 */ /* 0x000fe400078ec0ff */
[----:B-1----:R-:W-:Y:S02]  /*130560*/  LOP3.LUT R5, R59, 0xffff, RZ, 0xc0, !PT ;  /* 0x0000ffff3b057812 */ /* 0x002fe400078ec0ff */
[----:B0-----:R-:W-:-:S02]  /*130570*/  PRMT R0, R16, 0x3340, R1 ;  /* 0x0000334010007816 */ /* 0x001fc40000000001 */
[----:B------:R-:W-:Y:S02]  /*130580*/  PRMT R4, R6, 0x3340, R5 ;  /* 0x0000334006047816 */ /* 0x000fe40000000005 */
[----:B------:R-:W-:Y:S02]  /*130590*/  LOP3.LUT R15, R54, 0xffff, RZ, 0xc0, !PT ;  /* 0x0000ffff360f7812 */ /* 0x000fe400078ec0ff */
[----:B------:R-:W-:Y:S01]  /*1305a0*/  PRMT R0, R4, 0x5410, R0 ;  /* 0x0000541004007816 */ /* 0x000fe20000000000 */
[----:B------:R-:W4:Y:S01]  /*1305b0*/  LDL.LU R54, [R1+0x2078] ;  /* 0x0020780001367983 */ /* 0x000f220000300800 */
[----:B------:R-:W-:Y:S02]  /*1305c0*/  LOP3.LUT R46, R35, 0xffff, RZ, 0xc0, !PT ;  /* 0x0000ffff232e7812 */ /* 0x000fe400078ec0ff */
[----:B------:R-:W-:Y:S01]  /*1305d0*/  LOP3.LUT R7, R17, 0xffff, RZ, 0xc0, !PT ;  /* 0x0000ffff11077812 */ /* 0x000fe200078ec0ff */
[----:B------:R-:W4:Y:S04]  /*1305e0*/  LDL.LU R35, [R1+0x668] ;  /* 0x0006680001237983 */ /* 0x000f280000300800 */
[----:B------:R0:W-:Y:S04]  /*1305f0*/  STL [R1+0x1d80], R0 ;  /* 0x001d800001007387 */ /* 0x0001e80000100800 */
[----:B------:R-:W4:Y:S01]  /*130600*/  LDL.LU R17, [R1+0x1d38] ;  /* 0x001d380001117983 */ /* 0x000f220000300800 */
[----:B------:R-:W-:-:S02]  /*130610*/  PRMT R4, R15, 0x3340, R7 ;  /* 0x000033400f047816 */ /* 0x000fc40000000007 */
[----:B0-----:R-:W-:Y:S02]  /*130620*/  PRMT R0, R46, 0x3340, R1 ;  /* 0x000033402e007816 */ /* 0x001fe40000000001 */
[----:B------:R-:W-:Y:S02]  /*130630*/  SHF.R.U32.HI R6, RZ, 0x8, R6 ;  /* 0x00000008ff067819 */ /* 0x000fe40000011606 */
[----:B------:R-:W-:Y:S02]  /*130640*/  PRMT R2, R4, 0x5410, R0 ;  /* 0x0000541004027816 */ /* 0x000fe40000000000 */
[----:B------:R-:W-:Y:S02]  /*130650*/  SHF.R.U32.HI R4, RZ, 0x8, R15 ;  /* 0x00000008ff047819 */ /* 0x000fe4000001160f */
[----:B------:R-:W-:Y:S02]  /*130660*/  SHF.R.U32.HI R0, RZ, 0x8, R7 ;  /* 0x00000008ff007819 */ /* 0x000fe40000011607 */
[----:B------:R-:W-:-:S02]  /*130670*/  SHF.R.U32.HI R5, RZ, 0x8, R5 ;  /* 0x00000008ff057819 */ /* 0x000fc40000011605 */
[----:B------:R-:W-:Y:S02]  /*130680*/  LOP3.LUT R4, R4, 0xffff, RZ, 0xc0, !PT ;  /* 0x0000ffff04047812 */ /* 0x000fe400078ec0ff */
[----:B------:R-:W-:Y:S01]  /*130690*/  LOP3.LUT R0, R0, 0xffff, RZ, 0xc0, !PT ;  /* 0x0000ffff00007812 */ /* 0x000fe200078ec0ff */
[----:B------:R-:W-:Y:S01]  /*1306a0*/  STL [R1+0x5c78], R46 ;  /* 0x005c782e01007387 */ /* 0x000fe20000100800 */
[----:B------:R-:W-:Y:S02]  /*1306b0*/  LOP3.LUT R6, R6, 0xffff, RZ, 0xc0, !PT ;  /* 0x0000ffff06067812 */ /* 0x000fe400078ec0ff */
[----:B------:R-:W-:Y:S01]  /*1306c0*/  LOP3.LUT R5, R5, 0xffff, RZ, 0xc0, !PT ;  /* 0x0000ffff05057812 */ /* 0x000fe200078ec0ff */
[----:B------:R0:W-:Y:S02]  /*1306d0*/  STL [R1+0x1d84], R2 ;  /* 0x001d840201007387 */ /* 0x0001e40000100800 */
[----:B0-----:R-:W-:Y:S02]  /*1306e0*/  PRMT R2, R4, 0x3340, R0 ;  /* 0x0000334004027816 */ /* 0x001fe40000000000 */
[----:B------:R-:W-:-:S03]  /*1306f0*/  PRMT R0, R6, 0x3340, R5 ;  /* 0x0000334006007816 */ /* 0x000fc60000000005 */
[----:B------:R-:W-:Y:S04]  /*130700*/  STL [R1+0x4a8], R2 ;  /* 0x0004a80201007387 */ /* 0x000fe80000100800 */
[----:B------:R0:W-:Y:S01]  /*130710*/  STL [R1+0x420], R0 ;  /* 0x0004200001007387 */ /* 0x0001e20000100800 */
[----:B--2---:R-:W-:-:S03]  /*130720*/  LOP3.LUT R7, R49, 0xffff, RZ, 0xc0, !PT ;  /* 0x0000ffff31077812 */ /* 0x004fc600078ec0ff */
[----:B------:R-:W2:Y:S01]  /*130730*/  LDL.LU R49, [R1+0x2098] ;  /* 0x0020980001317983 */ /* 0x000ea20000300800 */
[----:B---3--:R-:W-:-:S03]  /*130740*/  LOP3.LUT R5, R41, 0xffff, RZ, 0xc0, !PT ;  /* 0x0000ffff29057812 */ /* 0x008fc600078ec0ff */
[----:B------:R-:W3:Y:S01]  /*130750*/  LDL.LU R41, [R1+0x66c] ;  /* 0x00066c0001297983 */ /* 0x000ee20000300800 */
[----:B----4-:R-:W-:-:S03]  /*130760*/  LOP3.LUT R6, R25, 0xffff, RZ, 0xc0, !PT ;  /* 0x0000ffff19067812 */ /* 0x010fc600078ec0ff */
[----:B------:R-:W4:Y:S01]  /*130770*/  LDL.LU R25, [R1+0x1ecc] ;  /* 0x001ecc0001197983 */ /* 0x000f220000300800 */
[----:B0-----:R-:W-:Y:S02]  /*130780*/  PRMT R0, R5, 0x3340, R1 ;  /* 0x0000334005007816 */ /* 0x001fe40000000001 */
[----:B------:R-:W-:Y:S02]  /*130790*/  PRMT R4, R7, 0x3340, R6 ;  /* 0x0000334007047816 */ /* 0x000fe40000000006 */
[----:B------:R-:W-:Y:S02]  /*1307a0*/  SHF.R.U32.HI R5, RZ, 0x8, R5 ;  /* 0x00000008ff057819 */ /* 0x000fe40000011605 */
[----:B------:R-:W-:Y:S02]  /*1307b0*/  PRMT R2, R4, 0x5410, R0 ;  /* 0x0000541004027816 */ /* 0x000fe40000000000 */
[----:B------:R-:W-:Y:S02]  /*1307c0*/  SHF.R.U32.HI R4, RZ, 0x8, R7 ;  /* 0x00000008ff047819 */ /* 0x000fe40000011607 */
[----:B------:R-:W-:-:S02]  /*1307d0*/  SHF.R.U32.HI R0, RZ, 0x8, R6 ;  /* 0x00000008ff007819 */ /* 0x000fc40000011606 */
[----:B------:R-:W-:Y:S02]  /*1307e0*/  LOP3.LUT R4, R4, 0xffff, RZ, 0xc0, !PT ;  /* 0x0000ffff04047812 */ /* 0x000fe400078ec0ff */
[----:B------:R-:W-:Y:S02]  /*1307f0*/  LOP3.LUT R0, R0, 0xffff, RZ, 0xc0, !PT ;  /* 0x0000ffff00007812 */ /* 0x000fe400078ec0ff */
[----:B------:R-:W-:Y:S01]  /*130800*/  LOP3.LUT R5, R5, 0xffff, RZ, 0xc0, !PT ;  /* 0x0000ffff05057812 */ /* 0x000fe200078ec0ff */
[----:B------:R0:W-:Y:S02]  /*130810*/  STL [R1+0x1d34], R2 ;  /* 0x001d340201007387 */ /* 0x0001e40000100800 */
[----:B0-----:R-:W-:Y:S02]  /*130820*/  PRMT R2, R4, 0x3340, R0 ;  /* 0x0000334004027816 */ /* 0x001fe40000000000 */
[----:B------:R-:W-:-:S03]  /*130830*/  PRMT R0, R5, 0x3340, R1 ;  /* 0x0000334005007816 */ /* 0x000fc60000000001 */
[----:B------:R-:W-:Y:S04]  /*130840*/  STL [R1+0x414], R2 ;  /* 0x0004140201007387 */ /* 0x000fe80000100800 */
[----:B------:R0:W-:Y:S04]  /*130850*/  STL [R1+0x264], R0 ;  /* 0x0002640001007387 */ /* 0x0001e80000100800 */
[----:B------:R-:W4:Y:S04]  /*130860*/  LDL.LU R42, [R1+0x5380] ;  /* 0x00538000012a7983 */ /* 0x000f280000300800 */
[----:B------:R-:W4:Y:S01]  /*130870*/  LDL.LU R60, [R1+0x2a28] ;  /* 0x002a2800013c7983 */ /* 0x000f220000300800 */
[----:B------:R-:W-:-:S02]  /*130880*/  LOP3.LUT R6, R54, 0xffff, RZ, 0xc0, !PT ;  /* 0x0000ffff36067812 */ /* 0x000fc400078ec0ff */
[----:B------:R-:W-:-:S04]  /*130890*/  LOP3.LUT R7, R35, 0xffff, RZ, 0xc0, !PT ;  /* 0x0000ffff23077812 */ /* 0x000fc800078ec0ff */
[----:B0-----:R-:W-:Y:S02]  /*1308a0*/  PRMT R0, R7, 0x3340, R1 ;  /* 0x0000334007007816 */ /* 0x001fe40000000001 */
[----:B------:R-:W-:-:S04]  /*1308b0*/  LOP3.LUT R5, R17, 0xffff, RZ, 0xc0, !PT ;  /* 0x0000ffff11057812 */ /* 0x000fc800078ec0ff */
[----:B------:R-:W-:-:S04]  /*1308c0*/  PRMT R4, R6, 0x3340, R5 ;  /* 0x0000334006047816 */ /* 0x000fc80000000005 */
[----:B------:R-:W-:-:S05]  /*1308d0*/  PRMT R0, R4, 0x5410, R0 ;  /* 0x0000541004007816 */ /* 0x000fca0000000000 */
[----:B------:R0:W-:Y:S04]  /*1308e0*/  STL [R1+0x1d3c], R0 ;  /* 0x001d3c0001007387 */ /* 0x0001e80000100800 */
[----:B------:R-:W4:Y:S01]  /*1308f0*/  LDL.LU R59, [R1+0x5328] ;  /* 0x00532800013b7983 */ /* 0x000f220000300800 */
[----:B------:R-:W-:Y:S02]  /*130900*/  SHF.R.U32.HI R6, RZ, 0x8, R6 ;  /* 0x00000008ff067819 */ /* 0x000fe40000011606 */
[----:B------:R-:W-:Y:S02]  /*130910*/  SHF.R.U32.HI R4, RZ, 0x8, R5 ;  /* 0x00000008ff047819 */ /* 0x000fe40000011605 */
[----:B0-----:R-:W-:Y:S02]  /*130920*/  SHF.R.U32.HI R0, RZ, 0x8, R16 ;  /* 0x00000008ff007819 */ /* 0x001fe40000011610 */
[----:B------:R-:W-:-:S02]  /*130930*/  LOP3.LUT R5, R6, 0xffff, RZ, 0xc0, !PT ;  /* 0x0000ffff06057812 */ /* 0x000fc400078ec0ff */
[----:B------:R-:W-:Y:S02]  /*130940*/  LOP3.LUT R0, R0, 0xffff, RZ, 0xc0, !PT ;  /* 0x0000ffff00007812 */ /* 0x000fe400078ec0ff */
[----:B------:R-:W-:Y:S02]  /*130950*/  LOP3.LUT R4, R4, 0xffff, RZ, 0xc0, !PT ;  /* 0x0000ffff04047812 */ /* 0x000fe400078ec0ff */
[----:B------:R-:W-:Y:S02]  /*130960*/  PRMT R2, R0, 0x3340, R1 ;  /* 0x0000334000027816 */ /* 0x000fe40000000001 */
[----:B------:R-:W-:-:S03]  /*130970*/  PRMT R0, R5, 0x3340, R4 ;  /* 0x0000334005007816 */ /* 0x000fc60000000004 */
[----:B------:R-:W-:Y:S04]  /*130980*/  STL [R1+0x260], R2 ;  /* 0x0002600201007387 */ /* 0x000fe80000100800 */
[----:B------:R0:W-:Y:S04]  /*130990*/  STL [R1+0x418], R0 ;  /* 0x0004180001007387 */ /* 0x0001e80000100800 */
[----:B------:R-:W4:Y:S04]  /*1309a0*/  LDL.LU R54, [R1+0x538c] ;  /* 0x00538c0001367983 */ /* 0x000f280000300800 */
[----:B------:R-:W4:Y:S04]  /*1309b0*/  LDL.LU R35, [R1+0x2a1c] ;  /* 0x002a1c0001237983 */ /* 0x000f280000300800 */
[----:B------:R-:W4:Y:S01]  /*1309c0*/  LDL.LU R17, [R1+0x5330] ;  /* 0x0053300001117983 */ /* 0x000f220000300800 */
[----:B--2---:R-:W-:-:S03]  /*1309d0*/  LOP3.LUT R6, R49, 0xffff, RZ, 0xc0, !PT ;  /* 0x0000ffff31067812 */ /* 0x004fc600078ec0ff */
[----:B------:R-:W2:Y:S01]  /*1309e0*/  LDL.LU R49, [R1+0x5354] ;  /* 0x0053540001317983 */ /* 0x000ea20000300800 */
[----:B---3--:R-:W-:-:S03]  /*1309f0*/  LOP3.LUT R55, R41, 0xffff, RZ, 0xc0, !PT ;  /* 0x0000ffff29377812 */ /* 0x008fc600078ec0ff */
[----:B------:R-:W3:Y:S01]  /*130a00*/  LDL.LU R41, [R1+0x2838] ;  /* 0x0028380001297983 */ /* 0x000ee20000300800 */
[----:B----4-:R-:W-:-:S03]  /*130a10*/  LOP3.LUT R5, R25, 0xffff, RZ, 0xc0, !PT ;  /* 0x0000ffff19057812 */ /* 0x010fc600078ec0ff */
[----:B------:R-:W-:Y:S04]  /*130a20*/  STL [R1+0x5c7c], R55 ;  /* 0x005c7c3701007387 */ /* 0x000fe80000100800 */
[----:B------:R-:W4:Y:S01]  /*130a30*/  LDL.LU R25, [R1+0x530c] ;  /* 0x00530c0001197983 */ /* 0x000f220000300800 */
[----:B0-----:R-:W-:Y:S02]  /*130a40*/  PRMT R0, R55, 0x3340, R1 ;  /* 0x0000334037007816 */ /* 0x001fe40000000001 */
[----:B------:R-:W-:Y:S02]  /*130a50*/  PRMT R4, R6, 0x3340, R5 ;  /* 0x0000334006047816 */ /* 0x000fe40000000005 */
[----:B------:R-:W-:Y:S02]  /*130a60*/  SHF.R.U32.HI R6, RZ, 0x8, R6 ;  /* 0x00000008ff067819 */ /* 0x000fe40000011606 */
[----:B------:R-:W-:-:S02]  /*130a70*/  PRMT R2, R4, 0x5410, R0 ;  /* 0x0000541004027816 */ /* 0x000fc40000000000 */
        /* <DEDUP_REMOVED lines=8> */
[----:B------:R-:W-:Y:S04]  /*130b00*/  STL [R1+0x5ac0], R3 ;  /* 0x005ac00301007387 */ /* 0x000fe80000100800 */
[----:B------:R0:W-:Y:S01]  /*130b10*/  STL [R1+0x25c], R0 ;  /* 0x00025c0001007387 */ /* 0x0001e20000100800 */
[----:B------:R-:W-:-:S02]  /*130b20*/  LOP3.LUT R7, R42, 0xffff, RZ, 0xc0, !PT ;  /* 0x0000ffff2a077812 */ /* 0x000fc400078ec0ff */
[----:B------:R-:W-:-:S04]  /*130b30*/  LOP3.LUT R5, R60, 0xffff, RZ, 0xc0, !PT ;  /* 0x0000ffff3c057812 */ /* 0x000fc800078ec0ff */
[----:B0-----:R-:W-:Y:S02]  /*130b40*/  PRMT R0, R5, 0x3340, R1 ;  /* 0x0000334005007816 */ /* 0x001fe40000000001 */
[----:B------:R-:W-:-:S04]  /*130b50*/  SHF.R.U32.HI R5, RZ, 0x8, R5 ;  /* 0x00000008ff057819 */ /* 0x000fc80000011605 */
[----:B------:R-:W-:Y:S02]  /*130b60*/  LOP3.LUT R5, R5, 0xffff, RZ, 0xc0, !PT ;  /* 0x0000ffff05057812 */ /* 0x000fe400078ec0ff */
[----:B------:R-:W-:-:S04]  /*130b70*/  LOP3.LUT R6, R59, 0xffff, RZ, 0xc0, !PT ;  /* 0x0000ffff3b067812 */ /* 0x000fc800078ec0ff */
[----:B------:R-:W-:-:S04]  /*130b80*/  PRMT R4, R7, 0x3340, R6 ;  /* 0x0000334007047816 */ /* 0x000fc80000000006 */
[----:B------:R-:W-:Y:S02]  /*130b90*/  PRMT R2, R4, 0x5410, R0 ;  /* 0x0000541004027816 */ /* 0x000fe40000000000 */
[----:B------:R-:W-:Y:S02]  /*130ba0*/  SHF.R.U32.HI R4, RZ, 0x8, R7 ;  /* 0x00000008ff047819 */ /* 0x000fe40000011607 */
[----:B------:R-:W-:Y:S02]  /*130bb0*/  SHF.R.U32.HI R0, RZ, 0x8, R6 ;  /* 0x00000008ff007819 */ /* 0x000fe40000011606 */
[----:B------:R-:W-:Y:S02]  /*130bc0*/  LOP3.LUT R4, R4, 0xffff, RZ, 0xc0, !PT ;  /* 0x0000ffff04047812 */ /* 0x000fe400078ec0ff */
[----:B------:R-:W-:Y:S01]  /*130bd0*/  LOP3.LUT R0, R0, 0xffff, RZ, 0xc0, !PT ;  /* 0x0000ffff00007812 */ /* 0x000fe200078ec0ff */
[----:B------:R0:W-:Y:S03]  /*130be0*/  STL [R1+0x1d30], R2 ;  /* 0x001d300201007387 */ /* 0x0001e60000100800 */
[----:B0-----:R-:W-:-:S02]  /*130bf0*/  PRMT R2, R4, 0x3340, R0 ;  /* 0x0000334004027816 */ /* 0x001fc40000000000 */
[----:B------:R-:W-:-:S03]  /*130c00*/  PRMT R0, R5, 0x3340, R1 ;  /* 0x0000334005007816 */ /* 0x000fc60000000001 */
[----:B------:R0:W-:Y:S04]  /*130c10*/  STL [R1+0x410], R2 ;  /* 0x0004100201007387 */ /* 0x0001e80000100800 */
[----:B------:R1:W-:Y:S04]  /*130c20*/  STL [R1+0x258], R0 ;  /* 0x0002580001007387 */ /* 0x0003e80000100800 */
[----:B------:R-:W4:Y:S01]  /*130c30*/  LDL.LU R42, [R1+0x2174] ;  /* 0x00217400012a7983 */ /* 0x000f220000300800 */
[----:B------:R-:W-:-:S03]  /*130c40*/  LOP3.LUT R15, R54, 0xffff, RZ, 0xc0, !PT ;  /* 0x0000ffff360f7812 */ /* 0x000fc600078ec0ff */
[----:B------:R-:W4:Y:S01]  /*130c50*/  LDL.LU R60, [R1+0x1e90] ;  /* 0x001e9000013c7983 */ /* 0x000f220000300800 */
[----:B0-----:R-:W-:-:S03]  /*130c60*/  LOP3.LUT R2, R35, 0xffff, RZ, 0xc0, !PT ;  /* 0x0000ffff23027812 */ /* 0x001fc600078ec0ff */
[----:B------:R-:W4:Y:S01]  /*130c70*/  LDL.LU R59, [R1+0x201c] ;  /* 0x00201c00013b7983 */ /* 0x000f220000300800 */
[----:B------:R-:W-:-:S03]  /*130c80*/  LOP3.LUT R6, R17, 0xffff, RZ, 0xc0, !PT ;  /* 0x0000ffff11067812 */ /* 0x000fc600078ec0ff */
[----:B------:R-:W4:Y:S04]  /*130c90*/  LDL.LU R54, [R1+0x5358] ;  /* 0x0053580001367983 */ /* 0x000f280000300800 */
[----:B------:R-:W4:Y:S04]  /*130ca0*/  LDL.LU R35, [R1+0x282c] ;  /* 0x00282c0001237983 */ /* 0x000f280000300800 */
[----:B------:R-:W4:Y:S01]  /*130cb0*/  LDL.LU R17, [R1+0x5318] ;  /* 0x0053180001117983 */ /* 0x000f220000300800 */
[----:B-1----:R-:W-:Y:S02]  /*130cc0*/  PRMT R0, R2, 0x3340, R1 ;  /* 0x0000334002007816 */ /* 0x002fe40000000001 */
[----:B------:R-:W-:-:S04]  /*130cd0*/  PRMT R4, R15, 0x3340, R6 ;  /* 0x000033400f047816 */ /* 0x000fc80000000006 */
[----:B------:R-:W-:-:S05]  /*130ce0*/  PRMT R3, R4, 0x5410, R0 ;  /* 0x0000541004037816 */ /* 0x000fca0000000000 */
[----:B------:R0:W-:Y:S01]  /*130cf0*/  STL [R1+0x1c3c], R3 ;  /* 0x001c3c0301007387 */ /* 0x0001e20000100800 */
[----:B--2---:R-:W-:Y:S02]  /*130d00*/  LOP3.LUT R7, R49, 0xffff, RZ, 0xc0, !PT ;  /* 0x0000ffff31077812 */ /* 0x004fe400078ec0ff */
[----:B---3--:R-:W-:-:S04]  /*130d10*/  LOP3.LUT R16, R41, 0xffff, RZ, 0xc0, !PT ;  /* 0x0000ffff29107812 */ /* 0x008fc800078ec0ff */
[----:B------:R-:W-:Y:S02]  /*130d20*/  PRMT R0, R16, 0x3340, R1 ;  /* 0x0000334010007816 */ /* 0x000fe40000000001 */
[----:B----4-:R-:W-:-:S04]  /*130d30*/  LOP3.LUT R5, R25, 0xffff, RZ, 0xc0, !PT ;  /* 0x0000ffff19057812 */ /* 0x010fc800078ec0ff */
[--C-:B------:R-:W-:Y:S02]  /*130d40*/  PRMT R4, R7, 0x3340, R5.reuse ;  /* 0x0000334007047816 */ /* 0x100fe40000000005 */
[----:B------:R-:W-:Y:S02]  /*130d50*/  SHF.R.U32.HI R5, RZ, 0x8, R5 ;  /* 0x00000008ff057819 */ /* 0x000fe40000011605 */
[----:B0-----:R-:W-:Y:S02]  /*130d60*/  PRMT R3, R4, 0x5410, R0 ;  /* 0x0000541004037816 */ /* 0x001fe40000000000 */
[----:B------:R-:W-:Y:S02]  /*130d70*/  SHF.R.U32.HI R4, RZ, 0x8, R15 ;  /* 0x00000008ff047819 */ /* 0x000fe4000001160f */
[----:B------:R-:W-:Y:S02]  /*130d80*/  SHF.R.U32.HI R0, RZ, 0x8, R6 ;  /* 0x00000008ff007819 */ /* 0x000fe40000011606 */
[----:B------:R-:W-:-:S02]  /*130d90*/  SHF.R.U32.HI R6, RZ, 0x8, R7 ;  /* 0x00000008ff067819 */ /* 0x000fc40000011607 */
[----:B------:R-:W-:Y:S02]  /*130da0*/  LOP3.LUT R4, R4, 0xffff, RZ, 0xc0, !PT ;  /* 0x0000ffff04047812 */ /* 0x000fe400078ec0ff */
[----:B------:R-:W-:Y:S02]  /*130db0*/  LOP3.LUT R0, R0, 0xffff, RZ, 0xc0, !PT ;  /* 0x0000ffff00007812 */ /* 0x000fe400078ec0ff */
[----:B------:R-:W-:Y:S02]  /*130dc0*/  LOP3.LUT R6, R6, 0xffff, RZ, 0xc0, !PT ;  /* 0x0000ffff06067812 */ /* 0x000fe400078ec0ff */
[----:B------:R-:W-:Y:S01]  /*130dd0*/  LOP3.LUT R5, R5, 0xffff, RZ, 0xc0, !PT ;  /* 0x0000ffff05057812 */ /* 0x000fe200078ec0ff */
[----:B------:R0:W-:Y:S01]  /*130de0*/  STL [R1+0x1c38], R3 ;  /* 0x001c380301007387 */ /* 0x0001e20000100800 */
[----:B------:R-:W-:-:S05]  /*130df0*/  PRMT R4, R4, 0x3340, R0 ;  /* 0x0000334004047816 */ /* 0x000fca0000000000 */
[----:B------:R1:W-:Y:S01]  /*130e00*/  STL [R1+0x40c], R4 ;  /* 0x00040c0401007387 */ /* 0x0003e20000100800 */
[----:B0-----:R-:W-:-:S05]  /*130e10*/  PRMT R3, R6, 0x3340, R5 ;  /* 0x0000334006037816 */ /* 0x001fca0000000005 */
[----:B------:R-:W-:Y:S04]  /*130e20*/  STL [R1+0x404], R3 ;  /* 0x0004040301007387 */ /* 0x000fe80000100800 */
[----:B------:R-:W2:Y:S04]  /*130e30*/  LDL.LU R49, [R1+0x2194] ;  /* 0x0021940001317983 */ /* 0x000ea80000300800 */
[----:B------:R-:W3:Y:S04]  /*130e40*/  LDL.LU R41, [R1+0x1ec0] ;  /* 0x001ec00001297983 */ /* 0x000ee80000300800 */
[----:B------:R-:W4:Y:S01]  /*130e50*/  LDL.LU R25, [R1+0x203c] ;  /* 0x00203c0001197983 */ /* 0x000f220000300800 */
[----:B------:R-:W-:-:S02]  /*130e60*/  SHF.R.U32.HI R0, RZ, 0x8, R16 ;  /* 0x00000008ff007819 */ /* 0x000fc40000011610 */
[----:B-1----:R-:W-:Y:S02]  /*130e70*/  SHF.R.U32.HI R4, RZ, 0x8, R2 ;  /* 0x00000008ff047819 */ /* 0x002fe40000011602 */
        /* <DEDUP_REMOVED lines=8> */
[----:B------:R-:W-:Y:S02]  /*130f00*/  LOP3.LUT R5, R59, 0xffff, RZ, 0xc0, !PT ;  /* 0x0000ffff3b057812 */ /* 0x000fe400078ec0ff */
[----:B0-----:R-:W-:-:S02]  /*130f10*/  PRMT R0, R16, 0x3340, R1 ;  /* 0x0000334010007816 */ /* 0x001fc40000000001 */
[----:B------:R-:W-:Y:S02]  /*130f20*/  PRMT R4, R6, 0x3340, R5 ;  /* 0x0000334006047816 */ /* 0x000fe40000000005 */
[----:B------:R-:W-:Y:S02]  /*130f30*/  LOP3.LUT R15, R54, 0xffff, RZ, 0xc0, !PT ;  /* 0x0000ffff360f7812 */ /* 0x000fe400078ec0ff */
[----:B------:R-:W-:Y:S02]  /*130f40*/  LOP3.LUT R44, R35, 0xffff, RZ, 0xc0, !PT ;  /* 0x0000ffff232c7812 */ /* 0x000fe400078ec0ff */
[----:B------:R-:W-:Y:S02]  /*130f50*/  LOP3.LUT R7, R17, 0xffff, RZ, 0xc0, !PT ;  /* 0x0000ffff11077812 */ /* 0x000fe400078ec0ff */
[----:B------:R-:W-:Y:S02]  /*130f60*/  PRMT R2, R4, 0x5410, R0 ;  /* 0x0000541004027816 */ /* 0x000fe40000000000 */
[----:B------:R-:W-:-:S02]  /*130f70*/  PRMT R0, R44, 0x3340, R1 ;  /* 0x000033402c007816 */ /* 0x000fc40000000001 */
[----:B------:R-:W-:Y:S01]  /*130f80*/  PRMT R4, R15, 0x3340, R7 ;  /* 0x000033400f047816 */ /* 0x000fe20000000007 */
[----:B------:R-:W-:Y:S03]  /*130f90*/  STL [R1+0x5c80], R44 ;  /* 0x005c802c01007387 */ /* 0x000fe60000100800 */
[----:B------:R-:W-:Y:S01]  /*130fa0*/  PRMT R0, R4, 0x5410, R0 ;  /* 0x0000541004007816 */ /* 0x000fe20000000000 */
[----:B------:R-:W-:Y:S04]  /*130fb0*/  STL [R1+0x56c], R2 ;  /* 0x00056c0201007387 */ /* 0x000fe80000100800 */
[----:B------:R-:W4:Y:S04]  /*130fc0*/  LDL.LU R36, [R1+0x20fc] ;  /* 0x0020fc0001247983 */ /* 0x000f280000300800 */
[----:B------:R-:W4:Y:S04]  /*130fd0*/  LDL.LU R19, [R1+0x1ae8] ;  /* 0x001ae80001137983 */ /* 0x000f280000300800 */
[----:B------:R0:W-:Y:S04]  /*130fe0*/  STL [R1+0x1c34], R0 ;  /* 0x001c340001007387 */ /* 0x0001e80000100800 */
[----:B------:R-:W4:Y:S01]  /*130ff0*/  LDL.LU R56, [R1+0x1fcc] ;  /* 0x001fcc0001387983 */ /* 0x000f220000300800 */
[----:B------:R-:W-:-:S02]  /*131000*/  SHF.R.U32.HI R4, RZ, 0x8, R15 ;  /* 0x00000008ff047819 */ /* 0x000fc4000001160f */
[----:B------:R-:W-:Y:S02]  /*131010*/  SHF.R.U32.HI R6, RZ, 0x8, R6 ;  /* 0x00000008ff067819 */ /* 0x000fe40000011606 */
[----:B------:R-:W-:Y:S02]  /*131020*/  SHF.R.U32.HI R5, RZ, 0x8, R5 ;  /* 0x00000008ff057819 */ /* 0x000fe40000011605 */
[----:B0-----:R-:W-:Y:S02]  /*131030*/  SHF.R.U32.HI R0, RZ, 0x8, R7 ;  /* 0x00000008ff007819 */ /* 0x001fe40000011607 */
[----:B------:R-:W-:Y:S02]  /*131040*/  LOP3.LUT R4, R4, 0xffff, RZ, 0xc0, !PT ;  /* 0x0000ffff04047812 */ /* 0x000fe400078ec0ff */
[----:B------:R-:W-:Y:S02]  /*131050*/  LOP3.LUT R0, R0, 0xffff, RZ, 0xc0, !PT ;  /* 0x0000ffff00007812 */ /* 0x000fe400078ec0ff */
[----:B------:R-:W-:-:S02]  /*131060*/  LOP3.LUT R6, R6, 0xffff, RZ, 0xc0, !PT ;  /* 0x0000ffff06067812 */ /* 0x000fc400078ec0ff */
[----:B------:R-:W-:Y:S02]  /*131070*/  LOP3.LUT R5, R5, 0xffff, RZ, 0xc0, !PT ;  /* 0x0000ffff05057812 */ /* 0x000fe400078ec0ff */
[----:B------:R-:W-:Y:S02]  /*131080*/  PRMT R2, R4, 0x3340, R0 ;  /* 0x0000334004027816 */ /* 0x000fe40000000000 */
[----:B------:R-:W-:-:S03]  /*131090*/  PRMT R0, R6, 0x3340, R5 ;  /* 0x0000334006007816 */ /* 0x000fc60000000005 */
[----:B------:R-:W-:Y:S04]  /*1310a0*/  STL [R1+0x498], R2 ;  /* 0x0004980201007387 */ /* 0x000fe80000100800 */
[----:B------:R0:W-:Y:S04]  /*1310b0*/  STL [R1+0x400], R0 ;  /* 0x0004000001007387 */ /* 0x0001e80000100800 */
[----:B------:R-:W4:Y:S04]  /*1310c0*/  LDL.LU R42, [R1+0x1ec] ;  /* 0x0001ec00012a7983 */ /* 0x000f280000300800 */
[----:B------:R-:W4:Y:S04]  /*1310d0*/  LDL.LU R60, [R1+0x7c4] ;  /* 0x0007c400013c7983 */ /* 0x000f280000300800 */
[----:B------:R-:W4:Y:S04]  /*1310e0*/  LDL.LU R59, [R1+0x1d8] ;  /* 0x0001d800013b7983 */ /* 0x000f280000300800 */
        /* <DEDUP_REMOVED lines=8> */
[----:B------:R-:W4:Y:S01]  /*131170*/  LDL.LU R25, [R1+0x1ff8] ;  /* 0x001ff80001197983 */ /* 0x000f220000300800 */
[----:B0-----:R-:W-:Y:S02]  /*131180*/  PRMT R0, R15, 0x3340, R1 ;  /* 0x000033400f007816 */ /* 0x001fe40000000001 */
[--C-:B------:R-:W-:Y:S02]  /*131190*/  PRMT R4, R6, 0x3340, R5.reuse ;  /* 0x0000334006047816 */ /* 0x100fe40000000005 */
        /* <DEDUP_REMOVED lines=13> */
[----:B------:R-:W-:-:S04]  /*131270*/  LOP3.LUT R5, R19, 0xffff, RZ, 0xc0, !PT ;  /* 0x0000ffff13057812 */ /* 0x000fc800078ec0ff */
[----:B0-----:R-:W-:Y:S02]  /*131280*/  PRMT R0, R5, 0x3340, R1 ;  /* 0x0000334005007816 */ /* 0x001fe40000000001 */
[----:B------:R-:W-:-:S04]  /*131290*/  LOP3.LUT R6, R56, 0xffff, RZ, 0xc0, !PT ;  /* 0x0000ffff38067812 */ /* 0x000fc800078ec0ff */
[----:B------:R-:W-:Y:S02]  /*1312a0*/  PRMT R4, R7, 0x3340, R6 ;  /* 0x0000334007047816 */ /* 0x000fe40000000006 */
[----:B------:R-:W-:Y:S02]  /*1312b0*/  SHF.R.U32.HI R5, RZ, 0x8, R5 ;  /* 0x00000008ff057819 */ /* 0x000fe40000011605 */
[----:B------:R-:W-:Y:S02]  /*1312c0*/  PRMT R2, R4, 0x5410, R0 ;  /* 0x0000541004027816 */ /* 0x000fe40000000000 */
[----:B------:R-:W-:Y:S02]  /*1312d0*/  SHF.R.U32.HI R4, RZ, 0x8, R7 ;  /* 0x00000008ff047819 */ /* 0x000fe40000011607 */
[----:B------:R-:W-:Y:S02]  /*1312e0*/  SHF.R.U32.HI R0, RZ, 0x8, R6 ;  /* 0x00000008ff007819 */ /* 0x000fe40000011606 */
[----:B------:R-:W-:-:S02]  /*1312f0*/  LOP3.LUT R4, R4, 0xffff, RZ, 0xc0, !PT ;  /* 0x0000ffff04047812 */ /* 0x000fc400078ec0ff */
[----:B------:R-:W-:Y:S02]  /*131300*/  LOP3.LUT R0, R0, 0xffff, RZ, 0xc0, !PT ;  /* 0x0000ffff00007812 */ /* 0x000fe400078ec0ff */
[----:B------:R-:W-:Y:S01]  /*131310*/  LOP3.LUT R5, R5, 0xffff, RZ, 0xc0, !PT ;  /* 0x0000ffff05057812 */ /* 0x000fe200078ec0ff */
[----:B------:R0:W-:Y:S02]  /*131320*/  STL [R1+0x564], R2 ;  /* 0x0005640201007387 */ /* 0x0001e40000100800 */
[----:B0-----:R-:W-:Y:S02]  /*131330*/  PRMT R2, R4, 0x3340, R0 ;  /* 0x0000334004027816 */ /* 0x001fe40000000000 */
[----:B------:R-:W-:Y:S02]  /*131340*/  PRMT R0, R5, 0x3340, R1 ;  /* 0x0000334005007816 */ /* 0x000fe40000000001 */
[----:B------:R-:W-:Y:S01]  /*131350*/  PRMT R3, R60, 0x5410, R42 ;  /* 0x000054103c037816 */ /* 0x000fe2000000002a */
[----:B------:R0:W-:Y:S04]  /*131360*/  STL [R1+0x3fc], R2 ;  /* 0x0003fc0201007387 */ /* 0x0001e80000100800 */
[----:B------:R1:W-:Y:S01]  /*131370*/  STL [R1+0x248], R0 ;  /* 0x0002480001007387 */ /* 0x0003e20000100800 */
[----:B0-----:R-:W-:-:S03]  /*131380*/  PRMT R2, R54, 0x5410, R59 ;  /* 0x0000541036027816 */ /* 0x001fc6000000003b */
[----:B------:R-:W-:Y:S01]  /*131390*/  STL [R1+0x1bfc], R3 ;  /* 0x001bfc0301007387 */ /* 0x000fe20000100800 */
[----:B-1----:R-:W-:-:S03]  /*1313a0*/  PRMT R0, R17, 0x5410, R35 ;  /* 0x0000541011007816 */ /* 0x002fc60000000023 */
[----:B------:R0:W-:Y:S04]  /*1313b0*/  STL [R1+0x1bf8], R2 ;  /* 0x001bf80201007387 */ /* 0x0001e80000100800 */
[----:B------:R1:W-:Y:S04]  /*1313c0*/  STL [R1+0x1bf4], R0 ;  /* 0x001bf40001007387 */ /* 0x0003e80000100800 */
[----:B0-----:R-:W3:Y:S04]  /*1313d0*/  LDL.LU R2, [R1+0x1cc] ;  /* 0x0001cc0001027983 */ /* 0x001ee80000300800 */
[----:B------:R-:W3:Y:S04]  /*1313e0*/  LDL.LU R18, [R1+0x7c0] ;  /* 0x0007c00001127983 */ /* 0x000ee80000300800 */
[----:B------:R-:W3:Y:S01]  /*1313f0*/  LDL.LU R53, [R1+0x1c8] ;  /* 0x0001c80001357983 */ /* 0x000ee20000300800 */
[----:B----4-:R-:W-:-:S03]  /*131400*/  LOP3.LUT R5, R25, 0xffff, RZ, 0xc0, !PT ;  /* 0x0000ffff19057812 */ /* 0x010fc600078ec0ff */
[----:B------:R-:W4:Y:S04]  /*131410*/  LDL.LU R25, [R1+0x7bc] ;  /* 0x0007bc0001197983 */ /* 0x000f280000300800 */
[----:B------:R-:W4:Y:S04]  /*131420*/  LDL.LU R58, [R1+0x1c4] ;  /* 0x0001c400013a7983 */ /* 0x000f280000300800 */
[----:B------:R-:W4:Y:S04]  /*131430*/  LDL.LU R61, [R1+0x55c] ;  /* 0x00055c00013d7983 */ /* 0x000f280000300800 */
[----:B------:R-:W4:Y:S04]  /*131440*/  LDL.LU R47, [R1+0x539c] ;  /* 0x00539c00012f7983 */ /* 0x000f280000300800 */
[----:B------:R-:W4:Y:S04]  /*131450*/  LDL.LU R40, [R1+0x2a38] ;  /* 0x002a380001287983 */ /* 0x000f280000300800 */
[----:B------:R-:W4:Y:S01]  /*131460*/  LDL.LU R31, [R1+0x533c] ;  /* 0x00533c00011f7983 */ /* 0x000f220000300800 */
[----:B--2---:R-:W-:-:S02]  /*131470*/  LOP3.LUT R6, R49, 0xffff, RZ, 0xc0, !PT ;  /* 0x0000ffff31067812 */ /* 0x004fc400078ec0ff */
[----:B---3--:R-:W-:Y:S02]  /*131480*/  LOP3.LUT R57, R41, 0xffff, RZ, 0xc0, !PT ;  /* 0x0000ffff29397812 */ /* 0x008fe400078ec0ff */
[----:B------:R-:W-:Y:S02]  /*131490*/  PRMT R4, R6, 0x3340, R5 ;  /* 0x0000334006047816 */ /* 0x000fe40000000005 */
[----:B-1----:R-:W-:Y:S01]  /*1314a0*/  PRMT R0, R57, 0x3340, R1 ;  /* 0x0000334039007816 */ /* 0x002fe20000000001 */
[----:B------:R-:W-:Y:S03]  /*1314b0*/  STL [R1+0x5c84], R57 ;  /* 0x005c843901007387 */ /* 0x000fe60000100800 */
[----:B------:R-:W-:Y:S01]  /*1314c0*/  PRMT R0, R4, 0x5410, R0 ;  /* 0x0000541004007816 */ /* 0x000fe20000000000 */
[----:B------:R-:W2:Y:S04]  /*1314d0*/  LDL.LU R34, [R1+0x1c0] ;  /* 0x0001c00001227983 */ /* 0x000ea80000300800 */
[----:B------:R-:W2:Y:S04]  /*1314e0*/  LDL.LU R32, [R1+0x7b8] ;  /* 0x0007b80001207983 */ /* 0x000ea80000300800 */
        /* <DEDUP_REMOVED lines=10> */
[----:B------:R-:W-:-:S02]  /*131590*/  SHF.R.U32.HI R6, RZ, 0x8, R6 ;  /* 0x00000008ff067819 */ /* 0x000fc40000011606 */
[----:B------:R-:W-:Y:S01]  /*1315a0*/  SHF.R.U32.HI R4, RZ, 0x8, R5 ;  /* 0x00000008ff047819 */ /* 0x000fe20000011605 */
[----:B------:R-:W3:Y:S01]  /*1315b0*/  LDL.LU R49, [R1+0x536c] ;  /* 0x00536c0001317983 */ /* 0x000ee20000300800 */
[----:B0-----:R-:W-:Y:S02]  /*1315c0*/  SHF.R.U32.HI R0, RZ, 0x8, R15 ;  /* 0x00000008ff007819 */ /* 0x001fe4000001160f */
[----:B------:R-:W-:Y:S01]  /*1315d0*/  LOP3.LUT R5, R6, 0xffff, RZ, 0xc0, !PT ;  /* 0x0000ffff06057812 */ /* 0x000fe200078ec0ff */
[----:B------:R-:W3:Y:S01]  /*1315e0*/  LDL.LU R41, [R1+0x2848] ;  /* 0x0028480001297983 */ /* 0x000ee20000300800 */
[----:B------:R-:W-:Y:S02]  /*1315f0*/  LOP3.LUT R4, R4, 0xffff, RZ, 0xc0, !PT ;  /* 0x0000ffff04047812 */ /* 0x000fe400078ec0ff */
[----:B------:R-:W-:Y:S02]  /*131600*/  LOP3.LUT R0, R0, 0xffff, RZ, 0xc0, !PT ;  /* 0x0000ffff00007812 */ /* 0x000fe400078ec0ff */
[----:B------:R-:W-:-:S02]  /*131610*/  PRMT R3, R5, 0x3340, R4 ;  /* 0x0000334005037816 */ /* 0x000fc40000000004 */
[----:B------:R-:W-:-:S03]  /*131620*/  PRMT R0, R0, 0x3340, R1 ;  /* 0x0000334000007816 */ /* 0x000fc60000000001 */
[----:B------:R-:W-:Y:S04]  /*131630*/  STL [R1+0x5ac4], R3 ;  /* 0x005ac40301007387 */ /* 0x000fe80000100800 */
[----:B------:R0:W-:Y:S02]  /*131640*/  STL [R1+0x244], R0 ;  /* 0x0002440001007387 */ /* 0x0001e40000100800 */
[----:B0-----:R-:W-:Y:S02]  /*131650*/  PRMT R0, R18, 0x5410, R2 ;  /* 0x0000541012007816 */ /* 0x001fe40000000002 */
[----:B----4-:R-:W-:Y:S02]  /*131660*/  PRMT R2, R25, 0x5410, R53 ;  /* 0x0000541019027816 */ /* 0x010fe40000000035 */
[----:B------:R-:W4:Y:S04]  /*131670*/  LDL.LU R25, [R1+0x532c] ;  /* 0x00532c0001197983 */ /* 0x000f280000300800 */
[----:B------:R0:W-:Y:S04]  /*131680*/  STL [R1+0x1aec], R0 ;  /* 0x001aec0001007387 */ /* 0x0001e80000100800 */
[----:B------:R-:W-:Y:S01]  /*131690*/  STL [R1+0x1bf0], R2 ;  /* 0x001bf00201007387 */ /* 0x000fe20000100800 */
[----:B------:R-:W-:-:S02]  /*1316a0*/  LOP3.LUT R7, R47, 0xffff, RZ, 0xc0, !PT ;  /* 0x0000ffff2f077812 */ /* 0x000fc400078ec0ff */
[----:B0-----:R-:W-:Y:S02]  /*1316b0*/  PRMT R0, R61, 0x5410, R58 ;  /* 0x000054103d007816 */ /* 0x001fe4000000003a */
[----:B------:R-:W-:Y:S02]  /*1316c0*/  LOP3.LUT R5, R40, 0xffff, RZ, 0xc0, !PT ;  /* 0x0000ffff28057812 */ /* 0x000fe400078ec0ff */
[----:B------:R-:W-:Y:S01]  /*1316d0*/  LOP3.LUT R6, R31, 0xffff, RZ, 0xc0, !PT ;  /* 0x0000ffff1f067812 */ /* 0x000fe200078ec0ff */
[----:B------:R0:W-:Y:S03]  /*1316e0*/  STL [R1+0x1ae8], R0 ;  /* 0x001ae80001007387 */ /* 0x0001e60000100800 */
[----:B------:R-:W-:Y:S02]  /*1316f0*/  PRMT R4, R7, 0x3340, R6 ;  /* 0x0000334007047816 */ /* 0x000fe40000000006 */
[----:B0-----:R-:W-:-:S02]  /*131700*/  PRMT R0, R5, 0x3340, R1 ;  /* 0x0000334005007816 */ /* 0x001fc40000000001 */
[----:B------:R-:W-:Y:S02]  /*131710*/  SHF.R.U32.HI R5, RZ, 0x8, R5 ;  /* 0x00000008ff057819 */ /* 0x000fe40000011605 */
[----:B------:R-:W-:Y:S02]  /*131720*/  PRMT R2, R4, 0x5410, R0 ;  /* 0x0000541004027816 */ /* 0x000fe40000000000 */
[----:B------:R-:W-:Y:S02]  /*131730*/  SHF.R.U32.HI R4, RZ, 0x8, R7 ;  /* 0x00000008ff047819 */ /* 0x000fe40000011607 */
[----:B------:R-:W-:Y:S02]  /*131740*/  SHF.R.U32.HI R0, RZ, 0x8, R6 ;  /* 0x00000008ff007819 */ /* 0x000fe40000011606 */
[----:B------:R-:W-:Y:S02]  /*131750*/  LOP3.LUT R4, R4, 0xffff, RZ, 0xc0, !PT ;  /* 0x0000ffff04047812 */ /* 0x000fe400078ec0ff */
[----:B------:R-:W-:-:S02]  /*131760*/  LOP3.LUT R0, R0, 0xffff, RZ, 0xc0, !PT ;  /* 0x0000ffff00007812 */ /* 0x000fc400078ec0ff */
[----:B------:R-:W-:Y:S01]  /*131770*/  LOP3.LUT R5, R5, 0xffff, RZ, 0xc0, !PT ;  /* 0x0000ffff05057812 */ /* 0x000fe200078ec0ff */
[----:B------:R0:W-:Y:S01]  /*131780*/  STL [R1+0x55c], R2 ;  /* 0x00055c0201007387 */ /* 0x0001e20000100800 */
[----:B------:R-:W-:Y:S02]  /*131790*/  PRMT R3, R4, 0x3340, R0 ;  /* 0x0000334004037816 */ /* 0x000fe40000000000 */
[----:B--2---:R-:W-:-:S03]  /*1317a0*/  PRMT R0, R32, 0x5410, R34 ;  /* 0x0000541020007816 */ /* 0x004fc60000000022 */
[----:B------:R3:W-:Y:S01]  /*1317b0*/  STL [R1+0x3f4], R3 ;  /* 0x0003f40301007387 */ /* 0x0007e20000100800 */
[----:B0-----:R-:W-:-:S05]  /*1317c0*/  PRMT R2, R5, 0x3340, R1 ;  /* 0x0000334005027816 */ /* 0x001fca0000000001 */
[----:B------:R0:W-:Y:S01]  /*1317d0*/  STL [R1+0x240], R2 ;  /* 0x0002400201007387 */ /* 0x0001e20000100800 */
[----:B---3--:R-:W-:-:S03]  /*1317e0*/  PRMT R3, R19, 0x5410, R36 ;  /* 0x0000541013037816 */ /* 0x008fc60000000024 */
[----:B------:R1:W-:Y:S01]  /*1317f0*/  STL [R1+0x1ae4], R0 ;  /* 0x001ae40001007387 */ /* 0x0003e20000100800 */
[----:B0-----:R-:W-:-:S03]  /*131800*/  PRMT R2, R42, 0x5410, R56 ;  /* 0x000054102a027816 */ /* 0x001fc60000000038 */
[----:B------:R-:W-:Y:S01]  /*131810*/  STL [R1+0x1ae0], R3 ;  /* 0x001ae00301007387 */ /* 0x000fe20000100800 */
[----:B-1----:R-:W-:-:S03]  /*131820*/  PRMT R0, R59, 0x5410, R60 ;  /* 0x000054103b007816 */ /* 0x002fc6000000003c */
[----:B------:R0:W-:Y:S04]  /*131830*/  STL [R1+0x1a9c], R2 ;  /* 0x001a9c0201007387 */ /* 0x0001e80000100800 */
[----:B------:R1:W-:Y:S04]  /*131840*/  STL [R1+0x1a98], R0 ;  /* 0x001a980001007387 */ /* 0x0003e80000100800 */
[----:B------:R-:W2:Y:S01]  /*131850*/  LDL.LU R47, [R1+0x1a0] ;  /* 0x0001a000012f7983 */ /* 0x000ea20000300800 */
[----:B------:R-:W-:-:S03]  /*131860*/  LOP3.LUT R15, R54, 0xffff, RZ, 0xc0, !PT ;  /* 0x0000ffff360f7812 */ /* 0x000fc600078ec0ff */
[----:B------:R-:W2:Y:S01]  /*131870*/  LDL.LU R40, [R1+0x7ac] ;  /* 0x0007ac0001287983 */ /* 0x000ea20000300800 */
[----:B0-----:R-:W-:Y:S02]  /*131880*/  LOP3.LUT R2, R35, 0xffff, RZ, 0xc0, !PT ;  /* 0x0000ffff23027812 */ /* 0x001fe400078ec0ff */
[----:B------:R-:W-:Y:S01]  /*131890*/  LOP3.LUT R6, R17, 0xffff, RZ, 0xc0, !PT ;  /* 0x0000ffff11067812 */ /* 0x000fe200078ec0ff */
[----:B------:R-:W3:Y:S04]  /*1318a0*/  LDL.LU R31, [R1+0x19c] ;  /* 0x00019c00011f7983 */ /* 0x000ee80000300800 */
[----:B------:R-:W3:Y:S01]  /*1318b0*/  LDL.LU R34, [R1+0x7b0] ;  /* 0x0007b00001227983 */ /* 0x000ee20000300800 */
[----:B-1----:R-:W-:Y:S02]  /*1318c0*/  PRMT R0, R2, 0x3340, R1 ;  /* 0x0000334002007816 */ /* 0x002fe40000000001 */
[----:B------:R-:W-:Y:S01]  /*1318d0*/  PRMT R4, R15, 0x3340, R6 ;  /* 0x000033400f047816 */ /* 0x000fe20000000006 */
[----:B------:R-:W3:Y:S03]  /*1318e0*/  LDL.LU R32, [R1+0x198] ;  /* 0x0001980001207983 */ /* 0x000ee60000300800 */
[----:B------:R-:W-:Y:S01]  /*1318f0*/  PRMT R0, R4, 0x5410, R0 ;  /* 0x0000541004007816 */ /* 0x000fe20000000000 */
        /* <DEDUP_REMOVED lines=10> */
[----:B------:R-:W-:-:S02]  /*1319a0*/  LOP3.LUT R7, R49, 0xffff, RZ, 0xc0, !PT ;  /* 0x0000ffff31077812 */ /* 0x000fc400078ec0ff */
[----:B------:R-:W-:Y:S01]  /*1319b0*/  LOP3.LUT R16, R41, 0xffff, RZ, 0xc0, !PT ;  /* 0x0000ffff29107812 */ /* 0x000fe200078ec0ff */
[----:B------:R-:W3:Y:S03]  /*1319c0*/  LDL.LU R49, [R1+0x20b8] ;  /* 0x0020b80001317983 */ /* 0x000ee60000300800 */
[----:B0-----:R-:W-:Y:S01]  /*1319d0*/  PRMT R0, R16, 0x3340, R1 ;  /* 0x0000334010007816 */ /* 0x001fe20000000001 */
[----:B------:R-:W3:Y:S01]  /*1319e0*/  LDL.LU R41, [R1+0x21d8] ;  /* 0x0021d80001297983 */ /* 0x000ee20000300800 */
[----:B----4-:R-:W-:-:S04]  /*1319f0*/  LOP3.LUT R5, R25, 0xffff, RZ, 0xc0, !PT ;  /* 0x0000ffff19057812 */ /* 0x010fc800078ec0ff */
[----:B------:R-:W-:-:S04]  /*131a00*/  PRMT R4, R7, 0x3340, R5 ;  /* 0x0000334007047816 */ /* 0x000fc80000000005 */
[----:B------:R-:W-:-:S05]  /*131a10*/  PRMT R0, R4, 0x5410, R0 ;  /* 0x0000541004007816 */ /* 0x000fca0000000000 */
[----:B------:R0:W-:Y:S04]  /*131a20*/  STL [R1+0x554], R0 ;  /* 0x0005540001007387 */ /* 0x0001e80000100800 */
[----:B------:R-:W4:Y:S01]  /*131a30*/  LDL.LU R25, [R1+0x1f98] ;  /* 0x001f980001197983 */ /* 0x000f220000300800 */
[----:B------:R-:W-:Y:S02]  /*131a40*/  SHF.R.U32.HI R4, RZ, 0x8, R7 ;  /* 0x00000008ff047819 */ /* 0x000fe40000011607 */
[----:B------:R-:W-:Y:S02]  /*131a50*/  SHF.R.U32.HI R15, RZ, 0x8, R15 ;  /* 0x00000008ff0f7819 */ /* 0x000fe4000001160f */
[----:B0-----:R-:W-:Y:S02]  /*131a60*/  SHF.R.U32.HI R0, RZ, 0x8, R5 ;  /* 0x00000008ff007819 */ /* 0x001fe40000011605 */
[----:B------:R-:W-:-:S02]  /*131a70*/  SHF.R.U32.HI R5, RZ, 0x8, R6 ;  /* 0x00000008ff057819 */ /* 0x000fc40000011606 */
[----:B------:R-:W-:Y:S02]  /*131a80*/  LOP3.LUT R4, R4, 0xffff, RZ, 0xc0, !PT ;  /* 0x0000ffff04047812 */ /* 0x000fe400078ec0ff */
[----:B------:R-:W-:Y:S02]  /*131a90*/  LOP3.LUT R0, R0, 0xffff, RZ, 0xc0, !PT ;  /* 0x0000ffff00007812 */ /* 0x000fe400078ec0ff */
[----:B------:R-:W-:Y:S02]  /*131aa0*/  LOP3.LUT R6, R15, 0xffff, RZ, 0xc0, !PT ;  /* 0x0000ffff0f067812 */ /* 0x000fe400078ec0ff */
[----:B------:R-:W-:Y:S02]  /*131ab0*/  LOP3.LUT R5, R5, 0xffff, RZ, 0xc0, !PT ;  /* 0x0000ffff05057812 */ /* 0x000fe400078ec0ff */
[----:B------:R-:W-:Y:S02]  /*131ac0*/  PRMT R3, R4, 0x3340, R0 ;  /* 0x0000334004037816 */ /* 0x000fe40000000000 */
[----:B------:R-:W-:-:S03]  /*131ad0*/  PRMT R4, R6, 0x3340, R5 ;  /* 0x0000334006047816 */ /* 0x000fc60000000005 */
[----:B------:R-:W-:Y:S04]  /*131ae0*/  STL [R1+0x3ec], R3 ;  /* 0x0003ec0301007387 */ /* 0x000fe80000100800 */
[----:B------:R0:W-:Y:S02]  /*131af0*/  STL [R1+0x3e8], R4 ;  /* 0x0003e80401007387 */ /* 0x0001e40000100800 */
[----:B0-----:R-:W-:-:S04]  /*131b00*/  SHF.R.U32.HI R4, RZ, 0x8, R16 ;  /* 0x00000008ff047819 */ /* 0x001fc80000011610 */
[----:B------:R-:W-:Y:S02]  /*131b10*/  LOP3.LUT R4, R4, 0xffff, RZ, 0xc0, !PT ;  /* 0x0000ffff04047812 */ /* 0x000fe400078ec0ff */
[----:B--2---:R-:W-:Y:S02]  /*131b20*/  PRMT R0, R40, 0x5410, R47 ;  /* 0x0000541028007816 */ /* 0x004fe4000000002f */
[----:B---3--:R-:W-:Y:S02]  /*131b30*/  PRMT R3, R34, 0x5410, R31 ;  /* 0x0000541022037816 */ /* 0x008fe4000000001f */
[----:B------:R-:W2:Y:S04]  /*131b40*/  LDL.LU R34, [R1+0x20bc] ;  /* 0x0020bc0001227983 */ /* 0x000ea80000300800 */
[----:B------:R0:W-:Y:S02]  /*131b50*/  STL [R1+0x1a94], R0 ;  /* 0x001a940001007387 */ /* 0x0001e40000100800 */
[----:B0-----:R-:W-:-:S02]  /*131b60*/  SHF.R.U32.HI R0, RZ, 0x8, R2 ;  /* 0x00000008ff007819 */ /* 0x001fc40000011602 */
[----:B------:R0:W-:Y:S02]  /*131b70*/  STL [R1+0x1a90], R3 ;  /* 0x001a900301007387 */ /* 0x0001e40000100800 */
[----:B------:R-:W-:Y:S02]  /*131b80*/  LOP3.LUT R0, R0, 0xffff, RZ, 0xc0, !PT ;  /* 0x0000ffff00007812 */ /* 0x000fe400078ec0ff */
[--C-:B------:R-:W-:Y:S02]  /*131b90*/  PRMT R2, R4, 0x3340, R1.reuse ;  /* 0x0000334004027816 */ /* 0x100fe40000000001 */
[----:B0-----:R-:W-:Y:S02]  /*131ba0*/  PRMT R3, R0, 0x3340, R1 ;  /* 0x0000334000037816 */ /* 0x001fe40000000001 */
[----:B------:R-:W-:-:S03]  /*131bb0*/  PRMT R0, R36, 0x5410, R32 ;  /* 0x0000541024007816 */ /* 0x000fc60000000020 */
[----:B------:R0:W-:Y:S04]  /*131bc0*/  STL [R1+0x23c], R3 ;  /* 0x00023c0301007387 */ /* 0x0001e80000100800 */
[----:B------:R1:W-:Y:S04]  /*131bd0*/  STL [R1+0x238], R2 ;  /* 0x0002380201007387 */ /* 0x0003e80000100800 */
[----:B------:R3:W-:Y:S01]  /*131be0*/  STL [R1+0x199c], R0 ;  /* 0x00199c0001007387 */ /* 0x0007e20000100800 */
[----:B0-----:R-:W-:Y:S02]  /*131bf0*/  PRMT R3, R56, 0x5410, R19 ;  /* 0x0000541038037816 */ /* 0x001fe40000000013 */
[----:B-1----:R-:W-:-:S03]  /*131c00*/  PRMT R2, R60, 0x5410, R42 ;  /* 0x000054103c027816 */ /* 0x002fc6000000002a */
[----:B------:R-:W-:Y:S01]  /*131c10*/  STL [R1+0x1998], R3 ;  /* 0x0019980301007387 */ /* 0x000fe20000100800 */
[----:B---3--:R-:W-:-:S03]  /*131c20*/  PRMT R0, R54, 0x5410, R59 ;  /* 0x0000541036007816 */ /* 0x008fc6000000003b */
[----:B------:R0:W-:Y:S04]  /*131c30*/  STL [R1+0x1994], R2 ;  /* 0x0019940201007387 */ /* 0x0001e80000100800 */
[----:B------:R1:W-:Y:S04]  /*131c40*/  STL [R1+0x1990], R0 ;  /* 0x0019900001007387 */ /* 0x0003e80000100800 */
[----:B------:R-:W3:Y:S04]  /*131c50*/  LDL.LU R32, [R1+0x188] ;  /* 0x0001880001207983 */ /* 0x000ee80000300800 */
[----:B------:R-:W3:Y:S04]  /*131c60*/  LDL.LU R36, [R1+0x79c] ;  /* 0x00079c0001247983 */ /* 0x000ee80000300800 */
[----:B------:R-:W3:Y:S04]  /*131c70*/  LDL.LU R19, [R1+0x184] ;  /* 0x0001840001137983 */ /* 0x000ee80000300800 */
[----:B------:R-:W3:Y:S01]  /*131c80*/  LDL.LU R56, [R1+0x7a0] ;  /* 0x0007a00001387983 */ /* 0x000ee20000300800 */
[----:B------:R-:W-:-:S03]  /*131c90*/  LOP3.LUT R15, R35, 0xffff, RZ, 0xc0, !PT ;  /* 0x0000ffff230f7812 */ /* 0x000fc600078ec0ff */
[----:B------:R-:W3:Y:S01]  /*131ca0*/  LDL.LU R42, [R1+0x174] ;  /* 0x00017400012a7983 */ /* 0x000ee20000300800 */
[----:B0-----:R-:W-:-:S03]  /*131cb0*/  LOP3.LUT R2, R17, 0xffff, RZ, 0xc0, !PT ;  /* 0x0000ffff11027812 */ /* 0x001fc600078ec0ff */
[----:B------:R-:W3:Y:S04]  /*131cc0*/  LDL.LU R60, [R1+0x794] ;  /* 0x00079400013c7983 */ /* 0x000ee80000300800 */
[----:B------:R-:W3:Y:S04]  /*131cd0*/  LDL.LU R59, [R1+0x170] ;  /* 0x00017000013b7983 */ /* 0x000ee80000300800 */
[----:B------:R-:W3:Y:S04]  /*131ce0*/  LDL.LU R54, [R1+0x798] ;  /* 0x0007980001367983 */ /* 0x000ee80000300800 */
[----:B------:R-:W3:Y:S04]  /*131cf0*/  LDL.LU R35, [R1+0x164] ;  /* 0x0001640001237983 */ /* 0x000ee80000300800 */
[----:B------:R-:W3:Y:S01]  /*131d00*/  LDL.LU R17, [R1+0x548] ;  /* 0x0005480001117983 */ /* 0x000ee20000300800 */
[----:B------:R-:W-:-:S02]  /*131d10*/  LOP3.LUT R6, R49, 0xffff, RZ, 0xc0, !PT ;  /* 0x0000ffff31067812 */ /* 0x000fc400078ec0ff */
[----:B------:R-:W-:Y:S01]  /*131d20*/  LOP3.LUT R7, R41, 0xffff, RZ, 0xc0, !PT ;  /* 0x0000ffff29077812 */ /* 0x000fe200078ec0ff */
[----:B------:R-:W3:Y:S04]  /*131d30*/  LDL.LU R49, [R1+0x2198] ;  /* 0x0021980001317983 */ /* 0x000ee80000300800 */
[----:B------:R-:W3:Y:S01]  /*131d40*/  LDL.LU R41, [R1+0x1ec4] ;  /* 0x001ec40001297983 */ /* 0x000ee20000300800 */
[----:B----4-:R-:W-:-:S03]  /*131d50*/  LOP3.LUT R16, R25, 0xffff, RZ, 0xc0, !PT ;  /* 0x0000ffff19107812 */ /* 0x010fc600078ec0ff */
[----:B------:R-:W4:Y:S01]  /*131d60*/  LDL.LU R25, [R1+0x2058] ;  /* 0x0020580001197983 */ /* 0x000f220000300800 */
[----:B-1----:R-:W-:Y:S02]  /*131d70*/  PRMT R0, R2, 0x3340, R1 ;  /* 0x0000334002007816 */ /* 0x002fe40000000001 */
[----:B------:R-:W-:-:S04]  /*131d80*/  PRMT R4, R15, 0x3340, R6 ;  /* 0x000033400f047816 */ /* 0x000fc80000000006 */
[----:B------:R-:W-:Y:S02]  /*131d90*/  PRMT R3, R4, 0x5410, R0 ;  /* 0x0000541004037816 */ /* 0x000fe40000000000 */
[----:B------:R-:W-:-:S03]  /*131da0*/  PRMT R0, R16, 0x3340, R1 ;  /* 0x0000334010007816 */ /* 0x000fc60000000001 */
[----:B------:R-:W-:Y:S01]  /*131db0*/  STL [R1+0x550], R3 ;  /* 0x0005500301007387 */ /* 0x000fe20000100800 */
[----:B--2---:R-:W-:-:S04]  /*131dc0*/  LOP3.LUT R5, R34, 0xffff, RZ, 0xc0, !PT ;  /* 0x0000ffff22057812 */ /* 0x004fc800078ec0ff */
[----:B------:R-:W-:-:S04]  /*131dd0*/  PRMT R4, R7, 0x3340, R5 ;  /* 0x0000334007047816 */ /* 0x000fc80000000005 */
[----:B------:R-:W-:Y:S02]  /*131de0*/  PRMT R0, R4, 0x5410, R0 ;  /* 0x0000541004007816 */ /* 0x000fe40000000000 */
[----:B------:R-:W-:-:S03]  /*131df0*/  SHF.R.U32.HI R4, RZ, 0x8, R15 ;  /* 0x00000008ff047819 */ /* 0x000fc6000001160f */
[----:B------:R0:W-:Y:S01]  /*131e00*/  STL [R1+0x54c], R0 ;  /* 0x00054c0001007387 */ /* 0x0001e20000100800 */
[----:B------:R-:W-:Y:S02]  /*131e10*/  SHF.R.U32.HI R7, RZ, 0x8, R7 ;  /* 0x00000008ff077819 */ /* 0x000fe40000011607 */
[----:B------:R-:W-:Y:S02]  /*131e20*/  SHF.R.U32.HI R5, RZ, 0x8, R5 ;  /* 0x00000008ff057819 */ /* 0x000fe40000011605 */
[----:B------:R-:W-:Y:S02]  /*131e30*/  LOP3.LUT R4, R4, 0xffff, RZ, 0xc0, !PT ;  /* 0x0000ffff04047812 */ /* 0x000fe400078ec0ff */
[----:B0-----:R-:W-:Y:S02]  /*131e40*/  SHF.R.U32.HI R0, RZ, 0x8, R6 ;  /* 0x00000008ff007819 */ /* 0x001fe40000011606 */
[----:B------:R-:W-:Y:S02]  /*131e50*/  LOP3.LUT R6, R7, 0xffff, RZ, 0xc0, !PT ;  /* 0x0000ffff07067812 */ /* 0x000fe400078ec0ff */
[----:B------:R-:W-:-:S02]  /*131e60*/  LOP3.LUT R0, R0, 0xffff, RZ, 0xc0, !PT ;  /* 0x0000ffff00007812 */ /* 0x000fc400078ec0ff */
[----:B------:R-:W-:Y:S02]  /*131e70*/  LOP3.LUT R5, R5, 0xffff, RZ, 0xc0, !PT ;  /* 0x0000ffff05057812 */ /* 0x000fe400078ec0ff */
[----:B------:R-:W-:Y:S02]  /*131e80*/  PRMT R3, R4, 0x3340, R0 ;  /* 0x0000334004037816 */ /* 0x000fe40000000000 */
[----:B------:R-:W-:-:S03]  /*131e90*/  PRMT R0, R6, 0x3340, R5 ;  /* 0x0000334006007816 */ /* 0x000fc60000000005 */
[----:B------:R-:W-:Y:S04]  /*131ea0*/  STL [R1+0x3e4], R3 ;  /* 0x0003e40301007387 */ /* 0x000fe80000100800 */
[----:B------:R0:W-:Y:S02]  /*131eb0*/  STL [R1+0x3e0], R0 ;  /* 0x0003e00001007387 */ /* 0x0001e40000100800 */
[----:B0-----:R-:W-:Y:S02]  /*131ec0*/  SHF.R.U32.HI R0, RZ, 0x8, R16 ;  /* 0x00000008ff007819 */ /* 0x001fe40000011610 */
[----:B---3--:R-:W-:-:S05]  /*131ed0*/  PRMT R4, R36, 0x5410, R32 ;  /* 0x0000541024047816 */ /* 0x008fca0000000020 */
[----:B------:R0:W-:Y:S01]  /*131ee0*/  STL [R1+0x193c], R4 ;  /* 0x00193c0401007387 */ /* 0x0001e20000100800 */
[----:B------:R-:W-:Y:S02]  /*131ef0*/  LOP3.LUT R0, R0, 0xffff, RZ, 0xc0, !PT ;  /* 0x0000ffff00007812 */ /* 0x000fe400078ec0ff */
[----:B------:R-:W-:Y:S02]  /*131f00*/  PRMT R3, R56, 0x5410, R19 ;  /* 0x0000541038037816 */ /* 0x000fe40000000013 */
[----:B0-----:R-:W-:-:S04]  /*131f10*/  SHF.R.U32.HI R4, RZ, 0x8, R2 ;  /* 0x00000008ff047819 */ /* 0x001fc80000011602 */
[----:B------:R-:W-:Y:S02]  /*131f20*/  LOP3.LUT R4, R4, 0xffff, RZ, 0xc0, !PT ;  /* 0x0000ffff04047812 */ /* 0x000fe400078ec0ff */
[--C-:B------:R-:W-:Y:S02]  /*131f30*/  PRMT R2, R0, 0x3340, R1.reuse ;  /* 0x0000334000027816 */ /* 0x100fe40000000001 */
[----:B------:R-:W-:Y:S01]  /*131f40*/  PRMT R0, R4, 0x3340, R1 ;  /* 0x0000334004007816 */ /* 0x000fe20000000001 */
[----:B------:R0:W-:Y:S04]  /*131f50*/  STL [R1+0x1938], R3 ;  /* 0x0019380301007387 */ /* 0x0001e80000100800 */
[----:B------:R1:W-:Y:S04]  /*131f60*/  STL [R1+0x234], R2 ;  /* 0x0002340201007387 */ /* 0x0003e80000100800 */
[----:B------:R2:W-:Y:S01]  /*131f70*/  STL [R1+0x230], R0 ;  /* 0x0002300001007387 */ /* 0x0005e20000100800 */
[----:B0-----:R-:W-:-:S02]  /*131f80*/  PRMT R3, R60, 0x5410, R42 ;  /* 0x000054103c037816 */ /* 0x001fc4000000002a */
[----:B-1----:R-:W-:-:S03]  /*131f90*/  PRMT R2, R54, 0x5410, R59 ;  /* 0x0000541036027816 */ /* 0x002fc6000000003b */
[----:B------:R-:W-:Y:S01]  /*131fa0*/  STL [R1+0x1934], R3 ;  /* 0x0019340301007387 */ /* 0x000fe20000100800 */
[----:B--2---:R-:W-:-:S03]  /*131fb0*/  PRMT R0, R17, 0x5410, R35 ;  /* 0x0000541011007816 */ /* 0x004fc60000000023 */
[----:B------:R0:W-:Y:S04]  /*131fc0*/  STL [R1+0x1930], R2 ;  /* 0x0019300201007387 */ /* 0x0001e80000100800 */
[----:B------:R1:W-:Y:S04]  /*131fd0*/  STL [R1+0x192c], R0 ;  /* 0x00192c0001007387 */ /* 0x0003e80000100800 */
[----:B------:R-:W2:Y:S04]  /*131fe0*/  LDL.LU R13, [R1+0x168] ;  /* 0x00016800010d7983 */ /* 0x000ea80000300800 */
[----:B0-----:R-:W2:Y:S04]  /*131ff0*/  LDL.LU R2, [R1+0x790] ;  /* 0x0007900001027983 */ /* 0x001ea80000300800 */
        /* <DEDUP_REMOVED lines=10> */
[----:B-1----:R-:W-:Y:S01]  /*1320a0*/  PRMT R0, R5, 0x3340, R1 ;  /* 0x0000334005007816 */ /* 0x002fe20000000001 */
[----:B------:R-:W3:Y:S01]  /*1320b0*/  LDL.LU R32, [R1+0x76c] ;  /* 0x00076c0001207983 */ /* 0x000ee20000300800 */
[----:B----4-:R-:W-:-:S04]  /*1320c0*/  LOP3.LUT R6, R25, 0xffff, RZ, 0xc0, !PT ;  /* 0x0000ffff19067812 */ /* 0x010fc800078ec0ff */
[----:B------:R-:W-:-:S04]  /*1320d0*/  PRMT R4, R7, 0x3340, R6 ;  /* 0x0000334007047816 */ /* 0x000fc80000000006 */
[----:B------:R-:W-:-:S05]  /*1320e0*/  PRMT R0, R4, 0x5410, R0 ;  /* 0x0000541004007816 */ /* 0x000fca0000000000 */
        /* <DEDUP_REMOVED lines=12> */
[----:B------:R-:W-:-:S02]  /*1321b0*/  SHF.R.U32.HI R4, RZ, 0x8, R7 ;  /* 0x00000008ff047819 */ /* 0x000fc40000011607 */
[----:B0-----:R-:W-:Y:S01]  /*1321c0*/  SHF.R.U32.HI R0, RZ, 0x8, R6 ;  /* 0x00000008ff007819 */ /* 0x001fe20000011606 */
[----:B------:R-:W4:Y:S01]  /*1321d0*/  LDL.LU R49, [R1+0x207c] ;  /* 0x00207c0001317983 */ /* 0x000f220000300800 */
[----:B------:R-:W-:Y:S02]  /*1321e0*/  SHF.R.U32.HI R5, RZ, 0x8, R5 ;  /* 0x00000008ff057819 */ /* 0x000fe40000011605 */
[----:B------:R-:W-:Y:S02]  /*1321f0*/  LOP3.LUT R4, R4, 0xffff, RZ, 0xc0, !PT ;  /* 0x0000ffff04047812 */ /* 0x000fe400078ec0ff */
[----:B------:R-:W-:Y:S02]  /*132200*/  LOP3.LUT R0, R0, 0xffff, RZ, 0xc0, !PT ;  /* 0x0000ffff00007812 */ /* 0x000fe400078ec0ff */
[----:B------:R-:W-:Y:S02]  /*132210*/  LOP3.LUT R5, R5, 0xffff, RZ, 0xc0, !PT ;  /* 0x0000ffff05057812 */ /* 0x000fe400078ec0ff */
[----:B------:R-:W-:-:S02]  /*132220*/  PRMT R3, R4, 0x3340, R0 ;  /* 0x0000334004037816 */ /* 0x000fc40000000000 */
[----:B------:R-:W-:-:S03]  /*132230*/  PRMT R0, R5, 0x3340, R1 ;  /* 0x0000334005007816 */ /* 0x000fc60000000001 */
[----:B------:R2:W-:Y:S04]  /*132240*/  STL [R1+0x3dc], R3 ;  /* 0x0003dc0301007387 */ /* 0x0005e80000100800 */
[----:B------:R0:W-:Y:S01]  /*132250*/  STL [R1+0x22c], R0 ;  /* 0x00022c0001007387 */ /* 0x0001e20000100800 */
[----:B--2---:R-:W-:Y:S02]  /*132260*/  PRMT R3, R2, 0x5410, R13 ;  /* 0x0000541002037816 */ /* 0x004fe4000000000d */
[----:B---3--:R-:W-:-:S03]  /*132270*/  PRMT R2, R53, 0x5410, R18 ;  /* 0x0000541035027816 */ /* 0x008fc60000000012 */
[----:B------:R-:W-:Y:S01]  /*132280*/  STL [R1+0x1928], R3 ;  /* 0x0019280301007387 */ /* 0x000fe20000100800 */
[----:B0-----:R-:W-:-:S03]  /*132290*/  PRMT R0, R61, 0x5410, R58 ;  /* 0x000054103d007816 */ /* 0x001fc6000000003a */
[----:B------:R-:W-:Y:S01]  /*1322a0*/  STL [R1+0x1924], R2 ;  /* 0x0019240201007387 */ /* 0x000fe20000100800 */
[----:B------:R-:W-:-:S03]  /*1322b0*/  LOP3.LUT R7, R47, 0xffff, RZ, 0xc0, !PT ;  /* 0x0000ffff2f077812 */ /* 0x000fc600078ec0ff */
[----:B------:R0:W-:Y:S01]  /*1322c0*/  STL [R1+0x1920], R0 ;  /* 0x0019200001007387 */ /* 0x0001e20000100800 */
[----:B------:R-:W-:Y:S02]  /*1322d0*/  LOP3.LUT R5, R40, 0xffff, RZ, 0xc0, !PT ;  /* 0x0000ffff28057812 */ /* 0x000fe400078ec0ff */
[----:B------:R-:W-:Y:S02]  /*1322e0*/  LOP3.LUT R6, R31, 0xffff, RZ, 0xc0, !PT ;  /* 0x0000ffff1f067812 */ /* 0x000fe400078ec0ff */
        /* <DEDUP_REMOVED lines=8> */
[----:B------:R-:W-:Y:S01]  /*132370*/  LOP3.LUT R5, R5, 0xffff, RZ, 0xc0, !PT ;  /* 0x0000ffff05057812 */ /* 0x000fe200078ec0ff */
[----:B------:R0:W-:Y:S01]  /*132380*/  STL [R1+0x540], R2 ;  /* 0x0005400201007387 */ /* 0x0001e20000100800 */
[----:B------:R-:W-:-:S02]  /*132390*/  PRMT R3, R4, 0x3340, R0 ;  /* 0x0000334004037816 */ /* 0x000fc40000000000 */
[----:B------:R-:W-:-:S03]  /*1323a0*/  PRMT R0, R32, 0x5410, R34 ;  /* 0x0000541020007816 */ /* 0x000fc60000000022 */
[----:B------:R4:W-:Y:S01]  /*1323b0*/  STL [R1+0x3d8], R3 ;  /* 0x0003d80301007387 */ /* 0x0009e20000100800 */
[----:B0-----:R-:W-:-:S05]  /*1323c0*/  PRMT R2, R5, 0x3340, R1 ;  /* 0x0000334005027816 */ /* 0x001fca0000000001 */
[----:B------:R0:W-:Y:S04]  /*1323d0*/  STL [R1+0x228], R2 ;  /* 0x0002280201007387 */ /* 0x0001e80000100800 */
[----:B------:R1:W-:Y:S01]  /*1323e0*/  STL [R1+0x18fc], R0 ;  /* 0x0018fc0001007387 */ /* 0x0003e20000100800 */
[----:B----4-:R-:W-:Y:S02]  /*1323f0*/  PRMT R3, R19, 0x5410, R36 ;  /* 0x0000541013037816 */ /* 0x010fe40000000024 */
[----:B0-----:R-:W-:-:S03]  /*132400*/  PRMT R2, R42, 0x5410, R56 ;  /* 0x000054102a027816 */ /* 0x001fc60000000038 */
[----:B------:R-:W-:Y:S01]  /*132410*/  STL [R1+0x18f8], R3 ;  /* 0x0018f80301007387 */ /* 0x000fe20000100800 */
[----:B-1----:R-:W-:-:S03]  /*132420*/  PRMT R0, R59, 0x5410, R60 ;  /* 0x000054103b007816 */ /* 0x002fc6000000003c */
[----:B------:R-:W-:Y:S04]  /*132430*/  STL [R1+0x18f4], R2 ;  /* 0x0018f40201007387 */ /* 0x000fe80000100800 */
[----:B------:R0:W-:Y:S01]  /*132440*/  STL [R1+0x18f0], R0 ;  /* 0x0018f00001007387 */ /* 0x0001e20000100800 */
[----:B------:R-:W-:-:S03]  /*132450*/  LOP3.LUT R6, R41, 0xffff, RZ, 0xc0, !PT ;  /* 0x0000ffff29067812 */ /* 0x000fc600078ec0ff */
[----:B------:R-:W2:Y:S01]  /*132460*/  LDL.LU R41, [R1+0x140] ;  /* 0x0001400001297983 */ /* 0x000ea20000300800 */
[----:B------:R-:W-:-:S03]  /*132470*/  LOP3.LUT R14, R25, 0xffff, RZ, 0xc0, !PT ;  /* 0x0000ffff190e7812 */ /* 0x000fc600078ec0ff */
[----:B------:R-:W2:Y:S04]  /*132480*/  LDL.LU R25, [R1+0x704] ;  /* 0x0007040001197983 */ /* 0x000ea80000300800 */
[----:B------:R-:W3:Y:S04]  /*132490*/  LDL.LU R40, [R1+0x13c] ;  /* 0x00013c0001287983 */ /* 0x000ee80000300800 */
[----:B------:R-:W3:Y:S04]  /*1324a0*/  LDL.LU R31, [R1+0x764] ;  /* 0x00076400011f7983 */ /* 0x000ee80000300800 */
[----:B------:R-:W4:Y:S04]  /*1324b0*/  LDL.LU R34, [R1+0x138] ;  /* 0x0001380001227983 */ /* 0x000f280000300800 */
[----:B------:R-:W4:Y:S04]  /*1324c0*/  LDL.LU R32, [R1+0x538] ;  /* 0x0005380001207983 */ /* 0x000f280000300800 */
[----:B------:R-:W4:Y:S04]  /*1324d0*/  LDL.LU R36, [R1+0x5388] ;  /* 0x0053880001247983 */ /* 0x000f280000300800 */
[----:B------:R-:W4:Y:S01]  /*1324e0*/  LDL.LU R19, [R1+0x2858] ;  /* 0x0028580001137983 */ /* 0x000f220000300800 */
[----:B------:R-:W-:-:S03]  /*1324f0*/  LOP3.LUT R15, R54, 0xffff, RZ, 0xc0, !PT ;  /* 0x0000ffff360f7812 */ /* 0x000fc600078ec0ff */
[----:B------:R-:W4:Y:S01]  /*132500*/  LDL.LU R56, [R1+0x5340] ;  /* 0x0053400001387983 */ /* 0x000f220000300800 */
[----:B------:R-:W-:Y:S02]  /*132510*/  LOP3.LUT R16, R35, 0xffff, RZ, 0xc0, !PT ;  /* 0x0000ffff23107812 */ /* 0x000fe400078ec0ff */
[----:B------:R-:W-:Y:S02]  /*132520*/  LOP3.LUT R7, R17, 0xffff, RZ, 0xc0, !PT ;  /* 0x0000ffff11077812 */ /* 0x000fe400078ec0ff */
[----:B0-----:R-:W-:Y:S02]  /*132530*/  PRMT R0, R16, 0x3340, R1 ;  /* 0x0000334010007816 */ /* 0x001fe40000000001 */
[----:B------:R-:W-:Y:S02]  /*132540*/  PRMT R4, R15, 0x3340, R7 ;  /* 0x000033400f047816 */ /* 0x000fe40000000007 */
[----:B------:R-:W-:Y:S02]  /*132550*/  LOP3.LUT R5, R49, 0xffff, RZ, 0xc0, !PT ;  /* 0x0000ffff31057812 */ /* 0x000fe400078ec0ff */
[----:B------:R-:W-:-:S02]  /*132560*/  PRMT R2, R4, 0x5410, R0 ;  /* 0x0000541004027816 */ /* 0x000fc40000000000 */
[----:B------:R-:W-:Y:S02]  /*132570*/  PRMT R0, R14, 0x3340, R1 ;  /* 0x000033400e007816 */ /* 0x000fe40000000001 */
[----:B------:R-:W-:Y:S01]  /*132580*/  PRMT R4, R6, 0x3340, R5 ;  /* 0x0000334006047816 */ /* 0x000fe20000000005 */
[----:B------:R-:W-:Y:S03]  /*132590*/  STL [R1+0x5c88], R14 ;  /* 0x005c880e01007387 */ /* 0x000fe60000100800 */
[----:B------:R-:W-:Y:S01]  /*1325a0*/  PRMT R0, R4, 0x5410, R0 ;  /* 0x0000541004007816 */ /* 0x000fe20000000000 */
[----:B------:R-:W-:Y:S04]  /*1325b0*/  STL [R1+0x53c], R2 ;  /* 0x00053c0201007387 */ /* 0x000fe80000100800 */
[----:B------:R-:W4:Y:S04]  /*1325c0*/  LDL.LU R42, [R1+0x134] ;  /* 0x00013400012a7983 */ /* 0x000f280000300800 */
[----:B------:R-:W4:Y:S04]  /*1325d0*/  LDL.LU R60, [R1+0x700] ;  /* 0x00070000013c7983 */ /* 0x000f280000300800 */
[----:B------:R0:W-:Y:S04]  /*1325e0*/  STL [R1+0x544], R0 ;  /* 0x0005440001007387 */ /* 0x0001e80000100800 */
[----:B------:R-:W4:Y:S04]  /*1325f0*/  LDL.LU R59, [R1+0x130] ;  /* 0x00013000013b7983 */ /* 0x000f280000300800 */
[----:B------:R-:W4:Y:S01]  /*132600*/  LDL.LU R54, [R1+0x534] ;  /* 0x0005340001367983 */ /* 0x000f220000300800 */
[----:B------:R-:W-:-:S03]  /*132610*/  SHF.R.U32.HI R4, RZ, 0x8, R6 ;  /* 0x00000008ff047819 */ /* 0x000fc60000011606 */
[----:B------:R-:W4:Y:S01]  /*132620*/  LDL.LU R35, [R1+0x12c] ;  /* 0x00012c0001237983 */ /* 0x000f220000300800 */
[----:B0-----:R-:W-:-:S03]  /*132630*/  SHF.R.U32.HI R0, RZ, 0x8, R5 ;  /* 0x00000008ff007819 */ /* 0x001fc60000011605 */
[----:B------:R-:W4:Y:S01]  /*132640*/  LDL.LU R17, [R1+0x6f0] ;  /* 0x0006f00001117983 */ /* 0x000f220000300800 */
[----:B------:R-:W-:Y:S02]  /*132650*/  SHF.R.U32.HI R6, RZ, 0x8, R15 ;  /* 0x00000008ff067819 */ /* 0x000fe4000001160f */
[----:B------:R-:W-:Y:S02]  /*132660*/  SHF.R.U32.HI R5, RZ, 0x8, R7 ;  /* 0x00000008ff057819 */ /* 0x000fe40000011607 */
[----:B------:R-:W-:Y:S02]  /*132670*/  LOP3.LUT R4, R4, 0xffff, RZ, 0xc0, !PT ;  /* 0x0000ffff04047812 */ /* 0x000fe400078ec0ff */
[----:B------:R-:W-:Y:S02]  /*132680*/  LOP3.LUT R0, R0, 0xffff, RZ, 0xc0, !PT ;  /* 0x0000ffff00007812 */ /* 0x000fe400078ec0ff */
[----:B------:R-:W-:Y:S02]  /*132690*/  LOP3.LUT R6, R6, 0xffff, RZ, 0xc0, !PT ;  /* 0x0000ffff06067812 */ /* 0x000fe400078ec0ff */
[----:B------:R-:W-:-:S02]  /*1326a0*/  LOP3.LUT R5, R5, 0xffff, RZ, 0xc0, !PT ;  /* 0x0000ffff05057812 */ /* 0x000fc400078ec0ff */
[----:B------:R-:W-:Y:S02]  /*1326b0*/  PRMT R3, R4, 0x3340, R0 ;  /* 0x0000334004037816 */ /* 0x000fe40000000000 */
[----:B------:R-:W-:-:S03]  /*1326c0*/  PRMT R2, R6, 0x3340, R5 ;  /* 0x0000334006027816 */ /* 0x000fc60000000005 */
[----:B------:R-:W-:Y:S04]  /*1326d0*/  STL [R1+0x5ac8], R3 ;  /* 0x005ac80301007387 */ /* 0x000fe80000100800 */
[----:B------:R-:W4:Y:S04]  /*1326e0*/  LDL.LU R49, [R1+0x5394] ;  /* 0x0053940001317983 */ /* 0x000f280000300800 */
[----:B------:R3:W-:Y:S01]  /*1326f0*/  STL [R1+0x3d4], R2 ;  /* 0x0003d40201007387 */ /* 0x0007e20000100800 */
[----:B--2---:R-:W-:-:S03]  /*132700*/  PRMT R0, R25, 0x5410, R41 ;  /* 0x0000541019007816 */ /* 0x004fc60000000029 */
[----:B------:R-:W2:Y:S04]  /*132710*/  LDL.LU R41, [R1+0x284c] ;  /* 0x00284c0001297983 */ /* 0x000ea80000300800 */
[----:B------:R4:W-:Y:S04]  /*132720*/  STL [R1+0x18cc], R0 ;  /* 0x0018cc0001007387 */ /* 0x0009e80000100800 */
[----:B------:R-:W2:Y:S01]  /*132730*/  LDL.LU R25, [R1+0x534c] ;  /* 0x00534c0001197983 */ /* 0x000ea20000300800 */
[----:B---3--:R-:W-:Y:S02]  /*132740*/  PRMT R2, R31, 0x5410, R40 ;  /* 0x000054101f027816 */ /* 0x008fe40000000028 */
[----:B----4-:R-:W-:-:S03]  /*132750*/  PRMT R0, R32, 0x5410, R34 ;  /* 0x0000541020007816 */ /* 0x010fc60000000022 */
[----:B------:R-:W-:Y:S01]  /*132760*/  STL [R1+0x18c8], R2 ;  /* 0x0018c80201007387 */ /* 0x000fe20000100800 */
[----:B------:R-:W-:-:S03]  /*132770*/  LOP3.LUT R7, R36, 0xffff, RZ, 0xc0, !PT ;  /* 0x0000ffff24077812 */ /* 0x000fc600078ec0ff */
[----:B------:R0:W-:Y:S01]  /*132780*/  STL [R1+0xca4], R0 ;  /* 0x000ca40001007387 */ /* 0x0001e20000100800 */
[----:B------:R-:W-:Y:S02]  /*132790*/  LOP3.LUT R5, R19, 0xffff, RZ, 0xc0, !PT ;  /* 0x0000ffff13057812 */ /* 0x000fe400078ec0ff */
[----:B------:R-:W-:Y:S02]  /*1327a0*/  LOP3.LUT R6, R56, 0xffff, RZ, 0xc0, !PT ;  /* 0x0000ffff38067812 */ /* 0x000fe400078ec0ff */
[----:B0-----:R-:W-:Y:S02]  /*1327b0*/  PRMT R0, R5, 0x3340, R1 ;  /* 0x0000334005007816 */ /* 0x001fe40000000001 */
[----:B------:R-:W-:-:S04]  /*1327c0*/  PRMT R4, R7, 0x3340, R6 ;  /* 0x0000334007047816 */ /* 0x000fc80000000006 */
[----:B------:R-:W-:Y:S02]  /*1327d0*/  PRMT R2, R4, 0x5410, R0 ;  /* 0x0000541004027816 */ /* 0x000fe40000000000 */
[----:B------:R-:W-:Y:S02]  /*1327e0*/  SHF.R.U32.HI R4, RZ, 0x8, R7 ;  /* 0x00000008ff047819 */ /* 0x000fe40000011607 */
[----:B------:R-:W-:Y:S02]  /*1327f0*/  SHF.R.U32.HI R0, RZ, 0x8, R6 ;  /* 0x00000008ff007819 */ /* 0x000fe40000011606 */
[----:B------:R-:W-:Y:S02]  /*132800*/  SHF.R.U32.HI R5, RZ, 0x8, R5 ;  /* 0x00000008ff057819 */ /* 0x000fe40000011605 */
[----:B------:R-:W-:Y:S02]  /*132810*/  LOP3.LUT R4, R4, 0xffff, RZ, 0xc0, !PT ;  /* 0x0000ffff04047812 */ /* 0x000fe400078ec0ff */
[----:B------:R-:W-:Y:S01]  /*132820*/  LOP3.LUT R0, R0, 0xffff, RZ, 0xc0, !PT ;  /* 0x0000ffff00007812 */ /* 0x000fe200078ec0ff */
[----:B------:R0:W-:Y:S01]  /*132830*/  STL [R1+0x538], R2 ;  /* 0x0005380201007387 */ /* 0x0001e20000100800 */
[----:B------:R-:W-:-:S02]  /*132840*/  LOP3.LUT R5, R5, 0xffff, RZ, 0xc0, !PT ;  /* 0x0000ffff05057812 */ /* 0x000fc400078ec0ff */
        /* <DEDUP_REMOVED lines=8> */
[----:B------:R-:W3:Y:S04]  /*1328d0*/  LDL.LU R58, [R1+0x128] ;  /* 0x00012800013a7983 */ /* 0x000ee80000300800 */
[----:B------:R-:W-:Y:S04]  /*1328e0*/  STL [R1+0x7dc], R2 ;  /* 0x0007dc0201007387 */ /* 0x000fe80000100800 */
        /* <DEDUP_REMOVED lines=8> */
[----:B------:R-:W4:Y:S01]  /*132970*/  LDL.LU R19, [R1+0x215c] ;  /* 0x00215c0001137983 */ /* 0x000f220000300800 */
[----:B------:R-:W-:-:S02]  /*132980*/  LOP3.LUT R6, R49, 0xffff, RZ, 0xc0, !PT ;  /* 0x0000ffff31067812 */ /* 0x000fc400078ec0ff */
[----:B--2---:R-:W-:-:S04]  /*132990*/  LOP3.LUT R13, R41, 0xffff, RZ, 0xc0, !PT ;  /* 0x0000ffff290d7812 */ /* 0x004fc800078ec0ff */
[----:B0-----:R-:W-:Y:S02]  /*1329a0*/  PRMT R0, R13, 0x3340, R1 ;  /* 0x000033400d007816 */ /* 0x001fe40000000001 */
[----:B------:R-:W-:-:S04]  /*1329b0*/  LOP3.LUT R5, R25, 0xffff, RZ, 0xc0, !PT ;  /* 0x0000ffff19057812 */ /* 0x000fc800078ec0ff */
[----:B------:R-:W-:Y:S01]  /*1329c0*/  PRMT R4, R6, 0x3340, R5 ;  /* 0x0000334006047816 */ /* 0x000fe20000000005 */
[----:B------:R-:W-:Y:S03]  /*1329d0*/  STL [R1+0x5c8c], R13 ;  /* 0x005c8c0d01007387 */ /* 0x000fe60000100800 */
[----:B------:R-:W-:Y:S01]  /*1329e0*/  PRMT R0, R4, 0x5410, R0 ;  /* 0x0000541004007816 */ /* 0x000fe20000000000 */
        /* <DEDUP_REMOVED lines=11> */
[----:B0-----:R-:W-:-:S02]  /*132aa0*/  SHF.R.U32.HI R0, RZ, 0x8, R16 ;  /* 0x00000008ff007819 */ /* 0x001fc40000011610 */
[----:B------:R-:W-:Y:S02]  /*132ab0*/  SHF.R.U32.HI R6, RZ, 0x8, R6 ;  /* 0x00000008ff067819 */ /* 0x000fe40000011606 */
        /* <DEDUP_REMOVED lines=8> */
[----:B---3--:R-:W-:-:S05]  /*132b40*/  PRMT R3, R61, 0x5410, R58 ;  /* 0x000054103d037816 */ /* 0x008fca000000003a */
[----:B------:R-:W-:Y:S01]  /*132b50*/  STL [R1+0x7d0], R3 ;  /* 0x0007d00301007387 */ /* 0x000fe20000100800 */
[----:B----4-:R-:W-:Y:S02]  /*132b60*/  PRMT R2, R40, 0x5410, R47 ;  /* 0x0000541028027816 */ /* 0x010fe4000000002f */
[----:B0-----:R-:W-:-:S03]  /*132b70*/  PRMT R0, R34, 0x5410, R31 ;  /* 0x0000541022007816 */ /* 0x001fc6000000001f */
        /* <DEDUP_REMOVED lines=12> */
[----:B------:R-:W-:-:S02]  /*132c40*/  LOP3.LUT R0, R0, 0xffff, RZ, 0xc0, !PT ;  /* 0x0000ffff00007812 */ /* 0x000fc400078ec0ff */
[----:B------:R-:W-:Y:S02]  /*132c50*/  LOP3.LUT R5, R5, 0xffff, RZ, 0xc0, !PT ;  /* 0x0000ffff05057812 */ /* 0x000fe400078ec0ff */
[----:B------:R-:W-:Y:S01]  /*132c60*/  PRMT R0, R4, 0x3340, R0 ;  /* 0x0000334004007816 */ /* 0x000fe20000000000 */
[----:B------:R0:W-:Y:S04]  /*132c70*/  STL [R1+0x530], R2 ;  /* 0x0005300201007387 */ /* 0x0001e80000100800 */
[----:B------:R1:W-:Y:S01]  /*132c80*/  STL [R1+0x3c8], R0 ;  /* 0x0003c80001007387 */ /* 0x0003e20000100800 */
[----:B0-----:R-:W-:-:S05]  /*132c90*/  PRMT R2, R5, 0x3340, R1 ;  /* 0x0000334005027816 */ /* 0x001fca0000000001 */
[----:B------:R0:W-:Y:S01]  /*132ca0*/  STL [R1+0x21c], R2 ;  /* 0x00021c0201007387 */ /* 0x0001e20000100800 */
[----:B--2---:R-:W-:-:S05]  /*132cb0*/  PRMT R3, R42, 0x5410, R56 ;  /* 0x000054102a037816 */ /* 0x004fca0000000038 */
[----:B------:R-:W-:Y:S01]  /*132cc0*/  STL [R1+0x7c0], R3 ;  /* 0x0007c00301007387 */ /* 0x000fe20000100800 */
[----:B-1----:R-:W-:Y:S02]  /*132cd0*/  PRMT R0, R59, 0x5410, R60 ;  /* 0x000054103b007816 */ /* 0x002fe4000000003c */
[----:B0-----:R-:W-:Y:S02]  /*132ce0*/  PRMT R2, R45, 0x5410, R54 ;  /* 0x000054102d027816 */ /* 0x001fe40000000036 */
[----:B------:R-:W2:Y:S04]  /*132cf0*/  LDL.LU R45, [R1+0x5ce0] ;  /* 0x005ce000012d7983 */ /* 0x000ea80000300800 */
[----:B------:R0:W-:Y:S02]  /*132d00*/  STL [R1+0x7bc], R0 ;  /* 0x0007bc0001007387 */ /* 0x0001e40000100800 */
[----:B0-----:R-:W-:-:S02]  /*132d10*/  PRMT R0, R28, 0x5410, R35 ;  /* 0x000054101c007816 */ /* 0x001fc40000000023 */
[----:B------:R-:W3:Y:S01]  /*132d20*/  LDL.LU R28, [R1+0x5cdc] ;  /* 0x005cdc00011c7983 */ /* 0x000ee20000300800 */
[----:B------:R-:W-:-:S03]  /*132d30*/  LOP3.LUT R15, R17, 0xffff, RZ, 0xc0, !PT ;  /* 0x0000ffff110f7812 */ /* 0x000fc600078ec0ff */
[----:B------:R-:W-:Y:S01]  /*132d40*/  STL [R1+0x7c4], R2 ;  /* 0x0007c40201007387 */ /* 0x000fe20000100800 */
[----:B------:R-:W-:-:S03]  /*132d50*/  LOP3.LUT R6, R41, 0xffff, RZ, 0xc0, !PT ;  /* 0x0000ffff29067812 */ /* 0x000fc600078ec0ff */
[----:B------:R0:W-:Y:S01]  /*132d60*/  STL [R1+0x7b8], R0 ;  /* 0x0007b80001007387 */ /* 0x0001e20000100800 */
[----:B------:R-:W-:-:S03]  /*132d70*/  LOP3.LUT R7, R25, 0xffff, RZ, 0xc0, !PT ;  /* 0x0000ffff19077812 */ /* 0x000fc600078ec0ff */
[----:B------:R-:W4:Y:S04]  /*132d80*/  LDL.LU R17, [R1+0x104] ;  /* 0x0001040001117983 */ /* 0x000f280000300800 */
[----:B------:R-:W4:Y:S04]  /*132d90*/  LDL.LU R41, [R1+0x6a4] ;  /* 0x0006a40001297983 */ /* 0x000f280000300800 */
[----:B------:R-:W4:Y:S01]  /*132da0*/  LDL.LU R25, [R1+0x100] ;  /* 0x0001000001197983 */ /* 0x000f220000300800 */
[----:B------:R-:W-:Y:S02]  /*132db0*/  LOP3.LUT R3, R49, 0xffff, RZ, 0xc0, !PT ;  /* 0x0000ffff31037812 */ /* 0x000fe400078ec0ff */
[----:B------:R-:W-:-:S02]  /*132dc0*/  PRMT R4, R15, 0x3340, R6 ;  /* 0x000033400f047816 */ /* 0x000fc40000000006 */
[----:B0-----:R-:W-:-:S04]  /*132dd0*/  PRMT R0, R3, 0x3340, R1 ;  /* 0x0000334003007816 */ /* 0x001fc80000000001 */
[----:B------:R-:W-:-:S05]  /*132de0*/  PRMT R2, R4, 0x5410, R0 ;  /* 0x0000541004027816 */ /* 0x000fca0000000000 */
[----:B------:R0:W-:Y:S04]  /*132df0*/  STL [R1+0x52c], R2 ;  /* 0x00052c0201007387 */ /* 0x0001e80000100800 */
[----:B0-----:R-:W4:Y:S04]  /*132e00*/  LDL.LU R2, [R1+0xfc] ;  /* 0x0000fc0001027983 */ /* 0x001f280000300800 */
[----:B------:R-:W4:Y:S01]  /*132e10*/  LDL.LU R18, [R1+0x6a0] ;  /* 0x0006a00001127983 */ /* 0x000f220000300800 */
[----:B--2---:R-:W-:-:S04]  /*132e20*/  LOP3.LUT R16, R45, 0xffff, RZ, 0xc0, !PT ;  /* 0x0000ffff2d107812 */ /* 0x004fc800078ec0ff */
[----:B------:R-:W-:Y:S02]  /*132e30*/  PRMT R0, R16, 0x3340, R1 ;  /* 0x0000334010007816 */ /* 0x000fe40000000001 */
[----:B---3--:R-:W-:-:S04]  /*132e40*/  LOP3.LUT R5, R28, 0xffff, RZ, 0xc0, !PT ;  /* 0x0000ffff1c057812 */ /* 0x008fc800078ec0ff */
[----:B------:R-:W-:-:S04]  /*132e50*/  PRMT R4, R7, 0x3340, R5 ;  /* 0x0000334007047816 */ /* 0x000fc80000000005 */
[----:B------:R-:W-:-:S05]  /*132e60*/  PRMT R0, R4, 0x5410, R0 ;  /* 0x0000541004007816 */ /* 0x000fca0000000000 */
[----:B------:R0:W-:Y:S04]  /*132e70*/  STL [R1+0x528], R0 ;  /* 0x0005280001007387 */ /* 0x0001e80000100800 */
[----:B------:R-:W2:Y:S04]  /*132e80*/  LDL.LU R53, [R1+0xf8] ;  /* 0x0000f80001357983 */ /* 0x000ea80000300800 */
[----:B------:R-:W2:Y:S04]  /*132e90*/  LDL.LU R58, [R1+0x698] ;  /* 0x00069800013a7983 */ /* 0x000ea80000300800 */
[----:B------:R-:W3:Y:S04]  /*132ea0*/  LDL.LU R61, [R1+0xf4] ;  /* 0x0000f400013d7983 */ /* 0x000ee80000300800 */
[----:B------:R-:W3:Y:S01]  /*132eb0*/  LDL.LU R49, [R1+0x518] ;  /* 0x0005180001317983 */ /* 0x000ee20000300800 */
[----:B------:R-:W-:-:S03]  /*132ec0*/  SHF.R.U32.HI R4, RZ, 0x8, R15 ;  /* 0x00000008ff047819 */ /* 0x000fc6000001160f */
[----:B------:R-:W3:Y:S01]  /*132ed0*/  LDL.LU R47, [R1+0x53e0] ;  /* 0x0053e000012f7983 */ /* 0x000ee20000300800 */
[----:B0-----:R-:W-:-:S03]  /*132ee0*/  SHF.R.U32.HI R0, RZ, 0x8, R6 ;  /* 0x00000008ff007819 */ /* 0x001fc60000011606 */
[----:B------:R-:W3:Y:S01]  /*132ef0*/  LDL.LU R40, [R1+0x2a58] ;  /* 0x002a580001287983 */ /* 0x000ee20000300800 */
[----:B------:R-:W-:-:S03]  /*132f00*/  SHF.R.U32.HI R7, RZ, 0x8, R7 ;  /* 0x00000008ff077819 */ /* 0x000fc60000011607 */
[----:B------:R-:W3:Y:S01]  /*132f10*/  LDL.LU R31, [R1+0x5378] ;  /* 0x00537800011f7983 */ /* 0x000ee20000300800 */
[----:B------:R-:W-:Y:S02]  /*132f20*/  SHF.R.U32.HI R5, RZ, 0x8, R5 ;  /* 0x00000008ff057819 */ /* 0x000fe40000011605 */
[----:B------:R-:W-:Y:S02]  /*132f30*/  LOP3.LUT R4, R4, 0xffff, RZ, 0xc0, !PT ;  /* 0x0000ffff04047812 */ /* 0x000fe400078ec0ff */
[----:B------:R-:W-:Y:S02]  /*132f40*/  LOP3.LUT R0, R0, 0xffff, RZ, 0xc0, !PT ;  /* 0x0000ffff00007812 */ /* 0x000fe400078ec0ff */
[----:B------:R-:W-:Y:S02]  /*132f50*/  LOP3.LUT R6, R7, 0xffff, RZ, 0xc0, !PT ;  /* 0x0000ffff07067812 */ /* 0x000fe400078ec0ff */
[----:B------:R-:W-:Y:S02]  /*132f60*/  LOP3.LUT R5, R5, 0xffff, RZ, 0xc0, !PT ;  /* 0x0000ffff05057812 */ /* 0x000fe400078ec0ff */
[----:B------:R-:W-:-:S02]  /*132f70*/  PRMT R28, R4, 0x3340, R0 ;  /* 0x00003340041c7816 */ /* 0x000fc40000000000 */
[----:B------:R-:W-:Y:S02]  /*132f80*/  PRMT R45, R6, 0x3340, R5 ;  /* 0x00003340062d7816 */ /* 0x000fe40000000005 */
[----:B----4-:R-:W-:Y:S02]  /*132f90*/  PRMT R4, R41, 0x5410, R17 ;  /* 0x0000541029047816 */ /* 0x010fe40000000011 */
[----:B------:R-:W-:Y:S01]  /*132fa0*/  PRMT R5, R29, 0x5410, R25 ;  /* 0x000054101d057816 */ /* 0x000fe20000000019 */
[----:B------:R-:W-:Y:S04]  /*132fb0*/  STL [R1+0x5b38], R28 ;  /* 0x005b381c01007387 */ /* 0x000fe80000100800 */
[----:B------:R-:W-:Y:S04]  /*132fc0*/  STL [R1+0x5b3c], R45 ;  /* 0x005b3c2d01007387 */ /* 0x000fe80000100800 */
[----:B------:R0:W-:Y:S04]  /*132fd0*/  STL [R1+0x7b4], R4 ;  /* 0x0007b40401007387 */ /* 0x0001e80000100800 */
        /* <DEDUP_REMOVED lines=15> */
[----:B0-----:R-:W-:Y:S02]  /*1330d0*/  SHF.R.U32.HI R4, RZ, 0x8, R3 ;  /* 0x00000008ff047819 */ /* 0x001fe40000011603 */
[----:B------:R-:W-:Y:S02]  /*1330e0*/  LOP3.LUT R0, R0, 0xffff, RZ, 0xc0, !PT ;  /* 0x0000ffff00007812 */ /* 0x000fe400078ec0ff */
[----:B------:R-:W-:Y:S02]  /*1330f0*/  LOP3.LUT R4, R4, 0xffff, RZ, 0xc0, !PT ;  /* 0x0000ffff04047812 */ /* 0x000fe400078ec0ff */
[--C-:B------:R-:W-:Y:S02]  /*133100*/  PRMT R28, R0, 0x3340, R1.reuse ;  /* 0x00003340001c7816 */ /* 0x100fe40000000001 */
[----:B------:R-:W-:Y:S02]  /*133110*/  PRMT R29, R4, 0x3340, R1 ;  /* 0x00003340041d7816 */ /* 0x000fe40000000001 */
[----:B------:R-:W-:Y:S01]  /*133120*/  PRMT R3, R18, 0x5410, R2 ;  /* 0x0000541012037816 */ /* 0x000fe20000000002 */
[----:B------:R-:W-:Y:S04]  /*133130*/  STL [R1+0x5b40], R28 ;  /* 0x005b401c01007387 */ /* 0x000fe80000100800 */
[----:B------:R-:W-:Y:S04]  /*133140*/  STL [R1+0x5b44], R29 ;  /* 0x005b441d01007387 */ /* 0x000fe80000100800 */
[----:B------:R-:W-:Y:S01]  /*133150*/  STL [R1+0x7ac], R3 ;  /* 0x0007ac0301007387 */ /* 0x000fe20000100800 */
[----:B--2---:R-:W-:-:S02]  /*133160*/  PRMT R2, R58, 0x5410, R53 ;  /* 0x000054103a027816 */ /* 0x004fc40000000035 */
[----:B---3--:R-:W-:Y:S02]  /*133170*/  PRMT R0, R49, 0x5410, R61 ;  /* 0x0000541031007816 */ /* 0x008fe4000000003d */
[----:B------:R-:W2:Y:S01]  /*133180*/  LDL.LU R49, [R1+0x537c] ;  /* 0x00537c0001317983 */ /* 0x000ea20000300800 */
[----:B------:R-:W-:-:S03]  /*133190*/  LOP3.LUT R7, R47, 0xffff, RZ, 0xc0, !PT ;  /* 0x0000ffff2f077812 */ /* 0x000fc600078ec0ff */
[----:B------:R-:W-:Y:S01]  /*1331a0*/  STL [R1+0x7a8], R2 ;  /* 0x0007a80201007387 */ /* 0x000fe20000100800 */
[----:B-1----:R-:W-:Y:S02]  /*1331b0*/  LOP3.LUT R5, R40, 0xffff, RZ, 0xc0, !PT ;  /* 0x0000ffff28057812 */ /* 0x002fe400078ec0ff */
[----:B------:R-:W-:Y:S01]  /*1331c0*/  LOP3.LUT R6, R31, 0xffff, RZ, 0xc0, !PT ;  /* 0x0000ffff1f067812 */ /* 0x000fe200078ec0ff */
[----:B------:R0:W-:Y:S03]  /*1331d0*/  STL [R1+0x7a4], R0 ;  /* 0x0007a40001007387 */ /* 0x0001e60000100800 */
[----:B------:R-:W-:Y:S02]  /*1331e0*/  PRMT R4, R7, 0x3340, R6 ;  /* 0x0000334007047816 */ /* 0x000fe40000000006 */
[----:B0-----:R-:W-:Y:S02]  /*1331f0*/  PRMT R0, R5, 0x3340, R1 ;  /* 0x0000334005007816 */ /* 0x001fe40000000001 */
[----:B------:R-:W-:-:S02]  /*133200*/  SHF.R.U32.HI R5, RZ, 0x8, R5 ;  /* 0x00000008ff057819 */ /* 0x000fc40000011605 */
[----:B------:R-:W-:Y:S02]  /*133210*/  PRMT R2, R4, 0x5410, R0 ;  /* 0x0000541004027816 */ /* 0x000fe40000000000 */
[----:B------:R-:W-:Y:S02]  /*133220*/  SHF.R.U32.HI R4, RZ, 0x8, R7 ;  /* 0x00000008ff047819 */ /* 0x000fe40000011607 */
[----:B------:R-:W-:Y:S02]  /*133230*/  SHF.R.U32.HI R0, RZ, 0x8, R6 ;  /* 0x00000008ff007819 */ /* 0x000fe40000011606 */
[----:B------:R-:W-:Y:S02]  /*133240*/  LOP3.LUT R4, R4, 0xffff, RZ, 0xc0, !PT ;  /* 0x0000ffff04047812 */ /* 0x000fe400078ec0ff */
[----:B------:R-:W-:Y:S02]  /*133250*/  LOP3.LUT R0, R0, 0xffff, RZ, 0xc0, !PT ;  /* 0x0000ffff00007812 */ /* 0x000fe400078ec0ff */
[----:B------:R-:W-:Y:S01]  /*133260*/  LOP3.LUT R5, R5, 0xffff, RZ, 0xc0, !PT ;  /* 0x0000ffff05057812 */ /* 0x000fe200078ec0ff */
[----:B------:R0:W-:Y:S01]  /*133270*/  STL [R1+0x518], R2 ;  /* 0x0005180201007387 */ /* 0x0001e20000100800 */
[----:B------:R-:W-:-:S05]  /*133280*/  PRMT R3, R4, 0x3340, R0 ;  /* 0x0000334004037816 */ /* 0x000fca0000000000 */
[----:B------:R1:W-:Y:S01]  /*133290*/  STL [R1+0x3b8], R3 ;  /* 0x0003b80301007387 */ /* 0x0003e20000100800 */
[----:B0-----:R-:W-:Y:S02]  /*1332a0*/  PRMT R2, R5, 0x3340, R1 ;  /* 0x0000334005027816 */ /* 0x001fe40000000001 */
[----:B----4-:R-:W-:-:S03]  /*1332b0*/  PRMT R0, R32, 0x5410, R34 ;  /* 0x0000541020007816 */ /* 0x010fc60000000022 */
[----:B------:R0:W-:Y:S04]  /*1332c0*/  STL [R1+0x210], R2 ;  /* 0x0002100201007387 */ /* 0x0001e80000100800 */
[----:B------:R3:W-:Y:S01]  /*1332d0*/  STL [R1+0x7a0], R0 ;  /* 0x0007a00001007387 */ /* 0x0007e20000100800 */
[----:B-1----:R-:W-:Y:S02]  /*1332e0*/  PRMT R3, R19, 0x5410, R36 ;  /* 0x0000541013037816 */ /* 0x002fe40000000024 */
[----:B0-----:R-:W-:-:S03]  /*1332f0*/  PRMT R2, R42, 0x5410, R56 ;  /* 0x000054102a027816 */ /* 0x001fc60000000038 */
[----:B------:R-:W-:Y:S01]  /*133300*/  STL [R1+0x79c], R3 ;  /* 0x00079c0301007387 */ /* 0x000fe20000100800 */
[----:B---3--:R-:W-:-:S03]  /*133310*/  PRMT R0, R59, 0x5410, R60 ;  /* 0x000054103b007816 */ /* 0x008fc6000000003c */
[----:B------:R-:W-:Y:S04]  /*133320*/  STL [R1+0x798], R2 ;  /* 0x0007980201007387 */ /* 0x000fe80000100800 */
[----:B------:R0:W-:Y:S04]  /*133330*/  STL [R1+0x794], R0 ;  /* 0x0007940001007387 */ /* 0x0001e80000100800 */
[----:B------:R-:W3:Y:S04]  /*133340*/  LDL.LU R40, [R1+0xe0] ;  /* 0x0000e00001287983 */ /* 0x000ee80000300800 */
[----:B------:R-:W3:Y:S01]  /*133350*/  LDL.LU R31, [R1+0x688] ;  /* 0x00068800011f7983 */ /* 0x000ee20000300800 */
[----:B------:R-:W-:-:S03]  /*133360*/  LOP3.LUT R15, R41, 0xffff, RZ, 0xc0, !PT ;  /* 0x0000ffff290f7812 */ /* 0x000fc600078ec0ff */
[----:B------:R-:W4:Y:S01]  /*133370*/  LDL.LU R41, [R1+0xdc] ;  /* 0x0000dc0001297983 */ /* 0x000f220000300800 */
[----:B------:R-:W-:-:S03]  /*133380*/  LOP3.LUT R8, R25, 0xffff, RZ, 0xc0, !PT ;  /* 0x0000ffff19087812 */ /* 0x000fc600078ec0ff */
[----:B------:R-:W4:Y:S01]  /*133390*/  LDL.LU R25, [R1+0x510] ;  /* 0x0005100001197983 */ /* 0x000f220000300800 */
[----:B------:R-:W-:Y:S02]  /*1333a0*/  LOP3.LUT R6, R54, 0xffff, RZ, 0xc0, !PT ;  /* 0x0000ffff36067812 */ /* 0x000fe400078ec0ff */
[----:B------:R-:W-:Y:S02]  /*1333b0*/  LOP3.LUT R55, R35, 0xffff, RZ, 0xc0, !PT ;  /* 0x0000ffff23377812 */ /* 0x000fe400078ec0ff */
[----:B------:R-:W-:Y:S02]  /*1333c0*/  LOP3.LUT R5, R17, 0xffff, RZ, 0xc0, !PT ;  /* 0x0000ffff11057812 */ /* 0x000fe400078ec0ff */
[----:B0-----:R-:W-:Y:S02]  /*1333d0*/  PRMT R0, R55, 0x3340, R1 ;  /* 0x0000334037007816 */ /* 0x001fe40000000001 */
[----:B------:R-:W-:Y:S01]  /*1333e0*/  PRMT R4, R6, 0x3340, R5 ;  /* 0x0000334006047816 */ /* 0x000fe20000000005 */
[----:B------:R-:W-:Y:S03]  /*1333f0*/  STL [R1+0x5c90], R55 ;  /* 0x005c903701007387 */ /* 0x000fe60000100800 */
[----:B------:R-:W-:Y:S01]  /*133400*/  PRMT R0, R4, 0x5410, R0 ;  /* 0x0000541004007816 */ /* 0x000fe20000000000 */
[----:B------:R-:W4:Y:S04]  /*133410*/  LDL.LU R34, [R1+0xd8] ;  /* 0x0000d80001227983 */ /* 0x000f280000300800 */
[----:B------:R-:W4:Y:S04]  /*133420*/  LDL.LU R32, [R1+0x3b0] ;  /* 0x0003b00001207983 */ /* 0x000f280000300800 */
[----:B------:R-:W4:Y:S04]  /*133430*/  LDL.LU R36, [R1+0x53ac] ;  /* 0x0053ac0001247983 */ /* 0x000f280000300800 */
[----:B------:R-:W4:Y:S04]  /*133440*/  LDL.LU R19, [R1+0x2860] ;  /* 0x0028600001137983 */ /* 0x000f280000300800 */
[----:B------:R0:W-:Y:S04]  /*133450*/  STL [R1+0x51c], R0 ;  /* 0x00051c0001007387 */ /* 0x0001e80000100800 */
[----:B------:R-:W4:Y:S04]  /*133460*/  LDL.LU R56, [R1+0x5364] ;  /* 0x0053640001387983 */ /* 0x000f280000300800 */
[----:B------:R-:W4:Y:S01]  /*133470*/  LDL.LU R42, [R1+0xd4] ;  /* 0x0000d400012a7983 */ /* 0x000f220000300800 */
[----:B0-----:R-:W-:-:S03]  /*133480*/  PRMT R0, R8, 0x3340, R1 ;  /* 0x0000334008007816 */ /* 0x001fc60000000001 */
[----:B------:R-:W4:Y:S01]  /*133490*/  LDL.LU R60, [R1+0x684] ;  /* 0x00068400013c7983 */ /* 0x000f220000300800 */
[----:B--2---:R-:W-:-:S04]  /*1334a0*/  LOP3.LUT R7, R49, 0xffff, RZ, 0xc0, !PT ;  /* 0x0000ffff31077812 */ /* 0x004fc800078ec0ff */
[----:B------:R-:W-:-:S04]  /*1334b0*/  PRMT R4, R15, 0x3340, R7 ;  /* 0x000033400f047816 */ /* 0x000fc80000000007 */
[----:B------:R-:W-:Y:S02]  /*1334c0*/  PRMT R0, R4, 0x5410, R0 ;  /* 0x0000541004007816 */ /* 0x000fe40000000000 */
[----:B------:R-:W-:-:S03]  /*1334d0*/  SHF.R.U32.HI R4, RZ, 0x8, R6 ;  /* 0x00000008ff047819 */ /* 0x000fc60000011606 */
[----:B------:R0:W-:Y:S01]  /*1334e0*/  STL [R1+0x514], R0 ;  /* 0x0005140001007387 */ /* 0x0001e20000100800 */
[----:B------:R-:W-:-:S03]  /*1334f0*/  SHF.R.U32.HI R6, RZ, 0x8, R15 ;  /* 0x00000008ff067819 */ /* 0x000fc6000001160f */
[----:B------:R-:W2:Y:S04]  /*133500*/  LDL.LU R59, [R1+0xd0] ;  /* 0x0000d000013b7983 */ /* 0x000ea80000300800 */
[----:B------:R-:W2:Y:S01]  /*133510*/  LDL.LU R54, [R1+0x50c] ;  /* 0x00050c0001367983 */ /* 0x000ea20000300800 */
[----:B0-----:R-:W-:Y:S02]  /*133520*/  SHF.R.U32.HI R0, RZ, 0x8, R5 ;  /* 0x00000008ff007819 */ /* 0x001fe40000011605 */
[----:B------:R-:W-:Y:S01]  /*133530*/  SHF.R.U32.HI R5, RZ, 0x8, R7 ;  /* 0x00000008ff057819 */ /* 0x000fe20000011607 */
[----:B------:R-:W2:Y:S01]  /*133540*/  LDL.LU R35, [R1+0xcc] ;  /* 0x0000cc0001237983 */ /* 0x000ea20000300800 */
[----:B------:R-:W-:Y:S02]  /*133550*/  LOP3.LUT R4, R4, 0xffff, RZ, 0xc0, !PT ;  /* 0x0000ffff04047812 */ /* 0x000fe400078ec0ff */
[----:B------:R-:W-:Y:S01]  /*133560*/  LOP3.LUT R0, R0, 0xffff, RZ, 0xc0, !PT ;  /* 0x0000ffff00007812 */ /* 0x000fe200078ec0ff */
[----:B------:R-:W2:Y:S01]  /*133570*/  LDL.LU R17, [R1+0x208] ;  /* 0x0002080001117983 */ /* 0x000ea20000300800 */
[----:B------:R-:W-:-:S02]  /*133580*/  LOP3.LUT R6, R6, 0xffff, RZ, 0xc0, !PT ;  /* 0x0000ffff06067812 */ /* 0x000fc400078ec0ff */
[----:B------:R-:W-:Y:S01]  /*133590*/  LOP3.LUT R5, R5, 0xffff, RZ, 0xc0, !PT ;  /* 0x0000ffff05057812 */ /* 0x000fe200078ec0ff */
[----:B------:R-:W2:Y:S01]  /*1335a0*/  LDL.LU R49, [R1+0x53b4] ;  /* 0x0053b40001317983 */ /* 0x000ea20000300800 */
[----:B------:R-:W-:Y:S02]  /*1335b0*/  PRMT R3, R4, 0x3340, R0 ;  /* 0x0000334004037816 */ /* 0x000fe40000000000 */
[----:B------:R-:W-:-:S03]  /*1335c0*/  PRMT R2, R6, 0x3340, R5 ;  /* 0x0000334006027816 */ /* 0x000fc60000000005 */
[----:B------:R-:W-:Y:S04]  /*1335d0*/  STL [R1+0x5ad0], R3 ;  /* 0x005ad00301007387 */ /* 0x000fe80000100800 */
[----:B------:R-:W-:Y:S01]  /*1335e0*/  STL [R1+0x3b4], R2 ;  /* 0x0003b40201007387 */ /* 0x000fe20000100800 */
[----:B---3--:R-:W-:Y:S02]  /*1335f0*/  PRMT R0, R31, 0x5410, R40 ;  /* 0x000054101f007816 */ /* 0x008fe40000000028 */
[----:B----4-:R-:W-:Y:S02]  /*133600*/  PRMT R5, R25, 0x5410, R41 ;  /* 0x0000541019057816 */ /* 0x010fe40000000029 */
[----:B------:R-:W3:Y:S04]  /*133610*/  LDL.LU R41, [R1+0x285c] ;  /* 0x00285c0001297983 */ /* 0x000ee80000300800 */
[----:B------:R0:W-:Y:S04]  /*133620*/  STL [R1+0x790], R0 ;  /* 0x0007900001007387 */ /* 0x0001e80000100800 */
[----:B------:R-:W4:Y:S01]  /*133630*/  LDL.LU R25, [R1+0x5370] ;  /* 0x0053700001197983 */ /* 0x000f220000300800 */
[----:B------:R-:W-:-:S02]  /*133640*/  LOP3.LUT R16, R36, 0xffff, RZ, 0xc0, !PT ;  /* 0x0000ffff24107812 */ /* 0x000fc400078ec0ff */
[----:B------:R-:W-:-:S04]  /*133650*/  LOP3.LUT R7, R19, 0xffff, RZ, 0xc0, !PT ;  /* 0x0000ffff13077812 */ /* 0x000fc800078ec0ff */
[----:B0-----:R-:W-:Y:S02]  /*133660*/  PRMT R0, R7, 0x3340, R1 ;  /* 0x0000334007007816 */ /* 0x001fe40000000001 */
[----:B------:R-:W-:-:S04]  /*133670*/  LOP3.LUT R15, R56, 0xffff, RZ, 0xc0, !PT ;  /* 0x0000ffff380f7812 */ /* 0x000fc800078ec0ff */
[----:B------:R-:W-:-:S04]  /*133680*/  PRMT R6, R16, 0x3340, R15 ;  /* 0x0000334010067816 */ /* 0x000fc8000000000f */
[----:B------:R-:W-:Y:S02]  /*133690*/  PRMT R2, R6, 0x5410, R0 ;  /* 0x0000541006027816 */ /* 0x000fe40000000000 */
[----:B------:R-:W-:Y:S02]  /*1336a0*/  SHF.R.U32.HI R6, RZ, 0x8, R16 ;  /* 0x00000008ff067819 */ /* 0x000fe40000011610 */
[----:B------:R-:W-:Y:S02]  /*1336b0*/  SHF.R.U32.HI R0, RZ, 0x8, R15 ;  /* 0x00000008ff007819 */ /* 0x000fe4000001160f */
[----:B------:R-:W-:Y:S02]  /*1336c0*/  LOP3.LUT R6, R6, 0xffff, RZ, 0xc0, !PT ;  /* 0x0000ffff06067812 */ /* 0x000fe400078ec0ff */
[----:B------:R-:W-:Y:S02]  /*1336d0*/  LOP3.LUT R0, R0, 0xffff, RZ, 0xc0, !PT ;  /* 0x0000ffff00007812 */ /* 0x000fe400078ec0ff */
[----:B------:R-:W-:-:S02]  /*1336e0*/  SHF.R.U32.HI R7, RZ, 0x8, R7 ;  /* 0x00000008ff077819 */ /* 0x000fc40000011607 */
[----:B------:R-:W-:Y:S02]  /*1336f0*/  PRMT R4, R32, 0x5410, R34 ;  /* 0x0000541020047816 */ /* 0x000fe40000000022 */
[----:B------:R-:W-:Y:S01]  /*133700*/  PRMT R0, R6, 0x3340, R0 ;  /* 0x0000334006007816 */ /* 0x000fe20000000000 */
[----:B------:R-:W-:Y:S01]  /*133710*/  STL [R1+0x5c94], R5 ;  /* 0x005c940501007387 */ /* 0x000fe20000100800 */
[----:B------:R-:W-:-:S03]  /*133720*/  LOP3.LUT R7, R7, 0xffff, RZ, 0xc0, !PT ;  /* 0x0000ffff07077812 */ /* 0x000fc600078ec0ff */
[----:B------:R-:W-:Y:S04]  /*133730*/  STL [R1+0x5c98], R4 ;  /* 0x005c980401007387 */ /* 0x000fe80000100800 */
[----:B------:R0:W-:Y:S04]  /*133740*/  STL [R1+0x510], R2 ;  /* 0x0005100201007387 */ /* 0x0001e80000100800 */
[----:B------:R2:W-:Y:S01]  /*133750*/  STL [R1+0x3b0], R0 ;  /* 0x0003b00001007387 */ /* 0x0005e20000100800 */
[----:B0-----:R-:W-:-:S05]  /*133760*/  PRMT R2, R7, 0x3340, R1 ;  /* 0x0000334007027816 */ /* 0x001fca0000000001 */
[----:B------:R0:W-:Y:S01]  /*133770*/  STL [R1+0x20c], R2 ;  /* 0x00020c0201007387 */ /* 0x0001e20000100800 */
[----:B------:R-:W-:Y:S02]  /*133780*/  PRMT R6, R60, 0x5410, R42 ;  /* 0x000054103c067816 */ /* 0x000fe4000000002a */
[----:B--2---:R-:W-:-:S05]  /*133790*/  PRMT R0, R54, 0x5410, R59 ;  /* 0x0000541036007816 */ /* 0x004fca000000003b */
        /* <DEDUP_REMOVED lines=9> */
[----:B0-----:R-:W-:-:S03]  /*133830*/  LOP3.LUT R2, R49, 0xffff, RZ, 0xc0, !PT ;  /* 0x0000ffff31027812 */ /* 0x001fc600078ec0ff */
[----:B------:R-:W2:Y:S01]  /*133840*/  LDL.LU R32, [R1+0x21d0] ;  /* 0x0021d00001207983 */ /* 0x000ea20000300800 */
[----:B---3--:R-:W-:-:S04]  /*133850*/  LOP3.LUT R44, R41, 0xffff, RZ, 0xc0, !PT ;  /* 0x0000ffff292c7812 */ /* 0x008fc800078ec0ff */
[----:B-1----:R-:W-:Y:S02]  /*133860*/  PRMT R0, R44, 0x3340, R1 ;  /* 0x000033402c007816 */ /* 0x002fe40000000001 */
[----:B----4-:R-:W-:-:S04]  /*133870*/  LOP3.LUT R16, R25, 0xffff, RZ, 0xc0, !PT ;  /* 0x0000ffff19107812 */ /* 0x010fc800078ec0ff */
[----:B------:R-:W-:-:S04]  /*133880*/  PRMT R15, R2, 0x3340, R16 ;  /* 0x00003340020f7816 */ /* 0x000fc80000000010 */
[----:B------:R-:W-:-:S05]  /*133890*/  PRMT R3, R15, 0x5410, R0 ;  /* 0x000054100f037816 */ /* 0x000fca0000000000 */
[----:B------:R2:W-:Y:S04]  /*1338a0*/  STL [R1+0x50c], R3 ;  /* 0x00050c0301007387 */ /* 0x0005e80000100800 */
[----:B------:R-:W3:Y:S04]  /*1338b0*/  LDL.LU R36, [R1+0xbc] ;  /* 0x0000bc0001247983 */ /* 0x000ee80000300800 */
[----:B------:R-:W3:Y:S04]  /*1338c0*/  LDL.LU R19, [R1+0x674] ;  /* 0x0006740001137983 */ /* 0x000ee80000300800 */
[----:B------:R-:W4:Y:S04]  /*1338d0*/  LDL.LU R56, [R1+0xb8] ;  /* 0x0000b80001387983 */ /* 0x000f280000300800 */
[----:B------:R-:W4:Y:S04]  /*1338e0*/  LDL.LU R42, [R1+0x678] ;  /* 0x00067800012a7983 */ /* 0x000f280000300800 */
[----:B------:R-:W3:Y:S04]  /*1338f0*/  LDL.LU R60, [R1+0x10] ;  /* 0x00001000013c7983 */ /* 0x000ee80000300800 */
[----:B------:R-:W3:Y:S04]  /*133900*/  LDL.LU R59, [R1+0x4f0] ;  /* 0x0004f000013b7983 */ /* 0x000ee80000300800 */
[----:B------:R-:W3:Y:S01]  /*133910*/  LDL.LU R54, [R1+0x18] ;  /* 0x0000180001367983 */ /* 0x000ee20000300800 */
[----:B------:R-:W-:-:S03]  /*133920*/  PRMT R7, R17, 0x5410, R35 ;  /* 0x0000541011077816 */ /* 0x000fc60000000023 */
[----:B------:R-:W4:Y:S04]  /*133930*/  LDL.LU R35, [R1+0x22f8] ;  /* 0x0022f80001237983 */ /* 0x000f280000300800 */
[----:B------:R-:W4:Y:S04]  /*133940*/  LDL.LU R17, [R1+0x20d8] ;  /* 0x0020d80001117983 */ /* 0x000f280000300800 */
        /* <DEDUP_REMOVED lines=13> */
[----:B--2---:R-:W-:Y:S02]  /*133a20*/  LOP3.LUT R3, R31, 0xffff, RZ, 0xc0, !PT ;  /* 0x0000ffff1f037812 */ /* 0x004fe400078ec0ff */
[----:B0-----:R-:W-:Y:S02]  /*133a30*/  LOP3.LUT R2, R34, 0xffff, RZ, 0xc0, !PT ;  /* 0x0000ffff22027812 */ /* 0x001fe400078ec0ff */
[----:B------:R-:W-:Y:S02]  /*133a40*/  LOP3.LUT R4, R32, 0xffff, RZ, 0xc0, !PT ;  /* 0x0000ffff20047812 */ /* 0x000fe400078ec0ff */
[----:B-1----:R-:W-:-:S02]  /*133a50*/  PRMT R0, R2, 0x3340, R1 ;  /* 0x0000334002007816 */ /* 0x002fc40000000001 */
[----:B------:R-:W-:Y:S02]  /*133a60*/  PRMT R5, R3, 0x3340, R4 ;  /* 0x0000334003057816 */ /* 0x000fe40000000004 */
[----:B------:R-:W-:Y:S02]  /*133a70*/  SHF.R.U32.HI R3, RZ, 0x8, R3 ;  /* 0x00000008ff037819 */ /* 0x000fe40000011603 */
[----:B------:R-:W-:Y:S02]  /*133a80*/  PRMT R5, R5, 0x5410, R0 ;  /* 0x0000541005057816 */ /* 0x000fe40000000000 */
[----:B------:R-:W-:Y:S02]  /*133a90*/  SHF.R.U32.HI R0, RZ, 0x8, R4 ;  /* 0x00000008ff007819 */ /* 0x000fe40000011604 */
[----:B------:R-:W-:Y:S02]  /*133aa0*/  SHF.R.U32.HI R2, RZ, 0x8, R2 ;  /* 0x00000008ff027819 */ /* 0x000fe40000011602 */
[----:B------:R-:W-:-:S02]  /*133ab0*/  LOP3.LUT R3, R3, 0xffff, RZ, 0xc0, !PT ;  /* 0x0000ffff03037812 */ /* 0x000fc400078ec0ff */
[----:B------:R-:W-:Y:S02]  /*133ac0*/  LOP3.LUT R0, R0, 0xffff, RZ, 0xc0, !PT ;  /* 0x0000ffff00007812 */ /* 0x000fe400078ec0ff */
[----:B------:R-:W-:Y:S02]  /*133ad0*/  LOP3.LUT R2, R2, 0xffff, RZ, 0xc0, !PT ;  /* 0x0000ffff02027812 */ /* 0x000fe400078ec0ff */
[----:B------:R-:W-:Y:S02]  /*133ae0*/  PRMT R3, R3, 0x3340, R0 ;  /* 0x0000334003037816 */ /* 0x000fe40000000000 */
[----:B------:R-:W-:Y:S01]  /*133af0*/  PRMT R0, R2, 0x3340, R1 ;  /* 0x0000334002007816 */ /* 0x000fe20000000001 */
[----:B------:R-:W-:Y:S01]  /*133b00*/  STL [R1+0x4f8], R5 ;  /* 0x0004f80501007387 */ /* 0x000fe20000100800 */
[----:B------:R-:W-:-:S03]  /*133b10*/  PRMT R15, R61, 0x5410, R58 ;  /* 0x000054103d0f7816 */ /* 0x000fc6000000003a */
[----:B------:R-:W-:Y:S04]  /*133b20*/  STL [R1+0x3ac], R3 ;  /* 0x0003ac0301007387 */ /* 0x000fe80000100800 */
[----:B------:R0:W-:Y:S01]  /*133b30*/  STL [R1+0x204], R0 ;  /* 0x0002040001007387 */ /* 0x0001e20000100800 */
[----:B---3--:R-:W-:-:S03]  /*133b40*/  PRMT R58, R20, 0x5410, R54 ;  /* 0x00005410143a7816 */ /* 0x008fc60000000036 */
[----:B------:R-:W2:Y:S01]  /*133b50*/  LDL.LU R20, [R1+0x5cd8] ;  /* 0x005cd80001147983 */ /* 0x000ea20000300800 */
[----:B----4-:R-:W-:-:S03]  /*133b60*/  LOP3.LUT R8, R35, 0xffff, RZ, 0xc0, !PT ;  /* 0x0000ffff23087812 */ /* 0x010fc600078ec0ff */
[----:B------:R-:W3:Y:S01]  /*133b70*/  LDL.LU R35, [R1+0x38] ;  /* 0x0000380001237983 */ /* 0x000ee20000300800 */
[----:B------:R-:W-:-:S03]  /*133b80*/  LOP3.LUT R2, R17, 0xffff, RZ, 0xc0, !PT ;  /* 0x0000ffff11027812 */ /* 0x000fc600078ec0ff */
[----:B------:R-:W3:Y:S01]  /*133b90*/  LDL.LU R17, [R1+0x670] ;  /* 0x0006700001117983 */ /* 0x000ee20000300800 */
[----:B------:R-:W-:-:S03]  /*133ba0*/  LOP3.LUT R9, R49, 0xffff, RZ, 0xc0, !PT ;  /* 0x0000ffff31097812 */ /* 0x000fc600078ec0ff */
[----:B------:R-:W4:Y:S01]  /*133bb0*/  LDL.LU R49, [R1+0x14] ;  /* 0x0000140001317983 */ /* 0x000f220000300800 */
[----:B0-----:R-:W-:Y:S02]  /*133bc0*/  PRMT R0, R2, 0x3340, R1 ;  /* 0x0000334002007816 */ /* 0x001fe40000000001 */
[----:B------:R-:W-:Y:S01]  /*133bd0*/  PRMT R10, R8, 0x3340, R9 ;  /* 0x00003340080a7816 */ /* 0x000fe20000000009 */
[----:B------:R-:W3:Y:S01]  /*133be0*/  LDL.LU R32, [R1+0x1c] ;  /* 0x00001c0001207983 */ /* 0x000ee20000300800 */
[----:B------:R-:W-:Y:S02]  /*133bf0*/  PRMT R48, R19, 0x5410, R36 ;  /* 0x0000541013307816 */ /* 0x000fe40000000024 */
[----:B------:R-:W-:Y:S01]  /*133c00*/  PRMT R0, R10, 0x5410, R0 ;  /* 0x000054100a007816 */ /* 0x000fe20000000000 */
[----:B------:R-:W3:Y:S01]  /*133c10*/  LDL.LU R36, [R1+0x638] ;  /* 0x0006380001247983 */ /* 0x000ee20000300800 */
[----:B------:R-:W-:-:S03]  /*133c20*/  PRMT R52, R42, 0x5410, R56 ;  /* 0x000054102a347816 */ /* 0x000fc60000000038 */
[----:B------:R0:W-:Y:S01]  /*133c30*/  STL [R1+0x4f0], R0 ;  /* 0x0004f00001007387 */ /* 0x0001e20000100800 */
[----:B------:R-:W-:-:S03]  /*133c40*/  LOP3.LUT R4, R41, 0xffff, RZ, 0xc0, !PT ;  /* 0x0000ffff29047812 */ /* 0x000fc600078ec0ff */
[----:B------:R-:W3:Y:S01]  /*133c50*/  LDL.LU R19, [R1+0x20] ;  /* 0x0000200001137983 */ /* 0x000ee20000300800 */
[----:B------:R-:W-:-:S03]  /*133c60*/  LOP3.LUT R3, R25, 0xffff, RZ, 0xc0, !PT ;  /* 0x0000ffff19037812 */ /* 0x000fc600078ec0ff */
[----:B------:R-:W3:Y:S04]  /*133c70*/  LDL.LU R56, [R1+0x4d4] ;  /* 0x0004d40001387983 */ /* 0x000ee80000300800 */
[----:B------:R-:W3:Y:S04]  /*133c80*/  LDL.LU R41, [R1+0x24] ;  /* 0x0000240001297983 */ /* 0x000ee80000300800 */
[----:B------:R-:W3:Y:S01]  /*133c90*/  LDL.LU R25, [R1+0x62c] ;  /* 0x00062c0001197983 */ /* 0x000ee20000300800 */
[----:B0-----:R-:W-:Y:S02]  /*133ca0*/  PRMT R0, R3, 0x3340, R1 ;  /* 0x0000334003007816 */ /* 0x001fe40000000001 */
[----:B------:R-:W-:-:S02]  /*133cb0*/  SHF.R.U32.HI R8, RZ, 0x8, R8 ;  /* 0x00000008ff087819 */ /* 0x000fc40000011608 */
[----:B------:R-:W-:Y:S02]  /*133cc0*/  PRMT R16, R53, 0x5410, R18 ;  /* 0x0000541035107816 */ /* 0x000fe40000000012 */
[----:B------:R-:W-:Y:S02]  /*133cd0*/  LOP3.LUT R8, R8, 0xffff, RZ, 0xc0, !PT ;  /* 0x0000ffff08087812 */ /* 0x000fe400078ec0ff */
[----:B------:R-:W-:Y:S02]  /*133ce0*/  PRMT R18, R59, 0x5410, R60 ;  /* 0x000054103b127816 */ /* 0x000fe4000000003c */
[----:B------:R-:W-:-:S04]  /*133cf0*/  SHF.R.U32.HI R2, RZ, 0x8, R2 ;  /* 0x00000008ff027819 */ /* 0x000fc80000011602 */
[----:B------:R-:W-:Y:S02]  /*133d00*/  LOP3.LUT R2, R2, 0xffff, RZ, 0xc0, !PT ;  /* 0x0000ffff02027812 */ /* 0x000fe400078ec0ff */
[----:B------:R-:W-:Y:S02]  /*133d10*/  PRMT R46, R40, 0x5410, R47 ;  /* 0x00005410282e7816 */ /* 0x000fe4000000002f */
[----:B--2---:R-:W-:-:S04]  /*133d20*/  LOP3.LUT R5, R20, 0xffff, RZ, 0xc0, !PT ;  /* 0x0000ffff14057812 */ /* 0x004fc800078ec0ff */
[----:B------:R-:W-:-:S04]  /*133d30*/  PRMT R10, R4, 0x3340, R5 ;  /* 0x00003340040a7816 */ /* 0x000fc80000000005 */
[----:B------:R-:W-:Y:S02]  /*133d40*/  PRMT R0, R10, 0x5410, R0 ;  /* 0x000054100a007816 */ /* 0x000fe40000000000 */
[----:B------:R-:W-:-:S03]  /*133d50*/  SHF.R.U32.HI R4, RZ, 0x8, R4 ;  /* 0x00000008ff047819 */ /* 0x000fc60000011604 */
[----:B------:R0:W-:Y:S01]  /*133d60*/  STL [R1+0x4ec], R0 ;  /* 0x0004ec0001007387 */ /* 0x0001e20000100800 */
[----:B------:R-:W-:Y:S02]  /*133d70*/  SHF.R.U32.HI R5, RZ, 0x8, R5 ;  /* 0x00000008ff057819 */ /* 0x000fe40000011605 */
[----:B------:R-:W-:Y:S01]  /*133d80*/  LOP3.LUT R4, R4, 0xffff, RZ, 0xc0, !PT ;  /* 0x0000ffff04047812 */ /* 0x000fe200078ec0ff */
[----:B------:R-:W2:Y:S01]  /*133d90*/  LDL.LU R42, [R1+0x53f4] ;  /* 0x0053f400012a7983 */ /* 0x000ea20000300800 */
[----:B------:R-:W-:-:S03]  /*133da0*/  LOP3.LUT R5, R5, 0xffff, RZ, 0xc0, !PT ;  /* 0x0000ffff05057812 */ /* 0x000fc600078ec0ff */
[----:B------:R-:W2:Y:S01]  /*133db0*/  LDL.LU R60, [R1+0x2a68] ;  /* 0x002a6800013c7983 */ /* 0x000ea20000300800 */
[----:B0-----:R-:W-:-:S03]  /*133dc0*/  SHF.R.U32.HI R0, RZ, 0x8, R9 ;  /* 0x00000008ff007819 */ /* 0x001fc60000011609 */
[----:B------:R-:W2:Y:S01]  /*133dd0*/  LDL.LU R59, [R1+0x5398] ;  /* 0x00539800013b7983 */ /* 0x000ea20000300800 */
[----:B------:R-:W-:-:S04]  /*133de0*/  LOP3.LUT R0, R0, 0xffff, RZ, 0xc0, !PT ;  /* 0x0000ffff00007812 */ /* 0x000fc800078ec0ff */
[----:B------:R-:W-:Y:S02]  /*133df0*/  PRMT R20, R8, 0x3340, R0 ;  /* 0x0000334008147816 */ /* 0x000fe40000000000 */
[----:B------:R-:W-:-:S03]  /*133e00*/  PRMT R0, R4, 0x3340, R5 ;  /* 0x0000334004007816 */ /* 0x000fc60000000005 */
[----:B------:R-:W-:Y:S04]  /*133e10*/  STL [R1+0x5b18], R20 ;  /* 0x005b181401007387 */ /* 0x000fe80000100800 */
[----:B------:R0:W-:Y:S01]  /*133e20*/  STL [R1+0x3a0], R0 ;  /* 0x0003a00001007387 */ /* 0x0001e20000100800 */
[----:B----4-:R-:W-:Y:S02]  /*133e30*/  PRMT R11, R27, 0x5410, R49 ;  /* 0x000054101b0b7816 */ /* 0x010fe40000000031 */
[----:B0-----:R-:W-:Y:S01]  /*133e40*/  SHF.R.U32.HI R0, RZ, 0x8, R3 ;  /* 0x00000008ff007819 */ /* 0x001fe20000011603 */
[----:B------:R-:W4:Y:S03]  /*133e50*/  LDL.LU R54, [R1+0x2c] ;  /* 0x00002c0001367983 */ /* 0x000f260000300800 */
[----:B------:R-:W-:-:S04]  /*133e60*/  LOP3.LUT R0, R0, 0xffff, RZ, 0xc0, !PT ;  /* 0x0000ffff00007812 */ /* 0x000fc800078ec0ff */
[----:B------:R-:W-:Y:S02]  /*133e70*/  PRMT R0, R0, 0x3340, R1 ;  /* 0x0000334000007816 */ /* 0x000fe40000000001 */
[----:B---3--:R-:W-:Y:S02]  /*133e80*/  PRMT R53, R17, 0x5410, R35 ;  /* 0x0000541011357816 */ /* 0x008fe40000000023 */
[----:B------:R-:W-:Y:S01]  /*133e90*/  PRMT R27, R2, 0x3340, R1 ;  /* 0x00003340021b7816 */ /* 0x000fe20000000001 */
[----:B------:R-:W4:Y:S04]  /*133ea0*/  LDL.LU R35, [R1+0x4dc] ;  /* 0x0004dc0001237983 */ /* 0x000f280000300800 */
[----:B------:R0:W-:Y:S01]  /*133eb0*/  STL [R1+0x200], R0 ;  /* 0x0002000001007387 */ /* 0x0001e20000100800 */
[----:B------:R-:W-:-:S03]  /*133ec0*/  PRMT R61, R36, 0x5410, R32 ;  /* 0x00005410243d7816 */ /* 0x000fc60000000020 */
[----:B------:R-:W3:Y:S04]  /*133ed0*/  LDL.LU R17, [R1+0x28] ;  /* 0x0000280001117983 */ /* 0x000ee80000300800 */
[----:B------:R-:W3:Y:S04]  /*133ee0*/  LDL.LU R49, [R1+0x620] ;  /* 0x0006200001317983 */ /* 0x000ee80000300800 */
[----:B------:R-:W-:Y:S04]  /*133ef0*/  STL [R1+0x5b1c], R27 ;  /* 0x005b1c1b01007387 */ /* 0x000fe80000100800 */
[----:B------:R-:W3:Y:S04]  /*133f00*/  LDL.LU R10, [R1+0x30] ;  /* 0x00003000010a7983 */ /* 0x000ee80000300800 */
[----:B------:R-:W3:Y:S01]  /*133f10*/  LDL.LU R32, [R1+0x4c8] ;  /* 0x0004c80001207983 */ /* 0x000ee20000300800 */
[----:B------:R-:W-:-:S03]  /*133f20*/  PRMT R47, R56, 0x5410, R19 ;  /* 0x00005410382f7816 */ /* 0x000fc60000000013 */
[----:B------:R-:W3:Y:S01]  /*133f30*/  LDL.LU R9, [R1+0x34] ;  /* 0x0000340001097983 */ /* 0x000ee20000300800 */
[----:B------:R-:W-:-:S03]  /*133f40*/  PRMT R40, R25, 0x5410, R41 ;  /* 0x0000541019287816 */ /* 0x000fc60000000029 */
[----:B------:R-:W3:Y:S04]  /*133f50*/  LDL.LU R36, [R1+0x4c0] ;  /* 0x0004c00001247983 */ /* 0x000ee80000300800 */
[----:B------:R-:W3:Y:S04]  /*133f60*/  LDL.LU R2, [R1+0x227c] ;  /* 0x00227c0001027983 */ /* 0x000ee80000300800 */
[----:B------:R-:W3:Y:S04]  /*133f70*/  LDL.LU R8, [R1+0x205c] ;  /* 0x00205c0001087983 */ /* 0x000ee80000300800 */
[----:B------:R-:W3:Y:S04]  /*133f80*/  LDL.LU R19, [R1+0x21a0] ;  /* 0x0021a00001137983 */ /* 0x000ee80000300800 */
[----:B------:R-:W3:Y:S04]  /*133f90*/  LDL.LU R41, [R1+0x53fc] ;  /* 0x0053fc0001297983 */ /* 0x000ee80000300800 */
[----:B------:R-:W3:Y:S04]  /*133fa0*/  LDL.LU R25, [R1+0x2a5c] ;  /* 0x002a5c0001197983 */ /* 0x000ee80000300800 */
[----:B------:R-:W3:Y:S01]  /*133fb0*/  LDL.LU R56, [R1+0x53a4] ;  /* 0x0053a40001387983 */ /* 0x000ee20000300800 */
[----:B--2---:R-:W-:-:S02]  /*133fc0*/  LOP3.LUT R4, R42, 0xffff, RZ, 0xc0, !PT ;  /* 0x0000ffff2a047812 */ /* 0x004fc400078ec0ff */
        /* <DEDUP_REMOVED lines=16> */
[----:B------:R-:W2:Y:S01]  /*1340d0*/  LDL.LU R42, [R1+0xb4] ;  /* 0x0000b400012a7983 */ /* 0x000ea20000300800 */
[----:B----4-:R-:W-:-:S03]  /*1340e0*/  PRMT R34, R35, 0x5410, R54 ;  /* 0x0000541023227816 */ /* 0x010fc60000000036 */
[----:B------:R-:W2:Y:S04]  /*1340f0*/  LDL.LU R60, [R1+0x618] ;  /* 0x00061800013c7983 */ /* 0x000ea80000300800 */
[----:B------:R-:W4:Y:S04]  /*134100*/  LDL.LU R59, [R1+0x3c] ;  /* 0x00003c00013b7983 */ /* 0x000f280000300800 */
[----:B------:R-:W4:Y:S01]  /*134110*/  LDL.LU R54, [R1+0x610] ;  /* 0x0006100001367983 */ /* 0x000f220000300800 */
[----:B---3--:R-:W-:-:S03]  /*134120*/  PRMT R31, R49, 0x5410, R17 ;  /* 0x00005410311f7816 */ /* 0x008fc60000000011 */
[----:B------:R-:W3:Y:S04]  /*134130*/  LDL.LU R35, [R1+0x44] ;  /* 0x0000440001237983 */ /* 0x000ee80000300800 */
[----:B------:R-:W3:Y:S04]  /*134140*/  LDL.LU R17, [R1+0x390] ;  /* 0x0003900001117983 */ /* 0x000ee80000300800 */
[----:B------:R-:W3:Y:S01]  /*134150*/  LDL.LU R49, [R1+0x53d0] ;  /* 0x0053d00001317983 */ /* 0x000ee20000300800 */
[----:B0-----:R-:W-:-:S03]  /*134160*/  LOP3.LUT R4, R41, 0xffff, RZ, 0xc0, !PT ;  /* 0x0000ffff29047812 */ /* 0x001fc600078ec0ff */
[----:B------:R-:W4:Y:S01]  /*134170*/  LDL.LU R41, [R1+0x2864] ;  /* 0x0028640001297983 */ /* 0x000f220000300800 */
[----:B------:R-:W-:-:S03]  /*134180*/  LOP3.LUT R5, R25, 0xffff, RZ, 0xc0, !PT ;  /* 0x0000ffff19057812 */ /* 0x000fc600078ec0ff */
[----:B------:R-:W4:Y:S01]  /*134190*/  LDL.LU R25, [R1+0x5384] ;  /* 0x0053840001197983 */ /* 0x000f220000300800 */
[----:B------:R-:W-:Y:S02]  /*1341a0*/  PRMT R36, R36, 0x5410, R9 ;  /* 0x0000541024247816 */ /* 0x000fe40000000009 */
[----:B------:R-:W-:Y:S02]  /*1341b0*/  LOP3.LUT R2, R2, 0xffff, RZ, 0xc0, !PT ;  /* 0x0000ffff02027812 */ /* 0x000fe400078ec0ff */
[----:B------:R-:W-:Y:S02]  /*1341c0*/  LOP3.LUT R3, R8, 0xffff, RZ, 0xc0, !PT ;  /* 0x0000ffff08037812 */ /* 0x000fe400078ec0ff */
[----:B------:R-:W-:Y:S02]  /*1341d0*/  LOP3.LUT R9, R19, 0xffff, RZ, 0xc0, !PT ;  /* 0x0000ffff13097812 */ /* 0x000fe400078ec0ff */
[----:B------:R-:W-:Y:S02]  /*1341e0*/  PRMT R32, R32, 0x5410, R10 ;  /* 0x0000541020207816 */ /* 0x000fe4000000000a */
[----:B-1----:R-:W-:-:S02]  /*1341f0*/  PRMT R0, R3, 0x3340, R1 ;  /* 0x0000334003007816 */ /* 0x002fc40000000001 */
[----:B------:R-:W-:Y:S02]  /*134200*/  PRMT R10, R2, 0x3340, R9 ;  /* 0x00003340020a7816 */ /* 0x000fe40000000009 */
[----:B------:R-:W-:Y:S02]  /*134210*/  LOP3.LUT R8, R56, 0xffff, RZ, 0xc0, !PT ;  /* 0x0000ffff38087812 */ /* 0x000fe400078ec0ff */
[----:B------:R-:W-:Y:S02]  /*134220*/  PRMT R12, R10, 0x5410, R0 ;  /* 0x000054100a0c7816 */ /* 0x000fe40000000000 */
[----:B------:R-:W-:Y:S02]  /*134230*/  PRMT R0, R5, 0x3340, R1 ;  /* 0x0000334005007816 */ /* 0x000fe40000000001 */
[----:B------:R-:W-:Y:S02]  /*134240*/  PRMT R10, R4, 0x3340, R8 ;  /* 0x00003340040a7816 */ /* 0x000fe40000000008 */
[----:B------:R-:W-:-:S02]  /*134250*/  SHF.R.U32.HI R2, RZ, 0x8, R2 ;  /* 0x00000008ff027819 */ /* 0x000fc40000011602 */
[----:B------:R-:W-:Y:S02]  /*134260*/  PRMT R10, R10, 0x5410, R0 ;  /* 0x000054100a0a7816 */ /* 0x000fe40000000000 */
[----:B------:R-:W-:Y:S02]  /*134270*/  SHF.R.U32.HI R0, RZ, 0x8, R9 ;  /* 0x00000008ff007819 */ /* 0x000fe40000011609 */
[----:B------:R-:W-:Y:S02]  /*134280*/  SHF.R.U32.HI R4, RZ, 0x8, R4 ;  /* 0x00000008ff047819 */ /* 0x000fe40000011604 */
[----:B------:R-:W-:Y:S02]  /*134290*/  SHF.R.U32.HI R8, RZ, 0x8, R8 ;  /* 0x00000008ff087819 */ /* 0x000fe40000011608 */
[----:B------:R-:W-:Y:S02]  /*1342a0*/  LOP3.LUT R2, R2, 0xffff, RZ, 0xc0, !PT ;  /* 0x0000ffff02027812 */ /* 0x000fe400078ec0ff */
[----:B------:R-:W-:-:S02]  /*1342b0*/  LOP3.LUT R0, R0, 0xffff, RZ, 0xc0, !PT ;  /* 0x0000ffff00007812 */ /* 0x000fc400078ec0ff */
[----:B------:R-:W-:Y:S02]  /*1342c0*/  LOP3.LUT R4, R4, 0xffff, RZ, 0xc0, !PT ;  /* 0x0000ffff04047812 */ /* 0x000fe400078ec0ff */
[----:B------:R-:W-:Y:S02]  /*1342d0*/  LOP3.LUT R8, R8, 0xffff, RZ, 0xc0, !PT ;  /* 0x0000ffff08087812 */ /* 0x000fe400078ec0ff */
[----:B------:R-:W-:Y:S02]  /*1342e0*/  PRMT R2, R2, 0x3340, R0 ;  /* 0x0000334002027816 */ /* 0x000fe40000000000 */
[----:B------:R-:W-:Y:S01]  /*1342f0*/  PRMT R0, R4, 0x3340, R8 ;  /* 0x0000334004007816 */ /* 0x000fe20000000008 */
[----:B------:R2:W-:Y:S04]  /*134300*/  STL [R1+0x4dc], R12 ;  /* 0x0004dc0c01007387 */ /* 0x0005e80000100800 */
[----:B------:R-:W-:Y:S04]  /*134310*/  STL [R1+0x4c8], R10 ;  /* 0x0004c80a01007387 */ /* 0x000fe80000100800 */
[----:B------:R0:W-:Y:S04]  /*134320*/  STL [R1+0x5ad4], R2 ;  /* 0x005ad40201007387 */ /* 0x0001e80000100800 */
[----:B------:R1:W-:Y:S04]  /*134330*/  STL [R1+0x394], R0 ;  /* 0x0003940001007387 */ /* 0x0003e80000100800 */
[----:B------:R-:W4:Y:S04]  /*134340*/  LDL.LU R27, [R1+0x40] ;  /* 0x00004000011b7983 */ /* 0x000f280000300800 */
[----:B------:R-:W4:Y:S04]  /*134350*/  LDL.LU R19, [R1+0x608] ;  /* 0x0006080001137983 */ /* 0x000f280000300800 */
[----:B------:R-:W4:Y:S01]  /*134360*/  LDL.LU R20, [R1+0x48] ;  /* 0x0000480001147983 */ /* 0x000f220000300800 */
[----:B--2---:R-:W-:-:S03]  /*134370*/  PRMT R12, R60, 0x5410, R42 ;  /* 0x000054103c0c7816 */ /* 0x004fc6000000002a */
[----:B------:R-:W2:Y:S04]  /*134380*/  LDL.LU R42, [R1+0x4b8] ;  /* 0x0004b800012a7983 */ /* 0x000ea80000300800 */
[----:B------:R-:W2:Y:S04]  /*134390*/  LDL.LU R4, [R1+0x4c] ;  /* 0x00004c0001047983 */ /* 0x000ea80000300800 */
[----:B------:R-:W2:Y:S04]  /*1343a0*/  LDL.LU R60, [R1+0x398] ;  /* 0x00039800013c7983 */ /* 0x000ea80000300800 */
[----:B------:R-:W2:Y:S04]  /*1343b0*/  LDL.LU R55, [R1+0x53d8] ;  /* 0x0053d80001377983 */ /* 0x000ea80000300800 */
[----:B------:R-:W2:Y:S01]  /*1343c0*/  LDL.LU R57, [R1+0x2868] ;  /* 0x0028680001397983 */ /* 0x000ea20000300800 */
[----:B---3--:R-:W-:-:S03]  /*1343d0*/  LOP3.LUT R9, R49, 0xffff, RZ, 0xc0, !PT ;  /* 0x0000ffff31097812 */ /* 0x008fc600078ec0ff */
[----:B------:R-:W3:Y:S01]  /*1343e0*/  LDL.LU R29, [R1+0x5390] ;  /* 0x00539000011d7983 */ /* 0x000ee20000300800 */
[----:B----4-:R-:W-:Y:S02]  /*1343f0*/  PRMT R8, R54, 0x5410, R59 ;  /* 0x0000541036087816 */ /* 0x010fe4000000003b */
[----:B------:R-:W-:Y:S02]  /*134400*/  PRMT R56, R17, 0x5410, R35 ;  /* 0x0000541011387816 */ /* 0x000fe40000000023 */
[----:B0-----:R-:W-:Y:S02]  /*134410*/  LOP3.LUT R2, R41, 0xffff, RZ, 0xc0, !PT ;  /* 0x0000ffff29027812 */ /* 0x001fe400078ec0ff */
[----:B------:R-:W-:Y:S02]  /*134420*/  LOP3.LUT R10, R25, 0xffff, RZ, 0xc0, !PT ;  /* 0x0000ffff190a7812 */ /* 0x000fe400078ec0ff */
[----:B-1----:R-:W-:Y:S02]  /*134430*/  PRMT R0, R2, 0x3340, R1 ;  /* 0x0000334002007816 */ /* 0x002fe40000000001 */
[----:B------:R-:W-:-:S04]  /*134440*/  PRMT R13, R9, 0x3340, R10 ;  /* 0x00003340090d7816 */ /* 0x000fc8000000000a */
[----:B------:R-:W-:Y:S02]  /*134450*/  PRMT R13, R13, 0x5410, R0 ;  /* 0x000054100d0d7816 */ /* 0x000fe40000000000 */
[----:B------:R-:W-:-:S03]  /*134460*/  SHF.R.U32.HI R9, RZ, 0x8, R9 ;  /* 0x00000008ff097819 */ /* 0x000fc60000011609 */
[----:B------:R0:W-:Y:S01]  /*134470*/  STL [R1+0x4c0], R13 ;  /* 0x0004c00d01007387 */ /* 0x0001e20000100800 */
[----:B------:R-:W-:-:S03]  /*134480*/  SHF.R.U32.HI R0, RZ, 0x8, R10 ;  /* 0x00000008ff007819 */ /* 0x000fc6000001160a */
[----:B------:R-:W4:Y:S04]  /*134490*/  LDL.LU R28, [R1+0x50] ;  /* 0x00005000011c7983 */ /* 0x000f280000300800 */
[----:B------:R-:W4:Y:S04]  /*1344a0*/  LDL.LU R54, [R1+0x5e8] ;  /* 0x0005e80001367983 */ /* 0x000f280000300800 */
[----:B------:R-:W4:Y:S01]  /*1344b0*/  LDL.LU R35, [R1+0x54] ;  /* 0x0000540001237983 */ /* 0x000f220000300800 */
[----:B------:R-:W-:-:S03]  /*1344c0*/  LOP3.LUT R25, R9, 0xffff, RZ, 0xc0, !PT ;  /* 0x0000ffff09197812 */ /* 0x000fc600078ec0ff */
[----:B------:R-:W4:Y:S01]  /*1344d0*/  LDL.LU R45, [R1+0x68] ;  /* 0x00006800012d7983 */ /* 0x000f220000300800 */
[----:B------:R-:W-:-:S03]  /*1344e0*/  LOP3.LUT R0, R0, 0xffff, RZ, 0xc0, !PT ;  /* 0x0000ffff00007812 */ /* 0x000fc600078ec0ff */
[----:B------:R-:W4:Y:S04]  /*1344f0*/  LDL.LU R17, [R1+0x474] ;  /* 0x0004740001117983 */ /* 0x000f280000300800 */
[----:B0-----:R-:W4:Y:S04]  /*134500*/  LDL.LU R13, [R1+0x58] ;  /* 0x00005800010d7983 */ /* 0x001f280000300800 */
[----:B------:R-:W4:Y:S04]  /*134510*/  LDL.LU R10, [R1+0x478] ;  /* 0x00047800010a7983 */ /* 0x000f280000300800 */
[----:B------:R-:W4:Y:S01]  /*134520*/  LDL.LU R59, [R1+0x235c] ;  /* 0x00235c00013b7983 */ /* 0x000f220000300800 */
[----:B------:R-:W-:-:S03]  /*134530*/  PRMT R0, R25, 0x3340, R0 ;  /* 0x0000334019007816 */ /* 0x000fc60000000000 */
[----:B------:R-:W4:Y:S04]  /*134540*/  LDL.LU R14, [R1+0x2154] ;  /* 0x00215400010e7983 */ /* 0x000f280000300800 */
[----:B------:R-:W4:Y:S04]  /*134550*/  LDL.LU R49, [R1+0x2238] ;  /* 0x0022380001317983 */ /* 0x000f280000300800 */
[----:B------:R-:W4:Y:S04]  /*134560*/  LDL.LU R9, [R1+0x2370] ;  /* 0x0023700001097983 */ /* 0x000f280000300800 */
[----:B------:R-:W4:Y:S04]  /*134570*/  LDL.LU R41, [R1+0x2158] ;  /* 0x0021580001297983 */ /* 0x000f280000300800 */
[----:B------:R-:W4:Y:S01]  /*134580*/  LDL.LU R25, [R1+0x5cd4] ;  /* 0x005cd40001197983 */ /* 0x000f220000300800 */
[----:B------:R-:W-:-:S04]  /*134590*/  SHF.R.U32.HI R2, RZ, 0x8, R2 ;  /* 0x00000008ff027819 */ /* 0x000fc80000011602 */
[----:B------:R-:W-:Y:S01]  /*1345a0*/  LOP3.LUT R2, R2, 0xffff, RZ, 0xc0, !PT ;  /* 0x0000ffff02027812 */ /* 0x000fe200078ec0ff */
[----:B------:R0:W-:Y:S03]  /*1345b0*/  STL [R1+0x390], R0 ;  /* 0x0003900001007387 */ /* 0x0001e60000100800 */
[----:B0-----:R-:W-:-:S05]  /*1345c0*/  PRMT R0, R2, 0x3340, R1 ;  /* 0x0000334002007816 */ /* 0x001fca0000000001 */
[----:B------:R0:W-:Y:S01]  /*1345d0*/  STL [R1+0x1f4], R0 ;  /* 0x0001f40001007387 */ /* 0x0001e20000100800 */
[----:B--2---:R-:W-:Y:S02]  /*1345e0*/  PRMT R42, R42, 0x5410, R20 ;  /* 0x000054102a2a7816 */ /* 0x004fe40000000014 */
[----:B------:R-:W-:Y:S02]  /*1345f0*/  PRMT R60, R60, 0x5410, R4 ;  /* 0x000054103c3c7816 */ /* 0x000fe40000000004 */
[----:B------:R-:W-:Y:S02]  /*134600*/  LOP3.LUT R2, R55, 0xffff, RZ, 0xc0, !PT ;  /* 0x0000ffff37027812 */ /* 0x000fe400078ec0ff */
[----:B------:R-:W-:Y:S02]  /*134610*/  LOP3.LUT R57, R57, 0xffff, RZ, 0xc0, !PT ;  /* 0x0000ffff39397812 */ /* 0x000fe400078ec0ff */
[----:B---3--:R-:W-:Y:S02]  /*134620*/  LOP3.LUT R4, R29, 0xffff, RZ, 0xc0, !PT ;  /* 0x0000ffff1d047812 */ /* 0x008fe400078ec0ff */
[----:B0-----:R-:W-:-:S02]  /*134630*/  PRMT R0, R57, 0x3340, R1 ;  /* 0x0000334039007816 */ /* 0x001fc40000000001 */
        /* <DEDUP_REMOVED lines=10> */
[----:B------:R-:W-:Y:S04]  /*1346e0*/  STL [R1+0x4b8], R20 ;  /* 0x0004b81401007387 */ /* 0x000fe80000100800 */
[----:B------:R-:W-:Y:S04]  /*1346f0*/  STL [R1+0x1f0], R5 ;  /* 0x0001f00501007387 */ /* 0x000fe80000100800 */
[----:B------:R0:W-:Y:S01]  /*134700*/  STL [R1+0x398], R0 ;  /* 0x0003980001007387 */ /* 0x0001e20000100800 */
[----:B----4-:R-:W-:-:S03]  /*134710*/  PRMT R35, R25, 0x5410, R35 ;  /* 0x0000541019237816 */ /* 0x010fc60000000023 */
[----:B------:R-:W2:Y:S01]  /*134720*/  LDL.LU R25, [R1+0x5cd0] ;  /* 0x005cd00001197983 */ /* 0x000ea20000300800 */
[----:B------:R-:W-:Y:S02]  /*134730*/  PRMT R19, R19, 0x5410, R27 ;  /* 0x0000541013137816 */ /* 0x000fe4000000001b */
[----:B------:R-:W-:Y:S02]  /*134740*/  LOP3.LUT R27, R59, 0xffff, RZ, 0xc0, !PT ;  /* 0x0000ffff3b1b7812 */ /* 0x000fe400078ec0ff */
[----:B------:R-:W-:Y:S01]  /*134750*/  LOP3.LUT R2, R14, 0xffff, RZ, 0xc0, !PT ;  /* 0x0000ffff0e027812 */ /* 0x000fe200078ec0ff */
[----:B------:R-:W3:Y:S01]  /*134760*/  LDL.LU R59, [R1+0x5c] ;  /* 0x00005c00013b7983 */ /* 0x000ee20000300800 */
[----:B------:R-:W-:Y:S02]  /*134770*/  LOP3.LUT R49, R49, 0xffff, RZ, 0xc0, !PT ;  /* 0x0000ffff31317812 */ /* 0x000fe400078ec0ff */
[----:B------:R-:W-:Y:S01]  /*134780*/  PRMT R10, R10, 0x5410, R13 ;  /* 0x000054100a0a7816 */ /* 0x000fe2000000000d */
[----:B------:R-:W4:Y:S01]  /*134790*/  LDL.LU R4, [R1+0x6c] ;  /* 0x00006c0001047983 */ /* 0x000f220000300800 */
[----:B0-----:R-:W-:-:S02]  /*1347a0*/  PRMT R0, R2, 0x3340, R1 ;  /* 0x0000334002007816 */ /* 0x001fc40000000001 */
[----:B------:R-:W-:Y:S01]  /*1347b0*/  PRMT R13, R27, 0x3340, R49 ;  /* 0x000033401b0d7816 */ /* 0x000fe20000000031 */
[----:B------:R-:W3:Y:S01]  /*1347c0*/  LDL.LU R5, [R1+0x8c] ;  /* 0x00008c0001057983 */ /* 0x000ee20000300800 */
[----:B------:R-:W-:Y:S02]  /*1347d0*/  PRMT R17, R17, 0x5410, R45 ;  /* 0x0000541011117816 */ /* 0x000fe4000000002d */
[----:B------:R-:W-:Y:S01]  /*1347e0*/  PRMT R0, R13, 0x5410, R0 ;  /* 0x000054100d007816 */ /* 0x000fe20000000000 */
[----:B------:R-:W3:Y:S01]  /*1347f0*/  LDL.LU R55, [R1+0xac] ;  /* 0x0000ac0001377983 */ /* 0x000ee20000300800 */
[----:B------:R-:W-:Y:S02]  /*134800*/  LOP3.LUT R9, R9, 0xffff, RZ, 0xc0, !PT ;  /* 0x0000ffff09097812 */ /* 0x000fe400078ec0ff */
[----:B------:R-:W-:Y:S01]  /*134810*/  PRMT R54, R54, 0x5410, R28 ;  /* 0x0000541036367816 */ /* 0x000fe2000000001c */
[----:B------:R-:W3:Y:S01]  /*134820*/  LDL.LU R45, [R1+0x378] ;  /* 0x00037800012d7983 */ /* 0x000ee20000300800 */
[----:B------:R-:W-:-:S03]  /*134830*/  LOP3.LUT R20, R41, 0xffff, RZ, 0xc0, !PT ;  /* 0x0000ffff29147812 */ /* 0x000fc600078ec0ff */
[----:B------:R-:W3:Y:S04]  /*134840*/  LDL.LU R29, [R1+0x9c] ;  /* 0x00009c00011d7983 */ /* 0x000ee80000300800 */
[----:B------:R-:W3:Y:S04]  /*134850*/  LDL.LU R28, [R1+0x20f0] ;  /* 0x0020f000011c7983 */ /* 0x000ee80000300800 */
[----:B------:R-:W3:Y:S04]  /*134860*/  LDL.LU R13, [R1+0x5410] ;  /* 0x00541000010d7983 */ /* 0x000ee80000300800 */
[----:B------:R0:W-:Y:S04]  /*134870*/  STL [R1+0x478], R0 ;  /* 0x0004780001007387 */ /* 0x0001e80000100800 */
[----:B------:R-:W3:Y:S01]  /*134880*/  LDL.LU R14, [R1+0x2a8c] ;  /* 0x002a8c00010e7983 */ /* 0x000ee20000300800 */
[----:B0-----:R-:W-:-:S02]  /*134890*/  PRMT R0, R20, 0x3340, R1 ;  /* 0x0000334014007816 */ /* 0x001fc40000000001 */
[----:B--2---:R-:W-:-:S04]  /*1348a0*/  LOP3.LUT R25, R25, 0xffff, RZ, 0xc0, !PT ;  /* 0x0000ffff19197812 */ /* 0x004fc800078ec0ff */
[----:B------:R-:W-:-:S04]  /*1348b0*/  PRMT R41, R9, 0x3340, R25 ;  /* 0x0000334009297816 */ /* 0x000fc80000000019 */
[----:B------:R-:W-:Y:S02]  /*1348c0*/  PRMT R0, R41, 0x5410, R0 ;  /* 0x0000541029007816 */ /* 0x000fe40000000000 */
[----:B------:R-:W3:Y:S01]  /*1348d0*/  LDL.LU R41, [R1+0x5ccc] ;  /* 0x005ccc0001297983 */ /* 0x000ee20000300800 */
[----:B------:R-:W-:Y:S02]  /*1348e0*/  SHF.R.U32.HI R9, RZ, 0x8, R9 ;  /* 0x00000008ff097819 */ /* 0x000fe40000011609 */
[----:B------:R-:W-:Y:S01]  /*1348f0*/  SHF.R.U32.HI R25, RZ, 0x8, R25 ;  /* 0x00000008ff197819 */ /* 0x000fe20000011619 */
[----:B------:R0:W-:Y:S01]  /*134900*/  STL [R1+0x474], R0 ;  /* 0x0004740001007387 */ /* 0x0001e20000100800 */
[----:B------:R-:W-:Y:S02]  /*134910*/  SHF.R.U32.HI R27, RZ, 0x8, R27 ;  /* 0x00000008ff1b7819 */ /* 0x000fe4000001161b */
[----:B------:R-:W-:Y:S02]  /*134920*/  LOP3.LUT R9, R9, 0xffff, RZ, 0xc0, !PT ;  /* 0x0000ffff09097812 */ /* 0x000fe400078ec0ff */
[----:B------:R-:W-:-:S02]  /*134930*/  LOP3.LUT R25, R25, 0xffff, RZ, 0xc0, !PT ;  /* 0x0000ffff19197812 */ /* 0x000fc400078ec0ff */
[----:B0-----:R-:W-:Y:S02]  /*134940*/  SHF.R.U32.HI R0, RZ, 0x8, R49 ;  /* 0x00000008ff007819 */ /* 0x001fe40000011631 */
[----:B------:R-:W-:Y:S01]  /*134950*/  LOP3.LUT R27, R27, 0xffff, RZ, 0xc0, !PT ;  /* 0x0000ffff1b1b7812 */ /* 0x000fe200078ec0ff */
[----:B------:R-:W4:Y:S01]  /*134960*/  LDL.LU R49, [R1+0x5cc8] ;  /* 0x005cc80001317983 */ /* 0x000f220000300800 */
[----:B------:R-:W-:Y:S02]  /*134970*/  LOP3.LUT R0, R0, 0xffff, RZ, 0xc0, !PT ;  /* 0x0000ffff00007812 */ /* 0x000fe400078ec0ff */
[----:B------:R-:W-:Y:S02]  /*134980*/  PRMT R25, R9, 0x3340, R25 ;  /* 0x0000334009197816 */ /* 0x000fe40000000019 */
[----:B------:R-:W-:-:S03]  /*134990*/  PRMT R0, R27, 0x3340, R0 ;  /* 0x000033401b007816 */ /* 0x000fc60000000000 */
[----:B------:R-:W-:Y:S04]  /*1349a0*/  STL [R1+0x5b00], R25 ;  /* 0x005b001901007387 */ /* 0x000fe80000100800 */
[----:B------:R0:W-:Y:S01]  /*1349b0*/  STL [R1+0x384], R0 ;  /* 0x0003840001007387 */ /* 0x0001e20000100800 */
[----:B---3--:R-:W-:-:S03]  /*1349c0*/  PRMT R9, R41, 0x5410, R59 ;  /* 0x0000541029097816 */ /* 0x008fc6000000003b */
[----:B------:R-:W2:Y:S01]  /*1349d0*/  LDL.LU R41, [R1+0x5cc4] ;  /* 0x005cc40001297983 */ /* 0x000ea20000300800 */
[----:B0-----:R-:W-:Y:S02]  /*1349e0*/  SHF.R.U32.HI R0, RZ, 0x8, R20 ;  /* 0x00000008ff007819 */ /* 0x001fe40000011614 */
[----:B------:R-:W-:Y:S02]  /*1349f0*/  SHF.R.U32.HI R2, RZ, 0x8, R2 ;  /* 0x00000008ff027819 */ /* 0x000fe40000011602 */
[----:B------:R-:W-:Y:S02]  /*134a00*/  LOP3.LUT R0, R0, 0xffff, RZ, 0xc0, !PT ;  /* 0x0000ffff00007812 */ /* 0x000fe400078ec0ff */
[----:B------:R-:W-:Y:S02]  /*134a10*/  LOP3.LUT R2, R2, 0xffff, RZ, 0xc0, !PT ;  /* 0x0000ffff02027812 */ /* 0x000fe400078ec0ff */
[----:B------:R-:W-:Y:S02]  /*134a20*/  PRMT R59, R26, 0x5410, R24 ;  /* 0x000054101a3b7816 */ /* 0x000fe40000000018 */
[--C-:B------:R-:W-:Y:S01]  /*134a30*/  PRMT R26, R0, 0x3340, R1.reuse ;  /* 0x00003340001a7816 */ /* 0x100fe20000000001 */
[----:B------:R-:W3:Y:S01]  /*134a40*/  LDL.LU R24, [R1+0x5cc0] ;  /* 0x005cc00001187983 */ /* 0x000ee20000300800 */
[----:B------:R-:W-:-:S03]  /*134a50*/  PRMT R0, R2, 0x3340, R1 ;  /* 0x0000334002007816 */ /* 0x000fc60000000001 */
[----:B------:R2:W-:Y:S04]  /*134a60*/  STL [R1+0x5b04], R26 ;  /* 0x005b041a01007387 */ /* 0x0005e80000100800 */
[----:B------:R0:W-:Y:S01]  /*134a70*/  STL [R1+0x1e8], R0 ;  /* 0x0001e80001007387 */ /* 0x0001e20000100800 */
[----:B--2---:R-:W-:-:S03]  /*134a80*/  LOP3.LUT R26, R41, 0xffff, RZ, 0xc0, !PT ;  /* 0x0000ffff291a7812 */ /* 0x004fc600078ec0ff */
[----:B------:R-:W2:Y:S01]  /*134a90*/  LDL.LU R41, [R1+0x5cbc] ;  /* 0x005cbc0001297983 */ /* 0x000ea20000300800 */
[----:B------:R-:W-:Y:S02]  /*134aa0*/  LOP3.LUT R25, R28, 0xffff, RZ, 0xc0, !PT ;  /* 0x0000ffff1c197812 */ /* 0x000fe400078ec0ff */
[----:B------:R-:W-:Y:S01]  /*134ab0*/  LOP3.LUT R13, R13, 0xffff, RZ, 0xc0, !PT ;  /* 0x0000ffff0d0d7812 */ /* 0x000fe200078ec0ff */
[----:B------:R-:W2:Y:S01]  /*134ac0*/  LDL.LU R20, [R1+0xa4] ;  /* 0x0000a40001147983 */ /* 0x000ea20000300800 */
[----:B0-----:R-:W-:Y:S02]  /*134ad0*/  PRMT R0, R25, 0x3340, R1 ;  /* 0x0000334019007816 */ /* 0x001fe40000000001 */
[----:B---3--:R-:W-:Y:S02]  /*134ae0*/  LOP3.LUT R24, R24, 0xffff, RZ, 0xc0, !PT ;  /* 0x0000ffff18187812 */ /* 0x008fe400078ec0ff */
[----:B------:R-:W-:Y:S02]  /*134af0*/  LOP3.LUT R2, R14, 0xffff, RZ, 0xc0, !PT ;  /* 0x0000ffff0e027812 */ /* 0x000fe400078ec0ff */
[----:B------:R-:W-:-:S02]  /*134b00*/  PRMT R27, R24, 0x3340, R26 ;  /* 0x00003340181b7816 */ /* 0x000fc4000000001a */
[----:B----4-:R-:W-:Y:S02]  /*134b10*/  PRMT R49, R49, 0x5410, R4 ;  /* 0x0000541031317816 */ /* 0x010fe40000000004 */
[----:B------:R-:W-:Y:S01]  /*134b20*/  PRMT R50, R50, 0x5410, R29 ;  /* 0x0000541032327816 */ /* 0x000fe2000000001d */
[----:B------:R-:W3:Y:S01]  /*134b30*/  LDL.LU R4, [R1+0xa0] ;  /* 0x0000a00001047983 */ /* 0x000ee20000300800 */
[----:B------:R-:W-:Y:S02]  /*134b40*/  PRMT R43, R43, 0x5410, R5 ;  /* 0x000054102b2b7816 */ /* 0x000fe40000000005 */
[----:B------:R-:W-:Y:S01]  /*134b50*/  PRMT R45, R45, 0x5410, R55 ;  /* 0x000054102d2d7816 */ /* 0x000fe20000000037 */
[----:B------:R-:W3:Y:S04]  /*134b60*/  LDL.LU R29, [R1+0x444] ;  /* 0x00044400011d7983 */ /* 0x000ee80000300800 */
[----:B------:R-:W4:Y:S01]  /*134b70*/  LDL.LU R5, [R1+0x98] ;  /* 0x0000980001057983 */ /* 0x000f220000300800 */
[----:B------:R-:W-:-:S03]  /*134b80*/  SHF.R.U32.HI R24, RZ, 0x8, R24 ;  /* 0x00000008ff187819 */ /* 0x000fc60000011618 */
[----:B------:R-:W4:Y:S01]  /*134b90*/  LDL.LU R55, [R1+0x388] ;  /* 0x0003880001377983 */ /* 0x000f220000300800 */
[----:B------:R-:W-:-:S03]  /*134ba0*/  SHF.R.U32.HI R26, RZ, 0x8, R26 ;  /* 0x00000008ff1a7819 */ /* 0x000fc6000001161a */
[----:B------:R-:W3:Y:S01]  /*134bb0*/  LDL.LU R14, [R1+0x94] ;  /* 0x00009400010e7983 */ /* 0x000ee20000300800 */
[----:B------:R-:W-:Y:S02]  /*134bc0*/  LOP3.LUT R24, R24, 0xffff, RZ, 0xc0, !PT ;  /* 0x0000ffff18187812 */ /* 0x000fe400078ec0ff */
[----:B------:R-:W-:-:S04]  /*134bd0*/  LOP3.LUT R26, R26, 0xffff, RZ, 0xc0, !PT ;  /* 0x0000ffff1a1a7812 */ /* 0x000fc800078ec0ff */
[----:B------:R-:W-:Y:S02]  /*134be0*/  PRMT R24, R24, 0x3340, R26 ;  /* 0x0000334018187816 */ /* 0x000fe4000000001a */
[----:B------:R-:W-:Y:S02]  /*134bf0*/  PRMT R21, R21, 0x5410, R23 ;  /* 0x0000541015157816 */ /* 0x000fe40000000017 */
[----:B--2---:R-:W-:Y:S02]  /*134c00*/  LOP3.LUT R28, R41, 0xffff, RZ, 0xc0, !PT ;  /* 0x0000ffff291c7812 */ /* 0x004fe400078ec0ff */
[----:B------:R-:W-:Y:S02]  /*134c10*/  PRMT R41, R27, 0x5410, R0 ;  /* 0x000054101b297816 */ /* 0x000fe40000000000 */
[----:B------:R-:W-:Y:S02]  /*134c20*/  PRMT R0, R2, 0x3340, R1 ;  /* 0x0000334002007816 */ /* 0x000fe40000000001 */
[----:B------:R-:W-:Y:S01]  /*134c30*/  PRMT R27, R13, 0x3340, R28 ;  /* 0x000033400d1b7816 */ /* 0x000fe2000000001c */
[----:B------:R0:W-:Y:S03]  /*134c40*/  STL [R1+0x454], R41 ;  /* 0x0004542901007387 */ /* 0x0001e60000100800 */
[----:B0-----:R-:W-:-:S02]  /*134c50*/  PRMT R41, R27, 0x5410, R0 ;  /* 0x000054101b297816 */ /* 0x001fc40000000000 */
[----:B------:R-:W-:Y:S02]  /*134c60*/  SHF.R.U32.HI R27, RZ, 0x8, R13 ;  /* 0x00000008ff1b7819 */ /* 0x000fe4000001160d */
[----:B------:R-:W-:Y:S02]  /*134c70*/  SHF.R.U32.HI R0, RZ, 0x8, R28 ;  /* 0x00000008ff007819 */ /* 0x000fe4000001161c */
[----:B------:R-:W-:Y:S02]  /*134c80*/  LOP3.LUT R27, R27, 0xffff, RZ, 0xc0, !PT ;  /* 0x0000ffff1b1b7812 */ /* 0x000fe400078ec0ff */
[----:B------:R-:W-:Y:S01]  /*134c90*/  LOP3.LUT R0, R0, 0xffff, RZ, 0xc0, !PT ;  /* 0x0000ffff00007812 */ /* 0x000fe200078ec0ff */
[----:B------:R-:W-:Y:S03]  /*134ca0*/  STL [R1+0x5a98], R41 ;  /* 0x005a982901007387 */ /* 0x000fe60000100800 */
[----:B------:R-:W-:Y:S01]  /*134cb0*/  PRMT R0, R27, 0x3340, R0 ;  /* 0x000033401b007816 */ /* 0x000fe20000000000 */
[----:B------:R-:W2:Y:S01]  /*134cc0*/  LDL.LU R13, [R1+0x5400] ;  /* 0x00540000010d7983 */ /* 0x000ea20000300800 */
[----:B------:R-:W-:-:S03]  /*134cd0*/  PRMT R28, R39, 0x5410, R22 ;  /* 0x00005410271c7816 */ /* 0x000fc60000000016 */
[----:B------:R-:W-:Y:S04]  /*134ce0*/  STL [R1+0x5af8], R24 ;  /* 0x005af81801007387 */ /* 0x000fe80000100800 */
[----:B------:R0:W-:Y:S04]  /*134cf0*/  STL [R1+0x378], R0 ;  /* 0x0003780001007387 */ /* 0x0001e80000100800 */
[----:B------:R-:W2:Y:S04]  /*134d00*/  LDL.LU R23, [R1+0x5cb8] ;  /* 0x005cb80001177983 */ /* 0x000ea80000300800 */
[----:B------:R-:W2:Y:S04]  /*134d10*/  LDL.LU R22, [R1+0x5cb4] ;  /* 0x005cb40001167983 */ /* 0x000ea80000300800 */
[----:B------:R-:W2:Y:S01]  /*134d20*/  LDL.LU R39, [R1+0x5cb0] ;  /* 0x005cb00001277983 */ /* 0x000ea20000300800 */
[----:B0-----:R-:W-:-:S02]  /*134d30*/  SHF.R.U32.HI R0, RZ, 0x8, R25 ;  /* 0x00000008ff007819 */ /* 0x001fc40000011619 */
[----:B------:R-:W-:Y:S02]  /*134d40*/  SHF.R.U32.HI R2, RZ, 0x8, R2 ;  /* 0x00000008ff027819 */ /* 0x000fe40000011602 */
[----:B------:R-:W-:Y:S02]  /*134d50*/  LOP3.LUT R0, R0, 0xffff, RZ, 0xc0, !PT ;  /* 0x0000ffff00007812 */ /* 0x000fe400078ec0ff */
[----:B------:R-:W-:Y:S02]  /*134d60*/  LOP3.LUT R2, R2, 0xffff, RZ, 0xc0, !PT ;  /* 0x0000ffff02027812 */ /* 0x000fe400078ec0ff */
[--C-:B------:R-:W-:Y:S02]  /*134d70*/  PRMT R24, R0, 0x3340, R1.reuse ;  /* 0x0000334000187816 */ /* 0x100fe40000000001 */
[----:B------:R-:W-:Y:S02]  /*134d80*/  PRMT R0, R2, 0x3340, R1 ;  /* 0x0000334002007816 */ /* 0x000fe40000000001 */
[----:B---3--:R-:W-:Y:S01]  /*134d90*/  PRMT R27, R38, 0x5410, R14 ;  /* 0x00005410261b7816 */ /* 0x008fe2000000000e */
[----:B------:R0:W-:Y:S04]  /*134da0*/  STL [R1+0x1e4], R24 ;  /* 0x0001e41801007387 */ /* 0x0001e80000100800 */
[----:B------:R1:W-:Y:S04]  /*134db0*/  STL [R1+0x1e0], R0 ;  /* 0x0001e00001007387 */ /* 0x0003e80000100800 */
[----:B------:R-:W3:Y:S01]  /*134dc0*/  LDL.LU R38, [R1+0x5cac] ;  /* 0x005cac0001267983 */ /* 0x000ee20000300800 */
[----:B------:R-:W-:-:S02]  /*134dd0*/  PRMT R51, R51, 0x5410, R20 ;  /* 0x0000541033337816 */ /* 0x000fc40000000014 */
[----:B--2---:R-:W-:Y:S02]  /*134de0*/  LOP3.LUT R2, R39, 0xffff, RZ, 0xc0, !PT ;  /* 0x0000ffff27027812 */ /* 0x004fe400078ec0ff */
[----:B------:R-:W2:Y:S04]  /*134df0*/  LDL.LU R39, [R1+0x5ca8] ;  /* 0x005ca80001277983 */ /* 0x000ea80000300800 */
[----:B------:R-:W2:Y:S04]  /*134e00*/  LDL.LU R20, [R1+0x274] ;  /* 0x0002740001147983 */ /* 0x000ea80000300800 */
[----:B------:R-:W2:Y:S04]  /*134e10*/  LDL.LU R26, [R1+0x1d4] ;  /* 0x0001d400011a7983 */ /* 0x000ea80000300800 */
[----:B0-----:R-:W2:Y:S01]  /*134e20*/  LDL.LU R24, [R1+0x84] ;  /* 0x0000840001187983 */ /* 0x001ea20000300800 */
[----:B------:R-:W-:-:S02]  /*134e30*/  LOP3.LUT R14, R23, 0xffff, RZ, 0xc0, !PT ;  /* 0x0000ffff170e7812 */ /* 0x000fc400078ec0ff */
[----:B------:R-:W-:Y:S01]  /*134e40*/  LOP3.LUT R22, R22, 0xffff, RZ, 0xc0, !PT ;  /* 0x0000ffff16167812 */ /* 0x000fe200078ec0ff */
[----:B------:R-:W2:Y:S01]  /*134e50*/  LDL.LU R23, [R1+0x541c] ;  /* 0x00541c0001177983 */ /* 0x000ea20000300800 */
[----:B------:R-:W-:Y:S02]  /*134e60*/  PRMT R29, R29, 0x5410, R4 ;  /* 0x000054101d1d7816 */ /* 0x000fe40000000004 */
[----:B----4-:R-:W-:Y:S02]  /*134e70*/  PRMT R25, R55, 0x5410, R5 ;  /* 0x0000541037197816 */ /* 0x010fe40000000005 */
[----:B---3--:R-:W-:Y:S01]  /*134e80*/  LOP3.LUT R4, R38, 0xffff, RZ, 0xc0, !PT ;  /* 0x0000ffff26047812 */ /* 0x008fe200078ec0ff */
[----:B------:R-:W3:Y:S01]  /*134e90*/  LDL.LU R55, [R1+0x2a6c] ;  /* 0x002a6c0001377983 */ /* 0x000ee20000300800 */
[----:B------:R-:W-:Y:S02]  /*134ea0*/  LOP3.LUT R5, R13, 0xffff, RZ, 0xc0, !PT ;  /* 0x0000ffff0d057812 */ /* 0x000fe400078ec0ff */
[----:B-1----:R-:W-:-:S02]  /*134eb0*/  PRMT R0, R14, 0x3340, R1 ;  /* 0x000033400e007816 */ /* 0x002fc40000000001 */
[----:B------:R-:W-:Y:S02]  /*134ec0*/  PRMT R38, R2, 0x3340, R22 ;  /* 0x0000334002267816 */ /* 0x000fe40000000016 */
[----:B------:R-:W-:-:S04]  /*134ed0*/  SHF.R.U32.HI R2, RZ, 0x8, R2 ;  /* 0x00000008ff027819 */ /* 0x000fc80000011602 */
[----:B------:R-:W-:Y:S02]  /*134ee0*/  LOP3.LUT R2, R2, 0xffff, RZ, 0xc0, !PT ;  /* 0x0000ffff02027812 */ /* 0x000fe400078ec0ff */
[----:B--2---:R-:W-:Y:S02]  /*134ef0*/  LOP3.LUT R13, R39, 0xffff, RZ, 0xc0, !PT ;  /* 0x0000ffff270d7812 */ /* 0x004fe400078ec0ff */
[----:B------:R-:W-:Y:S02]  /*134f00*/  PRMT R39, R38, 0x5410, R0 ;  /* 0x0000541026277816 */ /* 0x000fe40000000000 */
[----:B------:R-:W-:Y:S02]  /*134f10*/  PRMT R0, R4, 0x3340, R1 ;  /* 0x0000334004007816 */ /* 0x000fe40000000001 */
[----:B------:R-:W-:-:S04]  /*134f20*/  PRMT R38, R5, 0x3340, R13 ;  /* 0x0000334005267816 */ /* 0x000fc8000000000d */
[----:B------:R-:W-:Y:S02]  /*134f30*/  PRMT R38, R38, 0x5410, R0 ;  /* 0x0000541026267816 */ /* 0x000fe40000000000 */
[----:B------:R-:W-:Y:S01]  /*134f40*/  SHF.R.U32.HI R0, RZ, 0x8, R22 ;  /* 0x00000008ff007819 */ /* 0x000fe20000011616 */
[----:B------:R0:W-:Y:S01]  /*134f50*/  STL [R1+0x444], R39 ;  /* 0x0004442701007387 */ /* 0x0001e20000100800 */
[----:B------:R-:W-:Y:S02]  /*134f60*/  SHF.R.U32.HI R22, RZ, 0x8, R13 ;  /* 0x00000008ff167819 */ /* 0x000fe4000001160d */
[----:B------:R-:W-:Y:S01]  /*134f70*/  LOP3.LUT R0, R0, 0xffff, RZ, 0xc0, !PT ;  /* 0x0000ffff00007812 */ /* 0x000fe200078ec0ff */
[----:B------:R1:W-:Y:S01]  /*134f80*/  STL [R1+0x5a9c], R38 ;  /* 0x005a9c2601007387 */ /* 0x0003e20000100800 */
[----:B------:R-:W-:Y:S02]  /*134f90*/  SHF.R.U32.HI R5, RZ, 0x8, R5 ;  /* 0x00000008ff057819 */ /* 0x000fe40000011605 */
[----:B------:R-:W-:Y:S01]  /*134fa0*/  PRMT R2, R2, 0x3340, R0 ;  /* 0x0000334002027816 */ /* 0x000fe20000000000 */
[----:B------:R-:W2:Y:S01]  /*134fb0*/  LDL.LU R13, [R1+0x80] ;  /* 0x00008000010d7983 */ /* 0x000ea20000300800 */
[----:B------:R-:W-:-:S02]  /*134fc0*/  LOP3.LUT R5, R5, 0xffff, RZ, 0xc0, !PT ;  /* 0x0000ffff05057812 */ /* 0x000fc400078ec0ff */
[----:B0-----:R-:W-:Y:S01]  /*134fd0*/  LOP3.LUT R39, R22, 0xffff, RZ, 0xc0, !PT ;  /* 0x0000ffff16277812 */ /* 0x001fe200078ec0ff */
[----:B-1----:R-:W4:Y:S04]  /*134fe0*/  LDL.LU R38, [R1+0x78] ;  /* 0x0000780001267983 */ /* 0x002f280000300800 */
[----:B------:R-:W2:Y:S04]  /*134ff0*/  LDL.LU R41, [R1+0x74] ;  /* 0x0000740001297983 */ /* 0x000ea80000300800 */
[----:B------:R-:W2:Y:S01]  /*135000*/  LDL.LU R0, [R1+0x88] ;  /* 0x0000880001007983 */ /* 0x000ea20000300800 */
[----:B------:R-:W-:-:S03]  /*135010*/  PRMT R5, R5, 0x3340, R39 ;  /* 0x0000334005057816 */ /* 0x000fc60000000027 */
[----:B------:R-:W3:Y:S04]  /*135020*/  LDL.LU R22, [R1+0x5408] ;  /* 0x0054080001167983 */ /* 0x000ee80000300800 */
[----:B------:R0:W-:Y:S04]  /*135030*/  STL [R1+0x5adc], R2 ;  /* 0x005adc0201007387 */ /* 0x0001e80000100800 */
[----:B0-----:R-:W3:Y:S04]  /*135040*/  LDL.LU R2, [R1+0x90] ;  /* 0x0000900001027983 */ /* 0x001ee80000300800 */
[----:B------:R-:W4:Y:S01]  /*135050*/  LDL.LU R39, [R1+0x5ca4] ;  /* 0x005ca40001277983 */ /* 0x000f220000300800 */
[----:B------:R-:W-:-:S03]  /*135060*/  PRMT R24, R37, 0x5410, R24 ;  /* 0x0000541025187816 */ /* 0x000fc60000000018 */
[----:B------:R0:W-:Y:S04]  /*135070*/  STL [R1+0x368], R5 ;  /* 0x0003680501007387 */ /* 0x0001e80000100800 */
[----:B0-----:R-:W4:Y:S04]  /*135080*/  LDL.LU R5, [R1+0x2878] ;  /* 0x0028780001057983 */ /* 0x001f280000300800 */
[----:B------:R-:W4:Y:S01]  /*135090*/  LDL.LU R37, [R1+0x5ca0] ;  /* 0x005ca00001257983 */ /* 0x000f220000300800 */
[----:B------:R-:W-:Y:S02]  /*1350a0*/  LOP3.LUT R23, R23, 0xffff, RZ, 0xc0, !PT ;  /* 0x0000ffff17177812 */ /* 0x000fe400078ec0ff */
[----:B--2---:R-:W-:-:S02]  /*1350b0*/  PRMT R26, R26, 0x5410, R0 ;  /* 0x000054101a1a7816 */ /* 0x004fc40000000000 */
[----:B---3--:R-:W-:Y:S02]  /*1350c0*/  PRMT R20, R20, 0x5410, R2 ;  /* 0x0000541014147816 */ /* 0x008fe40000000002 */
[----:B------:R-:W-:Y:S02]  /*1350d0*/  LOP3.LUT R2, R55, 0xffff, RZ, 0xc0, !PT ;  /* 0x0000ffff37027812 */ /* 0x000fe400078ec0ff */
[----:B----4-:R-:W-:Y:S02]  /*1350e0*/  LOP3.LUT R55, R39, 0xffff, RZ, 0xc0, !PT ;  /* 0x0000ffff27377812 */ /* 0x010fe400078ec0ff */
[----:B------:R-:W-:Y:S02]  /*1350f0*/  PRMT R0, R2, 0x3340, R1 ;  /* 0x0000334002007816 */ /* 0x000fe40000000001 */
[----:B------:R-:W-:Y:S02]  /*135100*/  PRMT R39, R23, 0x3340, R55 ;  /* 0x0000334017277816 */ /* 0x000fe40000000037 */
[----:B------:R-:W-:-:S02]  /*135110*/  SHF.R.U32.HI R23, RZ, 0x8, R23 ;  /* 0x00000008ff177819 */ /* 0x000fc40000011617 */
[----:B------:R-:W-:Y:S02]  /*135120*/  PRMT R39, R39, 0x5410, R0 ;  /* 0x0000541027277816 */ /* 0x000fe40000000000 */
[----:B------:R-:W-:Y:S02]  /*135130*/  SHF.R.U32.HI R0, RZ, 0x8, R55 ;  /* 0x00000008ff007819 */ /* 0x000fe40000011637 */
[----:B------:R-:W-:Y:S02]  /*135140*/  SHF.R.U32.HI R2, RZ, 0x8, R2 ;  /* 0x00000008ff027819 */ /* 0x000fe40000011602 */
[----:B------:R-:W-:Y:S02]  /*135150*/  LOP3.LUT R23, R23, 0xffff, RZ, 0xc0, !PT ;  /* 0x0000ffff17177812 */ /* 0x000fe400078ec0ff */
[----:B------:R-:W-:Y:S02]  /*135160*/  LOP3.LUT R0, R0, 0xffff, RZ, 0xc0, !PT ;  /* 0x0000ffff00007812 */ /* 0x000fe400078ec0ff */
[----:B------:R-:W-:-:S02]  /*135170*/  LOP3.LUT R2, R2, 0xffff, RZ, 0xc0, !PT ;  /* 0x0000ffff02027812 */ /* 0x000fc400078ec0ff */
[----:B------:R-:W-:Y:S01]  /*135180*/  PRMT R23, R23, 0x3340, R0 ;  /* 0x0000334017177816 */ /* 0x000fe20000000000 */
[----:B------:R0:W-:Y:S01]  /*135190*/  STL [R1+0x5aa0], R39 ;  /* 0x005aa02701007387 */ /* 0x0001e20000100800 */
[----:B------:R-:W-:-:S03]  /*1351a0*/  PRMT R0, R2, 0x3340, R1 ;  /* 0x0000334002007816 */ /* 0x000fc60000000001 */
[----:B------:R-:W-:Y:S04]  /*1351b0*/  STL [R1+0x5aec], R23 ;  /* 0x005aec1701007387 */ /* 0x000fe80000100800 */
[----:B------:R-:W2:Y:S04]  /*1351c0*/  LDL.LU R55, [R1+0x70] ;  /* 0x0000700001377983 */ /* 0x000ea80000300800 */
[----:B0-----:R-:W2:Y:S04]  /*1351d0*/  LDL.LU R39, [R1+0x1a4] ;  /* 0x0001a40001277983 */ /* 0x001ea80000300800 */
[----:B------:R0:W-:Y:S02]  /*1351e0*/  STL [R1+0x1d4], R0 ;  /* 0x0001d40001007387 */ /* 0x0001e40000100800 */
[----:B0-----:R-:W-:-:S02]  /*1351f0*/  PRMT R0, R37, 0x5410, R13 ;  /* 0x0000541025007816 */ /* 0x001fc4000000000d */
[----:B------:R-:W3:Y:S01]  /*135200*/  LDL.LU R37, [R1+0x5c9c] ;  /* 0x005c9c0001257983 */ /* 0x000ee20000300800 */
[----:B------:R-:W-:Y:S02]  /*135210*/  LOP3.LUT R2, R5, 0xffff, RZ, 0xc0, !PT ;  /* 0x0000ffff05027812 */ /* 0x000fe400078ec0ff */
[----:B------:R-:W-:Y:S01]  /*135220*/  LOP3.LUT R22, R22, 0xffff, RZ, 0xc0, !PT ;  /* 0x0000ffff16167812 */ /* 0x000fe200078ec0ff */
[----:B------:R-:W4:Y:S04]  /*135230*/  LDL.LU R13, [R1+0x64] ;  /* 0x00006400010d7983 */ /* 0x000f280000300800 */
[----:B------:R0:W-:Y:S01]  /*135240*/  STL [R1+0x1d0], R0 ;  /* 0x0001d00001007387 */ /* 0x0001e20000100800 */
[----:B------:R-:W-:Y:S02]  /*135250*/  PRMT R30, R30, 0x5410, R38 ;  /* 0x000054101e1e7816 */ /* 0x000fe40000000026 */
[----:B------:R-:W-:-:S02]  /*135260*/  PRMT R33, R33, 0x5410, R41 ;  /* 0x0000541021217816 */ /* 0x000fc40000000029 */
[----:B0-----:R-:W-:Y:S01]  /*135270*/  PRMT R0, R2, 0x3340, R1 ;  /* 0x0000334002007816 */ /* 0x001fe20000000001 */
[----:B------:R-:W-:Y:S04]  /*135280*/  STL [R1+0x5aa4], R30 ;  /* 0x005aa41e01007387 */ /* 0x000fe80000100800 */
[----:B------:R-:W-:Y:S04]  /*135290*/  STL [R1+0x5aac], R33 ;  /* 0x005aac2101007387 */ /* 0x000fe80000100800 */
[----:B------:R-:W2:Y:S04]  /*1352a0*/  LDL.LU R38, [R1+0x180] ;  /* 0x0001800001267983 */ /* 0x000ea80000300800 */
[----:B------:R-:W2:Y:S01]  /*1352b0*/  LDL.LU R41, [R1+0x2340] ;  /* 0x0023400001297983 */ /* 0x000ea20000300800 */
[----:B---3--:R-:W-:-:S04]  /*1352c0*/  LOP3.LUT R5, R37, 0xffff, RZ, 0xc0, !PT ;  /* 0x0000ffff25057812 */ /* 0x008fc800078ec0ff */
[----:B------:R-:W-:-:S04]  /*1352d0*/  PRMT R23, R22, 0x3340, R5 ;  /* 0x0000334016177816 */ /* 0x000fc80000000005 */
[----:B------:R-:W-:Y:S02]  /*1352e0*/  PRMT R37, R23, 0x5410, R0 ;  /* 0x0000541017257816 */ /* 0x000fe40000000000 */
[----:B------:R-:W-:-:S04]  /*1352f0*/  SHF.R.U32.HI R0, RZ, 0x8, R4 ;  /* 0x00000008ff007819 */ /* 0x000fc80000011604 */
[----:B------:R-:W-:Y:S01]  /*135300*/  LOP3.LUT R0, R0, 0xffff, RZ, 0xc0, !PT ;  /* 0x0000ffff00007812 */ /* 0x000fe200078ec0ff */
[----:B------:R0:W-:Y:S03]  /*135310*/  STL [R1+0x5ab0], R37 ;  /* 0x005ab02501007387 */ /* 0x0001e60000100800 */
[----:B------:R-:W-:Y:S01]  /*135320*/  PRMT R0, R0, 0x3340, R1 ;  /* 0x0000334000007816 */ /* 0x000fe20000000001 */
[----:B0-----:R-:W3:Y:S04]  /*135330*/  LDL.LU R37, [R1+0x60] ;  /* 0x0000600001257983 */ /* 0x001ee80000300800 */
[----:B------:R-:W3:Y:S04]  /*135340*/  LDL.LU R4, [R1+0x5c98] ;  /* 0x005c980001047983 */ /* 0x000ee80000300800 */
[----:B------:R-:W3:Y:S04]  /*135350*/  LDL.LU R33, [R1+0x654] ;  /* 0x0006540001217983 */ /* 0x000ee80000300800 */
[----:B------:R-:W3:Y:S04]  /*135360*/  LDL.LU R30, [R1+0x5f4] ;  /* 0x0005f400011e7983 */ /* 0x000ee80000300800 */
[----:B------:R-:W3:Y:S04]  /*135370*/  LDL.LU R23, [R1+0x2358] ;  /* 0x0023580001177983 */ /* 0x000ee80000300800 */
[----:B------:R0:W-:Y:S01]  /*135380*/  STL [R1+0x1cc], R0 ;  /* 0x0001cc0001007387 */ /* 0x0001e20000100800 */
[----:B------:R-:W-:-:S03]  /*135390*/  SHF.R.U32.HI R22, RZ, 0x8, R22 ;  /* 0x00000008ff167819 */ /* 0x000fc60000011616 */
[----:B0-----:R-:W4:Y:S01]  /*1353a0*/  LDL.LU R0, [R1+0x17c] ;  /* 0x00017c0001007983 */ /* 0x001f220000300800 */
[----:B------:R-:W-:Y:S02]  /*1353b0*/  SHF.R.U32.HI R5, RZ, 0x8, R5 ;  /* 0x00000008ff057819 */ /* 0x000fe40000011605 */
[----:B------:R-:W-:Y:S02]  /*1353c0*/  LOP3.LUT R22, R22, 0xffff, RZ, 0xc0, !PT ;  /* 0x0000ffff16167812 */ /* 0x000fe400078ec0ff */
[----:B------:R-:W-:-:S04]  /*1353d0*/  LOP3.LUT R5, R5, 0xffff, RZ, 0xc0, !PT ;  /* 0x0000ffff05057812 */ /* 0x000fc800078ec0ff */
[----:B------:R-:W-:Y:S02]  /*1353e0*/  PRMT R22, R22, 0x3340, R5 ;  /* 0x0000334016167816 */ /* 0x000fe40000000005 */
[----:B------:R-:W3:Y:S04]  /*1353f0*/  LDL.LU R5, [R1+0x5c94] ;  /* 0x005c940001057983 */ /* 0x000ee80000300800 */
[----:B------:R0:W-:Y:S04]  /*135400*/  STL [R1+0x5ae0], R22 ;  /* 0x005ae01601007387 */ /* 0x0001e80000100800 */
[----:B0-----:R-:W3:Y:S01]  /*135410*/  LDL.LU R22, [R1+0x650] ;  /* 0x0006500001167983 */ /* 0x001ee20000300800 */
[----:B--2---:R-:W-:-:S03]  /*135420*/  PRMT R39, R39, 0x5410, R55 ;  /* 0x0000541027277816 */ /* 0x004fc60000000037 */
[----:B------:R-:W2:Y:S04]  /*135430*/  LDL.LU R55, [R1+0x5c90] ;  /* 0x005c900001377983 */ /* 0x000ea80000300800 */
[----:B------:R0:W-:Y:S04]  /*135440*/  STL [R1+0x76c], R39 ;  /* 0x00076c2701007387 */ /* 0x0001e80000100800 */
[----:B0-----:R-:W2:Y:S01]  /*135450*/  LDL.LU R39, [R1+0x708] ;  /* 0x0007080001277983 */ /* 0x001ea20000300800 */
[----:B----4-:R-:W-:-:S03]  /*135460*/  PRMT R0, R0, 0x5410, R13 ;  /* 0x0000541000007816 */ /* 0x010fc6000000000d */
[----:B------:R-:W4:Y:S04]  /*135470*/  LDL.LU R13, [R1+0x5c8c] ;  /* 0x005c8c00010d7983 */ /* 0x000f280000300800 */
[----:B------:R0:W-:Y:S02]  /*135480*/  STL [R1+0x768], R0 ;  /* 0x0007680001007387 */ /* 0x0001e40000100800 */
[----:B0-----:R-:W-:Y:S02]  /*135490*/  SHF.R.U32.HI R0, RZ, 0x8, R2 ;  /* 0x00000008ff007819 */ /* 0x001fe40000011602 */
[----:B------:R-:W-:Y:S02]  /*1354a0*/  SHF.R.U32.HI R2, RZ, 0x8, R14 ;  /* 0x00000008ff027819 */ /* 0x000fe4000001160e */
[----:B------:R-:W-:-:S02]  /*1354b0*/  LOP3.LUT R0, R0, 0xffff, RZ, 0xc0, !PT ;  /* 0x0000ffff00007812 */ /* 0x000fc400078ec0ff */
[----:B------:R-:W-:Y:S02]  /*1354c0*/  LOP3.LUT R14, R2, 0xffff, RZ, 0xc0, !PT ;  /* 0x0000ffff020e7812 */ /* 0x000fe400078ec0ff */
[----:B------:R-:W-:Y:S02]  /*1354d0*/  PRMT R2, R0, 0x3340, R1 ;  /* 0x0000334000027816 */ /* 0x000fe40000000001 */
[----:B---3--:R-:W-:-:S03]  /*1354e0*/  LOP3.LUT R0, R22, 0xffff, RZ, 0xc0, !PT ;  /* 0x0000ffff16007812 */ /* 0x008fc600078ec0ff */
[----:B------:R0:W-:Y:S01]  /*1354f0*/  STL [R1+0x5ae4], R2 ;  /* 0x005ae40201007387 */ /* 0x0001e20000100800 */
[----:B------:R-:W-:Y:S02]  /*135500*/  PRMT R22, R38, 0x5410, R37 ;  /* 0x0000541026167816 */ /* 0x000fe40000000025 */
[----:B0-----:R-:W-:Y:S02]  /*135510*/  PRMT R2, R14, 0x3340, R1 ;  /* 0x000033400e027816 */ /* 0x001fe40000000001 */
[----:B------:R-:W3:Y:S04]  /*135520*/  LDL.LU R14, [R1+0x5c88] ;  /* 0x005c8800010e7983 */ /* 0x000ee80000300800 */
[----:B------:R0:W-:Y:S04]  /*135530*/  STL [R1+0x1c4], R2 ;  /* 0x0001c40201007387 */ /* 0x0001e80000100800 */
[----:B------:R-:W3:Y:S01]  /*135540*/  LDL.LU R38, [R1+0x2320] ;  /* 0x0023200001267983 */ /* 0x000ee20000300800 */
[----:B0-----:R-:W-:-:S03]  /*135550*/  PRMT R2, R41, 0x4210, R0 ;  /* 0x0000421029027816 */ /* 0x001fc60000000000 */
[----:B------:R-:W-:Y:S04]  /*135560*/  STL [R1+0x764], R22 ;  /* 0x0007641601007387 */ /* 0x000fe80000100800 */
[----:B------:R-:W3:Y:S04]  /*135570*/  LDL.LU R41, [R1+0x6f4] ;  /* 0x0006f40001297983 */ /* 0x000ee80000300800 */
[----:B------:R0:W-:Y:S02]  /*135580*/  STL [R1+0x700], R2 ;  /* 0x0007000201007387 */ /* 0x0001e40000100800 */
[----:B0-----:R-:W-:-:S02]  /*135590*/  PRMT R2, R4, 0x5210, R0 ;  /* 0x0000521004027816 */ /* 0x001fc40000000000 */
[----:B------:R-:W-:Y:S02]  /*1355a0*/  SHF.R.U32.HI R4, RZ, 0x8, R3 ;  /* 0x00000008ff047819 */ /* 0x000fe40000011603 */
[----:B------:R-:W-:Y:S02]  /*1355b0*/  SHF.R.U32.HI R0, RZ, 0x8, R57 ;  /* 0x00000008ff007819 */ /* 0x000fe40000011639 */
[----:B------:R-:W-:Y:S01]  /*1355c0*/  LOP3.LUT R4, R4, 0xffff, RZ, 0xc0, !PT ;  /* 0x0000ffff04047812 */ /* 0x000fe200078ec0ff */
[----:B------:R-:W3:Y:S01]  /*1355d0*/  LDL.LU R57, [R1+0x5c84] ;  /* 0x005c840001397983 */ /* 0x000ee20000300800 */
[----:B------:R-:W-:Y:S02]  /*1355e0*/  LOP3.LUT R0, R0, 0xffff, RZ, 0xc0, !PT ;  /* 0x0000ffff00007812 */ /* 0x000fe400078ec0ff */
[--C-:B------:R-:W-:Y:S02]  /*1355f0*/  PRMT R3, R4, 0x3340, R1.reuse ;  /* 0x0000334004037816 */ /* 0x100fe40000000001 */
[----:B------:R-:W-:Y:S01]  /*135600*/  PRMT R0, R0, 0x3340, R1 ;  /* 0x0000334000007816 */ /* 0x000fe20000000001 */
[----:B------:R-:W-:Y:S04]  /*135610*/  STL [R1+0x6a0], R2 ;  /* 0x0006a00201007387 */ /* 0x000fe80000100800 */
[----:B------:R0:W-:Y:S04]  /*135620*/  STL [R1+0x5ae8], R3 ;  /* 0x005ae80301007387 */ /* 0x0001e80000100800 */
[----:B------:R1:W-:Y:S04]  /*135630*/  STL [R1+0x1bc], R0 ;  /* 0x0001bc0001007387 */ /* 0x0003e80000100800 */
[----:B0-----:R-:W3:Y:S01]  /*135640*/  LDL.LU R3, [R1+0x24f0] ;  /* 0x0024f00001037983 */ /* 0x001ee20000300800 */
[----:B-1----:R-:W-:-:S03]  /*135650*/  LOP3.LUT R0, R33, 0xffff, RZ, 0xc0, !PT ;  /* 0x0000ffff21007812 */ /* 0x002fc600078ec0ff */
[----:B------:R-:W4:Y:S01]  /*135660*/  LDL.LU R2, [R1+0x23fc] ;  /* 0x0023fc0001027983 */ /* 0x000f220000300800 */
[----:B------:R-:W-:-:S03]  /*135670*/  PRMT R23, R23, 0x4210, R0 ;  /* 0x0000421017177816 */ /* 0x000fc60000000000 */
[----:B------:R-:W4:Y:S04]  /*135680*/  LDL.LU R22, [R1+0x658] ;  /* 0x0006580001167983 */ /* 0x000f280000300800 */
[----:B------:R0:W-:Y:S04]  /*135690*/  STL [R1+0x704], R23 ;  /* 0x0007041701007387 */ /* 0x0001e80000100800 */
[----:B------:R-:W4:Y:S01]  /*1356a0*/  LDL.LU R33, [R1+0x6f8] ;  /* 0x0006f80001217983 */ /* 0x000f220000300800 */
[----:B0-----:R-:W-:-:S03]  /*1356b0*/  PRMT R23, R5, 0x5210, R0 ;  /* 0x0000521005177816 */ /* 0x001fc60000000000 */
[----:B------:R-:W4:Y:S01]  /*1356c0*/  LDL.LU R5, [R1+0x24f4] ;  /* 0x0024f40001057983 */ /* 0x000f220000300800 */
[----:B------:R-:W-:-:S03]  /*1356d0*/  LOP3.LUT R4, R30, 0xffff, RZ, 0xc0, !PT ;  /* 0x0000ffff1e047812 */ /* 0x000fc600078ec0ff */
[----:B------:R-:W-:Y:S01]  /*1356e0*/  STL [R1+0x6a4], R23 ;  /* 0x0006a41701007387 */ /* 0x000fe20000100800 */
[----:B--2---:R-:W-:-:S03]  /*1356f0*/  PRMT R0, R39, 0x4210, R4 ;  /* 0x0000421027007816 */ /* 0x004fc60000000004 */
[----:B------:R-:W2:Y:S01]  /*135700*/  LDL.LU R30, [R1+0x22dc] ;  /* 0x0022dc00011e7983 */ /* 0x000ea20000300800 */
[----:B------:R-:W-:-:S03]  /*135710*/  PRMT R4, R6, 0x5210, R4 ;  /* 0x0000521006047816 */ /* 0x000fc60000000004 */
[----:B------:R0:W-:Y:S02]  /*135720*/  STL [R1+0x708], R0 ;  /* 0x0007080001007387 */ /* 0x0001e40000100800 */
[----:B0-----:R-:W-:Y:S02]  /*135730*/  SHF.R.U32.HI R0, RZ, 0x8, R44 ;  /* 0x00000008ff007819 */ /* 0x001fe4000001162c */
[----:B------:R-:W2:Y:S04]  /*135740*/  LDL.LU R44, [R1+0x5c80] ;  /* 0x005c8000012c7983 */ /* 0x000ea80000300800 */
[----:B------:R0:W-:Y:S02]  /*135750*/  STL [R1+0x6a8], R4 ;  /* 0x0006a80401007387 */ /* 0x0001e40000100800 */
[----:B0-----:R-:W-:-:S02]  /*135760*/  SHF.R.U32.HI R4, RZ, 0x8, R55 ;  /* 0x00000008ff047819 */ /* 0x001fc40000011637 */
[----:B------:R-:W2:Y:S04]  /*135770*/  LDL.LU R55, [R1+0x5c7c] ;  /* 0x005c7c0001377983 */ /* 0x000ea80000300800 */
[----:B------:R-:W2:Y:S04]  /*135780*/  LDL.LU R23, [R1+0x53f8] ;  /* 0x0053f80001177983 */ /* 0x000ea80000300800 */
[----:B------:R-:W2:Y:S01]  /*135790*/  LDL.LU R39, [R1+0x283c] ;  /* 0x00283c0001277983 */ /* 0x000ea20000300800 */
[----:B------:R-:W-:-:S03]  /*1357a0*/  LOP3.LUT R0, R0, 0xffff, RZ, 0xc0, !PT ;  /* 0x0000ffff00007812 */ /* 0x000fc600078ec0ff */
[----:B------:R-:W2:Y:S01]  /*1357b0*/  LDL.LU R37, [R1+0x53b8] ;  /* 0x0053b80001257983 */ /* 0x000ea20000300800 */
[----:B------:R-:W-:Y:S02]  /*1357c0*/  PRMT R0, R0, 0x3340, R1 ;  /* 0x0000334000007816 */ /* 0x000fe40000000001 */
[----:B------:R-:W-:-:S03]  /*1357d0*/  LOP3.LUT R4, R4, 0xffff, RZ, 0xc0, !PT ;  /* 0x0000ffff04047812 */ /* 0x000fc600078ec0ff */
[----:B------:R4:W-:Y:S01]  /*1357e0*/  STL [R1+0x1b4], R0 ;  /* 0x0001b40001007387 */ /* 0x0009e20000100800 */
[----:B------:R-:W-:-:S05]  /*1357f0*/  PRMT R6, R4, 0x3340, R1 ;  /* 0x0000334004067816 */ /* 0x000fca0000000001 */
[----:B------:R-:W-:Y:S01]  /*135800*/  STL [R1+0x1b0], R6 ;  /* 0x0001b00601007387 */ /* 0x000fe20000100800 */
[----:B---3--:R-:W-:Y:S02]  /*135810*/  LOP3.LUT R4, R3, 0xffff, RZ, 0xc0, !PT ;  /* 0x0000ffff03047812 */ /* 0x008fe400078ec0ff */
[----:B----4-:R-:W-:-:S04]  /*135820*/  LOP3.LUT R0, R5, 0xffff, RZ, 0xc0, !PT ;  /* 0x0000ffff05007812 */ /* 0x010fc800078ec0ff */
[--C-:B------:R-:W-:Y:S02]  /*135830*/  PRMT R5, R38, 0x4210, R0.reuse ;  /* 0x0000421026057816 */ /* 0x100fe40000000000 */
[----:B------:R-:W-:Y:S02]  /*135840*/  PRMT R3, R7, 0x5210, R0 ;  /* 0x0000521007037816 */ /* 0x000fe40000000000 */
[----:B------:R-:W-:Y:S01]  /*135850*/  PRMT R0, R41, 0x4210, R4 ;  /* 0x0000421029007816 */ /* 0x000fe20000000004 */
[----:B------:R-:W-:Y:S04]  /*135860*/  STL [R1+0x6f0], R5 ;  /* 0x0006f00501007387 */ /* 0x000fe80000100800 */
[----:B------:R-:W3:Y:S04]  /*135870*/  LDL.LU R41, [R1+0x65c] ;  /* 0x00065c0001297983 */ /* 0x000ee80000300800 */
[----:B------:R-:W-:Y:S04]  /*135880*/  STL [R1+0x690], R3 ;  /* 0x0006900301007387 */ /* 0x000fe80000100800 */
[----:B------:R0:W-:Y:S02]  /*135890*/  STL [R1+0x6f4], R0 ;  /* 0x0006f40001007387 */ /* 0x0001e40000100800 */
[----:B0-----:R-:W-:-:S02]  /*1358a0*/  SHF.R.U32.HI R0, RZ, 0x8, R13 ;  /* 0x00000008ff007819 */ /* 0x001fc4000001160d */
[----:B------:R-:W4:Y:S01]  /*1358b0*/  LDL.LU R13, [R1+0x6e4] ;  /* 0x0006e400010d7983 */ /* 0x000f220000300800 */
[----:B------:R-:W-:Y:S02]  /*1358c0*/  PRMT R3, R15, 0x5210, R4 ;  /* 0x000052100f037816 */ /* 0x000fe40000000004 */
[----:B------:R-:W-:Y:S02]  /*1358d0*/  SHF.R.U32.HI R4, RZ, 0x8, R14 ;  /* 0x00000008ff047819 */ /* 0x000fe4000001160e */
[----:B------:R-:W-:Y:S01]  /*1358e0*/  LOP3.LUT R0, R0, 0xffff, RZ, 0xc0, !PT ;  /* 0x0000ffff00007812 */ /* 0x000fe200078ec0ff */
[----:B------:R0:W-:Y:S01]  /*1358f0*/  STL [R1+0x694], R3 ;  /* 0x0006940301007387 */ /* 0x0001e20000100800 */
[----:B------:R-:W-:Y:S02]  /*135900*/  LOP3.LUT R4, R4, 0xffff, RZ, 0xc0, !PT ;  /* 0x0000ffff04047812 */ /* 0x000fe400078ec0ff */
[--C-:B------:R-:W-:Y:S01]  /*135910*/  PRMT R0, R0, 0x3340, R1.reuse ;  /* 0x0000334000007816 */ /* 0x100fe20000000001 */
[----:B------:R-:W4:Y:S04]  /*135920*/  LDL.LU R38, [R1+0x604] ;  /* 0x0006040001267983 */ /* 0x000f280000300800 */
[----:B------:R-:W4:Y:S01]  /*135930*/  LDL.LU R14, [R1+0x22d8] ;  /* 0x0022d800010e7983 */ /* 0x000f220000300800 */
[----:B0-----:R-:W-:-:S03]  /*135940*/  PRMT R3, R4, 0x3340, R1 ;  /* 0x0000334004037816 */ /* 0x001fc60000000001 */
[----:B------:R0:W-:Y:S01]  /*135950*/  STL [R1+0x1ac], R0 ;  /* 0x0001ac0001007387 */ /* 0x0001e20000100800 */
[----:B------:R-:W-:-:S03]  /*135960*/  LOP3.LUT R4, R22, 0xffff, RZ, 0xc0, !PT ;  /* 0x0000ffff16047812 */ /* 0x000fc600078ec0ff */
[----:B------:R1:W-:Y:S01]  /*135970*/  STL [R1+0x1a8], R3 ;  /* 0x0001a80301007387 */ /* 0x0003e20000100800 */
[----:B0-----:R-:W-:-:S04]  /*135980*/  LOP3.LUT R0, R2, 0xffff, RZ, 0xc0, !PT ;  /* 0x0000ffff02007812 */ /* 0x001fc800078ec0ff */
[--C-:B-1----:R-:W-:Y:S02]  /*135990*/  PRMT R3, R33, 0x4210, R0.reuse ;  /* 0x0000421021037816 */ /* 0x102fe40000000000 */
[----:B------:R-:W-:Y:S02]  /*1359a0*/  PRMT R0, R16, 0x5210, R0 ;  /* 0x0000521010007816 */ /* 0x000fe40000000000 */
[--C-:B--2---:R-:W-:Y:S01]  /*1359b0*/  PRMT R2, R30, 0x4210, R4.reuse ;  /* 0x000042101e027816 */ /* 0x104fe20000000004 */
[----:B------:R-:W-:Y:S04]  /*1359c0*/  STL [R1+0x6f8], R3 ;  /* 0x0006f80301007387 */ /* 0x000fe80000100800 */
[----:B------:R-:W2:Y:S04]  /*1359d0*/  LDL.LU R33, [R1+0x2500] ;  /* 0x0025000001217983 */ /* 0x000ea80000300800 */
[----:B------:R0:W-:Y:S04]  /*1359e0*/  STL [R1+0x698], R0 ;  /* 0x0006980001007387 */ /* 0x0001e80000100800 */
[----:B------:R-:W-:Y:S01]  /*1359f0*/  STL [R1+0x6e0], R2 ;  /* 0x0006e00201007387 */ /* 0x000fe20000100800 */
[----:B0-----:R-:W-:-:S03]  /*135a00*/  PRMT R0, R46, 0x5210, R4 ;  /* 0x000052102e007816 */ /* 0x001fc60000000004 */
[----:B------:R-:W2:Y:S04]  /*135a10*/  LDL.LU R46, [R1+0x5c78] ;  /* 0x005c7800012e7983 */ /* 0x000ea80000300800 */
[----:B------:R-:W2:Y:S01]  /*135a20*/  LDL.LU R30, [R1+0x229c] ;  /* 0x00229c00011e7983 */ /* 0x000ea20000300800 */
[----:B------:R-:W-:-:S03]  /*135a30*/  LOP3.LUT R6, R23, 0xffff, RZ, 0xc0, !PT ;  /* 0x0000ffff17067812 */ /* 0x000fc600078ec0ff */
[----:B------:R0:W-:Y:S01]  /*135a40*/  STL [R1+0x680], R0 ;  /* 0x0006800001007387 */ /* 0x0001e20000100800 */
[----:B------:R-:W-:-:S03]  /*135a50*/  LOP3.LUT R7, R39, 0xffff, RZ, 0xc0, !PT ;  /* 0x0000ffff27077812 */ /* 0x000fc600078ec0ff */
[----:B------:R-:W2:Y:S04]  /*135a60*/  LDL.LU R23, [R1+0x2504] ;  /* 0x0025040001177983 */ /* 0x000ea80000300800 */
[----:B------:R-:W2:Y:S01]  /*135a70*/  LDL.LU R39, [R1+0x6d4] ;  /* 0x0006d40001277983 */ /* 0x000ea20000300800 */
[----:B------:R-:W-:Y:S02]  /*135a80*/  LOP3.LUT R5, R37, 0xffff, RZ, 0xc0, !PT ;  /* 0x0000ffff25057812 */ /* 0x000fe400078ec0ff */
[----:B0-----:R-:W-:Y:S02]  /*135a90*/  PRMT R0, R7, 0x3340, R1 ;  /* 0x0000334007007816 */ /* 0x001fe40000000001 */
[----:B------:R-:W-:-:S04]  /*135aa0*/  PRMT R4, R6, 0x3340, R5 ;  /* 0x0000334006047816 */ /* 0x000fc80000000005 */
[----:B------:R-:W-:Y:S02]  /*135ab0*/  PRMT R2, R4, 0x5410, R0 ;  /* 0x0000541004027816 */ /* 0x000fe40000000000 */
[----:B------:R-:W-:Y:S02]  /*135ac0*/  SHF.R.U32.HI R4, RZ, 0x8, R6 ;  /* 0x00000008ff047819 */ /* 0x000fe40000011606 */
[----:B------:R-:W-:Y:S01]  /*135ad0*/  SHF.R.U32.HI R0, RZ, 0x8, R5 ;  /* 0x00000008ff007819 */ /* 0x000fe20000011605 */
[----:B------:R0:W-:Y:S01]  /*135ae0*/  STL [R1+0x504], R2 ;  /* 0x0005040201007387 */ /* 0x0001e20000100800 */
[----:B------:R-:W-:Y:S02]  /*135af0*/  LOP3.LUT R4, R4, 0xffff, RZ, 0xc0, !PT ;  /* 0x0000ffff04047812 */ /* 0x000fe400078ec0ff */
[----:B------:R-:W-:-:S04]  /*135b00*/  LOP3.LUT R0, R0, 0xffff, RZ, 0xc0, !PT ;  /* 0x0000ffff00007812 */ /* 0x000fc800078ec0ff */
[----:B0-----:R-:W-:Y:S02]  /*135b10*/  PRMT R2, R4, 0x3340, R0 ;  /* 0x0000334004027816 */ /* 0x001fe40000000000 */
[----:B---3--:R-:W-:Y:S02]  /*135b20*/  LOP3.LUT R5, R41, 0xffff, RZ, 0xc0, !PT ;  /* 0x0000ffff29057812 */ /* 0x008fe400078ec0ff */
[----:B------:R-:W3:Y:S02]  /*135b30*/  LDL.LU R41, [R1+0x2418] ;  /* 0x0024180001297983 */ /* 0x000ee40000300800 */
[----:B----4-:R-:W-:Y:S02]  /*135b40*/  PRMT R0, R13, 0x4210, R5 ;  /* 0x000042100d007816 */ /* 0x010fe40000000005 */
[----:B------:R-:W4:Y:S04]  /*135b50*/  LDL.LU R13, [R1+0x6d8] ;  /* 0x0006d800010d7983 */ /* 0x000f280000300800 */
[----:B------:R0:W-:Y:S04]  /*135b60*/  STL [R1+0x354], R2 ;  /* 0x0003540201007387 */ /* 0x0001e80000100800 */
[----:B------:R1:W-:Y:S01]  /*135b70*/  STL [R1+0x6e4], R0 ;  /* 0x0006e40001007387 */ /* 0x0003e20000100800 */
[----:B------:R-:W-:-:S02]  /*135b80*/  SHF.R.U32.HI R7, RZ, 0x8, R7 ;  /* 0x00000008ff077819 */ /* 0x000fc40000011607 */
[----:B0-----:R-:W-:Y:S02]  /*135b90*/  PRMT R2, R48, 0x5210, R5 ;  /* 0x0000521030027816 */ /* 0x001fe40000000005 */
[----:B------:R-:W4:Y:S01]  /*135ba0*/  LDL.LU R48, [R1+0x5c74] ;  /* 0x005c740001307983 */ /* 0x000f220000300800 */
[----:B-1----:R-:W-:-:S03]  /*135bb0*/  LOP3.LUT R0, R38, 0xffff, RZ, 0xc0, !PT ;  /* 0x0000ffff26007812 */ /* 0x002fc600078ec0ff */
[----:B------:R-:W4:Y:S01]  /*135bc0*/  LDL.LU R38, [R1+0x710] ;  /* 0x0007100001267983 */ /* 0x000f220000300800 */
[----:B------:R-:W-:-:S03]  /*135bd0*/  PRMT R3, R14, 0x4210, R0 ;  /* 0x000042100e037816 */ /* 0x000fc60000000000 */
[----:B------:R0:W-:Y:S01]  /*135be0*/  STL [R1+0x684], R2 ;  /* 0x0006840201007387 */ /* 0x0001e20000100800 */
[----:B------:R-:W-:-:S03]  /*135bf0*/  SHF.R.U32.HI R4, RZ, 0x8, R57 ;  /* 0x00000008ff047819 */ /* 0x000fc60000011639 */
[----:B------:R-:W4:Y:S01]  /*135c00*/  LDL.LU R14, [R1+0x6c0] ;  /* 0x0006c000010e7983 */ /* 0x000f220000300800 */
[----:B0-----:R-:W-:-:S03]  /*135c10*/  PRMT R2, R52, 0x5210, R0 ;  /* 0x0000521034027816 */ /* 0x001fc60000000000 */
[----:B------:R-:W-:Y:S01]  /*135c20*/  STL [R1+0x6e8], R3 ;  /* 0x0006e80301007387 */ /* 0x000fe20000100800 */
[----:B------:R-:W-:-:S03]  /*135c30*/  LOP3.LUT R0, R7, 0xffff, RZ, 0xc0, !PT ;  /* 0x0000ffff07007812 */ /* 0x000fc600078ec0ff */
[----:B------:R-:W4:Y:S04]  /*135c40*/  LDL.LU R52, [R1+0x5c70] ;  /* 0x005c700001347983 */ /* 0x000f280000300800 */
[----:B------:R0:W-:Y:S04]  /*135c50*/  STL [R1+0x688], R2 ;  /* 0x0006880201007387 */ /* 0x0001e80000100800 */
[----:B------:R-:W4:Y:S01]  /*135c60*/  LDL.LU R57, [R1+0x5c6c] ;  /* 0x005c6c0001397983 */ /* 0x000f220000300800 */
[----:B0-----:R-:W-:Y:S02]  /*135c70*/  PRMT R2, R0, 0x3340, R1 ;  /* 0x0000334000027816 */ /* 0x001fe40000000001 */
[----:B------:R-:W-:-:S02]  /*135c80*/  LOP3.LUT R0, R4, 0xffff, RZ, 0xc0, !PT ;  /* 0x0000ffff04007812 */ /* 0x000fc400078ec0ff */
[----:B--2---:R-:W-:Y:S02]  /*135c90*/  LOP3.LUT R4, R33, 0xffff, RZ, 0xc0, !PT ;  /* 0x0000ffff21047812 */ /* 0x004fe400078ec0ff */
[----:B------:R-:W-:Y:S02]  /*135ca0*/  PRMT R3, R0, 0x3340, R1 ;  /* 0x0000334000037816 */ /* 0x000fe40000000001 */
[--C-:B------:R-:W-:Y:S01]  /*135cb0*/  PRMT R0, R30, 0x4210, R4.reuse ;  /* 0x000042101e007816 */ /* 0x100fe20000000004 */
[----:B------:R0:W-:Y:S04]  /*135cc0*/  STL [R1+0x1a4], R2 ;  /* 0x0001a40201007387 */ /* 0x0001e80000100800 */
[----:B------:R-:W-:Y:S01]  /*135cd0*/  STL [R1+0x1a0], R3 ;  /* 0x0001a00301007387 */ /* 0x000fe20000100800 */
[----:B0-----:R-:W-:-:S03]  /*135ce0*/  PRMT R2, R18, 0x5210, R4 ;  /* 0x0000521012027816 */ /* 0x001fc60000000004 */
[----:B------:R-:W2:Y:S04]  /*135cf0*/  LDL.LU R18, [R1+0x5c68] ;  /* 0x005c680001127983 */ /* 0x000ea80000300800 */
[----:B------:R0:W-:Y:S01]  /*135d00*/  STL [R1+0x6d0], R0 ;  /* 0x0006d00001007387 */ /* 0x0001e20000100800 */
[----:B------:R-:W-:-:S03]  /*135d10*/  SHF.R.U32.HI R4, RZ, 0x8, R44 ;  /* 0x00000008ff047819 */ /* 0x000fc6000001162c */
[----:B------:R1:W-:Y:S04]  /*135d20*/  STL [R1+0x670], R2 ;  /* 0x0006700201007387 */ /* 0x0003e80000100800 */
[----:B------:R-:W2:Y:S01]  /*135d30*/  LDL.LU R44, [R1+0x5c64] ;  /* 0x005c6400012c7983 */ /* 0x000ea20000300800 */
[----:B0-----:R-:W-:-:S03]  /*135d40*/  LOP3.LUT R0, R23, 0xffff, RZ, 0xc0, !PT ;  /* 0x0000ffff17007812 */ /* 0x001fc600078ec0ff */
[----:B------:R-:W2:Y:S01]  /*135d50*/  LDL.LU R15, [R1+0x70c] ;  /* 0x00070c00010f7983 */ /* 0x000ea20000300800 */
[--C-:B-1----:R-:W-:Y:S02]  /*135d60*/  PRMT R2, R39, 0x4210, R0.reuse ;  /* 0x0000421027027816 */ /* 0x102fe40000000000 */
[----:B------:R-:W-:-:S03]  /*135d70*/  PRMT R0, R53, 0x5210, R0 ;  /* 0x0000521035007816 */ /* 0x000fc60000000000 */
[----:B------:R-:W-:Y:S04]  /*135d80*/  STL [R1+0x6d4], R2 ;  /* 0x0006d40201007387 */ /* 0x000fe80000100800 */
[----:B------:R-:W2:Y:S04]  /*135d90*/  LDL.LU R53, [R1+0x5c60] ;  /* 0x005c600001357983 */ /* 0x000ea80000300800 */
[----:B------:R-:W2:Y:S04]  /*135da0*/  LDL.LU R3, [R1+0x6c4] ;  /* 0x0006c40001037983 */ /* 0x000ea80000300800 */
[----:B------:R-:W2:Y:S04]  /*135db0*/  LDL.LU R33, [R1+0x614] ;  /* 0x0006140001217983 */ /* 0x000ea80000300800 */
[----:B------:R0:W-:Y:S02]  /*135dc0*/  STL [R1+0x674], R0 ;  /* 0x0006740001007387 */ /* 0x0001e40000100800 */
[----:B0-----:R-:W-:-:S02]  /*135dd0*/  LOP3.LUT R0, R4, 0xffff, RZ, 0xc0, !PT ;  /* 0x0000ffff04007812 */ /* 0x001fc400078ec0ff */
[----:B------:R-:W-:Y:S02]  /*135de0*/  SHF.R.U32.HI R4, RZ, 0x8, R55 ;  /* 0x00000008ff047819 */ /* 0x000fe40000011637 */
[----:B------:R-:W2:Y:S04]  /*135df0*/  LDL.LU R55, [R1+0x5c5c] ;  /* 0x005c5c0001377983 */ /* 0x000ea80000300800 */
[----:B------:R-:W2:Y:S01]  /*135e00*/  LDL.LU R30, [R1+0x6b0] ;  /* 0x0006b000011e7983 */ /* 0x000ea20000300800 */
[----:B------:R-:W-:Y:S02]  /*135e10*/  PRMT R2, R0, 0x3340, R1 ;  /* 0x0000334000027816 */ /* 0x000fe40000000001 */
[----:B------:R-:W-:-:S03]  /*135e20*/  LOP3.LUT R0, R4, 0xffff, RZ, 0xc0, !PT ;  /* 0x0000ffff04007812 */ /* 0x000fc600078ec0ff */
[----:B------:R0:W-:Y:S01]  /*135e30*/  STL [R1+0x19c], R2 ;  /* 0x00019c0201007387 */ /* 0x0001e20000100800 */
[----:B---3--:R-:W-:Y:S02]  /*135e40*/  LOP3.LUT R4, R41, 0xffff, RZ, 0xc0, !PT ;  /* 0x0000ffff29047812 */ /* 0x008fe400078ec0ff */
[----:B------:R-:W-:-:S05]  /*135e50*/  PRMT R41, R0, 0x3340, R1 ;  /* 0x0000334000297816 */ /* 0x000fca0000000001 */
[----:B------:R-:W-:Y:S01]  /*135e60*/  STL [R1+0x5af0], R41 ;  /* 0x005af02901007387 */ /* 0x000fe20000100800 */
[----:B----4-:R-:W-:-:S03]  /*135e70*/  PRMT R0, R13, 0x4210, R4 ;  /* 0x000042100d007816 */ /* 0x010fc60000000004 */
[----:B------:R-:W3:Y:S01]  /*135e80*/  LDL.LU R13, [R1+0x2510] ;  /* 0x00251000010d7983 */ /* 0x000ee20000300800 */
[----:B0-----:R-:W-:-:S03]  /*135e90*/  PRMT R2, R58, 0x5210, R4 ;  /* 0x000052103a027816 */ /* 0x001fc60000000004 */
[----:B------:R0:W-:Y:S01]  /*135ea0*/  STL [R1+0x6d8], R0 ;  /* 0x0006d80001007387 */ /* 0x0001e20000100800 */
[----:B------:R-:W-:-:S03]  /*135eb0*/  SHF.R.U32.HI R4, RZ, 0x8, R46 ;  /* 0x00000008ff047819 */ /* 0x000fc6000001162e */
[----:B------:R-:W4:Y:S04]  /*135ec0*/  LDL.LU R58, [R1+0x5c58] ;  /* 0x005c5800013a7983 */ /* 0x000f280000300800 */
[----:B------:R1:W-:Y:S04]  /*135ed0*/  STL [R1+0x678], R2 ;  /* 0x0006780201007387 */ /* 0x0003e80000100800 */
[----:B------:R-:W4:Y:S01]  /*135ee0*/  LDL.LU R46, [R1+0x5c54] ;  /* 0x005c5400012e7983 */ /* 0x000f220000300800 */
[----:B0-----:R-:W-:-:S03]  /*135ef0*/  LOP3.LUT R0, R38, 0xffff, RZ, 0xc0, !PT ;  /* 0x0000ffff26007812 */ /* 0x001fc600078ec0ff */
[----:B------:R-:W4:Y:S04]  /*135f00*/  LDL.LU R39, [R1+0x2254] ;  /* 0x0022540001277983 */ /* 0x000f280000300800 */
[----:B-1----:R-:W4:Y:S01]  /*135f10*/  LDL.LU R2, [R1+0x2514] ;  /* 0x0025140001027983 */ /* 0x002f220000300800 */
[--C-:B------:R-:W-:Y:S02]  /*135f20*/  PRMT R5, R14, 0x4210, R0.reuse ;  /* 0x000042100e057816 */ /* 0x100fe40000000000 */
[----:B------:R-:W-:-:S03]  /*135f30*/  PRMT R0, R11, 0x5210, R0 ;  /* 0x000052100b007816 */ /* 0x000fc60000000000 */
[----:B------:R-:W-:Y:S04]  /*135f40*/  STL [R1+0x6c0], R5 ;  /* 0x0006c00501007387 */ /* 0x000fe80000100800 */
[----:B------:R-:W4:Y:S04]  /*135f50*/  LDL.LU R22, [R1+0x2434] ;  /* 0x0024340001167983 */ /* 0x000f280000300800 */
[----:B------:R0:W-:Y:S04]  /*135f60*/  STL [R1+0xb0], R0 ;  /* 0x0000b00001007387 */ /* 0x0001e80000100800 */
[----:B------:R-:W4:Y:S04]  /*135f70*/  LDL.LU R37, [R1+0x6b4] ;  /* 0x0006b40001257983 */ /* 0x000f280000300800 */
[----:B------:R-:W4:Y:S01]  /*135f80*/  LDL.LU R23, [R1+0x6b8] ;  /* 0x0006b80001177983 */ /* 0x000f220000300800 */
[----:B0-----:R-:W-:-:S02]  /*135f90*/  LOP3.LUT R0, R4, 0xffff, RZ, 0xc0, !PT ;  /* 0x0000ffff04007812 */ /* 0x001fc400078ec0ff */
[----:B------:R-:W-:Y:S02]  /*135fa0*/  SHF.R.U32.HI R4, RZ, 0x8, R52 ;  /* 0x00000008ff047819 */ /* 0x000fe40000011634 */
[----:B------:R-:W4:Y:S01]  /*135fb0*/  LDL.LU R52, [R1+0x5c50] ;  /* 0x005c500001347983 */ /* 0x000f220000300800 */
[----:B------:R-:W-:-:S03]  /*135fc0*/  PRMT R5, R0, 0x3340, R1 ;  /* 0x0000334000057816 */ /* 0x000fc60000000001 */
[----:B------:R-:W4:Y:S01]  /*135fd0*/  LDL.LU R38, [R1+0x5404] ;  /* 0x0054040001267983 */ /* 0x000f220000300800 */
[----:B------:R-:W-:-:S03]  /*135fe0*/  LOP3.LUT R0, R4, 0xffff, RZ, 0xc0, !PT ;  /* 0x0000ffff04007812 */ /* 0x000fc600078ec0ff */
[----:B------:R-:W4:Y:S04]  /*135ff0*/  LDL.LU R11, [R1+0x27f8] ;  /* 0x0027f800010b7983 */ /* 0x000f280000300800 */
[----:B------:R-:W4:Y:S04]  /*136000*/  LDL.LU R14, [R1+0x53c8] ;  /* 0x0053c800010e7983 */ /* 0x000f280000300800 */
[----:B------:R0:W-:Y:S02]  /*136010*/  STL [R1+0x194], R5 ;  /* 0x0001940501007387 */ /* 0x0001e40000100800 */
[----:B0-----:R-:W-:-:S02]  /*136020*/  PRMT R5, R0, 0x3340, R1 ;  /* 0x0000334000057816 */ /* 0x001fc40000000001 */
[----:B--2---:R-:W-:-:S03]  /*136030*/  LOP3.LUT R4, R15, 0xffff, RZ, 0xc0, !PT ;  /* 0x0000ffff0f047812 */ /* 0x004fc600078ec0ff */
[----:B------:R-:W-:Y:S01]  /*136040*/  STL [R1+0x190], R5 ;  /* 0x0001900501007387 */ /* 0x000fe20000100800 */
[--C-:B------:R-:W-:Y:S02]  /*136050*/  PRMT R0, R3, 0x4210, R4.reuse ;  /* 0x0000421003007816 */ /* 0x100fe40000000004 */
[----:B------:R-:W-:Y:S02]  /*136060*/  PRMT R3, R61, 0x5210, R4 ;  /* 0x000052103d037816 */ /* 0x000fe40000000004 */
[----:B------:R-:W2:Y:S04]  /*136070*/  LDL.LU R61, [R1+0x5c4c] ;  /* 0x005c4c00013d7983 */ /* 0x000ea80000300800 */
[----:B------:R0:W-:Y:S01]  /*136080*/  STL [R1+0x6c4], R0 ;  /* 0x0006c40001007387 */ /* 0x0001e20000100800 */
[----:B------:R-:W-:-:S03]  /*136090*/  SHF.R.U32.HI R4, RZ, 0x8, R57 ;  /* 0x00000008ff047819 */ /* 0x000fc60000011639 */
[----:B------:R1:W-:Y:S04]  /*1360a0*/  STL [R1+0xb4], R3 ;  /* 0x0000b40301007387 */ /* 0x0003e80000100800 */
[----:B------:R-:W2:Y:S01]  /*1360b0*/  LDL.LU R57, [R1+0x5c48] ;  /* 0x005c480001397983 */ /* 0x000ea20000300800 */
[----:B0-----:R-:W-:-:S04]  /*1360c0*/  LOP3.LUT R0, R33, 0xffff, RZ, 0xc0, !PT ;  /* 0x0000ffff21007812 */ /* 0x001fc800078ec0ff */
[--C-:B-1----:R-:W-:Y:S02]  /*1360d0*/  PRMT R3, R47, 0x5210, R0.reuse ;  /* 0x000052102f037816 */ /* 0x102fe40000000000 */
[----:B------:R-:W2:Y:S01]  /*1360e0*/  LDL.LU R47, [R1+0x5c44] ;  /* 0x005c4400012f7983 */ /* 0x000ea20000300800 */
[----:B------:R-:W-:Y:S02]  /*1360f0*/  PRMT R5, R30, 0x4210, R0 ;  /* 0x000042101e057816 */ /* 0x000fe40000000000 */
[----:B------:R-:W-:-:S03]  /*136100*/  LOP3.LUT R0, R4, 0xffff, RZ, 0xc0, !PT ;  /* 0x0000ffff04007812 */ /* 0x000fc600078ec0ff */
[----:B------:R-:W-:Y:S01]  /*136110*/  STL [R1+0x6c8], R5 ;  /* 0x0006c80501007387 */ /* 0x000fe20000100800 */
[----:B------:R-:W-:-:S03]  /*136120*/  SHF.R.U32.HI R4, RZ, 0x8, R18 ;  /* 0x00000008ff047819 */ /* 0x000fc60000011612 */
[----:B------:R0:W-:Y:S04]  /*136130*/  STL [R1+0xb8], R3 ;  /* 0x0000b80301007387 */ /* 0x0001e80000100800 */
[----:B------:R-:W2:Y:S04]  /*136140*/  LDL.LU R18, [R1+0x5c40] ;  /* 0x005c400001127983 */ /* 0x000ea80000300800 */
[----:B------:R-:W2:Y:S01]  /*136150*/  LDL.LU R33, [R1+0x714] ;  /* 0x0007140001217983 */ /* 0x000ea20000300800 */
[----:B0-----:R-:W-:-:S05]  /*136160*/  PRMT R3, R0, 0x3340, R1 ;  /* 0x0000334000037816 */ /* 0x001fca0000000001 */
[----:B------:R0:W-:Y:S04]  /*136170*/  STL [R1+0x18c], R3 ;  /* 0x00018c0301007387 */ /* 0x0001e80000100800 */
[----:B------:R-:W2:Y:S01]  /*136180*/  LDL.LU R30, [R1+0x2214] ;  /* 0x00221400011e7983 */ /* 0x000ea20000300800 */
[----:B------:R-:W-:Y:S02]  /*136190*/  LOP3.LUT R0, R4, 0xffff, RZ, 0xc0, !PT ;  /* 0x0000ffff04007812 */ /* 0x000fe400078ec0ff */
[----:B---3--:R-:W-:Y:S02]  /*1361a0*/  LOP3.LUT R4, R13, 0xffff, RZ, 0xc0, !PT ;  /* 0x0000ffff0d047812 */ /* 0x008fe400078ec0ff */
[----:B------:R-:W3:Y:S01]  /*1361b0*/  LDL.LU R13, [R1+0x718] ;  /* 0x00071800010d7983 */ /* 0x000ee20000300800 */
[----:B0-----:R-:W-:-:S05]  /*1361c0*/  PRMT R3, R0, 0x3340, R1 ;  /* 0x0000334000037816 */ /* 0x001fca0000000001 */
[----:B------:R0:W-:Y:S01]  /*1361d0*/  STL [R1+0x188], R3 ;  /* 0x0001880301007387 */ /* 0x0001e20000100800 */
[--C-:B----4-:R-:W-:Y:S02]  /*1361e0*/  PRMT R0, R39, 0x4210, R4.reuse ;  /* 0x0000421027007816 */ /* 0x110fe40000000004 */
[----:B0-----:R-:W-:Y:S02]  /*1361f0*/  PRMT R3, R40, 0x5210, R4 ;  /* 0x0000521028037816 */ /* 0x001fe40000000004 */
[----:B------:R-:W4:Y:S04]  /*136200*/  LDL.LU R40, [R1+0x5c3c] ;  /* 0x005c3c0001287983 */ /* 0x000f280000300800 */
[----:B------:R0:W-:Y:S04]  /*136210*/  STL [R1+0x6b0], R0 ;  /* 0x0006b00001007387 */ /* 0x0001e80000100800 */
[----:B------:R-:W4:Y:S01]  /*136220*/  LDL.LU R39, [R1+0x788] ;  /* 0x0007880001277983 */ /* 0x000f220000300800 */
[----:B0-----:R-:W-:-:S03]  /*136230*/  LOP3.LUT R0, R2, 0xffff, RZ, 0xc0, !PT ;  /* 0x0000ffff02007812 */ /* 0x001fc600078ec0ff */
[----:B------:R0:W-:Y:S01]  /*136240*/  STL [R1+0xa0], R3 ;  /* 0x0000a00301007387 */ /* 0x0001e20000100800 */
[----:B------:R-:W-:Y:S02]  /*136250*/  LOP3.LUT R4, R22, 0xffff, RZ, 0xc0, !PT ;  /* 0x0000ffff16047812 */ /* 0x000fe400078ec0ff */
[--C-:B------:R-:W-:Y:S02]  /*136260*/  PRMT R2, R37, 0x4210, R0.reuse ;  /* 0x0000421025027816 */ /* 0x100fe40000000000 */
[----:B0-----:R-:W-:Y:S02]  /*136270*/  PRMT R3, R31, 0x5210, R0 ;  /* 0x000052101f037816 */ /* 0x001fe40000000000 */
[----:B------:R-:W4:Y:S01]  /*136280*/  LDL.LU R31, [R1+0x5c38] ;  /* 0x005c3800011f7983 */ /* 0x000f220000300800 */
[----:B------:R-:W-:-:S03]  /*136290*/  PRMT R0, R34, 0x5210, R4 ;  /* 0x0000521022007816 */ /* 0x000fc60000000004 */
[----:B------:R0:W-:Y:S01]  /*1362a0*/  STL [R1+0x6b4], R2 ;  /* 0x0006b40201007387 */ /* 0x0001e20000100800 */
[----:B------:R-:W-:-:S03]  /*1362b0*/  LOP3.LUT R6, R38, 0xffff, RZ, 0xc0, !PT ;  /* 0x0000ffff26067812 */ /* 0x000fc600078ec0ff */
[----:B------:R-:W-:Y:S01]  /*1362c0*/  STL [R1+0xa4], R3 ;  /* 0x0000a40301007387 */ /* 0x000fe20000100800 */
[----:B------:R-:W-:-:S03]  /*1362d0*/  LOP3.LUT R7, R11, 0xffff, RZ, 0xc0, !PT ;  /* 0x0000ffff0b077812 */ /* 0x000fc600078ec0ff */
[----:B------:R-:W4:Y:S01]  /*1362e0*/  LDL.LU R34, [R1+0x5c34] ;  /* 0x005c340001227983 */ /* 0x000f220000300800 */
[----:B0-----:R-:W-:Y:S02]  /*1362f0*/  PRMT R2, R23, 0x4210, R4 ;  /* 0x0000421017027816 */ /* 0x001fe40000000004 */
[----:B------:R-:W-:-:S03]  /*136300*/  LOP3.LUT R5, R14, 0xffff, RZ, 0xc0, !PT ;  /* 0x0000ffff0e057812 */ /* 0x000fc600078ec0ff */
[----:B------:R-:W-:Y:S01]  /*136310*/  STL [R1+0x6b8], R2 ;  /* 0x0006b80201007387 */ /* 0x000fe20000100800 */
[----:B------:R-:W-:-:S03]  /*136320*/  PRMT R4, R6, 0x3340, R5 ;  /* 0x0000334006047816 */ /* 0x000fc60000000005 */
[----:B------:R0:W-:Y:S04]  /*136330*/  STL [R1+0xa8], R0 ;  /* 0x0000a80001007387 */ /* 0x0001e80000100800 */
[----:B------:R-:W4:Y:S04]  /*136340*/  LDL.LU R23, [R1+0x61c] ;  /* 0x00061c0001177983 */ /* 0x000f280000300800 */
[----:B------:R-:W4:Y:S01]  /*136350*/  LDL.LU R38, [R1+0x7e0] ;  /* 0x0007e00001267983 */ /* 0x000f220000300800 */
[----:B0-----:R-:W-:-:S03]  /*136360*/  PRMT R0, R7, 0x3340, R1 ;  /* 0x0000334007007816 */ /* 0x001fc60000000001 */
[----:B------:R-:W4:Y:S01]  /*136370*/  LDL.LU R11, [R1+0x2520] ;  /* 0x00252000010b7983 */ /* 0x000f220000300800 */
[----:B------:R-:W-:-:S03]  /*136380*/  PRMT R0, R4, 0x5410, R0 ;  /* 0x0000541004007816 */ /* 0x000fc60000000000 */
[----:B------:R-:W4:Y:S01]  /*136390*/  LDL.LU R14, [R1+0x780] ;  /* 0x00078000010e7983 */ /* 0x000f220000300800 */
[----:B------:R-:W-:-:S03]  /*1363a0*/  SHF.R.U32.HI R4, RZ, 0x8, R6 ;  /* 0x00000008ff047819 */ /* 0x000fc60000011606 */
[----:B------:R0:W-:Y:S01]  /*1363b0*/  STL [R1+0x1c30], R0 ;  /* 0x001c300001007387 */ /* 0x0001e20000100800 */
[----:B------:R-:W-:Y:S02]  /*1363c0*/  LOP3.LUT R4, R4, 0xffff, RZ, 0xc0, !PT ;  /* 0x0000ffff04047812 */ /* 0x000fe400078ec0ff */
[----:B------:R-:W-:Y:S02]  /*1363d0*/  SHF.R.U32.HI R7, RZ, 0x8, R7 ;  /* 0x00000008ff077819 */ /* 0x000fe40000011607 */
[----:B0-----:R-:W-:-:S04]  /*1363e0*/  SHF.R.U32.HI R0, RZ, 0x8, R5 ;  /* 0x00000008ff007819 */ /* 0x001fc80000011605 */
[----:B------:R-:W-:-:S04]  /*1363f0*/  LOP3.LUT R0, R0, 0xffff, RZ, 0xc0, !PT ;  /* 0x0000ffff00007812 */ /* 0x000fc800078ec0ff */
[----:B------:R-:W-:Y:S02]  /*136400*/  PRMT R2, R4, 0x3340, R0 ;  /* 0x0000334004027816 */ /* 0x000fe40000000000 */
[----:B------:R-:W-:-:S04]  /*136410*/  LOP3.LUT R0, R7, 0xffff, RZ, 0xc0, !PT ;  /* 0x0000ffff07007812 */ /* 0x000fc800078ec0ff */
[----:B------:R-:W-:Y:S01]  /*136420*/  PRMT R3, R0, 0x3340, R1 ;  /* 0x0000334000037816 */ /* 0x000fe20000000001 */
[----:B------:R0:W-:Y:S04]  /*136430*/  STL [R1+0x350], R2 ;  /* 0x0003500201007387 */ /* 0x0001e80000100800 */
[----:B------:R-:W-:Y:S01]  /*136440*/  STL [R1+0x184], R3 ;  /* 0x0001840301007387 */ /* 0x000fe20000100800 */
[----:B--2---:R-:W-:-:S04]  /*136450*/  LOP3.LUT R4, R33, 0xffff, RZ, 0xc0, !PT ;  /* 0x0000ffff21047812 */ /* 0x004fc800078ec0ff */
[--C-:B0-----:R-:W-:Y:S02]  /*136460*/  PRMT R2, R32, 0x5210, R4.reuse ;  /* 0x0000521020027816 */ /* 0x101fe40000000004 */
[----:B------:R-:W2:Y:S01]  /*136470*/  LDL.LU R32, [R1+0x5c30] ;  /* 0x005c300001207983 */ /* 0x000ea20000300800 */
[----:B------:R-:W-:Y:S02]  /*136480*/  PRMT R0, R30, 0x4210, R4 ;  /* 0x000042101e007816 */ /* 0x000fe40000000004 */
[----:B------:R-:W-:-:S03]  /*136490*/  SHF.R.U32.HI R4, RZ, 0x8, R44 ;  /* 0x00000008ff047819 */ /* 0x000fc6000001162c */
[----:B------:R3:W-:Y:S04]  /*1364a0*/  STL [R1+0x150], R0 ;  /* 0x0001500001007387 */ /* 0x0007e80000100800 */
[----:B------:R0:W-:Y:S04]  /*1364b0*/  STL [R1+0x90], R2 ;  /* 0x0000900201007387 */ /* 0x0001e80000100800 */
[----:B------:R-:W2:Y:S01]  /*1364c0*/  LDL.LU R44, [R1+0x5c2c] ;  /* 0x005c2c00012c7983 */ /* 0x000ea20000300800 */
[----:B---3--:R-:W-:-:S03]  /*1364d0*/  LOP3.LUT R0, R13, 0xffff, RZ, 0xc0, !PT ;  /* 0x0000ffff0d007812 */ /* 0x008fc600078ec0ff */
[----:B------:R-:W3:Y:S01]  /*1364e0*/  LDL.LU R13, [R1+0x2524] ;  /* 0x00252400010d7983 */ /* 0x000ee20000300800 */
[----:B0-----:R-:W-:-:S03]  /*1364f0*/  PRMT R2, R36, 0x5210, R0 ;  /* 0x0000521024027816 */ /* 0x001fc60000000000 */
[----:B------:R-:W2:Y:S01]  /*136500*/  LDL.LU R36, [R1+0x5c28] ;  /* 0x005c280001247983 */ /* 0x000ea20000300800 */
[----:B----4-:R-:W-:Y:S02]  /*136510*/  PRMT R3, R39, 0x4210, R0 ;  /* 0x0000421027037816 */ /* 0x010fe40000000000 */
[----:B------:R-:W-:Y:S02]  /*136520*/  LOP3.LUT R0, R4, 0xffff, RZ, 0xc0, !PT ;  /* 0x0000ffff04007812 */ /* 0x000fe400078ec0ff */
[----:B------:R-:W-:Y:S01]  /*136530*/  SHF.R.U32.HI R4, RZ, 0x8, R53 ;  /* 0x00000008ff047819 */ /* 0x000fe20000011635 */
[----:B------:R0:W-:Y:S04]  /*136540*/  STL [R1+0x154], R3 ;  /* 0x0001540301007387 */ /* 0x0001e80000100800 */
[----:B------:R1:W-:Y:S04]  /*136550*/  STL [R1+0x94], R2 ;  /* 0x0000940201007387 */ /* 0x0003e80000100800 */
[----:B------:R-:W4:Y:S04]  /*136560*/  LDL.LU R53, [R1+0x5c24] ;  /* 0x005c240001357983 */ /* 0x000f280000300800 */
[----:B------:R-:W2:Y:S01]  /*136570*/  LDL.LU R16, [R1+0x778] ;  /* 0x0007780001107983 */ /* 0x000ea20000300800 */
[----:B------:R-:W-:-:S03]  /*136580*/  PRMT R37, R0, 0x3340, R1 ;  /* 0x0000334000257816 */ /* 0x000fc60000000001 */
[----:B------:R-:W4:Y:S01]  /*136590*/  LDL.LU R15, [R1+0x245c] ;  /* 0x00245c00010f7983 */ /* 0x000f220000300800 */
[----:B------:R-:W-:-:S03]  /*1365a0*/  LOP3.LUT R0, R4, 0xffff, RZ, 0xc0, !PT ;  /* 0x0000ffff04007812 */ /* 0x000fc600078ec0ff */
[----:B------:R-:W4:Y:S01]  /*1365b0*/  LDL.LU R39, [R1+0x770] ;  /* 0x0007700001277983 */ /* 0x000f220000300800 */
[----:B------:R-:W-:-:S03]  /*1365c0*/  PRMT R33, R0, 0x3340, R1 ;  /* 0x0000334000217816 */ /* 0x000fc60000000001 */
[----:B------:R-:W-:Y:S04]  /*1365d0*/  STL [R1+0x5ab4], R37 ;  /* 0x005ab42501007387 */ /* 0x000fe80000100800 */
[----:B------:R-:W-:Y:S01]  /*1365e0*/  STL [R1+0x5ab8], R33 ;  /* 0x005ab82101007387 */ /* 0x000fe20000100800 */
[----:B------:R-:W-:-:S04]  /*1365f0*/  LOP3.LUT R4, R23, 0xffff, RZ, 0xc0, !PT ;  /* 0x0000ffff17047812 */ /* 0x000fc800078ec0ff */
[--C-:B0-----:R-:W-:Y:S02]  /*136600*/  PRMT R3, R38, 0x4210, R4.reuse ;  /* 0x0000421026037816 */ /* 0x101fe40000000004 */
[----:B-1----:R-:W-:Y:S02]  /*136610*/  PRMT R2, R12, 0x5210, R4 ;  /* 0x000052100c027816 */ /* 0x002fe40000000004 */
[----:B------:R-:W-:Y:S01]  /*136620*/  LOP3.LUT R0, R11, 0xffff, RZ, 0xc0, !PT ;  /* 0x0000ffff0b007812 */ /* 0x000fe200078ec0ff */
[----:B------:R0:W-:Y:S01]  /*136630*/  STL [R1+0x158], R3 ;  /* 0x0001580301007387 */ /* 0x0001e20000100800 */
[----:B------:R-:W-:-:S03]  /*136640*/  SHF.R.U32.HI R4, RZ, 0x8, R55 ;  /* 0x00000008ff047819 */ /* 0x000fc60000011637 */
[----:B------:R-:W4:Y:S01]  /*136650*/  LDL.LU R38, [R1+0x720] ;  /* 0x0007200001267983 */ /* 0x000f220000300800 */
[----:B------:R-:W-:-:S03]  /*136660*/  PRMT R5, R14, 0x4210, R0 ;  /* 0x000042100e057816 */ /* 0x000fc60000000000 */
[----:B------:R1:W-:Y:S04]  /*136670*/  STL [R1+0x98], R2 ;  /* 0x0000980201007387 */ /* 0x0003e80000100800 */
[----:B------:R-:W4:Y:S04]  /*136680*/  LDL.LU R55, [R1+0x5c20] ;  /* 0x005c200001377983 */ /* 0x000f280000300800 */
[----:B0-----:R-:W4:Y:S01]  /*136690*/  LDL.LU R3, [R1+0x760] ;  /* 0x0007600001037983 */ /* 0x001f220000300800 */
[----:B-1----:R-:W-:-:S03]  /*1366a0*/  PRMT R2, R8, 0x5210, R0 ;  /* 0x0000521008027816 */ /* 0x002fc60000000000 */
[----:B------:R-:W-:Y:S01]  /*1366b0*/  STL [R1+0x140], R5 ;  /* 0x0001400501007387 */ /* 0x000fe20000100800 */
[----:B------:R-:W-:Y:S02]  /*1366c0*/  LOP3.LUT R0, R4, 0xffff, RZ, 0xc0, !PT ;  /* 0x0000ffff04007812 */ /* 0x000fe400078ec0ff */
[----:B------:R-:W-:Y:S01]  /*1366d0*/  SHF.R.U32.HI R4, RZ, 0x8, R58 ;  /* 0x00000008ff047819 */ /* 0x000fe2000001163a */
[----:B------:R0:W-:Y:S04]  /*1366e0*/  STL [R1+0x80], R2 ;  /* 0x0000800201007387 */ /* 0x0001e80000100800 */
[----:B------:R-:W4:Y:S01]  /*1366f0*/  LDL.LU R58, [R1+0x5c1c] ;  /* 0x005c1c00013a7983 */ /* 0x000f220000300800 */
[----:B------:R-:W-:-:S03]  /*136700*/  PRMT R8, R0, 0x3340, R1 ;  /* 0x0000334000087816 */ /* 0x000fc60000000001 */
[----:B0-----:R-:W4:Y:S04]  /*136710*/  LDL.LU R2, [R1+0x724] ;  /* 0x0007240001027983 */ /* 0x001f280000300800 */
[----:B------:R-:W4:Y:S04]  /*136720*/  LDL.LU R11, [R1+0x628] ;  /* 0x00062800010b7983 */ /* 0x000f280000300800 */
[----:B------:R-:W4:Y:S01]  /*136730*/  LDL.LU R22, [R1+0x758] ;  /* 0x0007580001167983 */ /* 0x000f220000300800 */
[----:B------:R-:W-:-:S03]  /*136740*/  LOP3.LUT R0, R4, 0xffff, RZ, 0xc0, !PT ;  /* 0x0000ffff04007812 */ /* 0x000fc600078ec0ff */
[----:B------:R-:W4:Y:S04]  /*136750*/  LDL.LU R23, [R1+0x748] ;  /* 0x0007480001177983 */ /* 0x000f280000300800 */
[----:B------:R-:W-:Y:S04]  /*136760*/  STL [R1+0x5af4], R8 ;  /* 0x005af40801007387 */ /* 0x000fe80000100800 */
[----:B------:R-:W4:Y:S04]  /*136770*/  LDL.LU R12, [R1+0x540c] ;  /* 0x00540c00010c7983 */ /* 0x000f280000300800 */
[----:B------:R-:W4:Y:S01]  /*136780*/  LDL.LU R14, [R1+0x27ac] ;  /* 0x0027ac00010e7983 */ /* 0x000f220000300800 */
[----:B---3--:R-:W-:-:S03]  /*136790*/  LOP3.LUT R4, R13, 0xffff, RZ, 0xc0, !PT ;  /* 0x0000ffff0d047812 */ /* 0x008fc600078ec0ff */
[----:B------:R-:W3:Y:S01]  /*1367a0*/  LDL.LU R13, [R1+0x53d4] ;  /* 0x0053d400010d7983 */ /* 0x000ee20000300800 */
[----:B------:R-:W-:Y:S02]  /*1367b0*/  PRMT R30, R0, 0x3340, R1 ;  /* 0x00003340001e7816 */ /* 0x000fe40000000001 */
[----:B------:R-:W-:-:S03]  /*1367c0*/  PRMT R5, R19, 0x5210, R4 ;  /* 0x0000521013057816 */ /* 0x000fc60000000004 */
[----:B------:R-:W-:Y:S04]  /*1367d0*/  STL [R1+0x5afc], R30 ;  /* 0x005afc1e01007387 */ /* 0x000fe80000100800 */
[----:B------:R-:W3:Y:S01]  /*1367e0*/  LDL.LU R19, [R1+0x5c18] ;  /* 0x005c180001137983 */ /* 0x000ee20000300800 */
[----:B--2---:R-:W-:Y:S02]  /*1367f0*/  PRMT R0, R16, 0x4210, R4 ;  /* 0x0000421010007816 */ /* 0x004fe40000000004 */
[----:B------:R-:W-:-:S03]  /*136800*/  SHF.R.U32.HI R4, RZ, 0x8, R46 ;  /* 0x00000008ff047819 */ /* 0x000fc6000001162e */
[----:B------:R4:W-:Y:S04]  /*136810*/  STL [R1+0x144], R0 ;  /* 0x0001440001007387 */ /* 0x0009e80000100800 */
[----:B------:R0:W-:Y:S04]  /*136820*/  STL [R1+0x84], R5 ;  /* 0x0000840501007387 */ /* 0x0001e80000100800 */
[----:B------:R-:W2:Y:S01]  /*136830*/  LDL.LU R46, [R1+0x5c14] ;  /* 0x005c1400012e7983 */ /* 0x000ea20000300800 */
[----:B----4-:R-:W-:-:S04]  /*136840*/  LOP3.LUT R0, R15, 0xffff, RZ, 0xc0, !PT ;  /* 0x0000ffff0f007812 */ /* 0x010fc800078ec0ff */
[--C-:B------:R-:W-:Y:S02]  /*136850*/  PRMT R6, R39, 0x4210, R0.reuse ;  /* 0x0000421027067816 */ /* 0x100fe40000000000 */
[----:B0-----:R-:W-:Y:S02]  /*136860*/  PRMT R5, R56, 0x5210, R0 ;  /* 0x0000521038057816 */ /* 0x001fe40000000000 */
[----:B------:R-:W-:Y:S01]  /*136870*/  LOP3.LUT R0, R4, 0xffff, RZ, 0xc0, !PT ;  /* 0x0000ffff04007812 */ /* 0x000fe200078ec0ff */
[----:B------:R-:W4:Y:S01]  /*136880*/  LDL.LU R56, [R1+0x5c10] ;  /* 0x005c100001387983 */ /* 0x000f220000300800 */
[----:B------:R-:W-:Y:S02]  /*136890*/  SHF.R.U32.HI R4, RZ, 0x8, R52 ;  /* 0x00000008ff047819 */ /* 0x000fe40000011634 */
[----:B------:R-:W-:Y:S02]  /*1368a0*/  PRMT R39, R0, 0x3340, R1 ;  /* 0x0000334000277816 */ /* 0x000fe40000000001 */
[----:B------:R-:W-:Y:S01]  /*1368b0*/  LOP3.LUT R0, R4, 0xffff, RZ, 0xc0, !PT ;  /* 0x0000ffff04007812 */ /* 0x000fe200078ec0ff */
[----:B------:R-:W-:Y:S04]  /*1368c0*/  STL [R1+0x148], R6 ;  /* 0x0001480601007387 */ /* 0x000fe80000100800 */
[----:B------:R0:W-:Y:S04]  /*1368d0*/  STL [R1+0x88], R5 ;  /* 0x0000880501007387 */ /* 0x0001e80000100800 */
[----:B------:R-:W2:Y:S01]  /*1368e0*/  LDL.LU R52, [R1+0x5c0c] ;  /* 0x005c0c0001347983 */ /* 0x000ea20000300800 */
[----:B------:R-:W-:-:S02]  /*1368f0*/  LOP3.LUT R4, R38, 0xffff, RZ, 0xc0, !PT ;  /* 0x0000ffff26047812 */ /* 0x000fc400078ec0ff */
[----:B------:R-:W-:Y:S01]  /*136900*/  PRMT R38, R0, 0x3340, R1 ;  /* 0x0000334000267816 */ /* 0x000fe20000000001 */
[----:B------:R-:W-:Y:S04]  /*136910*/  STL [R1+0x5b08], R39 ;  /* 0x005b082701007387 */ /* 0x000fe80000100800 */
[----:B------:R-:W-:Y:S04]  /*136920*/  STL [R1+0x5b0c], R38 ;  /* 0x005b0c2601007387 */ /* 0x000fe80000100800 */
[----:B------:R-:W2:Y:S01]  /*136930*/  LDL.LU R16, [R1+0x2534] ;  /* 0x0025340001107983 */ /* 0x000ea20000300800 */
[----:B------:R-:W-:-:S03]  /*136940*/  PRMT R0, R3, 0x4210, R4 ;  /* 0x0000421003007816 */ /* 0x000fc60000000004 */
[----:B------:R-:W4:Y:S01]  /*136950*/  LDL.LU R15, [R1+0x2530] ;  /* 0x00253000010f7983 */ /* 0x000f220000300800 */
[----:B0-----:R-:W-:-:S03]  /*136960*/  PRMT R5, R42, 0x5210, R4 ;  /* 0x000052102a057816 */ /* 0x001fc60000000004 */
[----:B------:R0:W-:Y:S04]  /*136970*/  STL [R1+0x130], R0 ;  /* 0x0001300001007387 */ /* 0x0001e80000100800 */
[----:B------:R-:W4:Y:S04]  /*136980*/  LDL.LU R3, [R1+0x75c] ;  /* 0x00075c0001037983 */ /* 0x000f280000300800 */
[----:B------:R-:W4:Y:S01]  /*136990*/  LDL.LU R42, [R1+0x5c08] ;  /* 0x005c0800012a7983 */ /* 0x000f220000300800 */
[----:B0-----:R-:W-:-:S03]  /*1369a0*/  LOP3.LUT R0, R2, 0xffff, RZ, 0xc0, !PT ;  /* 0x0000ffff02007812 */ /* 0x001fc600078ec0ff */
[----:B------:R0:W-:Y:S01]  /*1369b0*/  STL [R1+0x70], R5 ;  /* 0x0000700501007387 */ /* 0x0001e20000100800 */
[----:B------:R-:W-:-:S03]  /*1369c0*/  LOP3.LUT R4, R11, 0xffff, RZ, 0xc0, !PT ;  /* 0x0000ffff0b047812 */ /* 0x000fc600078ec0ff */
[----:B------:R-:W4:Y:S01]  /*1369d0*/  LDL.LU R11, [R1+0x73c] ;  /* 0x00073c00010b7983 */ /* 0x000f220000300800 */
        /* <DEDUP_REMOVED lines=9> */
[----:B0-----:R-:W-:-:S05]  /*136a70*/  PRMT R2, R23, 0x4210, R4 ;  /* 0x0000421017027816 */ /* 0x001fca0000000004 */
[----:B------:R0:W-:Y:S04]  /*136a80*/  STL [R1+0x138], R2 ;  /* 0x0001380201007387 */ /* 0x0001e80000100800 */
[----:B------:R1:W-:Y:S04]  /*136a90*/  STL [R1+0x78], R0 ;  /* 0x0000780001007387 */ /* 0x0003e80000100800 */
[----:B0-----:R-:W4:Y:S01]  /*136aa0*/  LDL.LU R2, [R1+0x2484] ;  /* 0x0024840001027983 */ /* 0x001f220000300800 */
[----:B-1----:R-:W-:-:S03]  /*136ab0*/  PRMT R0, R7, 0x3340, R1 ;  /* 0x0000334007007816 */ /* 0x002fc60000000001 */
[----:B------:R-:W4:Y:S04]  /*136ac0*/  LDL.LU R22, [R1+0x730] ;  /* 0x0007300001167983 */ /* 0x000f280000300800 */
[----:B------:R-:W4:Y:S01]  /*136ad0*/  LDL.LU R23, [R1+0x740] ;  /* 0x0007400001177983 */ /* 0x000f220000300800 */
[----:B---3--:R-:W-:-:S04]  /*136ae0*/  LOP3.LUT R5, R13, 0xffff, RZ, 0xc0, !PT ;  /* 0x0000ffff0d057812 */ /* 0x008fc800078ec0ff */
[----:B------:R-:W-:-:S04]  /*136af0*/  PRMT R4, R6, 0x3340, R5 ;  /* 0x0000334006047816 */ /* 0x000fc80000000005 */
[----:B------:R-:W-:Y:S02]  /*136b00*/  PRMT R4, R4, 0x5410, R0 ;  /* 0x0000541004047816 */ /* 0x000fe40000000000 */
[----:B------:R-:W-:Y:S02]  /*136b10*/  SHF.R.U32.HI R0, RZ, 0x8, R61 ;  /* 0x00000008ff007819 */ /* 0x000fe4000001163d */
[----:B------:R-:W3:Y:S04]  /*136b20*/  LDL.LU R61, [R1+0x5bfc] ;  /* 0x005bfc00013d7983 */ /* 0x000ee80000300800 */
[----:B------:R0:W-:Y:S04]  /*136b30*/  STL [R1+0x1e90], R4 ;  /* 0x001e900401007387 */ /* 0x0001e80000100800 */
[----:B------:R-:W3:Y:S01]  /*136b40*/  LDL.LU R13, [R1+0x738] ;  /* 0x00073800010d7983 */ /* 0x000ee20000300800 */
[----:B------:R-:W-:-:S02]  /*136b50*/  SHF.R.U32.HI R6, RZ, 0x8, R6 ;  /* 0x00000008ff067819 */ /* 0x000fc40000011606 */
[----:B------:R-:W-:Y:S02]  /*136b60*/  LOP3.LUT R0, R0, 0xffff, RZ, 0xc0, !PT ;  /* 0x0000ffff00007812 */ /* 0x000fe400078ec0ff */
[----:B0-----:R-:W-:Y:S02]  /*136b70*/  SHF.R.U32.HI R4, RZ, 0x8, R5 ;  /* 0x00000008ff047819 */ /* 0x001fe40000011605 */
[----:B------:R-:W-:Y:S02]  /*136b80*/  LOP3.LUT R5, R6, 0xffff, RZ, 0xc0, !PT ;  /* 0x0000ffff06057812 */ /* 0x000fe400078ec0ff */
[----:B------:R-:W-:Y:S02]  /*136b90*/  LOP3.LUT R4, R4, 0xffff, RZ, 0xc0, !PT ;  /* 0x0000ffff04047812 */ /* 0x000fe400078ec0ff */
[----:B------:R-:W-:Y:S02]  /*136ba0*/  PRMT R12, R0, 0x3340, R1 ;  /* 0x00003340000c7816 */ /* 0x000fe40000000001 */
[----:B------:R-:W-:-:S03]  /*136bb0*/  PRMT R14, R5, 0x3340, R4 ;  /* 0x00003340050e7816 */ /* 0x000fc60000000004 */
[----:B------:R-:W-:Y:S04]  /*136bc0*/  STL [R1+0x5b10], R12 ;  /* 0x005b100c01007387 */ /* 0x000fe80000100800 */
[----:B------:R-:W-:Y:S01]  /*136bd0*/  STL [R1+0x5b14], R14 ;  /* 0x005b140e01007387 */ /* 0x000fe20000100800 */
[----:B--2---:R-:W-:Y:S02]  /*136be0*/  LOP3.LUT R0, R16, 0xffff, RZ, 0xc0, !PT ;  /* 0x0000ffff10007812 */ /* 0x004fe400078ec0ff */
[----:B----4-:R-:W-:Y:S02]  /*136bf0*/  LOP3.LUT R4, R15, 0xffff, RZ, 0xc0, !PT ;  /* 0x0000ffff0f047812 */ /* 0x010fe400078ec0ff */
[--C-:B------:R-:W-:Y:S02]  /*136c00*/  PRMT R3, R3, 0x4210, R0.reuse ;  /* 0x0000421003037816 */ /* 0x100fe40000000000 */
[----:B------:R-:W-:-:S02]  /*136c10*/  PRMT R0, R35, 0x5210, R0 ;  /* 0x0000521023007816 */ /* 0x000fc40000000000 */
[----:B------:R-:W2:Y:S04]  /*136c20*/  LDL.LU R35, [R1+0x5bf8] ;  /* 0x005bf80001237983 */ /* 0x000ea80000300800 */
[----:B------:R0:W-:Y:S04]  /*136c30*/  STL [R1+0x120], R3 ;  /* 0x0001200301007387 */ /* 0x0001e80000100800 */
[----:B------:R-:W4:Y:S01]  /*136c40*/  LDL.LU R41, [R1+0x734] ;  /* 0x0007340001297983 */ /* 0x000f220000300800 */
[----:B------:R-:W-:-:S03]  /*136c50*/  PRMT R5, R11, 0x4210, R4 ;  /* 0x000042100b057816 */ /* 0x000fc60000000004 */
[----:B------:R-:W2:Y:S01]  /*136c60*/  LDL.LU R16, [R1+0x63c] ;  /* 0x00063c0001107983 */ /* 0x000ea20000300800 */
[----:B0-----:R-:W-:-:S03]  /*136c70*/  PRMT R3, R10, 0x5210, R4 ;  /* 0x000052100a037816 */ /* 0x001fc60000000004 */
[----:B------:R0:W-:Y:S01]  /*136c80*/  STL [R1+0x60], R0 ;  /* 0x0000600001007387 */ /* 0x0001e20000100800 */
[----:B------:R-:W-:Y:S02]  /*136c90*/  SHF.R.U32.HI R4, RZ, 0x8, R57 ;  /* 0x00000008ff047819 */ /* 0x000fe40000011639 */
[----:B0-----:R-:W-:Y:S02]  /*136ca0*/  SHF.R.U32.HI R0, RZ, 0x8, R7 ;  /* 0x00000008ff007819 */ /* 0x001fe40000011607 */
[----:B------:R-:W-:Y:S02]  /*136cb0*/  LOP3.LUT R4, R4, 0xffff, RZ, 0xc0, !PT ;  /* 0x0000ffff04047812 */ /* 0x000fe400078ec0ff */
[----:B------:R-:W-:Y:S01]  /*136cc0*/  LOP3.LUT R0, R0, 0xffff, RZ, 0xc0, !PT ;  /* 0x0000ffff00007812 */ /* 0x000fe200078ec0ff */
[----:B------:R-:W-:Y:S01]  /*136cd0*/  STL [R1+0x124], R5 ;  /* 0x0001240501007387 */ /* 0x000fe20000100800 */
[--C-:B------:R-:W-:Y:S02]  /*136ce0*/  PRMT R11, R4, 0x3340, R1.reuse ;  /* 0x00003340040b7816 */ /* 0x100fe40000000001 */
[----:B------:R-:W-:Y:S01]  /*136cf0*/  PRMT R10, R0, 0x3340, R1 ;  /* 0x00003340000a7816 */ /* 0x000fe20000000001 */
[----:B------:R0:W-:Y:S04]  /*136d00*/  STL [R1+0x64], R3 ;  /* 0x0000640301007387 */ /* 0x0001e80000100800 */
[----:B------:R-:W2:Y:S01]  /*136d10*/  LDL.LU R57, [R1+0x5bf4] ;  /* 0x005bf40001397983 */ /* 0x000ea20000300800 */
[----:B------:R-:W-:-:S03]  /*136d20*/  LOP3.LUT R0, R2, 0xffff, RZ, 0xc0, !PT ;  /* 0x0000ffff02007812 */ /* 0x000fc600078ec0ff */
[----:B------:R-:W-:Y:S01]  /*136d30*/  STL [R1+0x5b20], R10 ;  /* 0x005b200a01007387 */ /* 0x000fe20000100800 */
[----:B------:R-:W-:-:S03]  /*136d40*/  LOP3.LUT R4, R22, 0xffff, RZ, 0xc0, !PT ;  /* 0x0000ffff16047812 */ /* 0x000fc600078ec0ff */
[----:B------:R-:W-:Y:S01]  /*136d50*/  STL [R1+0x5b24], R11 ;  /* 0x005b240b01007387 */ /* 0x000fe20000100800 */
[----:B------:R-:W-:-:S03]  /*136d60*/  PRMT R2, R23, 0x4210, R0 ;  /* 0x0000421017027816 */ /* 0x000fc60000000000 */
[----:B------:R-:W2:Y:S01]  /*136d70*/  LDL.LU R15, [R1+0x2544] ;  /* 0x00254400010f7983 */ /* 0x000ea20000300800 */
[----:B------:R-:W-:-:S03]  /*136d80*/  PRMT R0, R17, 0x5210, R0 ;  /* 0x0000521011007816 */ /* 0x000fc60000000000 */
[----:B0-----:R-:W2:Y:S04]  /*136d90*/  LDL.LU R3, [R1+0x2540] ;  /* 0x0025400001037983 */ /* 0x001ea80000300800 */
[----:B------:R0:W-:Y:S04]  /*136da0*/  STL [R1+0x128], R2 ;  /* 0x0001280201007387 */ /* 0x0001e80000100800 */
[----:B------:R-:W2:Y:S04]  /*136db0*/  LDL.LU R17, [R1+0x5bf0] ;  /* 0x005bf00001117983 */ /* 0x000ea80000300800 */
[----:B------:R1:W-:Y:S01]  /*136dc0*/  STL [R1+0x68], R0 ;  /* 0x0000680001007387 */ /* 0x0003e20000100800 */
[----:B0-----:R-:W-:-:S02]  /*136dd0*/  PRMT R2, R9, 0x5210, R4 ;  /* 0x0000521009027816 */ /* 0x001fc40000000004 */
[----:B-1----:R-:W-:Y:S02]  /*136de0*/  SHF.R.U32.HI R0, RZ, 0x8, R47 ;  /* 0x00000008ff007819 */ /* 0x002fe4000001162f */
[----:B---3--:R-:W-:-:S05]  /*136df0*/  PRMT R5, R13, 0x4210, R4 ;  /* 0x000042100d057816 */ /* 0x008fca0000000004 */
[----:B------:R-:W-:Y:S04]  /*136e00*/  STL [R1+0x110], R5 ;  /* 0x0001100501007387 */ /* 0x000fe80000100800 */
[----:B------:R-:W3:Y:S01]  /*136e10*/  LDL.LU R47, [R1+0x5bec] ;  /* 0x005bec00012f7983 */ /* 0x000ee20000300800 */
[----:B------:R-:W-:-:S03]  /*136e20*/  SHF.R.U32.HI R4, RZ, 0x8, R18 ;  /* 0x00000008ff047819 */ /* 0x000fc60000011612 */
[----:B------:R0:W-:Y:S04]  /*136e30*/  STL [R1+0x50], R2 ;  /* 0x0000500201007387 */ /* 0x0001e80000100800 */
[----:B0-----:R-:W3:Y:S04]  /*136e40*/  LDL.LU R2, [R1+0x5414] ;  /* 0x0054140001027983 */ /* 0x001ee80000300800 */
[----:B------:R-:W3:Y:S04]  /*136e50*/  LDL.LU R22, [R1+0x276c] ;  /* 0x00276c0001167983 */ /* 0x000ee80000300800 */
[----:B------:R-:W3:Y:S04]  /*136e60*/  LDL.LU R23, [R1+0x53dc] ;  /* 0x0053dc0001177983 */ /* 0x000ee80000300800 */
[----:B------:R-:W3:Y:S01]  /*136e70*/  LDL.LU R18, [R1+0x5be8] ;  /* 0x005be80001127983 */ /* 0x000ee20000300800 */
[----:B------:R-:W-:-:S02]  /*136e80*/  LOP3.LUT R0, R0, 0xffff, RZ, 0xc0, !PT ;  /* 0x0000ffff00007812 */ /* 0x000fc400078ec0ff */
[----:B------:R-:W-:Y:S02]  /*136e90*/  LOP3.LUT R4, R4, 0xffff, RZ, 0xc0, !PT ;  /* 0x0000ffff04047812 */ /* 0x000fe400078ec0ff */
[--C-:B------:R-:W-:Y:S02]  /*136ea0*/  PRMT R9, R0, 0x3340, R1.reuse ;  /* 0x0000334000097816 */ /* 0x100fe40000000001 */
[----:B------:R-:W-:-:S03]  /*136eb0*/  PRMT R13, R4, 0x3340, R1 ;  /* 0x00003340040d7816 */ /* 0x000fc60000000001 */
[----:B------:R-:W-:Y:S04]  /*136ec0*/  STL [R1+0x5b28], R9 ;  /* 0x005b280901007387 */ /* 0x000fe80000100800 */
[----:B------:R-:W-:Y:S01]  /*136ed0*/  STL [R1+0x5b2c], R13 ;  /* 0x005b2c0d01007387 */ /* 0x000fe20000100800 */
[----:B----4-:R-:W-:Y:S02]  /*136ee0*/  LOP3.LUT R0, R41, 0xffff, RZ, 0xc0, !PT ;  /* 0x0000ffff29007812 */ /* 0x010fe400078ec0ff */
[----:B--2---:R-:W-:Y:S02]  /*136ef0*/  LOP3.LUT R4, R16, 0xffff, RZ, 0xc0, !PT ;  /* 0x0000ffff10047812 */ /* 0x004fe400078ec0ff */
[--C-:B---3--:R-:W-:Y:S02]  /*136f00*/  PRMT R5, R47, 0x4210, R0.reuse ;  /* 0x000042102f057816 */ /* 0x108fe40000000000 */
[----:B------:R-:W2:Y:S01]  /*136f10*/  LDL.LU R47, [R1+0x5be4] ;  /* 0x005be400012f7983 */ /* 0x000ea20000300800 */
[----:B------:R-:W-:-:S03]  /*136f20*/  PRMT R0, R49, 0x5210, R0 ;  /* 0x0000521031007816 */ /* 0x000fc60000000000 */
[----:B------:R-:W3:Y:S04]  /*136f30*/  LDL.LU R49, [R1+0x5be0] ;  /* 0x005be00001317983 */ /* 0x000ee80000300800 */
[----:B------:R0:W-:Y:S02]  /*136f40*/  STL [R1+0x114], R5 ;  /* 0x0001140501007387 */ /* 0x0001e40000100800 */
[--C-:B0-----:R-:W-:Y:S02]  /*136f50*/  PRMT R5, R59, 0x5210, R4.reuse ;  /* 0x000052103b057816 */ /* 0x101fe40000000004 */
[----:B------:R-:W-:Y:S02]  /*136f60*/  PRMT R6, R18, 0x4210, R4 ;  /* 0x0000421012067816 */ /* 0x000fe40000000004 */
[----:B------:R-:W4:Y:S04]  /*136f70*/  LDL.LU R18, [R1+0x5bdc] ;  /* 0x005bdc0001127983 */ /* 0x000f280000300800 */
[----:B------:R0:W-:Y:S04]  /*136f80*/  STL [R1+0x54], R0 ;  /* 0x0000540001007387 */ /* 0x0001e80000100800 */
[----:B------:R1:W-:Y:S04]  /*136f90*/  STL [R1+0x118], R6 ;  /* 0x0001180601007387 */ /* 0x0003e80000100800 */
[----:B------:R-:W-:Y:S04]  /*136fa0*/  STL [R1+0x58], R5 ;  /* 0x0000580501007387 */ /* 0x000fe80000100800 */
[----:B------:R-:W2:Y:S01]  /*136fb0*/  LDL.LU R59, [R1+0x24a4] ;  /* 0x0024a400013b7983 */ /* 0x000ea20000300800 */
[----:B0-----:R-:W-:-:S02]  /*136fc0*/  SHF.R.U32.HI R0, RZ, 0x8, R40 ;  /* 0x00000008ff007819 */ /* 0x001fc40000011628 */
[----:B------:R-:W-:Y:S02]  /*136fd0*/  SHF.R.U32.HI R4, RZ, 0x8, R31 ;  /* 0x00000008ff047819 */ /* 0x000fe4000001161f */
[----:B------:R-:W-:Y:S02]  /*136fe0*/  LOP3.LUT R0, R0, 0xffff, RZ, 0xc0, !PT ;  /* 0x0000ffff00007812 */ /* 0x000fe400078ec0ff */
[----:B------:R-:W-:Y:S02]  /*136ff0*/  LOP3.LUT R4, R4, 0xffff, RZ, 0xc0, !PT ;  /* 0x0000ffff04047812 */ /* 0x000fe400078ec0ff */
[--C-:B------:R-:W-:Y:S02]  /*137000*/  PRMT R40, R0, 0x3340, R1.reuse ;  /* 0x0000334000287816 */ /* 0x100fe40000000001 */
[----:B------:R-:W-:Y:S02]  /*137010*/  LOP3.LUT R0, R15, 0xffff, RZ, 0xc0, !PT ;  /* 0x0000ffff0f007812 */ /* 0x000fe400078ec0ff */
[----:B------:R-:W-:-:S02]  /*137020*/  PRMT R31, R4, 0x3340, R1 ;  /* 0x00003340041f7816 */ /* 0x000fc40000000001 */
[----:B------:R-:W-:Y:S01]  /*137030*/  LOP3.LUT R4, R3, 0xffff, RZ, 0xc0, !PT ;  /* 0x0000ffff03047812 */ /* 0x000fe200078ec0ff */
[----:B------:R-:W-:Y:S01]  /*137040*/  STL [R1+0x5b30], R40 ;  /* 0x005b302801007387 */ /* 0x000fe20000100800 */
[--C-:B------:R-:W-:Y:S02]  /*137050*/  PRMT R3, R57, 0x4210, R0.reuse ;  /* 0x0000421039037816 */ /* 0x100fe40000000000 */
[----:B------:R-:W-:Y:S01]  /*137060*/  PRMT R0, R43, 0x5210, R0 ;  /* 0x000052102b007816 */ /* 0x000fe20000000000 */
[----:B------:R-:W-:Y:S04]  /*137070*/  STL [R1+0x5b34], R31 ;  /* 0x005b341f01007387 */ /* 0x000fe80000100800 */
[----:B------:R-:W3:Y:S04]  /*137080*/  LDL.LU R57, [R1+0x5bd8] ;  /* 0x005bd80001397983 */ /* 0x000ee80000300800 */
[----:B------:R-:W3:Y:S04]  /*137090*/  LDL.LU R43, [R1+0x5bd4] ;  /* 0x005bd400012b7983 */ /* 0x000ee80000300800 */
[----:B------:R0:W-:Y:S01]  /*1370a0*/  STL [R1+0x100], R3 ;  /* 0x0001000301007387 */ /* 0x0001e20000100800 */
[----:B------:R-:W-:-:S02]  /*1370b0*/  LOP3.LUT R7, R2, 0xffff, RZ, 0xc0, !PT ;  /* 0x0000ffff02077812 */ /* 0x000fc400078ec0ff */
[----:B------:R-:W-:Y:S02]  /*1370c0*/  LOP3.LUT R15, R22, 0xffff, RZ, 0xc0, !PT ;  /* 0x0000ffff160f7812 */ /* 0x000fe400078ec0ff */
[----:B-1----:R-:W-:Y:S02]  /*1370d0*/  LOP3.LUT R6, R23, 0xffff, RZ, 0xc0, !PT ;  /* 0x0000ffff17067812 */ /* 0x002fe400078ec0ff */
[--C-:B0-----:R-:W-:Y:S02]  /*1370e0*/  PRMT R3, R35, 0x4210, R4.reuse ;  /* 0x0000421023037816 */ /* 0x101fe40000000004 */
[----:B------:R-:W3:Y:S04]  /*1370f0*/  LDL.LU R35, [R1+0x5bd0] ;  /* 0x005bd00001237983 */ /* 0x000ee80000300800 */
[----:B------:R0:W-:Y:S02]  /*137100*/  STL [R1+0x40], R0 ;  /* 0x0000400001007387 */ /* 0x0001e40000100800 */
[----:B0-----:R-:W-:-:S02]  /*137110*/  PRMT R0, R50, 0x5210, R4 ;  /* 0x0000521032007816 */ /* 0x001fc40000000004 */
[----:B------:R-:W3:Y:S01]  /*137120*/  LDL.LU R50, [R1+0x5bcc] ;  /* 0x005bcc0001327983 */ /* 0x000ee20000300800 */
[----:B------:R-:W-:-:S03]  /*137130*/  PRMT R4, R7, 0x3340, R6 ;  /* 0x0000334007047816 */ /* 0x000fc60000000006 */
[----:B------:R-:W-:Y:S04]  /*137140*/  STL [R1+0x104], R3 ;  /* 0x0001040301007387 */ /* 0x000fe80000100800 */
[----:B------:R0:W-:Y:S02]  /*137150*/  STL [R1+0x44], R0 ;  /* 0x0000440001007387 */ /* 0x0001e40000100800 */
[----:B0-----:R-:W-:-:S04]  /*137160*/  PRMT R0, R15, 0x3340, R1 ;  /* 0x000033400f007816 */ /* 0x001fc80000000001 */
[----:B------:R-:W-:Y:S02]  /*137170*/  PRMT R0, R4, 0x5410, R0 ;  /* 0x0000541004007816 */ /* 0x000fe40000000000 */
[----:B------:R-:W-:-:S03]  /*137180*/  SHF.R.U32.HI R7, RZ, 0x8, R7 ;  /* 0x00000008ff077819 */ /* 0x000fc60000011607 */
[----:B------:R0:W-:Y:S04]  /*137190*/  STL [R1+0x1ec0], R0 ;  /* 0x001ec00001007387 */ /* 0x0001e80000100800 */
[----:B------:R-:W3:Y:S01]  /*1371a0*/  LDL.LU R3, [R1+0x750] ;  /* 0x0007500001037983 */ /* 0x000ee20000300800 */
[----:B------:R-:W-:Y:S02]  /*1371b0*/  SHF.R.U32.HI R5, RZ, 0x8, R34 ;  /* 0x00000008ff057819 */ /* 0x000fe40000011622 */
[----:B------:R-:W-:Y:S02]  /*1371c0*/  SHF.R.U32.HI R4, RZ, 0x8, R32 ;  /* 0x00000008ff047819 */ /* 0x000fe40000011620 */
[----:B0-----:R-:W-:Y:S02]  /*1371d0*/  SHF.R.U32.HI R0, RZ, 0x8, R6 ;  /* 0x00000008ff007819 */ /* 0x001fe40000011606 */
[----:B------:R-:W-:-:S02]  /*1371e0*/  LOP3.LUT R6, R7, 0xffff, RZ, 0xc0, !PT ;  /* 0x0000ffff07067812 */ /* 0x000fc400078ec0ff */
[----:B------:R-:W-:Y:S02]  /*1371f0*/  LOP3.LUT R0, R0, 0xffff, RZ, 0xc0, !PT ;  /* 0x0000ffff00007812 */ /* 0x000fe400078ec0ff */
[----:B------:R-:W-:Y:S02]  /*137200*/  SHF.R.U32.HI R15, RZ, 0x8, R15 ;  /* 0x00000008ff0f7819 */ /* 0x000fe4000001160f */
[----:B------:R-:W-:Y:S02]  /*137210*/  LOP3.LUT R5, R5, 0xffff, RZ, 0xc0, !PT ;  /* 0x0000ffff05057812 */ /* 0x000fe400078ec0ff */
[----:B------:R-:W-:Y:S02]  /*137220*/  LOP3.LUT R4, R4, 0xffff, RZ, 0xc0, !PT ;  /* 0x0000ffff04047812 */ /* 0x000fe400078ec0ff */
[----:B------:R-:W-:Y:S02]  /*137230*/  PRMT R32, R6, 0x3340, R0 ;  /* 0x0000334006207816 */ /* 0x000fe40000000000 */
[----:B------:R-:W-:-:S02]  /*137240*/  LOP3.LUT R0, R15, 0xffff, RZ, 0xc0, !PT ;  /* 0x0000ffff0f007812 */ /* 0x000fc400078ec0ff */
[--C-:B------:R-:W-:Y:S02]  /*137250*/  PRMT R5, R5, 0x3340, R1.reuse ;  /* 0x0000334005057816 */ /* 0x100fe40000000001 */
[--C-:B------:R-:W-:Y:S02]  /*137260*/  PRMT R4, R4, 0x3340, R1.reuse ;  /* 0x0000334004047816 */ /* 0x100fe40000000001 */
[----:B------:R-:W-:Y:S01]  /*137270*/  PRMT R34, R0, 0x3340, R1 ;  /* 0x0000334000227816 */ /* 0x000fe20000000001 */
[----:B------:R-:W-:Y:S04]  /*137280*/  STL [R1+0x5b48], R5 ;  /* 0x005b480501007387 */ /* 0x000fe80000100800 */
[----:B------:R-:W-:Y:S04]  /*137290*/  STL [R1+0x5b4c], R4 ;  /* 0x005b4c0401007387 */ /* 0x000fe80000100800 */
[----:B------:R-:W-:Y:S04]  /*1372a0*/  STL [R1+0x5b50], R32 ;  /* 0x005b502001007387 */ /* 0x000fe80000100800 */
[----:B------:R-:W-:Y:S01]  /*1372b0*/  STL [R1+0x5b54], R34 ;  /* 0x005b542201007387 */ /* 0x000fe20000100800 */
[----:B--2---:R-:W-:-:S04]  /*1372c0*/  LOP3.LUT R6, R59, 0xffff, RZ, 0xc0, !PT ;  /* 0x0000ffff3b067812 */ /* 0x004fc800078ec0ff */
[--C-:B------:R-:W-:Y:S02]  /*1372d0*/  PRMT R2, R61, 0x4210, R6.reuse ;  /* 0x000042103d027816 */ /* 0x100fe40000000006 */
[----:B------:R-:W-:Y:S02]  /*1372e0*/  PRMT R0, R45, 0x5210, R6 ;  /* 0x000052102d007816 */ /* 0x000fe40000000006 */
[----:B------:R-:W-:Y:S01]  /*1372f0*/  SHF.R.U32.HI R6, RZ, 0x8, R44 ;  /* 0x00000008ff067819 */ /* 0x000fe2000001162c */
[----:B------:R0:W-:Y:S04]  /*137300*/  STL [R1+0x108], R2 ;  /* 0x0001080201007387 */ /* 0x0001e80000100800 */
[----:B------:R-:W2:Y:S04]  /*137310*/  LDL.LU R44, [R1+0x754] ;  /* 0x00075400012c7983 */ /* 0x000ea80000300800 */
[----:B------:R1:W-:Y:S04]  /*137320*/  STL [R1+0x48], R0 ;  /* 0x0000480001007387 */ /* 0x0003e80000100800 */
[----:B0-----:R-:W4:Y:S04]  /*137330*/  LDL.LU R2, [R1+0x5418] ;  /* 0x0054180001027983 */ /* 0x001f280000300800 */
[----:B------:R-:W4:Y:S04]  /*137340*/  LDL.LU R22, [R1+0x271c] ;  /* 0x00271c0001167983 */ /* 0x000f280000300800 */
[----:B------:R-:W4:Y:S01]  /*137350*/  LDL.LU R23, [R1+0x53e4] ;  /* 0x0053e40001177983 */ /* 0x000f220000300800 */
[----:B-1----:R-:W-:-:S03]  /*137360*/  SHF.R.U32.HI R0, RZ, 0x8, R53 ;  /* 0x00000008ff007819 */ /* 0x002fc60000011635 */
[----:B------:R-:W4:Y:S04]  /*137370*/  LDL.LU R45, [R1+0x5420] ;  /* 0x00542000012d7983 */ /* 0x000f280000300800 */
[----:B------:R-:W4:Y:S04]  /*137380*/  LDL.LU R61, [R1+0x272c] ;  /* 0x00272c00013d7983 */ /* 0x000f280000300800 */
[----:B------:R-:W4:Y:S01]  /*137390*/  LDL.LU R53, [R1+0x53ec] ;  /* 0x0053ec0001357983 */ /* 0x000f220000300800 */
[----:B------:R-:W-:-:S04]  /*1373a0*/  LOP3.LUT R0, R0, 0xffff, RZ, 0xc0, !PT ;  /* 0x0000ffff00007812 */ /* 0x000fc800078ec0ff */
[----:B------:R-:W-:Y:S02]  /*1373b0*/  PRMT R59, R0, 0x3340, R1 ;  /* 0x00003340003b7816 */ /* 0x000fe40000000001 */
[----:B------:R-:W-:Y:S02]  /*1373c0*/  LOP3.LUT R6, R6, 0xffff, RZ, 0xc0, !PT ;  /* 0x0000ffff06067812 */ /* 0x000fe400078ec0ff */
[----:B------:R-:W-:Y:S02]  /*1373d0*/  SHF.R.U32.HI R7, RZ, 0x8, R17 ;  /* 0x00000008ff077819 */ /* 0x000fe40000011611 */
[----:B------:R-:W-:Y:S02]  /*1373e0*/  PRMT R6, R6, 0x3340, R1 ;  /* 0x0000334006067816 */ /* 0x000fe40000000001 */
[----:B------:R-:W-:-:S03]  /*1373f0*/  SHF.R.U32.HI R15, RZ, 0x8, R46 ;  /* 0x00000008ff0f7819 */ /* 0x000fc6000001162e */
[----:B------:R-:W-:Y:S01]  /*137400*/  STL [R1+0x5b58], R6 ;  /* 0x005b580601007387 */ /* 0x000fe20000100800 */
[----:B------:R-:W-:-:S03]  /*137410*/  LOP3.LUT R15, R15, 0xffff, RZ, 0xc0, !PT ;  /* 0x0000ffff0f0f7812 */ /* 0x000fc600078ec0ff */
[----:B------:R-:W-:Y:S01]  /*137420*/  STL [R1+0x5b5c], R59 ;  /* 0x005b5c3b01007387 */ /* 0x000fe20000100800 */
[----:B------:R-:W-:-:S03]  /*137430*/  PRMT R15, R15, 0x3340, R1 ;  /* 0x000033400f0f7816 */ /* 0x000fc60000000001 */
[----:B------:R-:W4:Y:S01]  /*137440*/  LDL.LU R46, [R1+0x5bc8] ;  /* 0x005bc800012e7983 */ /* 0x000f220000300800 */
[----:B---3--:R-:W-:-:S04]  /*137450*/  LOP3.LUT R0, R3, 0xffff, RZ, 0xc0, !PT ;  /* 0x0000ffff03007812 */ /* 0x008fc800078ec0ff */
[--C-:B------:R-:W-:Y:S02]  /*137460*/  PRMT R4, R60, 0x4210, R0.reuse ;  /* 0x000042103c047816 */ /* 0x100fe40000000000 */
[----:B------:R-:W-:Y:S01]  /*137470*/  PRMT R3, R21, 0x5210, R0 ;  /* 0x0000521015037816 */ /* 0x000fe20000000000 */
[----:B------:R-:W3:Y:S01]  /*137480*/  LDL.LU R60, [R1+0x5bc4] ;  /* 0x005bc400013c7983 */ /* 0x000ee20000300800 */
[----:B------:R-:W-:-:S03]  /*137490*/  SHF.R.U32.HI R0, RZ, 0x8, R54 ;  /* 0x00000008ff007819 */ /* 0x000fc60000011636 */
[----:B------:R-:W3:Y:S01]  /*1374a0*/  LDL.LU R21, [R1+0x5bc0] ;  /* 0x005bc00001157983 */ /* 0x000ee20000300800 */
[----:B------:R-:W-:-:S04]  /*1374b0*/  LOP3.LUT R0, R0, 0xffff, RZ, 0xc0, !PT ;  /* 0x0000ffff00007812 */ /* 0x000fc800078ec0ff */
[----:B------:R-:W-:Y:S02]  /*1374c0*/  PRMT R17, R0, 0x3340, R1 ;  /* 0x0000334000117816 */ /* 0x000fe40000000001 */
[----:B------:R-:W-:Y:S02]  /*1374d0*/  LOP3.LUT R0, R7, 0xffff, RZ, 0xc0, !PT ;  /* 0x0000ffff07007812 */ /* 0x000fe400078ec0ff */
[----:B------:R-:W-:Y:S02]  /*1374e0*/  SHF.R.U32.HI R7, RZ, 0x8, R47 ;  /* 0x00000008ff077819 */ /* 0x000fe4000001162f */
[----:B------:R-:W-:Y:S02]  /*1374f0*/  PRMT R47, R0, 0x3340, R1 ;  /* 0x00003340002f7816 */ /* 0x000fe40000000001 */
[----:B------:R-:W-:Y:S01]  /*137500*/  LOP3.LUT R0, R7, 0xffff, RZ, 0xc0, !PT ;  /* 0x0000ffff07007812 */ /* 0x000fe200078ec0ff */
[----:B------:R-:W-:Y:S04]  /*137510*/  STL [R1+0xf0], R4 ;  /* 0x0000f00401007387 */ /* 0x000fe80000100800 */
[----:B------:R0:W-:Y:S04]  /*137520*/  STL [R1+0x30], R3 ;  /* 0x0000300301007387 */ /* 0x0001e80000100800 */
[----:B------:R-:W3:Y:S04]  /*137530*/  LDL.LU R54, [R1+0x5bbc] ;  /* 0x005bbc0001367983 */ /* 0x000ee80000300800 */
[----:B------:R-:W-:Y:S04]  /*137540*/  STL [R1+0x5b60], R15 ;  /* 0x005b600f01007387 */ /* 0x000fe80000100800 */
[----:B------:R-:W-:Y:S04]  /*137550*/  STL [R1+0x5b64], R17 ;  /* 0x005b641101007387 */ /* 0x000fe80000100800 */
[----:B------:R-:W-:Y:S01]  /*137560*/  STL [R1+0x5b68], R47 ;  /* 0x005b682f01007387 */ /* 0x000fe20000100800 */
[----:B--2---:R-:W-:-:S02]  /*137570*/  LOP3.LUT R7, R44, 0xffff, RZ, 0xc0, !PT ;  /* 0x0000ffff2c077812 */ /* 0x004fc400078ec0ff */
[----:B------:R-:W-:Y:S02]  /*137580*/  PRMT R44, R0, 0x3340, R1 ;  /* 0x00003340002c7816 */ /* 0x000fe40000000001 */
[--C-:B0-----:R-:W-:Y:S02]  /*137590*/  PRMT R3, R52, 0x4210, R7.reuse ;  /* 0x0000421034037816 */ /* 0x101fe40000000007 */
[----:B------:R-:W-:Y:S01]  /*1375a0*/  PRMT R0, R51, 0x5210, R7 ;  /* 0x0000521033007816 */ /* 0x000fe20000000007 */
[----:B------:R-:W-:Y:S04]  /*1375b0*/  STL [R1+0x5b6c], R44 ;  /* 0x005b6c2c01007387 */ /* 0x000fe80000100800 */
[----:B------:R-:W2:Y:S04]  /*1375c0*/  LDL.LU R52, [R1+0x5bb8] ;  /* 0x005bb80001347983 */ /* 0x000ea80000300800 */
[----:B------:R-:W2:Y:S01]  /*1375d0*/  LDL.LU R51, [R1+0x5bb4] ;  /* 0x005bb40001337983 */ /* 0x000ea20000300800 */
[----:B----4-:R-:W-:-:S03]  /*1375e0*/  LOP3.LUT R4, R23, 0xffff, RZ, 0xc0, !PT ;  /* 0x0000ffff17047812 */ /* 0x010fc600078ec0ff */
[----:B------:R0:W-:Y:S01]  /*1375f0*/  STL [R1+0xf4], R3 ;  /* 0x0000f40301007387 */ /* 0x0001e20000100800 */
[----:B------:R-:W-:-:S03]  /*137600*/  LOP3.LUT R6, R45, 0xffff, RZ, 0xc0, !PT ;  /* 0x0000ffff2d067812 */ /* 0x000fc600078ec0ff */
[----:B------:R1:W-:Y:S01]  /*137610*/  STL [R1+0x34], R0 ;  /* 0x0000340001007387 */ /* 0x0003e20000100800 */
[----:B0-----:R-:W-:Y:S02]  /*137620*/  LOP3.LUT R3, R2, 0xffff, RZ, 0xc0, !PT ;  /* 0x0000ffff02037812 */ /* 0x001fe400078ec0ff */
[----:B------:R-:W-:Y:S02]  /*137630*/  LOP3.LUT R2, R22, 0xffff, RZ, 0xc0, !PT ;  /* 0x0000ffff16027812 */ /* 0x000fe400078ec0ff */
[----:B------:R-:W-:Y:S02]  /*137640*/  PRMT R7, R3, 0x3340, R4 ;  /* 0x0000334003077816 */ /* 0x000fe40000000004 */
[----:B-1----:R-:W-:Y:S02]  /*137650*/  PRMT R0, R2, 0x3340, R1 ;  /* 0x0000334002007816 */ /* 0x002fe40000000001 */
[----:B------:R-:W-:Y:S02]  /*137660*/  LOP3.LUT R5, R61, 0xffff, RZ, 0xc0, !PT ;  /* 0x0000ffff3d057812 */ /* 0x000fe400078ec0ff */
[----:B------:R-:W-:-:S02]  /*137670*/  LOP3.LUT R16, R53, 0xffff, RZ, 0xc0, !PT ;  /* 0x0000ffff35107812 */ /* 0x000fc400078ec0ff */
[----:B------:R-:W-:Y:S02]  /*137680*/  PRMT R8, R7, 0x5410, R0 ;  /* 0x0000541007087816 */ /* 0x000fe40000000000 */
[----:B------:R-:W-:Y:S02]  /*137690*/  PRMT R0, R5, 0x3340, R1 ;  /* 0x0000334005007816 */ /* 0x000fe40000000001 */
[----:B------:R-:W-:Y:S01]  /*1376a0*/  PRMT R7, R6, 0x3340, R16 ;  /* 0x0000334006077816 */ /* 0x000fe20000000010 */
[----:B------:R-:W-:Y:S03]  /*1376b0*/  STL [R1+0x1ec8], R8 ;  /* 0x001ec80801007387 */ /* 0x000fe60000100800 */
[----:B------:R-:W-:Y:S02]  /*1376c0*/  PRMT R0, R7, 0x5410, R0 ;  /* 0x0000541007007816 */ /* 0x000fe40000000000 */
[----:B------:R-:W-:-:S02]  /*1376d0*/  SHF.R.U32.HI R7, RZ, 0x8, R49 ;  /* 0x00000008ff077819 */ /* 0x000fc40000011631 */
[----:B------:R-:W4:Y:S01]  /*1376e0*/  LDL.LU R49, [R1+0x728] ;  /* 0x0007280001317983 */ /* 0x000f220000300800 */
[----:B------:R-:W-:-:S03]  /*1376f0*/  SHF.R.U32.HI R6, RZ, 0x8, R6 ;  /* 0x00000008ff067819 */ /* 0x000fc60000011606 */
[----:B------:R0:W-:Y:S02]  /*137700*/  STL [R1+0x1ec4], R0 ;  /* 0x001ec40001007387 */ /* 0x0001e40000100800 */
[----:B0-----:R-:W-:Y:S02]  /*137710*/  SHF.R.U32.HI R0, RZ, 0x8, R16 ;  /* 0x00000008ff007819 */ /* 0x001fe40000011610 */
[----:B------:R-:W-:Y:S02]  /*137720*/  LOP3.LUT R16, R6, 0xffff, RZ, 0xc0, !PT ;  /* 0x0000ffff06107812 */ /* 0x000fe400078ec0ff */
[----:B------:R-:W-:-:S04]  /*137730*/  LOP3.LUT R0, R0, 0xffff, RZ, 0xc0, !PT ;  /* 0x0000ffff00007812 */ /* 0x000fc800078ec0ff */
[----:B------:R-:W-:Y:S02]  /*137740*/  PRMT R61, R16, 0x3340, R0 ;  /* 0x00003340103d7816 */ /* 0x000fe40000000000 */
[----:B------:R-:W-:-:S04]  /*137750*/  SHF.R.U32.HI R0, RZ, 0x8, R5 ;  /* 0x00000008ff007819 */ /* 0x000fc80000011605 */
[----:B------:R-:W-:Y:S02]  /*137760*/  LOP3.LUT R0, R0, 0xffff, RZ, 0xc0, !PT ;  /* 0x0000ffff00007812 */ /* 0x000fe400078ec0ff */
[----:B------:R-:W-:Y:S02]  /*137770*/  SHF.R.U32.HI R16, RZ, 0x8, R18 ;  /* 0x00000008ff107819 */ /* 0x000fe40000011612 */
[----:B------:R-:W-:Y:S02]  /*137780*/  PRMT R18, R0, 0x3340, R1 ;  /* 0x0000334000127816 */ /* 0x000fe40000000001 */
[----:B------:R-:W-:Y:S02]  /*137790*/  LOP3.LUT R7, R7, 0xffff, RZ, 0xc0, !PT ;  /* 0x0000ffff07077812 */ /* 0x000fe400078ec0ff */
[----:B------:R-:W-:Y:S02]  /*1377a0*/  SHF.R.U32.HI R3, RZ, 0x8, R3 ;  /* 0x00000008ff037819 */ /* 0x000fe40000011603 */
[----:B------:R-:W-:-:S02]  /*1377b0*/  SHF.R.U32.HI R0, RZ, 0x8, R4 ;  /* 0x00000008ff007819 */ /* 0x000fc40000011604 */
[----:B------:R-:W-:Y:S02]  /*1377c0*/  PRMT R7, R7, 0x3340, R1 ;  /* 0x0000334007077816 */ /* 0x000fe40000000001 */
[----:B------:R-:W-:Y:S02]  /*1377d0*/  LOP3.LUT R3, R3, 0xffff, RZ, 0xc0, !PT ;  /* 0x0000ffff03037812 */ /* 0x000fe400078ec0ff */
[----:B------:R-:W-:Y:S02]  /*1377e0*/  LOP3.LUT R0, R0, 0xffff, RZ, 0xc0, !PT ;  /* 0x0000ffff00007812 */ /* 0x000fe400078ec0ff */
[----:B------:R-:W-:Y:S01]  /*1377f0*/  SHF.R.U32.HI R2, RZ, 0x8, R2 ;  /* 0x00000008ff027819 */ /* 0x000fe20000011602 */
[----:B------:R-:W-:Y:S01]  /*137800*/  STL [R1+0x5b70], R7 ;  /* 0x005b700701007387 */ /* 0x000fe20000100800 */
[----:B------:R-:W-:Y:S02]  /*137810*/  PRMT R53, R3, 0x3340, R0 ;  /* 0x0000334003357816 */ /* 0x000fe40000000000 */
[----:B------:R-:W-:Y:S01]  /*137820*/  LOP3.LUT R0, R2, 0xffff, RZ, 0xc0, !PT ;  /* 0x0000ffff02007812 */ /* 0x000fe200078ec0ff */
[----:B------:R-:W-:Y:S01]  /*137830*/  STL [R1+0x5b74], R61 ;  /* 0x005b743d01007387 */ /* 0x000fe20000100800 */
[----:B------:R-:W-:-:S02]  /*137840*/  SHF.R.U32.HI R2, RZ, 0x8, R57 ;  /* 0x00000008ff027819 */ /* 0x000fc40000011639 */
[----:B------:R-:W-:Y:S01]  /*137850*/  LOP3.LUT R16, R16, 0xffff, RZ, 0xc0, !PT ;  /* 0x0000ffff10107812 */ /* 0x000fe200078ec0ff */
[----:B------:R-:W2:Y:S01]  /*137860*/  LDL.LU R23, [R1+0x2550] ;  /* 0x0025500001177983 */ /* 0x000ea20000300800 */
[--C-:B------:R-:W-:Y:S02]  /*137870*/  PRMT R57, R0, 0x3340, R1.reuse ;  /* 0x0000334000397816 */ /* 0x100fe40000000001 */
[----:B------:R-:W-:Y:S02]  /*137880*/  LOP3.LUT R0, R2, 0xffff, RZ, 0xc0, !PT ;  /* 0x0000ffff02007812 */ /* 0x000fe400078ec0ff */
[----:B------:R-:W-:Y:S01]  /*137890*/  PRMT R16, R16, 0x3340, R1 ;  /* 0x0000334010107816 */ /* 0x000fe20000000001 */
[----:B------:R-:W-:Y:S04]  /*1378a0*/  STL [R1+0x5b78], R18 ;  /* 0x005b781201007387 */ /* 0x000fe80000100800 */
[----:B------:R-:W-:Y:S04]  /*1378b0*/  STL [R1+0x5b7c], R16 ;  /* 0x005b7c1001007387 */ /* 0x000fe80000100800 */
[----:B------:R-:W-:Y:S04]  /*1378c0*/  STL [R1+0x5b80], R53 ;  /* 0x005b803501007387 */ /* 0x000fe80000100800 */
[----:B------:R-:W-:Y:S01]  /*1378d0*/  STL [R1+0x5b84], R57 ;  /* 0x005b843901007387 */ /* 0x000fe20000100800 */
[----:B----4-:R-:W-:-:S02]  /*1378e0*/  LOP3.LUT R2, R49, 0xffff, RZ, 0xc0, !PT ;  /* 0x0000ffff31027812 */ /* 0x010fc400078ec0ff */
[----:B------:R-:W-:Y:S02]  /*1378f0*/  PRMT R49, R0, 0x3340, R1 ;  /* 0x0000334000317816 */ /* 0x000fe40000000001 */
[----:B------:R-:W-:-:S03]  /*137900*/  PRMT R4, R42, 0x4210, R2 ;  /* 0x000042102a047816 */ /* 0x000fc60000000002 */
[----:B------:R-:W-:Y:S04]  /*137910*/  STL [R1+0x5b88], R49 ;  /* 0x005b883101007387 */ /* 0x000fe80000100800 */
[----:B------:R-:W4:Y:S01]  /*137920*/  LDL.LU R42, [R1+0x5bb0] ;  /* 0x005bb000012a7983 */ /* 0x000f220000300800 */
[----:B------:R-:W-:Y:S02]  /*137930*/  SHF.R.U32.HI R0, RZ, 0x8, R43 ;  /* 0x00000008ff007819 */ /* 0x000fe4000001162b */
[----:B------:R-:W-:Y:S02]  /*137940*/  PRMT R3, R28, 0x5210, R2 ;  /* 0x000052101c037816 */ /* 0x000fe40000000002 */
[----:B------:R-:W-:Y:S02]  /*137950*/  SHF.R.U32.HI R2, RZ, 0x8, R35 ;  /* 0x00000008ff027819 */ /* 0x000fe40000011623 */
[----:B------:R-:W-:Y:S01]  /*137960*/  LOP3.LUT R0, R0, 0xffff, RZ, 0xc0, !PT ;  /* 0x0000ffff00007812 */ /* 0x000fe200078ec0ff */
[----:B------:R0:W-:Y:S01]  /*137970*/  STL [R1+0xf8], R4 ;  /* 0x0000f80401007387 */ /* 0x0001e20000100800 */
[----:B------:R-:W-:-:S02]  /*137980*/  LOP3.LUT R2, R2, 0xffff, RZ, 0xc0, !PT ;  /* 0x0000ffff02027812 */ /* 0x000fc400078ec0ff */
[--C-:B------:R-:W-:Y:S01]  /*137990*/  PRMT R35, R0, 0x3340, R1.reuse ;  /* 0x0000334000237816 */ /* 0x100fe20000000001 */
[----:B------:R1:W-:Y:S01]  /*1379a0*/  STL [R1+0x38], R3 ;  /* 0x0000380301007387 */ /* 0x0003e20000100800 */
[----:B------:R-:W-:-:S03]  /*1379b0*/  PRMT R43, R2, 0x3340, R1 ;  /* 0x00003340022b7816 */ /* 0x000fc60000000001 */
[----:B------:R-:W3:Y:S01]  /*1379c0*/  LDL.LU R28, [R1+0x5424] ;  /* 0x00542400011c7983 */ /* 0x000ee20000300800 */
[----:B------:R-:W-:-:S03]  /*1379d0*/  SHF.R.U32.HI R2, RZ, 0x8, R50 ;  /* 0x00000008ff027819 */ /* 0x000fc60000011632 */
[----:B------:R-:W3:Y:S04]  /*1379e0*/  LDL.LU R45, [R1+0x2698] ;  /* 0x00269800012d7983 */ /* 0x000ee80000300800 */
[----:B------:R-:W-:Y:S04]  /*1379f0*/  STL [R1+0x5b8c], R35 ;  /* 0x005b8c2301007387 */ /* 0x000fe80000100800 */
[----:B------:R-:W3:Y:S01]  /*137a00*/  LDL.LU R50, [R1+0x5bac] ;  /* 0x005bac0001327983 */ /* 0x000ee20000300800 */
[----:B--2---:R-:W-:-:S04]  /*137a10*/  LOP3.LUT R0, R23, 0xffff, RZ, 0xc0, !PT ;  /* 0x0000ffff17007812 */ /* 0x004fc800078ec0ff */
[--C-:B0-----:R-:W-:Y:S02]  /*137a20*/  PRMT R4, R56, 0x4210, R0.reuse ;  /* 0x0000421038047816 */ /* 0x101fe40000000000 */
[----:B------:R-:W2:Y:S01]  /*137a30*/  LDL.LU R56, [R1+0x5ba8] ;  /* 0x005ba80001387983 */ /* 0x000ea20000300800 */
[----:B-1----:R-:W-:Y:S02]  /*137a40*/  PRMT R3, R29, 0x5210, R0 ;  /* 0x000052101d037816 */ /* 0x002fe40000000000 */
[----:B------:R-:W-:Y:S02]  /*137a50*/  LOP3.LUT R0, R2, 0xffff, RZ, 0xc0, !PT ;  /* 0x0000ffff02007812 */ /* 0x000fe400078ec0ff */
[----:B------:R-:W-:Y:S02]  /*137a60*/  SHF.R.U32.HI R2, RZ, 0x8, R46 ;  /* 0x00000008ff027819 */ /* 0x000fe4000001162e */
[----:B------:R-:W-:Y:S02]  /*137a70*/  PRMT R46, R0, 0x3340, R1 ;  /* 0x00003340002e7816 */ /* 0x000fe40000000001 */
[----:B------:R-:W-:Y:S01]  /*137a80*/  LOP3.LUT R0, R2, 0xffff, RZ, 0xc0, !PT ;  /* 0x0000ffff02007812 */ /* 0x000fe200078ec0ff */
[----:B------:R-:W-:Y:S04]  /*137a90*/  STL [R1+0xe0], R4 ;  /* 0x0000e00401007387 */ /* 0x000fe80000100800 */
[----:B------:R0:W-:Y:S01]  /*137aa0*/  STL [R1+0x20], R3 ;  /* 0x0000200301007387 */ /* 0x0001e20000100800 */
[----:B----4-:R-:W-:-:S04]  /*137ab0*/  LOP3.LUT R2, R42, 0xffff, RZ, 0xc0, !PT ;  /* 0x0000ffff2a027812 */ /* 0x010fc800078ec0ff */
[--C-:B0-----:R-:W-:Y:S02]  /*137ac0*/  PRMT R3, R19, 0x4210, R2.reuse ;  /* 0x0000421013037816 */ /* 0x101fe40000000002 */
[----:B------:R-:W4:Y:S01]  /*137ad0*/  LDL.LU R19, [R1+0x5ba4] ;  /* 0x005ba40001137983 */ /* 0x000f220000300800 */
[----:B------:R-:W-:Y:S02]  /*137ae0*/  PRMT R2, R27, 0x5210, R2 ;  /* 0x000052101b027816 */ /* 0x000fe40000000002 */
[----:B------:R-:W-:Y:S01]  /*137af0*/  PRMT R42, R0, 0x3340, R1 ;  /* 0x00003340002a7816 */ /* 0x000fe20000000001 */
[----:B------:R0:W-:Y:S01]  /*137b00*/  STL [R1+0xe4], R3 ;  /* 0x0000e40301007387 */ /* 0x0001e20000100800 */
[----:B--2---:R-:W-:-:S03]  /*137b10*/  LOP3.LUT R0, R56, 0xffff, RZ, 0xc0, !PT ;  /* 0x0000ffff38007812 */ /* 0x004fc600078ec0ff */
[----:B------:R-:W2:Y:S04]  /*137b20*/  LDL.LU R56, [R1+0x5ba0] ;  /* 0x005ba00001387983 */ /* 0x000ea80000300800 */
[----:B------:R3:W-:Y:S01]  /*137b30*/  STL [R1+0x24], R2 ;  /* 0x0000240201007387 */ /* 0x0007e20000100800 */
[--C-:B------:R-:W-:Y:S02]  /*137b40*/  PRMT R4, R58, 0x4210, R0.reuse ;  /* 0x000042103a047816 */ /* 0x100fe40000000000 */
[----:B0-----:R-:W-:Y:S02]  /*137b50*/  PRMT R3, R25, 0x5210, R0 ;  /* 0x0000521019037816 */ /* 0x001fe40000000000 */
[----:B---3--:R-:W-:Y:S02]  /*137b60*/  SHF.R.U32.HI R2, RZ, 0x8, R60 ;  /* 0x00000008ff027819 */ /* 0x008fe4000001163c */
[----:B------:R-:W3:Y:S02]  /*137b70*/  LDL.LU R60, [R1+0x5b9c] ;  /* 0x005b9c00013c7983 */ /* 0x000ee40000300800 */
[----:B------:R-:W-:-:S02]  /*137b80*/  LOP3.LUT R0, R2, 0xffff, RZ, 0xc0, !PT ;  /* 0x0000ffff02007812 */ /* 0x000fc400078ec0ff */
[----:B------:R-:W-:Y:S01]  /*137b90*/  SHF.R.U32.HI R2, RZ, 0x8, R21 ;  /* 0x00000008ff027819 */ /* 0x000fe20000011615 */
[----:B------:R-:W3:Y:S01]  /*137ba0*/  LDL.LU R58, [R1+0x5b98] ;  /* 0x005b9800013a7983 */ /* 0x000ee20000300800 */
[----:B------:R-:W-:Y:S02]  /*137bb0*/  PRMT R21, R0, 0x3340, R1 ;  /* 0x0000334000157816 */ /* 0x000fe40000000001 */
[----:B------:R-:W-:Y:S01]  /*137bc0*/  LOP3.LUT R0, R2, 0xffff, RZ, 0xc0, !PT ;  /* 0x0000ffff02007812 */ /* 0x000fe200078ec0ff */
[----:B------:R0:W-:Y:S04]  /*137bd0*/  STL [R1+0xe8], R4 ;  /* 0x0000e80401007387 */ /* 0x0001e80000100800 */
[----:B------:R1:W-:Y:S01]  /*137be0*/  STL [R1+0x28], R3 ;  /* 0x0000280301007387 */ /* 0x0003e20000100800 */
[----:B----4-:R-:W-:-:S04]  /*137bf0*/  LOP3.LUT R2, R19, 0xffff, RZ, 0xc0, !PT ;  /* 0x0000ffff13027812 */ /* 0x010fc800078ec0ff */
[--C-:B0-----:R-:W-:Y:S02]  /*137c00*/  PRMT R4, R55, 0x4210, R2.reuse ;  /* 0x0000421037047816 */ /* 0x101fe40000000002 */
[----:B------:R-:W4:Y:S01]  /*137c10*/  LDL.LU R55, [R1+0x5b94] ;  /* 0x005b940001377983 */ /* 0x000f220000300800 */
[--C-:B------:R-:W-:Y:S02]  /*137c20*/  PRMT R19, R0, 0x3340, R1.reuse ;  /* 0x0000334000137816 */ /* 0x100fe40000000001 */
[----:B------:R-:W-:Y:S01]  /*137c30*/  PRMT R0, R20, 0x5210, R2 ;  /* 0x0000521014007816 */ /* 0x000fe20000000002 */
[----:B------:R-:W-:Y:S01]  /*137c40*/  STL [R1+0xd0], R4 ;  /* 0x0000d00401007387 */ /* 0x000fe20000100800 */
[----:B-1----:R-:W-:Y:S02]  /*137c50*/  LOP3.LUT R3, R28, 0xffff, RZ, 0xc0, !PT ;  /* 0x0000ffff1c037812 */ /* 0x002fe400078ec0ff */
[----:B------:R-:W-:Y:S01]  /*137c60*/  LOP3.LUT R2, R45, 0xffff, RZ, 0xc0, !PT ;  /* 0x0000ffff2d027812 */ /* 0x000fe200078ec0ff */
[----:B------:R0:W-:Y:S03]  /*137c70*/  STL [R1+0x10], R0 ;  /* 0x0000100001007387 */ /* 0x0001e60000100800 */
[----:B0-----:R-:W-:-:S02]  /*137c80*/  PRMT R0, R2, 0x3340, R1 ;  /* 0x0000334002007816 */ /* 0x001fc40000000001 */
[----:B--2---:R-:W-:Y:S02]  /*137c90*/  LOP3.LUT R5, R56, 0xffff, RZ, 0xc0, !PT ;  /* 0x0000ffff38057812 */ /* 0x004fe400078ec0ff */
[----:B---3--:R-:W-:-:S04]  /*137ca0*/  LOP3.LUT R4, R60, 0xffff, RZ, 0xc0, !PT ;  /* 0x0000ffff3c047812 */ /* 0x008fc800078ec0ff */
[----:B------:R-:W-:Y:S02]  /*137cb0*/  PRMT R8, R3, 0x3340, R4 ;  /* 0x0000334003087816 */ /* 0x000fe40000000004 */
[----:B------:R-:W-:Y:S02]  /*137cc0*/  LOP3.LUT R6, R58, 0xffff, RZ, 0xc0, !PT ;  /* 0x0000ffff3a067812 */ /* 0x000fe400078ec0ff */
[----:B------:R-:W-:Y:S02]  /*137cd0*/  PRMT R9, R8, 0x5410, R0 ;  /* 0x0000541008097816 */ /* 0x000fe40000000000 */
[----:B------:R-:W-:-:S03]  /*137ce0*/  PRMT R0, R5, 0x3340, R1 ;  /* 0x0000334005007816 */ /* 0x000fc60000000001 */
[----:B------:R0:W-:Y:S01]  /*137cf0*/  STL [R1+0x1ee0], R9 ;  /* 0x001ee00901007387 */ /* 0x0001e20000100800 */
[----:B----4-:R-:W-:-:S04]  /*137d00*/  LOP3.LUT R7, R55, 0xffff, RZ, 0xc0, !PT ;  /* 0x0000ffff37077812 */ /* 0x010fc800078ec0ff */
[----:B------:R-:W-:-:S04]  /*137d10*/  PRMT R8, R6, 0x3340, R7 ;  /* 0x0000334006087816 */ /* 0x000fc80000000007 */
[----:B0-----:R-:W-:-:S05]  /*137d20*/  PRMT R9, R8, 0x5410, R0 ;  /* 0x0000541008097816 */ /* 0x001fca0000000000 */
[----:B------:R-:W-:Y:S04]  /*137d30*/  STL [R1+0x1ecc], R9 ;  /* 0x001ecc0901007387 */ /* 0x000fe80000100800 */
[----:B------:R-:W2:Y:S01]  /*137d40*/  LDL.LU R45, [R1+0x784] ;  /* 0x00078400012d7983 */ /* 0x000ea20000300800 */
[----:B------:R-:W-:Y:S02]  /*137d50*/  SHF.R.U32.HI R0, RZ, 0x8, R54 ;  /* 0x00000008ff007819 */ /* 0x000fe40000011636 */
[----:B------:R-:W-:Y:S01]  /*137d60*/  SHF.R.U32.HI R6, RZ, 0x8, R6 ;  /* 0x00000008ff067819 */ /* 0x000fe20000011606 */
[----:B------:R-:W3:Y:S01]  /*137d70*/  LDL.LU R25, [R1+0x74c] ;  /* 0x00074c0001197983 */ /* 0x000ee20000300800 */
[----:B------:R-:W-:Y:S02]  /*137d80*/  LOP3.LUT R0, R0, 0xffff, RZ, 0xc0, !PT ;  /* 0x0000ffff00007812 */ /* 0x000fe400078ec0ff */
[----:B------:R-:W-:Y:S01]  /*137d90*/  LOP3.LUT R6, R6, 0xffff, RZ, 0xc0, !PT ;  /* 0x0000ffff06067812 */ /* 0x000fe200078ec0ff */
[----:B------:R-:W4:Y:S01]  /*137da0*/  LDL.LU R27, [R1+0x630] ;  /* 0x00063000011b7983 */ /* 0x000f220000300800 */
[----:B------:R-:W-:-:S02]  /*137db0*/  PRMT R60, R0, 0x3340, R1 ;  /* 0x00003340003c7816 */ /* 0x000fc40000000001 */
[----:B------:R-:W-:Y:S01]  /*137dc0*/  SHF.R.U32.HI R0, RZ, 0x8, R7 ;  /* 0x00000008ff007819 */ /* 0x000fe20000011607 */
[----:B------:R-:W3:Y:S03]  /*137dd0*/  LDL.LU R20, [R1+0x664] ;  /* 0x0006640001147983 */ /* 0x000ee60000300800 */
[----:B------:R-:W-:Y:S01]  /*137de0*/  LOP3.LUT R0, R0, 0xffff, RZ, 0xc0, !PT ;  /* 0x0000ffff00007812 */ /* 0x000fe200078ec0ff */
[----:B------:R-:W3:Y:S03]  /*137df0*/  LDL.LU R29, [R1+0x5598] ;  /* 0x00559800011d7983 */ /* 0x000ee60000300800 */
[----:B------:R-:W-:Y:S02]  /*137e00*/  PRMT R55, R6, 0x3340, R0 ;  /* 0x0000334006377816 */ /* 0x000fe40000000000 */
[----:B------:R-:W-:-:S04]  /*137e10*/  SHF.R.U32.HI R0, RZ, 0x8, R51 ;  /* 0x00000008ff007819 */ /* 0x000fc80000011633 */
[----:B------:R-:W-:-:S04]  /*137e20*/  LOP3.LUT R0, R0, 0xffff, RZ, 0xc0, !PT ;  /* 0x0000ffff00007812 */ /* 0x000fc800078ec0ff */
[----:B------:R-:W-:Y:S02]  /*137e30*/  PRMT R54, R0, 0x3340, R1 ;  /* 0x0000334000367816 */ /* 0x000fe40000000001 */
[----:B------:R-:W-:Y:S02]  /*137e40*/  SHF.R.U32.HI R0, RZ, 0x8, R2 ;  /* 0x00000008ff007819 */ /* 0x000fe40000011602 */
[----:B------:R-:W-:Y:S02]  /*137e50*/  SHF.R.U32.HI R3, RZ, 0x8, R3 ;  /* 0x00000008ff037819 */ /* 0x000fe40000011603 */
[----:B------:R-:W-:Y:S02]  /*137e60*/  SHF.R.U32.HI R4, RZ, 0x8, R4 ;  /* 0x00000008ff047819 */ /* 0x000fe40000011604 */
[----:B------:R-:W-:Y:S02]  /*137e70*/  LOP3.LUT R0, R0, 0xffff, RZ, 0xc0, !PT ;  /* 0x0000ffff00007812 */ /* 0x000fe400078ec0ff */
[----:B------:R-:W-:-:S02]  /*137e80*/  SHF.R.U32.HI R8, RZ, 0x8, R52 ;  /* 0x00000008ff087819 */ /* 0x000fc40000011634 */
[----:B------:R-:W-:Y:S02]  /*137e90*/  LOP3.LUT R3, R3, 0xffff, RZ, 0xc0, !PT ;  /* 0x0000ffff03037812 */ /* 0x000fe400078ec0ff */
[----:B------:R-:W-:Y:S02]  /*137ea0*/  LOP3.LUT R4, R4, 0xffff, RZ, 0xc0, !PT ;  /* 0x0000ffff04047812 */ /* 0x000fe400078ec0ff */
[----:B------:R-:W-:Y:S02]  /*137eb0*/  PRMT R52, R0, 0x3340, R1 ;  /* 0x0000334000347816 */ /* 0x000fe40000000001 */
[----:B------:R-:W-:Y:S02]  /*137ec0*/  PRMT R51, R3, 0x3340, R4 ;  /* 0x0000334003337816 */ /* 0x000fe40000000004 */
[----:B------:R-:W-:-:S04]  /*137ed0*/  SHF.R.U32.HI R2, RZ, 0x8, R50 ;  /* 0x00000008ff027819 */ /* 0x000fc80000011632 */
[----:B------:R-:W-:-:S04]  /*137ee0*/  LOP3.LUT R2, R2, 0xffff, RZ, 0xc0, !PT ;  /* 0x0000ffff02027812 */ /* 0x000fc800078ec0ff */
[----:B------:R-:W-:Y:S02]  /*137ef0*/  PRMT R50, R2, 0x3340, R1 ;  /* 0x0000334002327816 */ /* 0x000fe40000000001 */
[----:B--2---:R-:W-:-:S04]  /*137f00*/  LOP3.LUT R0, R45, 0xffff, RZ, 0xc0, !PT ;  /* 0x0000ffff2d007812 */ /* 0x004fc800078ec0ff */
[--C-:B------:R-:W-:Y:S02]  /*137f10*/  PRMT R3, R36, 0x4210, R0.reuse ;  /* 0x0000421024037816 */ /* 0x100fe40000000000 */
[----:B------:R-:W2:Y:S01]  /*137f20*/  LDL.LU R36, [R1+0x5b90] ;  /* 0x005b900001247983 */ /* 0x000ea20000300800 */
[----:B------:R-:W-:-:S03]  /*137f30*/  PRMT R2, R26, 0x5210, R0 ;  /* 0x000052101a027816 */ /* 0x000fc60000000000 */
[----:B------:R4:W-:Y:S04]  /*137f40*/  STL [R1+0xd4], R3 ;  /* 0x0000d40301007387 */ /* 0x0009e80000100800 */
[----:B------:R0:W-:Y:S04]  /*137f50*/  STL [R1+0x14], R2 ;  /* 0x0000140201007387 */ /* 0x0001e80000100800 */
[----:B------:R-:W4:Y:S04]  /*137f60*/  LDL.LU R28, [R1+0x2570] ;  /* 0x00257000011c7983 */ /* 0x000f280000300800 */
[----:B------:R-:W4:Y:S01]  /*137f70*/  LDL.LU R45, [R1+0x69c] ;  /* 0x00069c00012d7983 */ /* 0x000f220000300800 */
[----:B------:R-:W-:-:S04]  /*137f80*/  SHF.R.U32.HI R0, RZ, 0x8, R48 ;  /* 0x00000008ff007819 */ /* 0x000fc80000011630 */
[----:B------:R-:W-:-:S04]  /*137f90*/  LOP3.LUT R0, R0, 0xffff, RZ, 0xc0, !PT ;  /* 0x0000ffff00007812 */ /* 0x000fc800078ec0ff */
[----:B------:R-:W-:Y:S02]  /*137fa0*/  PRMT R48, R0, 0x3340, R1 ;  /* 0x0000334000307816 */ /* 0x000fe40000000001 */
[----:B------:R-:W-:-:S04]  /*137fb0*/  LOP3.LUT R8, R8, 0xffff, RZ, 0xc0, !PT ;  /* 0x0000ffff08087812 */ /* 0x000fc800078ec0ff */
[----:B------:R-:W-:Y:S02]  /*137fc0*/  PRMT R58, R8, 0x3340, R1 ;  /* 0x00003340083a7816 */ /* 0x000fe40000000001 */
[----:B--2---:R-:W-:-:S04]  /*137fd0*/  SHF.R.U32.HI R0, RZ, 0x8, R36 ;  /* 0x00000008ff007819 */ /* 0x004fc80000011624 */
[----:B------:R-:W-:-:S04]  /*137fe0*/  LOP3.LUT R0, R0, 0xffff, RZ, 0xc0, !PT ;  /* 0x0000ffff00007812 */ /* 0x000fc800078ec0ff */
[----:B------:R-:W-:Y:S02]  /*137ff0*/  PRMT R36, R0, 0x3340, R1 ;  /* 0x0000334000247816 */ /* 0x000fe40000000001 */
[----:B---3--:R-:W-:-:S04]  /*138000*/  LOP3.LUT R0, R25, 0xffff, RZ, 0xc0, !PT ;  /* 0x0000ffff19007812 */ /* 0x008fc800078ec0ff */
[--C-:B----4-:R-:W-:Y:S02]  /*138010*/  PRMT R3, R27, 0x4210, R0.reuse ;  /* 0x000042101b037816 */ /* 0x110fe40000000000 */
[----:B0-----:R-:W-:Y:S02]  /*138020*/  PRMT R2, R24, 0x5210, R0 ;  /* 0x0000521018027816 */ /* 0x001fe40000000000 */
[----:B------:R-:W-:Y:S01]  /*138030*/  SHF.R.U32.HI R0, RZ, 0x8, R20 ;  /* 0x00000008ff007819 */ /* 0x000fe20000011614 */
[----:B------:R-:W-:Y:S03]  /*138040*/  STL [R1+0xd8], R3 ;  /* 0x0000d80301007387 */ /* 0x000fe60000100800 */
[----:B------:R-:W-:Y:S01]  /*138050*/  LOP3.LUT R0, R0, 0xffff, RZ, 0xc0, !PT ;  /* 0x0000ffff00007812 */ /* 0x000fe200078ec0ff */
[----:B------:R0:W-:Y:S03]  /*138060*/  STL [R1+0x18], R2 ;  /* 0x0000180201007387 */ /* 0x0001e60000100800 */
[----:B0-----:R-:W-:-:S02]  /*138070*/  PRMT R2, R0, 0x3340, R1 ;  /* 0x0000334000027816 */ /* 0x001fc40000000001 */
[----:B------:R-:W-:-:S04]  /*138080*/  SHF.R.U32.HI R0, RZ, 0x8, R29 ;  /* 0x00000008ff007819 */ /* 0x000fc8000001161d */
[----:B------:R-:W-:Y:S01]  /*138090*/  LOP3.LUT R0, R0, 0xffff, RZ, 0xc0, !PT ;  /* 0x0000ffff00007812 */ /* 0x000fe200078ec0ff */
[----:B------:R-:W-:Y:S03]  /*1380a0*/  STL [R1+0x1dc], R2 ;  /* 0x0001dc0201007387 */ /* 0x000fe60000100800 */
[----:B------:R-:W-:Y:S01]  /*1380b0*/  PRMT R0, R0, 0x3340, R1 ;  /* 0x0000334000007816 */ /* 0x000fe20000000001 */
[----:B------:R-:W2:Y:S04]  /*1380c0*/  LDL.LU R40, [R1+0x1d0] ;  /* 0x0001d00001287983 */ /* 0x000ea80000300800 */
[----:B------:R-:W3:Y:S04]  /*1380d0*/  LDL.LU R13, [R1+0x26fc] ;  /* 0x0026fc00010d7983 */ /* 0x000ee80000300800 */
[----:B------:R0:W-:Y:S04]  /*1380e0*/  STL [R1+0x1d8], R0 ;  /* 0x0001d80001007387 */ /* 0x0001e80000100800 */
[----:B------:R-:W4:Y:S04]  /*1380f0*/  LDL.LU R9, [R1+0x34c] ;  /* 0x00034c0001097983 */ /* 0x000f280000300800 */
[----:B------:R-:W4:Y:S01]  /*138100*/  LDL.LU R11, [R1+0x5fc] ;  /* 0x0005fc00010b7983 */ /* 0x000f220000300800 */
[----:B0-----:R-:W-:-:S04]  /*138110*/  LOP3.LUT R0, R28, 0xffff, RZ, 0xc0, !PT ;  /* 0x0000ffff1c007812 */ /* 0x001fc800078ec0ff */
        /* <DEDUP_REMOVED lines=24> */
[----:B------:R-:W-:-:S04]  /*1382a0*/  SHF.R.U32.HI R5, RZ, 0x8, R5 ;  /* 0x00000008ff057819 */ /* 0x000fc80000011605 */
[----:B------:R-:W-:-:S04]  /*1382b0*/  LOP3.LUT R5, R5, 0xffff, RZ, 0xc0, !PT ;  /* 0x0000ffff05057812 */ /* 0x000fc800078ec0ff */
[----:B------:R-:W-:Y:S02]  /*1382c0*/  PRMT R56, R5, 0x3340, R1 ;  /* 0x0000334005387816 */ /* 0x000fe40000000001 */
[----:B--2---:R-:W-:Y:S02]  /*1382d0*/  PRMT R4, R40, 0x5210, R0 ;  /* 0x0000521028047816 */ /* 0x004fe40000000000 */
[----:B---3--:R-:W-:-:S04]  /*1382e0*/  SHF.R.U32.HI R0, RZ, 0x8, R13 ;  /* 0x00000008ff007819 */ /* 0x008fc8000001160d */
[----:B------:R-:W-:-:S04]  /*1382f0*/  LOP3.LUT R0, R0, 0xffff, RZ, 0xc0, !PT ;  /* 0x0000ffff00007812 */ /* 0x000fc800078ec0ff */
[----:B------:R-:W-:Y:S01]  /*138300*/  PRMT R0, R0, 0x3340, R1 ;  /* 0x0000334000007816 */ /* 0x000fe20000000001 */
[----:B------:R4:W-:Y:S04]  /*138310*/  STL [R1], R4 ;  /* 0x0000000401007387 */ /* 0x0009e80000100800 */
[----:B------:R0:W-:Y:S01]  /*138320*/  STL [R1+0x1c0], R0 ;  /* 0x0001c00001007387 */ /* 0x0001e20000100800 */
[----:B----4-:R-:W-:-:S05]  /*138330*/  PRMT R4, R11, 0x5410, R9 ;  /* 0x000054100b047816 */ /* 0x010fca0000000009 */
[----:B------:R1:W-:Y:S01]  /*138340*/  STL [R1+0x754], R4 ;  /* 0x0007540401007387 */ /* 0x0003e20000100800 */
[----:B0-----:R-:W-:-:S05]  /*138350*/  PRMT R0, R14, 0x5410, R10 ;  /* 0x000054100e007816 */ /* 0x001fca000000000a */
[----:B------:R0:W-:Y:S01]  /*138360*/  STL [R1+0x750], R0 ;  /* 0x0007500001007387 */ /* 0x0001e20000100800 */
[----:B-1----:R-:W-:Y:S02]  /*138370*/  PRMT R4, R38, 0x5410, R12 ;  /* 0x0000541026047816 */ /* 0x002fe4000000000c */
[----:B0-----:R-:W-:-:S03]  /*138380*/  PRMT R0, R30, 0x5410, R39 ;  /* 0x000054101e007816 */ /* 0x001fc60000000027 */
[----:B------:R0:W-:Y:S04]  /*138390*/  STL [R1+0x740], R4 ;  /* 0x0007400401007387 */ /* 0x0001e80000100800 */
[----:B------:R1:W-:Y:S01]  /*1383a0*/  STL [R1+0x73c], R0 ;  /* 0x00073c0001007387 */ /* 0x0003e20000100800 */
[----:B0-----:R-:W-:Y:S02]  /*1383b0*/  PRMT R4, R33, 0x5410, R8 ;  /* 0x0000541021047816 */ /* 0x001fe40000000008 */
[----:B-1----:R-:W-:-:S03]  /*1383c0*/  PRMT R0, R41, 0x5410, R37 ;  /* 0x0000541029007816 */ /* 0x002fc60000000025 */
[----:B------:R-:W-:Y:S04]  /*1383d0*/  STL [R1+0x738], R4 ;  /* 0x0007380401007387 */ /* 0x000fe80000100800 */
[----:B------:R0:W-:Y:S01]  /*1383e0*/  STL [R1+0x72c], R0 ;  /* 0x00072c0001007387 */ /* 0x0001e20000100800 */
[----:B------:R-:W-:-:S05]  /*1383f0*/  PRMT R2, R2, 0x5410, R3 ;  /* 0x0000541002027816 */ /* 0x000fca0000000003 */
[----:B------:R1:W-:Y:S01]  /*138400*/  STL [R1+0x730], R2 ;  /* 0x0007300201007387 */ /* 0x0003e20000100800 */
[----:B0-----:R-:W-:-:S05]  /*138410*/  PRMT R0, R23, 0x5410, R22 ;  /* 0x0000541017007816 */ /* 0x001fca0000000016 */
[----:B------:R0:W-:Y:S01]  /*138420*/  STL [R1+0x728], R0 ;  /* 0x0007280001007387 */ /* 0x0001e20000100800 */
[----:B-1----:R-:W-:-:S05]  /*138430*/  PRMT R2, R26, 0x5410, R24 ;  /* 0x000054101a027816 */ /* 0x002fca0000000018 */
[----:B------:R1:W-:Y:S01]  /*138440*/  STL [R1+0x714], R2 ;  /* 0x0007140201007387 */ /* 0x0003e20000100800 */
[----:B0-----:R-:W-:-:S05]  /*138450*/  PRMT R0, R27, 0x5410, R25 ;  /* 0x000054101b007816 */ /* 0x001fca0000000019 */
[----:B------:R0:W-:Y:S01]  /*138460*/  STL [R1+0x718], R0 ;  /* 0x0007180001007387 */ /* 0x0001e20000100800 */
[----:B-1----:R-:W-:-:S05]  /*138470*/  PRMT R2, R29, 0x5410, R20 ;  /* 0x000054101d027816 */ /* 0x002fca0000000014 */
[----:B------:R1:W-:Y:S01]  /*138480*/  STL [R1+0x710], R2 ;  /* 0x0007100201007387 */ /* 0x0003e20000100800 */
[----:B0-----:R-:W-:-:S03]  /*138490*/  PRMT R0, R45, 0x5410, R28 ;  /* 0x000054102d007816 */ /* 0x001fc6000000001c */
        /* <DEDUP_REMOVED lines=37> */
[----:B--2---:R-:W-:-:S05]  /*1386f0*/  PRMT R0, R17, 0x5410, R47 ;  /* 0x0000541011007816 */ /* 0x004fca000000002f */
[----:B------:R4:W-:Y:S01]  /*138700*/  STL [R1+0x31c], R0 ;  /* 0x00031c0001007387 */ /* 0x0009e20000100800 */
[----:B---3--:R-:W-:Y:S02]  /*138710*/  PRMT R7, R59, 0x5410, R15 ;  /* 0x000054103b077816 */ /* 0x008fe4000000000f */
[----:B----4-:R-:W-:-:S03]  /*138720*/  PRMT R0, R34, 0x5410, R6 ;  /* 0x0000541022007816 */ /* 0x010fc60000000006 */
[----:B------:R-:W-:Y:S04]  /*138730*/  STL [R1+0x318], R7 ;  /* 0x0003180701007387 */ /* 0x000fe80000100800 */
[----:B------:R0:W-:Y:S01]  /*138740*/  STL [R1+0x314], R0 ;  /* 0x0003140001007387 */ /* 0x0001e20000100800 */
[----:B------:R-:W-:Y:S02]  /*138750*/  PRMT R4, R4, 0x5410, R32 ;  /* 0x0000541004047816 */ /* 0x000fe40000000020 */
[----:B0-----:R-:W-:-:S03]  /*138760*/  PRMT R0, R31, 0x5410, R5 ;  /* 0x000054101f007816 */ /* 0x001fc60000000005 */
[----:B------:R0:W-:Y:S04]  /*138770*/  STL [R1+0x310], R4 ;  /* 0x0003100401007387 */ /* 0x0001e80000100800 */
[----:B------:R1:W-:Y:S01]  /*138780*/  STL [R1+0x30c], R0 ;  /* 0x00030c0001007387 */ /* 0x0003e20000100800 */
[----:B0-----:R-:W-:Y:S02]  /*138790*/  PRMT R4, R13, 0x5410, R40 ;  /* 0x000054100d047816 */ /* 0x001fe40000000028 */
[----:B-1----:R-:W-:-:S03]  /*1387a0*/  PRMT R0, R11, 0x5410, R9 ;  /* 0x000054100b007816 */ /* 0x002fc60000000009 */
        /* <DEDUP_REMOVED lines=12> */
[----:B------:R-:W-:Y:S04]  /*138870*/  STL [R1+0x2f0], R4 ;  /* 0x0002f00401007387 */ /* 0x000fe80000100800 */
[----:B------:R0:W-:Y:S01]  /*138880*/  STL [R1+0x2ec], R0 ;  /* 0x0002ec0001007387 */ /* 0x0001e20000100800 */
[----:B------:R-:W-:Y:S02]  /*138890*/  PRMT R3, R23, 0x5410, R22 ;  /* 0x0000541017037816 */ /* 0x000fe40000000016 */
[----:B------:R-:W-:-:S03]  /*1388a0*/  PRMT R2, R26, 0x5410, R24 ;  /* 0x000054101a027816 */ /* 0x000fc60000000018 */
[----:B------:R-:W-:Y:S04]  /*1388b0*/  STL [R1+0x2e8], R3 ;  /* 0x0002e80301007387 */ /* 0x000fe80000100800 */
[----:B------:R1:W-:Y:S01]  /*1388c0*/  STL [R1+0x2e4], R2 ;  /* 0x0002e40201007387 */ /* 0x0003e20000100800 */
[----:B0-----:R-:W-:-:S05]  /*1388d0*/  PRMT R0, R27, 0x5410, R25 ;  /* 0x000054101b007816 */ /* 0x001fca0000000019 */
[----:B------:R0:W-:Y:S01]  /*1388e0*/  STL [R1+0x2e0], R0 ;  /* 0x0002e00001007387 */ /* 0x0001e20000100800 */
[----:B-1----:R-:W-:-:S03]  /*1388f0*/  PRMT R2, R29, 0x5410, R20 ;  /* 0x000054101d027816 */ /* 0x002fc60000000014 */
[----:B------:R-:W2:Y:S04]  /*138900*/  LDL.LU R35, [R1+0x2d4] ;  /* 0x0002d40001237983 */ /* 0x000ea80000300800 */
[----:B------:R-:W-:Y:S01]  /*138910*/  STL [R1+0x2dc], R2 ;  /* 0x0002dc0201007387 */ /* 0x000fe20000100800 */
[----:B0-----:R-:W-:-:S03]  /*138920*/  PRMT R0, R45, 0x5410, R28 ;  /* 0x000054102d007816 */ /* 0x001fc6000000001c */
        /* <DEDUP_REMOVED lines=46> */
[----:B--2---:R-:W-:-:S03]  /*138c10*/  PRMT R49, R49, 0x5410, R35 ;  /* 0x0000541031317816 */ /* 0x004fc60000000023 */
[----:B------:R-:W2:Y:S04]  /*138c20*/  LDL.LU R35, [R1+0x5b8c] ;  /* 0x005b8c0001237983 */ /* 0x000ea80000300800 */
[----:B------:R0:W-:Y:S01]  /*138c30*/  STL [R1+0x2d4], R49 ;  /* 0x0002d43101007387 */ /* 0x0001e20000100800 */
[----:B---3--:R-:W-:-:S03]  /*138c40*/  PRMT R53, R53, 0x5410, R57 ;  /* 0x0000541035357816 */ /* 0x008fc60000000039 */
[----:B0-----:R-:W3:Y:S01]  /*138c50*/  LDL.LU R49, [R1+0x5b88] ;  /* 0x005b880001317983 */ /* 0x001ee20000300800 */
[----:B----4-:R-:W-:-:S03]  /*138c60*/  PRMT R18, R18, 0x5410, R16 ;  /* 0x0000541012127816 */ /* 0x010fc60000000010 */
[----:B------:R-:W4:Y:S04]  /*138c70*/  LDL.LU R57, [R1+0x5b84] ;  /* 0x005b840001397983 */ /* 0x000f280000300800 */
[----:B------:R0:W-:Y:S01]  /*138c80*/  STL [R1+0x2d0], R53 ;  /* 0x0002d03501007387 */ /* 0x0001e20000100800 */
[----:B------:R-:W-:-:S03]  /*138c90*/  PRMT R7, R7, 0x5410, R61 ;  /* 0x0000541007077816 */ /* 0x000fc6000000003d */
[----:B0-----:R-:W4:Y:S01]  /*138ca0*/  LDL.LU R53, [R1+0x5b80] ;  /* 0x005b800001357983 */ /* 0x001f220000300800 */
[----:B------:R-:W-:-:S03]  /*138cb0*/  PRMT R44, R44, 0x5410, R0 ;  /* 0x000054102c2c7816 */ /* 0x000fc60000000000 */
[----:B------:R-:W2:Y:S04]  /*138cc0*/  LDL.LU R16, [R1+0x5b7c] ;  /* 0x005b7c0001107983 */ /* 0x000ea80000300800 */
[----:B------:R0:W-:Y:S01]  /*138cd0*/  STL [R1+0x2cc], R18 ;  /* 0x0002cc1201007387 */ /* 0x0001e20000100800 */
[----:B------:R-:W-:Y:S02]  /*138ce0*/  PRMT R17, R17, 0x5410, R47 ;  /* 0x0000541011117816 */ /* 0x000fe4000000002f */
[----:B------:R-:W-:Y:S01]  /*138cf0*/  PRMT R0, R59, 0x5410, R15 ;  /* 0x000054103b007816 */ /* 0x000fe2000000000f */
[----:B0-----:R-:W2:Y:S04]  /*138d00*/  LDL.LU R18, [R1+0x5b78] ;  /* 0x005b780001127983 */ /* 0x001ea80000300800 */
[----:B------:R-:W2:Y:S04]  /*138d10*/  LDL.LU R61, [R1+0x5b74] ;  /* 0x005b7400013d7983 */ /* 0x000ea80000300800 */
[----:B------:R0:W-:Y:S01]  /*138d20*/  STL [R1+0x2c8], R7 ;  /* 0x0002c80701007387 */ /* 0x0001e20000100800 */
[----:B------:R-:W-:-:S02]  /*138d30*/  PRMT R6, R34, 0x5410, R6 ;  /* 0x0000541022067816 */ /* 0x000fc40000000006 */
[----:B------:R-:W-:Y:S01]  /*138d40*/  PRMT R4, R4, 0x5410, R32 ;  /* 0x0000541004047816 */ /* 0x000fe20000000020 */
[----:B0-----:R-:W2:Y:S04]  /*138d50*/  LDL.LU R7, [R1+0x5b70] ;  /* 0x005b700001077983 */ /* 0x001ea80000300800 */
[----:B------:R-:W-:Y:S04]  /*138d60*/  STL [R1+0x2c4], R44 ;  /* 0x0002c42c01007387 */ /* 0x000fe80000100800 */
[----:B------:R-:W-:Y:S04]  /*138d70*/  STL [R1+0x2c0], R17 ;  /* 0x0002c01101007387 */ /* 0x000fe80000100800 */
[----:B------:R0:W-:Y:S04]  /*138d80*/  STL [R1+0x2bc], R0 ;  /* 0x0002bc0001007387 */ /* 0x0001e80000100800 */
[----:B------:R-:W-:Y:S01]  /*138d90*/  STL [R1+0x2b8], R6 ;  /* 0x0002b80601007387 */ /* 0x000fe20000100800 */
[----:B0-----:R-:W-:-:S03]  /*138da0*/  PRMT R0, R31, 0x5410, R5 ;  /* 0x000054101f007816 */ /* 0x001fc60000000005 */
[----:B------:R0:W-:Y:S01]  /*138db0*/  STL [R1+0x2b4], R4 ;  /* 0x0002b40401007387 */ /* 0x0001e20000100800 */
[----:B------:R-:W-:-:S03]  /*138dc0*/  PRMT R5, R13, 0x5410, R40 ;  /* 0x000054100d057816 */ /* 0x000fc60000000028 */
[----:B------:R1:W-:Y:S01]  /*138dd0*/  STL [R1+0x2b0], R0 ;  /* 0x0002b00001007387 */ /* 0x0003e20000100800 */
[----:B0-----:R-:W-:-:S03]  /*138de0*/  PRMT R4, R11, 0x5410, R9 ;  /* 0x000054100b047816 */ /* 0x001fc60000000009 */
[----:B------:R0:W-:Y:S01]  /*138df0*/  STL [R1+0x2ac], R5 ;  /* 0x0002ac0501007387 */ /* 0x0001e20000100800 */
[----:B-1----:R-:W-:-:S03]  /*138e00*/  PRMT R0, R14, 0x5410, R10 ;  /* 0x000054100e007816 */ /* 0x002fc6000000000a */
[----:B------:R1:W-:Y:S04]  /*138e10*/  STL [R1+0x2a8], R4 ;  /* 0x0002a80401007387 */ /* 0x0003e80000100800 */
[----:B------:R1:W-:Y:S01]  /*138e20*/  STL [R1+0x2a4], R0 ;  /* 0x0002a40001007387 */ /* 0x0003e20000100800 */
[----:B0-----:R-:W-:Y:S02]  /*138e30*/  PRMT R5, R38, 0x5410, R12 ;  /* 0x0000541026057816 */ /* 0x001fe4000000000c */
[----:B-1----:R-:W-:-:S03]  /*138e40*/  PRMT R4, R30, 0x5410, R39 ;  /* 0x000054101e047816 */ /* 0x002fc60000000027 */
[----:B------:R-:W-:Y:S01]  /*138e50*/  STL [R1+0x2a0], R5 ;  /* 0x0002a00501007387 */ /* 0x000fe20000100800 */
[----:B------:R-:W-:-:S03]  /*138e60*/  PRMT R0, R33, 0x5410, R8 ;  /* 0x0000541021007816 */ /* 0x000fc60000000008 */
[----:B------:R0:W-:Y:S04]  /*138e70*/  STL [R1+0x29c], R4 ;  /* 0x00029c0401007387 */ /* 0x0001e80000100800 */
[----:B------:R1:W-:Y:S01]  /*138e80*/  STL [R1+0x298], R0 ;  /* 0x0002980001007387 */ /* 0x0003e20000100800 */
[----:B0-----:R-:W-:Y:S02]  /*138e90*/  PRMT R4, R41, 0x5410, R37 ;  /* 0x0000541029047816 */ /* 0x001fe40000000025 */
[----:B------:R-:W-:-:S03]  /*138ea0*/  PRMT R2, R2, 0x5410, R3 ;  /* 0x0000541002027816 */ /* 0x000fc60000000003 */
[----:B------:R-:W-:Y:S01]  /*138eb0*/  STL [R1+0x294], R4 ;  /* 0x0002940401007387 */ /* 0x000fe20000100800 */
[----:B-1----:R-:W-:-:S03]  /*138ec0*/  PRMT R0, R23, 0x5410, R22 ;  /* 0x0000541017007816 */ /* 0x002fc60000000016 */
[----:B------:R-:W-:Y:S04]  /*138ed0*/  STL [R1+0x290], R2 ;  /* 0x0002900201007387 */ /* 0x000fe80000100800 */
[----:B------:R0:W-:Y:S01]  /*138ee0*/  STL [R1+0x28c], R0 ;  /* 0x00028c0001007387 */ /* 0x0001e20000100800 */
[----:B------:R-:W-:Y:S02]  /*138ef0*/  PRMT R3, R26, 0x5410, R24 ;  /* 0x000054101a037816 */ /* 0x000fe40000000018 */
[----:B0-----:R-:W-:-:S03]  /*138f00*/  PRMT R0, R27, 0x5410, R25 ;  /* 0x000054101b007816 */ /* 0x001fc60000000019 */
[----:B------:R-:W-:Y:S04]  /*138f10*/  STL [R1+0x288], R3 ;  /* 0x0002880301007387 */ /* 0x000fe80000100800 */
[----:B------:R0:W-:Y:S01]  /*138f20*/  STL [R1+0x284], R0 ;  /* 0x0002840001007387 */ /* 0x0001e20000100800 */
[----:B------:R-:W-:-:S05]  /*138f30*/  PRMT R2, R29, 0x5410, R20 ;  /* 0x000054101d027816 */ /* 0x000fca0000000014 */
        /* <DEDUP_REMOVED lines=50> */
[----:B0-----:R-:W2:Y:S01]  /*139260*/  LDL.LU R15, [R1+0x5b60] ;  /* 0x005b6000010f7983 */ /* 0x001ea20000300800 */
[----:B------:R-:W-:-:S03]  /*139270*/  PRMT R5, R5, 0x5410, R4 ;  /* 0x0000541005057816 */ /* 0x000fc60000000004 */
[----:B------:R-:W2:Y:S04]  /*139280*/  LDL.LU R59, [R1+0x5b5c] ;  /* 0x005b5c00013b7983 */ /* 0x000ea80000300800 */
[----:B------:R0:W-:Y:S01]  /*139290*/  STL [R1+0x26c], R6 ;  /* 0x00026c0601007387 */ /* 0x0001e20000100800 */
[----:B------:R-:W-:-:S03]  /*1392a0*/  PRMT R22, R22, 0x5410, R2 ;  /* 0x0000541016167816 */ /* 0x000fc60000000002 */
[----:B0-----:R-:W2:Y:S04]  /*1392b0*/  LDL.LU R6, [R1+0x5b58] ;  /* 0x005b580001067983 */ /* 0x001ea80000300800 */
[----:B------:R-:W2:Y:S01]  /*1392c0*/  LDL.LU R34, [R1+0x5b54] ;  /* 0x005b540001227983 */ /* 0x000ea20000300800 */
[----:B------:R-:W-:-:S03]  /*1392d0*/  PRMT R25, R25, 0x5410, R26 ;  /* 0x0000541019197816 */ /* 0x000fc6000000001a */
[----:B------:R0:W-:Y:S04]  /*1392e0*/  STL [R1+0x264], R32 ;  /* 0x0002642001007387 */ /* 0x0001e80000100800 */
[----:B0-----:R-:W2:Y:S04]  /*1392f0*/  LDL.LU R32, [R1+0x5b50] ;  /* 0x005b500001207983 */ /* 0x001ea80000300800 */
[----:B------:R-:W2:Y:S04]  /*139300*/  LDL.LU R4, [R1+0x5b4c] ;  /* 0x005b4c0001047983 */ /* 0x000ea80000300800 */
[----:B------:R0:W-:Y:S01]  /*139310*/  STL [R1+0x260], R5 ;  /* 0x0002600501007387 */ /* 0x0001e20000100800 */
[----:B------:R-:W-:-:S03]  /*139320*/  PRMT R28, R28, 0x5410, R29 ;  /* 0x000054101c1c7816 */ /* 0x000fc6000000001d */
[----:B0-----:R-:W2:Y:S04]  /*139330*/  LDL.LU R5, [R1+0x5b48] ;  /* 0x005b480001057983 */ /* 0x001ea80000300800 */
[----:B------:R-:W2:Y:S04]  /*139340*/  LDL.LU R2, [R1+0x224] ;  /* 0x0002240001027983 */ /* 0x000ea80000300800 */
[----:B------:R0:W-:Y:S04]  /*139350*/  STL [R1+0x25c], R22 ;  /* 0x00025c1601007387 */ /* 0x0001e80000100800 */
[----:B0-----:R-:W2:Y:S04]  /*139360*/  LDL.LU R22, [R1+0x3d0] ;  /* 0x0003d00001167983 */ /* 0x001ea80000300800 */
[----:B------:R0:W-:Y:S04]  /*139370*/  STL [R1+0x258], R25 ;  /* 0x0002581901007387 */ /* 0x0001e80000100800 */
[----:B------:R-:W3:Y:S04]  /*139380*/  LDL.LU R26, [R1+0x220] ;  /* 0x00022000011a7983 */ /* 0x000ee80000300800 */
[----:B0-----:R-:W3:Y:S01]  /*139390*/  LDL.LU R25, [R1+0x3d4] ;  /* 0x0003d40001197983 */ /* 0x001ee20000300800 */
[----:B------:R-:W-:-:S03]  /*1393a0*/  PRMT R0, R0, 0x5410, R45 ;  /* 0x0000541000007816 */ /* 0x000fc6000000002d */
[----:B------:R-:W4:Y:S04]  /*1393b0*/  LDL.LU R29, [R1+0x5b44] ;  /* 0x005b4400011d7983 */ /* 0x000f280000300800 */
[----:B------:R0:W-:Y:S04]  /*1393c0*/  STL [R1+0x254], R28 ;  /* 0x0002541c01007387 */ /* 0x0001e80000100800 */
[----:B0-----:R-:W4:Y:S04]  /*1393d0*/  LDL.LU R28, [R1+0x5b40] ;  /* 0x005b4000011c7983 */ /* 0x001f280000300800 */
[----:B------:R-:W4:Y:S01]  /*1393e0*/  LDL.LU R45, [R1+0x5b3c] ;  /* 0x005b3c00012d7983 */ /* 0x000f220000300800 */
[----:B------:R-:W-:-:S03]  /*1393f0*/  PRMT R31, R40, 0x5410, R31 ;  /* 0x00005410281f7816 */ /* 0x000fc6000000001f */
[----:B------:R0:W-:Y:S01]  /*139400*/  STL [R1+0x250], R0 ;  /* 0x0002500001007387 */ /* 0x0001e20000100800 */
[----:B------:R-:W-:Y:S02]  /*139410*/  PRMT R13, R9, 0x5410, R13 ;  /* 0x00005410090d7816 */ /* 0x000fe4000000000d */
[----:B------:R-:W-:Y:S02]  /*139420*/  PRMT R9, R10, 0x5410, R11 ;  /* 0x000054100a097816 */ /* 0x000fe4000000000b */
[----:B0-----:R-:W-:Y:S02]  /*139430*/  PRMT R0, R24, 0x5410, R23 ;  /* 0x0000541018007816 */ /* 0x001fe40000000017 */
[----:B------:R-:W4:Y:S04]  /*139440*/  LDL.LU R23, [R1+0x21c] ;  /* 0x00021c0001177983 */ /* 0x000f280000300800 */
[----:B------:R-:W-:Y:S04]  /*139450*/  STL [R1+0x24c], R31 ;  /* 0x00024c1f01007387 */ /* 0x000fe80000100800 */
[----:B------:R-:W4:Y:S04]  /*139460*/  LDL.LU R24, [R1+0x3c8] ;  /* 0x0003c80001187983 */ /* 0x000f280000300800 */
[----:B------:R0:W-:Y:S01]  /*139470*/  STL [R1+0x248], R0 ;  /* 0x0002480001007387 */ /* 0x0001e20000100800 */
[----:B------:R-:W-:-:S03]  /*139480*/  PRMT R8, R8, 0x5410, R30 ;  /* 0x0000541008087816 */ /* 0x000fc6000000001e */
[----:B------:R-:W-:Y:S01]  /*139490*/  STL [R1+0x244], R13 ;  /* 0x0002440d01007387 */ /* 0x000fe20000100800 */
[----:B0-----:R-:W-:-:S03]  /*1394a0*/  PRMT R0, R12, 0x5410, R14 ;  /* 0x000054100c007816 */ /* 0x001fc6000000000e */
[----:B------:R0:W-:Y:S04]  /*1394b0*/  STL [R1+0x240], R9 ;  /* 0x0002400901007387 */ /* 0x0001e80000100800 */
[----:B------:R1:W-:Y:S01]  /*1394c0*/  STL [R1+0x23c], R0 ;  /* 0x00023c0001007387 */ /* 0x0003e20000100800 */
[----:B0-----:R-:W-:Y:S02]  /*1394d0*/  PRMT R9, R39, 0x5410, R38 ;  /* 0x0000541027097816 */ /* 0x001fe40000000026 */
[----:B-1----:R-:W-:-:S03]  /*1394e0*/  PRMT R0, R37, 0x5410, R33 ;  /* 0x0000541025007816 */ /* 0x002fc60000000021 */
[----:B------:R-:W-:Y:S01]  /*1394f0*/  STL [R1+0x238], R9 ;  /* 0x0002380901007387 */ /* 0x000fe20000100800 */
[----:B------:R-:W-:-:S03]  /*139500*/  PRMT R3, R3, 0x5410, R41 ;  /* 0x0000541003037816 */ /* 0x000fc60000000029 */
[----:B------:R-:W-:Y:S04]  /*139510*/  STL [R1+0x234], R8 ;  /* 0x0002340801007387 */ /* 0x000fe80000100800 */
[----:B------:R0:W-:Y:S04]  /*139520*/  STL [R1+0x230], R0 ;  /* 0x0002300001007387 */ /* 0x0001e80000100800 */
[----:B------:R-:W4:Y:S01]  /*139530*/  LDL.LU R31, [R1+0x210] ;  /* 0x00021000011f7983 */ /* 0x000f220000300800 */
[----:B0-----:R-:W-:-:S03]  /*139540*/  PRMT R0, R20, 0x5410, R27 ;  /* 0x0000541014007816 */ /* 0x001fc6000000001b */
        /* <DEDUP_REMOVED lines=12> */
[----:B------:R-:W-:Y:S04]  /*139610*/  STL [R1+0x224], R2 ;  /* 0x0002240201007387 */ /* 0x000fe80000100800 */
[----:B------:R-:W2:Y:S04]  /*139620*/  LDL.LU R14, [R1+0x1f8] ;  /* 0x0001f800010e7983 */ /* 0x000ea80000300800 */
[----:B------:R-:W2:Y:S01]  /*139630*/  LDL.LU R12, [R1+0x39c] ;  /* 0x00039c00010c7983 */ /* 0x000ea20000300800 */
[----:B---3--:R-:W-:-:S05]  /*139640*/  PRMT R0, R25, 0x5410, R26 ;  /* 0x0000541019007816 */ /* 0x008fca000000001a */
[----:B------:R4:W-:Y:S04]  /*139650*/  STL [R1+0x220], R0 ;  /* 0x0002200001007387 */ /* 0x0009e80000100800 */
[----:B------:R-:W3:Y:S04]  /*139660*/  LDL.LU R38, [R1+0x1f4] ;  /* 0x0001f40001267983 */ /* 0x000ee80000300800 */
[----:B------:R-:W3:Y:S04]  /*139670*/  LDL.LU R39, [R1+0x390] ;  /* 0x0003900001277983 */ /* 0x000ee80000300800 */
[----:B------:R-:W2:Y:S04]  /*139680*/  LDL.LU R26, [R1+0x1f0] ;  /* 0x0001f000011a7983 */ /* 0x000ea80000300800 */
[----:B------:R-:W2:Y:S01]  /*139690*/  LDL.LU R25, [R1+0x394] ;  /* 0x0003940001197983 */ /* 0x000ea20000300800 */
[----:B----4-:R-:W-:-:S03]  /*1396a0*/  PRMT R0, R45, 0x5410, R28 ;  /* 0x000054102d007816 */ /* 0x010fc6000000001c */
[----:B------:R-:W4:Y:S01]  /*1396b0*/  LDL.LU R28, [R1+0x5b38] ;  /* 0x005b3800011c7983 */ /* 0x000f220000300800 */
[----:B------:R-:W-:-:S05]  /*1396c0*/  PRMT R2, R24, 0x5410, R23 ;  /* 0x0000541018027816 */ /* 0x000fca0000000017 */
[----:B------:R0:W-:Y:S04]  /*1396d0*/  STL [R1+0x21c], R2 ;  /* 0x00021c0201007387 */ /* 0x0001e80000100800 */
[----:B------:R-:W2:Y:S04]  /*1396e0*/  LDL.LU R30, [R1+0x1e8] ;  /* 0x0001e800011e7983 */ /* 0x000ea80000300800 */
[----:B------:R-:W2:Y:S04]  /*1396f0*/  LDL.LU R24, [R1+0x384] ;  /* 0x0003840001187983 */ /* 0x000ea80000300800 */
[----:B------:R1:W-:Y:S04]  /*139700*/  STL [R1+0x218], R0 ;  /* 0x0002180001007387 */ /* 0x0003e80000100800 */
[----:B------:R-:W2:Y:S04]  /*139710*/  LDL.LU R8, [R1+0x1e4] ;  /* 0x0001e40001087983 */ /* 0x000ea80000300800 */
[----:B------:R-:W2:Y:S04]  /*139720*/  LDL.LU R41, [R1+0x1e0] ;  /* 0x0001e00001297983 */ /* 0x000ea80000300800 */
[----:B------:R-:W2:Y:S04]  /*139730*/  LDL.LU R23, [R1+0x378] ;  /* 0x0003780001177983 */ /* 0x000ea80000300800 */
[----:B------:R-:W2:Y:S04]  /*139740*/  LDL.LU R3, [R1+0x1d4] ;  /* 0x0001d40001037983 */ /* 0x000ea80000300800 */
[----:B0-----:R-:W2:Y:S04]  /*139750*/  LDL.LU R2, [R1+0x1cc] ;  /* 0x0001cc0001027983 */ /* 0x001ea80000300800 */
[----:B------:R-:W2:Y:S04]  /*139760*/  LDL.LU R22, [R1+0x368] ;  /* 0x0003680001167983 */ /* 0x000ea80000300800 */
[----:B-1----:R-:W2:Y:S04]  /*139770*/  LDL.LU R0, [R1+0x1c4] ;  /* 0x0001c40001007983 */ /* 0x002ea80000300800 */
[----:B------:R-:W2:Y:S01]  /*139780*/  LDL R45, [R1+0x3078] ;  /* 0x00307800012d7983 */ /* 0x000ea20000100800 */
[----:B------:R-:W-:-:S02]  /*139790*/  PRMT R40, R40, 0x5410, R31 ;  /* 0x0000541028287816 */ /* 0x000fc4000000001f */
[----:B------:R-:W-:Y:S02]  /*1397a0*/  PRMT R9, R9, 0x5410, R13 ;  /* 0x0000541009097816 */ /* 0x000fe4000000000d */
[----:B------:R-:W-:Y:S02]  /*1397b0*/  PRMT R10, R10, 0x5410, R11 ;  /* 0x000054100a0a7816 */ /* 0x000fe4000000000b */
[----:B------:R-:W-:Y:S02]  /*1397c0*/  PRMT R20, R20, 0x5410, R27 ;  /* 0x0000541014147816 */ /* 0x000fe4000000001b */
[----:B----4-:R-:W-:-:S05]  /*1397d0*/  PRMT R28, R28, 0x5410, R29 ;  /* 0x000054101c1c7816 */ /* 0x010fca000000001d */
[----:B------:R0:W-:Y:S04]  /*1397e0*/  STL [R1+0x214], R28 ;  /* 0x0002141c01007387 */ /* 0x0001e80000100800 */
[----:B------:R-:W4:Y:S04]  /*1397f0*/  LDL R29, [R1+0x3060] ;  /* 0x00306000011d7983 */ /* 0x000f280000100800 */
[----:B0-----:R-:W4:Y:S04]  /*139800*/  LDL R28, [R1+0x2e5c] ;  /* 0x002e5c00011c7983 */ /* 0x001f280000100800 */
[----:B------:R-:W4:Y:S04]  /*139810*/  LDL.LU R31, [R1+0x5b34] ;  /* 0x005b3400011f7983 */ /* 0x000f280000300800 */
[----:B------:R0:W-:Y:S04]  /*139820*/  STL [R1+0x210], R40 ;  /* 0x0002102801007387 */ /* 0x0001e80000100800 */
[----:B0-----:R-:W4:Y:S04]  /*139830*/  LDL.LU R40, [R1+0x5b30] ;  /* 0x005b300001287983 */ /* 0x001f280000300800 */
        /* <DEDUP_REMOVED lines=8> */
[----:B0-----:R-:W4:Y:S01]  /*1398c0*/  LDL.LU R20, [R1+0x5b18] ;  /* 0x005b180001147983 */ /* 0x001f220000300800 */
[----:B------:R-:W-:-:S03]  /*1398d0*/  PRMT R37, R37, 0x5410, R33 ;  /* 0x0000541025257816 */ /* 0x000fc60000000021 */
[----:B------:R-:W4:Y:S01]  /*1398e0*/  LDL.LU R33, [R1+0x1bc] ;  /* 0x0001bc0001217983 */ /* 0x000f220000300800 */
[----:B--2---:R-:W-:-:S03]  /*1398f0*/  PRMT R12, R12, 0x5410, R14 ;  /* 0x000054100c0c7816 */ /* 0x004fc6000000000e */
[----:B------:R0:W-:Y:S01]  /*139900*/  STL [R1+0x200], R37 ;  /* 0x0002002501007387 */ /* 0x0001e20000100800 */
[----:B---3--:R-:W-:Y:S02]  /*139910*/  PRMT R39, R39, 0x5410, R38 ;  /* 0x0000541027277816 */ /* 0x008fe40000000026 */
[----:B------:R-:W-:Y:S01]  /*139920*/  PRMT R25, R25, 0x5410, R26 ;  /* 0x0000541019197816 */ /* 0x000fe2000000001a */
[----:B0-----:R-:W2:Y:S01]  /*139930*/  LDL.LU R37, [R1+0x398] ;  /* 0x0003980001257983 */ /* 0x001ea20000300800 */
[----:B----4-:R-:W-:-:S03]  /*139940*/  PRMT R20, R20, 0x5410, R27 ;  /* 0x0000541014147816 */ /* 0x010fc6000000001b */
[----:B------:R-:W3:Y:S04]  /*139950*/  LDL R27, [R1+0x2e54] ;  /* 0x002e5400011b7983 */ /* 0x000ee80000100800 */
[----:B------:R0:W-:Y:S04]  /*139960*/  STL [R1+0x1fc], R20 ;  /* 0x0001fc1401007387 */ /* 0x0001e80000100800 */
[----:B0-----:R-:W4:Y:S04]  /*139970*/  LDL R20, [R1+0x3074] ;  /* 0x0030740001147983 */ /* 0x001f280000100800 */
[----:B------:R-:W2:Y:S04]  /*139980*/  LDL.LU R14, [R1+0x5b14] ;  /* 0x005b1400010e7983 */ /* 0x000ea80000300800 */
[----:B------:R0:W-:Y:S04]  /*139990*/  STL [R1+0x1f8], R12 ;  /* 0x0001f80c01007387 */ /* 0x0001e80000100800 */
[----:B0-----:R-:W2:Y:S04]  /*1399a0*/  LDL.LU R12, [R1+0x5b10] ;  /* 0x005b1000010c7983 */ /* 0x001ea80000300800 */
[----:B------:R-:W2:Y:S04]  /*1399b0*/  LDL.LU R38, [R1+0x5b0c] ;  /* 0x005b0c0001267983 */ /* 0x000ea80000300800 */
[----:B------:R0:W-:Y:S04]  /*1399c0*/  STL [R1+0x1f4], R39 ;  /* 0x0001f42701007387 */ /* 0x0001e80000100800 */
[----:B0-----:R-:W2:Y:S04]  /*1399d0*/  LDL.LU R39, [R1+0x5b08] ;  /* 0x005b080001277983 */ /* 0x001ea80000300800 */
[----:B------:R-:W2:Y:S04]  /*1399e0*/  LDL.LU R26, [R1+0x5b04] ;  /* 0x005b0400011a7983 */ /* 0x000ea80000300800 */
[----:B------:R0:W-:Y:S04]  /*1399f0*/  STL [R1+0x1f0], R25 ;  /* 0x0001f01901007387 */ /* 0x0001e80000100800 */
[----:B0-----:R-:W2:Y:S01]  /*139a00*/  LDL.LU R25, [R1+0x5b00] ;  /* 0x005b000001197983 */ /* 0x001ea20000300800 */
[----:B------:R-:W-:-:S02]  /*139a10*/  PRMT R24, R24, 0x5410, R30 ;  /* 0x0000541018187816 */ /* 0x000fc4000000001e */
[----:B--2---:R-:W-:Y:S02]  /*139a20*/  PRMT R25, R25, 0x5410, R26 ;  /* 0x0000541019197816 */ /* 0x004fe4000000001a */
[----:B------:R-:W2:Y:S04]  /*139a30*/  LDL R26, [R1+0x3064] ;  /* 0x00306400011a7983 */ /* 0x000ea80000100800 */
[----:B------:R0:W-:Y:S04]  /*139a40*/  STL [R1+0x1ec], R25 ;  /* 0x0001ec1901007387 */ /* 0x0001e80000100800 */
[----:B0-----:R-:W2:Y:S04]  /*139a50*/  LDL R25, [R1+0x3068] ;  /* 0x0030680001197983 */ /* 0x001ea80000100800 */
[----:B------:R-:W2:Y:S04]  /*139a60*/  LDL.LU R30, [R1+0x5afc] ;  /* 0x005afc00011e7983 */ /* 0x000ea80000300800 */
[----:B------:R0:W-:Y:S04]  /*139a70*/  STL [R1+0x1e8], R24 ;  /* 0x0001e81801007387 */ /* 0x0001e80000100800 */
[----:B0-----:R-:W2:Y:S01]  /*139a80*/  LDL.LU R24, [R1+0x5af8] ;  /* 0x005af80001187983 */ /* 0x001ea20000300800 */
[----:B------:R-:W-:-:S02]  /*139a90*/  PRMT R23, R23, 0x5410, R41 ;  /* 0x0000541017177816 */ /* 0x000fc40000000029 */
[----:B--2---:R-:W-:Y:S02]  /*139aa0*/  PRMT R24, R24, 0x5410, R8 ;  /* 0x0000541018187816 */ /* 0x004fe40000000008 */
[----:B------:R-:W2:Y:S04]  /*139ab0*/  LDL.LU R8, [R1+0x5af4] ;  /* 0x005af40001087983 */ /* 0x000ea80000300800 */
        /* <DEDUP_REMOVED lines=12> */
[----:B0-----:R-:W2:Y:S02]  /*139b80*/  LDL.LU R22, [R1+0x5ae0] ;  /* 0x005ae00001167983 */ /* 0x001ea40000300800 */
[----:B--2---:R-:W-:-:S02]  /*139b90*/  PRMT R22, R22, 0x5410, R2 ;  /* 0x0000541016167816 */ /* 0x004fc40000000002 */
[----:B------:R-:W2:Y:S04]  /*139ba0*/  LDL.LU R2, [R1+0x5adc] ;  /* 0x005adc0001027983 */ /* 0x000ea80000300800 */
[----:B------:R0:W-:Y:S04]  /*139bb0*/  STL [R1+0x1c8], R22 ;  /* 0x0001c81601007387 */ /* 0x0001e80000100800 */
[----:B0-----:R-:W3:Y:S01]  /*139bc0*/  LDL.LU R22, [R1+0x5ad8] ;  /* 0x005ad80001167983 */ /* 0x001ee20000300800 */
[----:B--2---:R-:W-:-:S03]  /*139bd0*/  PRMT R0, R2, 0x5410, R0 ;  /* 0x0000541002007816 */ /* 0x004fc60000000000 */
[----:B------:R-:W2:Y:S04]  /*139be0*/  LDL.LU R2, [R1+0x5ad4] ;  /* 0x005ad40001027983 */ /* 0x000ea80000300800 */
[----:B------:R0:W-:Y:S02]  /*139bf0*/  STL [R1+0x1c4], R0 ;  /* 0x0001c40001007387 */ /* 0x0001e40000100800 */
[----:B0-----:R-:W-:Y:S02]  /*139c00*/  PRMT R0, R37, 0x5410, R33 ;  /* 0x0000541025007816 */ /* 0x001fe40000000021 */
[----:B------:R-:W4:Y:S04]  /*139c10*/  LDL.LU R33, [R1+0x3c4] ;  /* 0x0003c40001217983 */ /* 0x000f280000300800 */
[----:B------:R2:W-:Y:S01]  /*139c20*/  STL [R1+0x1bc], R0 ;  /* 0x0001bc0001007387 */ /* 0x0005e20000100800 */
[----:B------:R-:W-:Y:S01]  /*139c30*/  ISETP.LT.AND P2, PT, R45, UR57, !P0 ;  /* 0x000000392d007c0c */ /* 0x000fe2000c741270 */
[----:B------:R-:W0:Y:S01]  /*139c40*/  LDCU UR57, c[0x0][0x398] ;  /* 0x00007300ff3977ac */ /* 0x000e220008000800 */
[----:B------:R-:W-:-:S02]  /*139c50*/  ISETP.LT.AND P1, PT, R29, UR11, !P0 ;  /* 0x0000000b1d007c0c */ /* 0x000fc4000c721270 */
[----:B---3--:R-:W-:Y:S02]  /*139c60*/  LOP3.LUT R22, R22, 0xffffffef, RZ, 0xc0, !PT ;  /* 0xffffffef16167812 */ /* 0x008fe400078ec0ff */
[----:B------:R-:W-:Y:S01]  /*139c70*/  ISETP.LT.AND P0, PT, R28, UR10, !P0 ;  /* 0x0000000a1c007c0c */ /* 0x000fe2000c701270 */
[----:B------:R-:W4:Y:S06]  /*139c80*/  LDCU.64 UR10, c[0x0][0x398] ;  /* 0x00007300ff0a77ac */ /* 0x000f2c0008000a00 */
[----:B------:R-:W-:-:S04]  /*139c90*/  @P2 LOP3.LUT R22, R22, 0x10, RZ, 0xfc, !PT ;  /* 0x0000001016162812 */ /* 0x000fc800078efcff */
[----:B------:R-:W-:-:S04]  /*139ca0*/  LOP3.LUT R22, R22, 0xfffffff7, RZ, 0xc0, !PT ;  /* 0xfffffff716167812 */ /* 0x000fc800078ec0ff */
[----:B------:R-:W-:-:S04]  /*139cb0*/  @P1 LOP3.LUT R22, R22, 0x8, RZ, 0xfc, !PT ;  /* 0x0000000816161812 */ /* 0x000fc800078efcff */
[----:B------:R-:W-:-:S04]  /*139cc0*/  LOP3.LUT R22, R22, 0xfffffffb, RZ, 0xc0, !PT ;  /* 0xfffffffb16167812 */ /* 0x000fc800078ec0ff */
[----:B------:R-:W-:Y:S02]  /*139cd0*/  @P0 LOP3.LUT R22, R22, 0x4, RZ, 0xfc, !PT ;  /* 0x0000000416160812 */ /* 0x000fe400078efcff */
[----:B--2---:R-:W-:Y:S02]  /*139ce0*/  PRMT R0, R2, 0x5410, R3 ;  /* 0x0000541002007816 */ /* 0x004fe40000000003 */
[----:B------:R-:W2:Y:S04]  /*139cf0*/  LDL.LU R3, [R1+0x5ad0] ;  /* 0x005ad00001037983 */ /* 0x000ea80000300800 */
[----:B------:R-:W3:Y:S04]  /*139d00*/  LDL.LU R2, [R1+0x5acc] ;  /* 0x005acc0001027983 */ /* 0x000ee80000300800 */
[----:B------:R-:W2:Y:S04]  /*139d10*/  LDL.LU R37, [R1+0x1b0] ;  /* 0x0001b00001257983 */ /* 0x000ea80000300800 */
[----:B------:R1:W-:Y:S02]  /*139d20*/  STL [R1+0x1b8], R0 ;  /* 0x0001b80001007387 */ /* 0x0003e40000100800 */
[----:B-1----:R-:W-:-:S05]  /*139d30*/  VIADD R0, R27, 0x30 ;  /* 0x000000301b007836 */ /* 0x002fca0000000000 */
[----:B------:R-:W-:Y:S01]  /*139d40*/  ISETP.GE.AND P0, PT, R0, UR41, PT ;  /* 0x0000002900007c0c */ /* 0x000fe2000bf06270 */
[----:B------:R-:W1:Y:S01]  /*139d50*/  LDCU UR41, c[0x0][0x398] ;  /* 0x00007300ff2977ac */ /* 0x000e620008000800 */
[----:B------:R-:W2:Y:S02]  /*139d60*/  LDL.LU R0, [R1+0x1b4] ;  /* 0x0001b40001007983 */ /* 0x000ea40000300800 */
[----:B----4-:R-:W-:Y:S02]  /*139d70*/  ISETP.LT.AND P1, PT, R20, UR10, !P0 ;  /* 0x0000000a14007c0c */ /* 0x010fe4000c721270 */
[----:B------:R-:W-:Y:S02]  /*139d80*/  ISETP.LT.AND P3, PT, R26, UR8, !P0 ;  /* 0x000000081a007c0c */ /* 0x000fe4000c761270 */
[----:B------:R-:W-:Y:S01]  /*139d90*/  ISETP.LT.AND P2, PT, R25, UR9, !P0 ;  /* 0x0000000919007c0c */ /* 0x000fe2000c741270 */
[----:B------:R-:W4:Y:S01]  /*139da0*/  LDCU.64 UR8, c[0x0][0x398] ;  /* 0x00007300ff0877ac */ /* 0x000f220008000a00 */
        /* <DEDUP_REMOVED lines=8> */
[----:B---3--:R-:W-:-:S04]  /*139e30*/  LOP3.LUT R2, R2, 0xdfffffff, RZ, 0xc0, !PT ;  /* 0xdfffffff02027812 */ /* 0x008fc800078ec0ff */
[----:B------:R-:W-:Y:S02]  /*139e40*/  @P1 LOP3.LUT R2, R2, 0x20000000, RZ, 0xfc, !PT ;  /* 0x2000000002021812 */ /* 0x000fe400078efcff */
[----:B------:R-:W-:Y:S01]  /*139e50*/  ISETP.LT.AND P1, PT, R24, UR74, !P0 ;  /* 0x0000004a18007c0c */ /* 0x000fe2000c721270 */
[----:B------:R-:W3:Y:S01]  /*139e60*/  LDCU UR74, c[0x0][0x398] ;  /* 0x00007300ff4a77ac */ /* 0x000ee20008000800 */
[----:B------:R-:W-:-:S11]  /*139e70*/  LOP3.LUT R2, R2, 0x7fffffff, RZ, 0xc0, !PT ;  /* 0x7fffffff02027812 */ /* 0x000fd600078ec0ff */
[----:B------:R-:W-:-:S04]  /*139e80*/  @P1 LOP3.LUT R2, R2, 0x80000000, RZ, 0xfc, !PT ;  /* 0x8000000002021812 */ /* 0x000fc800078efcff */
[----:B------:R-:W-:-:S04]  /*139e90*/  LOP3.LUT R2, R2, 0xbfffffff, RZ, 0xc0, !PT ;  /* 0xbfffffff02027812 */ /* 0x000fc800078ec0ff */
[----:B------:R-:W-:Y:S02]  /*139ea0*/  @P3 LOP3.LUT R2, R2, 0x40000000, RZ, 0xfc, !PT ;  /* 0x4000000002023812 */ /* 0x000fe400078efcff */
[----:B------:R-:W-:Y:S01]  /*139eb0*/  ISETP.LT.AND P1, PT, R29, UR61, !P0 ;  /* 0x0000003d1d007c0c */ /* 0x000fe2000c721270 */
[----:B------:R-:W0:Y:S01]  /*139ec0*/  LDCU UR61, c[0x0][0x398] ;  /* 0x00007300ff3d77ac */ /* 0x000e220008000800 */
[----:B------:R-:W-:Y:S02]  /*139ed0*/  LOP3.LUT R2, R2, 0xefffffff, RZ, 0xc0, !PT ;  /* 0xefffffff02027812 */ /* 0x000fe400078ec0ff */
[----:B--2---:R-:W-:Y:S02]  /*139ee0*/  PRMT R0, R33, 0x5410, R0 ;  /* 0x0000541021007816 */ /* 0x004fe40000000000 */
[----:B------:R-:W-:Y:S02]  /*139ef0*/  @P2 LOP3.LUT R2, R2, 0x10000000, RZ, 0xfc, !PT ;  /* 0x1000000002022812 */ /* 0x000fe400078efcff */
[----:B------:R-:W-:Y:S01]  /*139f00*/  ISETP.LT.AND P0, PT, R28, UR65, !P0 ;  /* 0x000000411c007c0c */ /* 0x000fe2000c701270 */
[----:B------:R2:W-:Y:S01]  /*139f10*/  STL [R1+0x1b4], R0 ;  /* 0x0001b40001007387 */ /* 0x0005e20000100800 */
[----:B------:R-:W-:Y:S01]  /*139f20*/  LOP3.LUT R2, R2, 0xf7ffffff, RZ, 0xc0, !PT ;  /* 0xf7ffffff02027812 */ /* 0x000fe200078ec0ff */
[----:B------:R-:W0:Y:S03]  /*139f30*/  LDCU UR65, c[0x0][0x398] ;  /* 0x00007300ff4177ac */ /* 0x000e260008000800 */
[----:B------:R-:W-:-:S02]  /*139f40*/  @P1 LOP3.LUT R2, R2, 0x8000000, RZ, 0xfc, !PT ;  /* 0x0800000002021812 */ /* 0x000fc400078efcff */
[----:B--2---:R-:W-:Y:S02]  /*139f50*/  PRMT R0, R3, 0x5410, R37 ;  /* 0x0000541003007816 */ /* 0x004fe40000000025 */
[----:B------:R-:W2:Y:S01]  /*139f60*/  LDL.LU R3, [R1+0x5ac8] ;  /* 0x005ac80001037983 */ /* 0x000ea20000300800 */
[----:B------:R-:W-:-:S03]  /*139f70*/  LOP3.LUT R2, R2, 0xfbffffff, RZ, 0xc0, !PT ;  /* 0xfbffffff02027812 */ /* 0x000fc600078ec0ff */
[----:B------:R-:W2:Y:S04]  /*139f80*/  LDL.LU R33, [R1+0x3f0] ;  /* 0x0003f00001217983 */ /* 0x000ea80000300800 */
[----:B------:R-:W2:Y:S04]  /*139f90*/  LDL.LU R37, [R1+0x1a8] ;  /* 0x0001a80001257983 */ /* 0x000ea80000300800 */
[----:B------:R0:W-:Y:S01]  /*139fa0*/  STL [R1+0x1b0], R0 ;  /* 0x0001b00001007387 */ /* 0x0001e20000100800 */
[----:B------:R-:W-:Y:S01]  /*139fb0*/  @P0 LOP3.LUT R2, R2, 0x4000000, RZ, 0xfc, !PT ;  /* 0x0400000002020812 */ /* 0x000fe200078efcff */
[----:B0-----:R-:W-:-:S05]  /*139fc0*/  VIADD R0, R27, 0x2f ;  /* 0x0000002f1b007836 */ /* 0x001fca0000000000 */
[----:B------:R-:W-:Y:S01]  /*139fd0*/  ISETP.GE.AND P0, PT, R0, UR35, PT ;  /* 0x0000002300007c0c */ /* 0x000fe2000bf06270 */
[----:B------:R-:W0:Y:S01]  /*139fe0*/  LDCU UR35, c[0x0][0x398] ;  /* 0x00007300ff2377ac */ /* 0x000e220008000800 */
[----:B------:R-:W2:Y:S02]  /*139ff0*/  LDL.LU R0, [R1+0x1ac] ;  /* 0x0001ac0001007983 */ /* 0x000ea40000300800 */
[----:B----4-:R-:W-:Y:S02]  /*13a000*/  ISETP.LT.AND P1, PT, R20, UR8, !P0 ;  /* 0x0000000814007c0c */ /* 0x010fe4000c721270 */
[----:B------:R-:W-:Y:S02]  /*13a010*/  ISETP.LT.AND P3, PT, R26, UR6, !P0 ;  /* 0x000000061a007c0c */ /* 0x000fe4000c761270 */
[----:B------:R-:W-:Y:S02]  /*13a020*/  LOP3.LUT R2, R2, 0xffdfffff, RZ, 0xc0, !PT ;  /* 0xffdfffff02027812 */ /* 0x000fe400078ec0ff */
[----:B------:R-:W-:Y:S01]  /*13a030*/  ISETP.LT.AND P2, PT, R25, UR7, !P0 ;  /* 0x0000000719007c0c */ /* 0x000fe2000c741270 */
[----:B------:R-:W4:Y:S06]  /*13a040*/  LDCU.64 UR6, c[0x0][0x398] ;  /* 0x00007300ff0677ac */ /* 0x000f2c0008000a00 */
        /* <DEDUP_REMOVED lines=25> */
[----:B--2---:R-:W-:-:S05]  /*13a1e0*/  PRMT R0, R33, 0x5410, R0 ;  /* 0x0000541021007816 */ /* 0x004fca0000000000 */
[----:B------:R2:W-:Y:S02]  /*13a1f0*/  STL [R1+0x1ac], R0 ;  /* 0x0001ac0001007387 */ /* 0x0005e40000100800 */
[----:B--2---:R-:W-:Y:S02]  /*13a200*/  PRMT R0, R3, 0x5410, R37 ;  /* 0x0000541003007816 */ /* 0x004fe40000000025 */
[----:B------:R-:W2:Y:S04]  /*13a210*/  LDL.LU R3, [R1+0x5ac4] ;  /* 0x005ac40001037983 */ /* 0x000ea80000300800 */
[----:B------:R-:W2:Y:S04]  /*13a220*/  LDL.LU R33, [R1+0x354] ;  /* 0x0003540001217983 */ /* 0x000ea80000300800 */
[----:B------:R-:W2:Y:S04]  /*13a230*/  LDL.LU R37, [R1+0x1a0] ;  /* 0x0001a00001257983 */ /* 0x000ea80000300800 */
[----:B------:R0:W-:Y:S02]  /*13a240*/  STL [R1+0x1a8], R0 ;  /* 0x0001a80001007387 */ /* 0x0001e40000100800 */
[----:B0-----:R-:W-:-:S05]  /*13a250*/  VIADD R0, R27, 0x2e ;  /* 0x0000002e1b007836 */ /* 0x001fca0000000000 */
[----:B------:R-:W-:Y:S01]  /*13a260*/  ISETP.GE.AND P0, PT, R0, UR11, PT ;  /* 0x0000000b00007c0c */ /* 0x000fe2000bf06270 */
[----:B------:R-:W0:Y:S01]  /*13a270*/  LDCU.64 UR10, c[0x0][0x398] ;  /* 0x00007300ff0a77ac */ /* 0x000e220008000a00 */
[----:B------:R-:W2:Y:S02]  /*13a280*/  LDL.LU R0, [R1+0x1a4] ;  /* 0x0001a40001007983 */ /* 0x000ea40000300800 */
[----:B----4-:R-:W-:Y:S02]  /*13a290*/  ISETP.LT.AND P1, PT, R20, UR6, !P0 ;  /* 0x0000000614007c0c */ /* 0x010fe4000c721270 */
[----:B------:R-:W-:Y:S01]  /*13a2a0*/  ISETP.LT.AND P3, PT, R26, UR26, !P0 ;  /* 0x0000001a1a007c0c */ /* 0x000fe2000c761270 */
[----:B------:R-:W4:Y:S01]  /*13a2b0*/  LDCU UR26, c[0x0][0x398] ;  /* 0x00007300ff1a77ac */ /* 0x000f220008000800 */
[----:B------:R-:W-:Y:S02]  /*13a2c0*/  LOP3.LUT R2, R2, 0xffffdfff, RZ, 0xc0, !PT ;  /* 0xffffdfff02027812 */ /* 0x000fe400078ec0ff */
[----:B------:R-:W-:Y:S01]  /*13a2d0*/  ISETP.LT.AND P2, PT, R25, UR27, !P0 ;  /* 0x0000001b19007c0c */ /* 0x000fe2000c741270 */
[----:B------:R-:W0:Y:S06]  /*13a2e0*/  LDCU UR27, c[0x0][0x398] ;  /* 0x00007300ff1b77ac */ /* 0x000e2c0008000800 */
        /* <DEDUP_REMOVED lines=15> */
[----:B--2---:R-:W-:-:S05]  /*13a3e0*/  PRMT R0, R33, 0x5410, R0 ;  /* 0x0000541021007816 */ /* 0x004fca0000000000 */
[----:B------:R2:W-:Y:S02]  /*13a3f0*/  STL [R1+0x1a4], R0 ;  /* 0x0001a40001007387 */ /* 0x0005e40000100800 */
[----:B--2---:R-:W-:Y:S02]  /*13a400*/  PRMT R0, R3, 0x5410, R37 ;  /* 0x0000541003007816 */ /* 0x004fe40000000025 */
[----:B------:R-:W2:Y:S04]  /*13a410*/  LDL.LU R3, [R1+0x5ac0] ;  /* 0x005ac00001037983 */ /* 0x000ea80000300800 */
[----:B------:R-:W2:Y:S04]  /*13a420*/  LDL.LU R33, [R1+0x19c] ;  /* 0x00019c0001217983 */ /* 0x000ea80000300800 */
[----:B------:R-:W2:Y:S01]  /*13a430*/  LDL.LU R37, [R1+0x498] ;  /* 0x0004980001257983 */ /* 0x000ea20000300800 */
[----:B------:R-:W-:Y:S01]  /*13a440*/  ISETP.LT.AND P1, PT, R29, UR62, !P0 ;  /* 0x0000003e1d007c0c */ /* 0x000fe2000c721270 */
[----:B------:R-:W0:Y:S01]  /*13a450*/  LDCU UR62, c[0x0][0x398] ;  /* 0x00007300ff3e77ac */ /* 0x000e220008000800 */
[----:B------:R-:W-:-:S04]  /*13a460*/  LOP3.LUT R2, R2, 0xffffefff, RZ, 0xc0, !PT ;  /* 0xffffefff02027812 */ /* 0x000fc800078ec0ff */
[----:B------:R-:W-:Y:S02]  /*13a470*/  @P2 LOP3.LUT R2, R2, 0x1000, RZ, 0xfc, !PT ;  /* 0x0000100002022812 */ /* 0x000fe400078efcff */
[----:B------:R-:W-:Y:S01]  /*13a480*/  ISETP.LT.AND P0, PT, R28, UR63, !P0 ;  /* 0x0000003f1c007c0c */ /* 0x000fe2000c701270 */
[----:B------:R0:W-:Y:S01]  /*13a490*/  STL [R1+0x1a0], R0 ;  /* 0x0001a00001007387 */ /* 0x0001e20000100800 */
[----:B------:R-:W-:Y:S01]  /*13a4a0*/  LOP3.LUT R2, R2, 0xfffff7ff, RZ, 0xc0, !PT ;  /* 0xfffff7ff02027812 */ /* 0x000fe200078ec0ff */
[----:B------:R-:W1:Y:S03]  /*13a4b0*/  LDCU UR63, c[0x0][0x398] ;  /* 0x00007300ff3f77ac */ /* 0x000e660008000800 */
[----:B------:R-:W-:-:S04]  /*13a4c0*/  @P1 LOP3.LUT R2, R2, 0x800, RZ, 0xfc, !PT ;  /* 0x0000080002021812 */ /* 0x000fc800078efcff */
[----:B------:R-:W-:Y:S01]  /*13a4d0*/  LOP3.LUT R2, R2, 0xfffffbff, RZ, 0xc0, !PT ;  /* 0xfffffbff02027812 */ /* 0x000fe200078ec0ff */
[----:B0-----:R-:W-:-:S03]  /*13a4e0*/  VIADD R0, R27, 0x2d ;  /* 0x0000002d1b007836 */ /* 0x001fc60000000000 */
[----:B------:R-:W-:Y:S02]  /*13a4f0*/  @P0 LOP3.LUT R2, R2, 0x400, RZ, 0xfc, !PT ;  /* 0x0000040002020812 */ /* 0x000fe400078efcff */
[----:B------:R-:W-:Y:S01]  /*13a500*/  ISETP.GE.AND P0, PT, R0, UR9, PT ;  /* 0x0000000900007c0c */ /* 0x000fe2000bf06270 */
[----:B------:R-:W0:Y:S03]  /*13a510*/  LDCU.64 UR8, c[0x0][0x398] ;  /* 0x00007300ff0877ac */ /* 0x000e260008000a00 */
[----:B------:R-:W-:Y:S02]  /*13a520*/  ISETP.LT.AND P1, PT, R20, UR10, !P0 ;  /* 0x0000000a14007c0c */ /* 0x000fe4000c721270 */
[----:B------:R-:W-:Y:S01]  /*13a530*/  ISETP.LT.AND P3, PT, R26, UR16, !P0 ;  /* 0x000000101a007c0c */ /* 0x000fe2000c761270 */
[----:B------:R-:W0:Y:S01]  /*13a540*/  LDCU UR16, c[0x0][0x398] ;  /* 0x00007300ff1077ac */ /* 0x000e220008000800 */
[----:B------:R-:W-:-:S02]  /*13a550*/  LOP3.LUT R2, R2, 0xffffffdf, RZ, 0xc0, !PT ;  /* 0xffffffdf02027812 */ /* 0x000fc400078ec0ff */
        /* <DEDUP_REMOVED lines=31> */
[----:B------:R-:W3:Y:S04]  /*13a750*/  LDL.LU R33, [R1+0x4a8] ;  /* 0x0004a80001217983 */ /* 0x000ee80000300800 */
[----:B------:R-:W3:Y:S04]  /*13a760*/  LDL.LU R37, [R1+0x190] ;  /* 0x0001900001257983 */ /* 0x000ee80000300800 */
[----:B------:R0:W-:Y:S04]  /*13a770*/  STL [R1+0x198], R0 ;  /* 0x0001980001007387 */ /* 0x0001e80000100800 */
[----:B------:R-:W3:Y:S01]  /*13a780*/  LDL.LU R41, [R1+0x4cc] ;  /* 0x0004cc0001297983 */ /* 0x000ee20000300800 */
[----:B0-----:R-:W-:-:S05]  /*13a790*/  VIADD R0, R27, 0x2c ;  /* 0x0000002c1b007836 */ /* 0x001fca0000000000 */
[----:B------:R-:W-:Y:S01]  /*13a7a0*/  ISETP.GE.AND P0, PT, R0, UR7, PT ;  /* 0x0000000700007c0c */ /* 0x000fe2000bf06270 */
[----:B------:R-:W0:Y:S01]  /*13a7b0*/  LDCU.64 UR6, c[0x0][0x398] ;  /* 0x00007300ff0677ac */ /* 0x000e220008000a00 */
[----:B------:R-:W3:Y:S02]  /*13a7c0*/  LDL.LU R0, [R1+0x194] ;  /* 0x0001940001007983 */ /* 0x000ee40000300800 */
[----:B------:R-:W-:Y:S02]  /*13a7d0*/  ISETP.LT.AND P1, PT, R20, UR8, !P0 ;  /* 0x0000000814007c0c */ /* 0x000fe4000c721270 */
        /* <DEDUP_REMOVED lines=12> */
[----:B--2---:R-:W-:-:S04]  /*13a8a0*/  LOP3.LUT R3, R3, 0xdfffffff, RZ, 0xc0, !PT ;  /* 0xdfffffff03037812 */ /* 0x004fc800078ec0ff */
[----:B------:R-:W-:Y:S02]  /*13a8b0*/  @P1 LOP3.LUT R3, R3, 0x20000000, RZ, 0xfc, !PT ;  /* 0x2000000003031812 */ /* 0x000fe400078efcff */
[----:B------:R-:W-:Y:S01]  /*13a8c0*/  ISETP.LT.AND P1, PT, R24, UR12, !P0 ;  /* 0x0000000c18007c0c */ /* 0x000fe2000c721270 */
[----:B------:R-:W2:Y:S01]  /*13a8d0*/  LDCU UR12, c[0x0][0x398] ;  /* 0x00007300ff0c77ac */ /* 0x000ea20008000800 */
[----:B------:R-:W-:-:S11]  /*13a8e0*/  LOP3.LUT R3, R3, 0x7fffffff, RZ, 0xc0, !PT ;  /* 0x7fffffff03037812 */ /* 0x000fd600078ec0ff */
[----:B------:R-:W-:-:S04]  /*13a8f0*/  @P1 LOP3.LUT R3, R3, 0x80000000, RZ, 0xfc, !PT ;  /* 0x8000000003031812 */ /* 0x000fc800078efcff */
[----:B------:R-:W-:-:S04]  /*13a900*/  LOP3.LUT R3, R3, 0xbfffffff, RZ, 0xc0, !PT ;  /* 0xbfffffff03037812 */ /* 0x000fc800078ec0ff */
[----:B------:R-:W-:Y:S02]  /*13a910*/  @P3 LOP3.LUT R3, R3, 0x40000000, RZ, 0xfc, !PT ;  /* 0x4000000003033812 */ /* 0x000fe400078efcff */
[----:B------:R-:W-:Y:S01]  /*13a920*/  ISETP.LT.AND P1, PT, R29, UR28, !P0 ;  /* 0x0000001c1d007c0c */ /* 0x000fe2000c721270 */
[----:B------:R-:W0:Y:S01]  /*13a930*/  LDCU UR28, c[0x0][0x398] ;  /* 0x00007300ff1c77ac */ /* 0x000e220008000800 */
[----:B------:R-:W-:Y:S02]  /*13a940*/  LOP3.LUT R3, R3, 0xefffffff, RZ, 0xc0, !PT ;  /* 0xefffffff03037812 */ /* 0x000fe400078ec0ff */
[----:B---3--:R-:W-:Y:S02]  /*13a950*/  PRMT R0, R33, 0x5410, R0 ;  /* 0x0000541021007816 */ /* 0x008fe40000000000 */
[----:B------:R-:W-:Y:S02]  /*13a960*/  @P2 LOP3.LUT R3, R3, 0x10000000, RZ, 0xfc, !PT ;  /* 0x1000000003032812 */ /* 0x000fe400078efcff */
[----:B------:R-:W-:Y:S01]  /*13a970*/  ISETP.LT.AND P0, PT, R28, UR25, !P0 ;  /* 0x000000191c007c0c */ /* 0x000fe2000c701270 */
[----:B------:R3:W-:Y:S01]  /*13a980*/  STL [R1+0x194], R0 ;  /* 0x0001940001007387 */ /* 0x0007e20000100800 */
[----:B------:R-:W-:Y:S01]  /*13a990*/  LOP3.LUT R3, R3, 0xf7ffffff, RZ, 0xc0, !PT ;  /* 0xf7ffffff03037812 */ /* 0x000fe200078ec0ff */
[----:B------:R-:W0:Y:S02]  /*13a9a0*/  LDCU UR25, c[0x0][0x398] ;  /* 0x00007300ff1977ac */ /* 0x000e240008000800 */
[----:B------:R-:W2:Y:S01]  /*13a9b0*/  LDL.LU R33, [R1+0x18c] ;  /* 0x00018c0001217983 */ /* 0x000ea20000300800 */
[----:B------:R-:W-:-:S02]  /*13a9c0*/  @P1 LOP3.LUT R3, R3, 0x8000000, RZ, 0xfc, !PT ;  /* 0x0800000003031812 */ /* 0x000fc400078efcff */
[----:B---3--:R-:W-:Y:S02]  /*13a9d0*/  PRMT R0, R41, 0x5410, R37 ;  /* 0x0000541029007816 */ /* 0x008fe40000000025 */
[----:B------:R-:W3:Y:S01]  /*13a9e0*/  LDL.LU R37, [R1+0x188] ;  /* 0x0001880001257983 */ /* 0x000ee20000300800 */
[----:B------:R-:W-:-:S03]  /*13a9f0*/  LOP3.LUT R3, R3, 0xfbffffff, RZ, 0xc0, !PT ;  /* 0xfbffffff03037812 */ /* 0x000fc600078ec0ff */
[----:B------:R0:W-:Y:S01]  /*13aa00*/  STL [R1+0x190], R0 ;  /* 0x0001900001007387 */ /* 0x0001e20000100800 */
[----:B------:R-:W-:-:S03]  /*13aa10*/  @P0 LOP3.LUT R3, R3, 0x4000000, RZ, 0xfc, !PT ;  /* 0x0400000003030812 */ /* 0x000fc600078efcff */
[----:B------:R-:W3:Y:S01]  /*13aa20*/  LDL.LU R41, [R1+0x4f4] ;  /* 0x0004f40001297983 */ /* 0x000ee20000300800 */
[----:B0-----:R-:W-:-:S05]  /*13aa30*/  VIADD R0, R27, 0x2b ;  /* 0x0000002b1b007836 */ /* 0x001fca0000000000 */
[----:B------:R-:W-:Y:S01]  /*13aa40*/  ISETP.GE.AND P0, PT, R0, UR11, PT ;  /* 0x0000000b00007c0c */ /* 0x000fe2000bf06270 */
[----:B------:R-:W0:Y:S01]  /*13aa50*/  LDCU.64 UR10, c[0x0][0x398] ;  /* 0x00007300ff0a77ac */ /* 0x000e220008000a00 */
[----:B------:R-:W2:Y:S02]  /*13aa60*/  LDL.LU R0, [R1+0x4e0] ;  /* 0x0004e00001007983 */ /* 0x000ea40000300800 */
        /* <DEDUP_REMOVED lines=31> */
[----:B--2---:R-:W-:Y:S02]  /*13ac60*/  PRMT R0, R0, 0x5410, R33 ;  /* 0x0000541000007816 */ /* 0x004fe40000000021 */
[----:B------:R-:W2:Y:S04]  /*13ac70*/  LDL.LU R33, [R1+0x5ab8] ;  /* 0x005ab80001217983 */ /* 0x000ea80000300800 */
[----:B------:R3:W-:Y:S02]  /*13ac80*/  STL [R1+0x18c], R0 ;  /* 0x00018c0001007387 */ /* 0x0007e40000100800 */
[----:B---3--:R-:W-:-:S02]  /*13ac90*/  PRMT R0, R41, 0x5410, R37 ;  /* 0x0000541029007816 */ /* 0x008fc40000000025 */
[----:B------:R-:W3:Y:S04]  /*13aca0*/  LDL.LU R37, [R1+0x184] ;  /* 0x0001840001257983 */ /* 0x000ee80000300800 */
[----:B------:R-:W2:Y:S04]  /*13acb0*/  LDL.LU R41, [R1+0x4fc] ;  /* 0x0004fc0001297983 */ /* 0x000ea80000300800 */
[----:B------:R0:W-:Y:S02]  /*13acc0*/  STL [R1+0x188], R0 ;  /* 0x0001880001007387 */ /* 0x0001e40000100800 */
[----:B0-----:R-:W-:-:S05]  /*13acd0*/  VIADD R0, R27, 0x2a ;  /* 0x0000002a1b007836 */ /* 0x001fca0000000000 */
[----:B------:R-:W-:Y:S01]  /*13ace0*/  ISETP.GE.AND P0, PT, R0, UR9, PT ;  /* 0x0000000900007c0c */ /* 0x000fe2000bf06270 */
[----:B------:R-:W0:Y:S01]  /*13acf0*/  LDCU.64 UR8, c[0x0][0x398] ;  /* 0x00007300ff0877ac */ /* 0x000e220008000a00 */
[----:B------:R-:W3:Y:S02]  /*13ad00*/  LDL.LU R0, [R1+0x350] ;  /* 0x0003500001007983 */ /* 0x000ee40000300800 */
        /* <DEDUP_REMOVED lines=11> */
[----:B------:R-:W-:Y:S02]  /*13adc0*/  LOP3.LUT R3, R3, 0xfffeffff, RZ, 0xc0, !PT ;  /* 0xfffeffff03037812 */ /* 0x000fe400078ec0ff */
[----:B---3--:R-:W-:Y:S02]  /*13add0*/  PRMT R0, R0, 0x5410, R37 ;  /* 0x0000541000007816 */ /* 0x008fe40000000025 */
[----:B------:R-:W2:Y:S01]  /*13ade0*/  LDL.LU R37, [R1+0x5ab4] ;  /* 0x005ab40001257983 */ /* 0x000ea20000300800 */
[----:B------:R-:W-:Y:S02]  /*13adf0*/  @P2 LOP3.LUT R3, R3, 0x10000, RZ, 0xfc, !PT ;  /* 0x0001000003032812 */ /* 0x000fe400078efcff */
[----:B------:R-:W-:Y:S01]  /*13ae00*/  ISETP.LT.AND P3, PT, R23, UR67, !P0 ;  /* 0x0000004317007c0c */ /* 0x000fe2000c761270 */
[----:B------:R2:W-:Y:S01]  /*13ae10*/  STL [R1+0x184], R0 ;  /* 0x0001840001007387 */ /* 0x0005e20000100800 */
[----:B------:R-:W-:Y:S01]  /*13ae20*/  LOP3.LUT R3, R3, 0xffff7fff, RZ, 0xc0, !PT ;  /* 0xffff7fff03037812 */ /* 0x000fe200078ec0ff */
[----:B------:R-:W3:Y:S03]  /*13ae30*/  LDCU UR67, c[0x0][0x398] ;  /* 0x00007300ff4377ac */ /* 0x000ee60008000800 */
        /* <DEDUP_REMOVED lines=17> */
[----:B------:R-:W2:Y:S04]  /*13af50*/  LDL.LU R41, [R1+0x508] ;  /* 0x0005080001297983 */ /* 0x000ea80000300800 */
[----:B------:R0:W-:Y:S02]  /*13af60*/  STL [R1+0x17c], R0 ;  /* 0x00017c0001007387 */ /* 0x0001e40000100800 */
[----:B0-----:R-:W-:-:S05]  /*13af70*/  VIADD R0, R27, 0x29 ;  /* 0x000000291b007836 */ /* 0x001fca0000000000 */
[----:B------:R-:W-:Y:S01]  /*13af80*/  ISETP.GE.AND P0, PT, R0, UR7, PT ;  /* 0x0000000700007c0c */ /* 0x000fe2000bf06270 */
[----:B------:R-:W0:Y:S01]  /*13af90*/  LDCU.64 UR6, c[0x0][0x398] ;  /* 0x00007300ff0677ac */ /* 0x000e220008000a00 */
[----:B------:R-:W2:Y:S02]  /*13afa0*/  LDL.LU R0, [R1+0x500] ;  /* 0x0005000001007983 */ /* 0x000ea40000300800 */
[----:B------:R-:W-:Y:S01]  /*13afb0*/  ISETP.LT.AND P1, PT, R20, UR8, !P0 ;  /* 0x0000000814007c0c */ /* 0x000fe2000c721270 */
[----:B------:R-:W0:Y:S01]  /*13afc0*/  LDCU UR8, c[0x0][0x398] ;  /* 0x00007300ff0877ac */ /* 0x000e220008000800 */
[----:B------:R-:W-:Y:S02]  /*13afd0*/  ISETP.LT.AND P3, PT, R26, UR37, !P0 ;  /* 0x000000251a007c0c */ /* 0x000fe4000c761270 */
[----:B------:R-:W-:Y:S01]  /*13afe0*/  LOP3.LUT R3, R3, 0xffffffdf, RZ, 0xc0, !PT ;  /* 0xffffffdf03037812 */ /* 0x000fe200078ec0ff */
[----:B------:R-:W0:Y:S01]  /*13aff0*/  LDCU UR37, c[0x0][0x398] ;  /* 0x00007300ff2577ac */ /* 0x000e220008000800 */
[----:B------:R-:W-:-:S02]  /*13b000*/  ISETP.LT.AND P2, PT, R25, UR38, !P0 ;  /* 0x0000002619007c0c */ /* 0x000fc4000c741270 */
[----:B------:R-:W-:Y:S01]  /*13b010*/  PRMT R14, R14, 0x5410, R10 ;  /* 0x000054100e0e7816 */ /* 0x000fe2000000000a */
        /* <DEDUP_REMOVED lines=29> */
[----:B0-----:R-:W-:-:S02]  /*13b1f0*/  PRMT R0, R41, 0x5410, R8 ;  /* 0x0000541029007816 */ /* 0x001fc40000000008 */
[----:B------:R-:W2:Y:S04]  /*13b200*/  LDL.LU R8, [R1+0x5aa8] ;  /* 0x005aa80001087983 */ /* 0x000ea80000300800 */
[----:B------:R-:W3:Y:S04]  /*13b210*/  LDL.LU R41, [R1+0x524] ;  /* 0x0005240001297983 */ /* 0x000ee80000300800 */
[----:B------:R0:W-:Y:S02]  /*13b220*/  STL [R1+0x174], R0 ;  /* 0x0001740001007387 */ /* 0x0001e40000100800 */
[----:B0-----:R-:W-:-:S05]  /*13b230*/  VIADD R0, R27, 0x28 ;  /* 0x000000281b007836 */ /* 0x001fca0000000000 */
[----:B------:R-:W-:Y:S01]  /*13b240*/  ISETP.GE.AND P0, PT, R0, UR11, PT ;  /* 0x0000000b00007c0c */ /* 0x000fe2000bf06270 */
[----:B------:R-:W0:Y:S01]  /*13b250*/  LDCU.64 UR10, c[0x0][0x398] ;  /* 0x00007300ff0a77ac */ /* 0x000e220008000a00 */
[----:B------:R-:W3:Y:S02]  /*13b260*/  LDL.LU R0, [R1+0x520] ;  /* 0x0005200001007983 */ /* 0x000ee40000300800 */
[----:B------:R-:W-:Y:S01]  /*13b270*/  ISETP.LT.AND P1, PT, R20, UR6, !P0 ;  /* 0x0000000614007c0c */ /* 0x000fe2000c721270 */
[----:B------:R-:W0:Y:S01]  /*13b280*/  LDCU UR6, c[0x0][0x398] ;  /* 0x00007300ff0677ac */ /* 0x000e220008000800 */
[----:B------:R-:W-:Y:S02]  /*13b290*/  ISETP.LT.AND P3, PT, R26, UR53, !P0 ;  /* 0x000000351a007c0c */ /* 0x000fe4000c761270 */
[----:B------:R-:W-:Y:S01]  /*13b2a0*/  ISETP.LT.AND P2, PT, R25, UR52, !P0 ;  /* 0x0000003419007c0c */ /* 0x000fe2000c741270 */
[----:B------:R-:W0:Y:S01]  /*13b2b0*/  LDCU UR52, c[0x0][0x398] ;  /* 0x00007300ff3477ac */ /* 0x000e220008000800 */
        /* <DEDUP_REMOVED lines=21> */
[----:B------:R-:W-:Y:S01]  /*13b410*/  @P2 LOP3.LUT R8, R8, 0x10000000, RZ, 0xfc, !PT ;  /* 0x1000000008082812 */ /* 0x000fe200078efcff */
[----:B------:R-:W3:Y:S01]  /*13b420*/  LDL.LU R30, [R1+0x5aa4] ;  /* 0x005aa400011e7983 */ /* 0x000ee20000300800 */
[----:B------:R-:W-:Y:S01]  /*13b430*/  ISETP.LT.AND P0, PT, R28, UR54, !P0 ;  /* 0x000000361c007c0c */ /* 0x000fe2000c701270 */
[----:B------:R-:W0:Y:S01]  /*13b440*/  LDCU UR54, c[0x0][0x398] ;  /* 0x00007300ff3677ac */ /* 0x000e220008000800 */
[----:B------:R-:W-:Y:S01]  /*13b450*/  LOP3.LUT R8, R8, 0xf7ffffff, RZ, 0xc0, !PT ;  /* 0xf7ffffff08087812 */ /* 0x000fe200078ec0ff */
[----:B------:R1:W-:Y:S03]  /*13b460*/  STL [R1+0x178], R0 ;  /* 0x0001780001007387 */ /* 0x0003e60000100800 */
[----:B------:R-:W-:-:S02]  /*13b470*/  @P1 LOP3.LUT R8, R8, 0x8000000, RZ, 0xfc, !PT ;  /* 0x0800000008081812 */ /* 0x000fc400078efcff */
[----:B-1----:R-:W-:Y:S02]  /*13b480*/  PRMT R0, R41, 0x5410, R39 ;  /* 0x0000541029007816 */ /* 0x002fe40000000027 */
[----:B------:R-:W2:Y:S01]  /*13b490*/  LDL.LU R39, [R1+0x5aa0] ;  /* 0x005aa00001277983 */ /* 0x000ea20000300800 */
[----:B------:R-:W-:-:S03]  /*13b4a0*/  LOP3.LUT R8, R8, 0xfbffffff, RZ, 0xc0, !PT ;  /* 0xfbffffff08087812 */ /* 0x000fc600078ec0ff */
[----:B------:R-:W2:Y:S04]  /*13b4b0*/  LDL.LU R41, [R1+0x580] ;  /* 0x0005800001297983 */ /* 0x000ea80000300800 */
[----:B------:R1:W-:Y:S01]  /*13b4c0*/  STL [R1+0x16c], R0 ;  /* 0x00016c0001007387 */ /* 0x0003e20000100800 */
[----:B------:R-:W-:Y:S01]  /*13b4d0*/  @P0 LOP3.LUT R8, R8, 0x4000000, RZ, 0xfc, !PT ;  /* 0x0400000008080812 */ /* 0x000fe200078efcff */
[----:B-1----:R-:W-:-:S05]  /*13b4e0*/  VIADD R0, R27, 0x27 ;  /* 0x000000271b007836 */ /* 0x002fca0000000000 */
[----:B------:R-:W-:Y:S02]  /*13b4f0*/  ISETP.GE.AND P0, PT, R0, UR9, PT ;  /* 0x0000000900007c0c */ /* 0x000fe4000bf06270 */
[----:B------:R-:W3:Y:S02]  /*13b500*/  LDL.LU R0, [R1+0x58c] ;  /* 0x00058c0001007983 */ /* 0x000ee40000300800 */
[----:B0-----:R-:W-:Y:S01]  /*13b510*/  ISETP.LT.AND P1, PT, R20, UR10, !P0 ;  /* 0x0000000a14007c0c */ /* 0x001fe2000c721270 */
[----:B------:R-:W0:Y:S01]  /*13b520*/  LDCU UR10, c[0x0][0x398] ;  /* 0x00007300ff0a77ac */ /* 0x000e220008000800 */
[----:B------:R-:W-:Y:S02]  /*13b530*/  ISETP.LT.AND P3, PT, R26, UR8, !P0 ;  /* 0x000000081a007c0c */ /* 0x000fe4000c761270 */
[----:B------:R-:W-:Y:S01]  /*13b540*/  LOP3.LUT R8, R8, 0xffdfffff, RZ, 0xc0, !PT ;  /* 0xffdfffff08087812 */ /* 0x000fe200078ec0ff */
[----:B------:R-:W1:Y:S01]  /*13b550*/  LDCU.64 UR8, c[0x0][0x398] ;  /* 0x00007300ff0877ac */ /* 0x000e620008000a00 */
        /* <DEDUP_REMOVED lines=29> */
[----:B------:R0:W-:Y:S04]  /*13b730*/  STL [R1+0x170], R41 ;  /* 0x0001702901007387 */ /* 0x0001e80000100800 */
[----:B0-----:R-:W2:Y:S01]  /*13b740*/  LDL.LU R41, [R1+0x5a98] ;  /* 0x005a980001297983 */ /* 0x001ea20000300800 */
[----:B---3--:R-:W-:-:S03]  /*13b750*/  PRMT R0, R0, 0x5410, R12 ;  /* 0x0000541000007816 */ /* 0x008fc6000000000c */
[----:B------:R-:W3:Y:S04]  /*13b760*/  LDL.LU R12, [R1+0x5a94] ;  /* 0x005a9400010c7983 */ /* 0x000ee80000300800 */
[----:B------:R0:W-:Y:S02]  /*13b770*/  STL [R1+0x168], R0 ;  /* 0x0001680001007387 */ /* 0x0001e40000100800 */
[----:B0-----:R-:W-:-:S05]  /*13b780*/  VIADD R0, R27, 0x26 ;  /* 0x000000261b007836 */ /* 0x001fca0000000000 */
[----:B------:R-:W-:Y:S02]  /*13b790*/  ISETP.GE.AND P0, PT, R0, UR7, PT ;  /* 0x0000000700007c0c */ /* 0x000fe4000bf06270 */
[----:B------:R-:W2:Y:S02]  /*13b7a0*/  LDL.LU R0, [R1+0x5a8] ;  /* 0x0005a80001007983 */ /* 0x000ea40000300800 */
[----:B-1----:R-:W-:Y:S02]  /*13b7b0*/  ISETP.LT.AND P2, PT, R20, UR8, !P0 ;  /* 0x0000000814007c0c */ /* 0x002fe4000c741270 */
[----:B------:R-:W-:Y:S01]  /*13b7c0*/  ISETP.LT.AND P1, PT, R26, UR67, !P0 ;  /* 0x000000431a007c0c */ /* 0x000fe2000c721270 */
[----:B------:R-:W0:Y:S01]  /*13b7d0*/  LDCU UR67, c[0x0][0x398] ;  /* 0x00007300ff4377ac */ /* 0x000e220008000800 */
[----:B------:R-:W-:Y:S01]  /*13b7e0*/  LOP3.LUT R8, R8, 0xffffdfff, RZ, 0xc0, !PT ;  /* 0xffffdfff08087812 */ /* 0x000fe200078ec0ff */
[----:B------:R-:W3:Y:S08]  /*13b7f0*/  LDL.LU R10, [R1+0x5a90] ;  /* 0x005a9000010a7983 */ /* 0x000ef00000300800 */
[----:B------:R-:W-:-:S02]  /*13b800*/  @P2 LOP3.LUT R8, R8, 0x2000, RZ, 0xfc, !PT ;  /* 0x0000200008082812 */ /* 0x000fc400078efcff */
[----:B------:R-:W-:Y:S02]  /*13b810*/  ISETP.LT.AND P2, PT, R25, UR77, !P0 ;  /* 0x0000004d19007c0c */ /* 0x000fe4000c741270 */
[----:B------:R-:W-:Y:S01]  /*13b820*/  ISETP.LT.AND P3, PT, R23, UR6, !P0 ;  /* 0x0000000617007c0c */ /* 0x000fe2000c761270 */
[----:B------:R1:W-:Y:S01]  /*13b830*/  STL [R1+0x160], R14 ;  /* 0x0001600e01007387 */ /* 0x0003e20000100800 */
[----:B------:R-:W-:Y:S01]  /*13b840*/  LOP3.LUT R8, R8, 0xfffdffff, RZ, 0xc0, !PT ;  /* 0xfffdffff08087812 */ /* 0x000fe200078ec0ff */
[----:B------:R-:W0:Y:S03]  /*13b850*/  LDCU.64 UR6, c[0x0][0x398] ;  /* 0x00007300ff0677ac */ /* 0x000e260008000a00 */
[----:B------:R-:W-:Y:S01]  /*13b860*/  @P1 LOP3.LUT R8, R8, 0x20000, RZ, 0xfc, !PT ;  /* 0x0002000008081812 */ /* 0x000fe200078efcff */
[----:B------:R-:W2:Y:S01]  /*13b870*/  LDCU UR77, c[0x0][0x398] ;  /* 0x00007300ff4d77ac */ /* 0x000ea20008000800 */
[----:B------:R-:W-:-:S02]  /*13b880*/  ISETP.LT.AND P1, PT, R24, UR10, !P0 ;  /* 0x0000000a18007c0c */ /* 0x000fc4000c721270 */
[----:B------:R-:W-:Y:S01]  /*13b890*/  LOP3.LUT R8, R8, 0xfffeffff, RZ, 0xc0, !PT ;  /* 0xfffeffff08087812 */ /* 0x000fe200078ec0ff */
[----:B-1----:R-:W3:Y:S01]  /*13b8a0*/  LDL.LU R14, [R1+0x5c0] ;  /* 0x0005c000010e7983 */ /* 0x002ee20000300800 */
[----:B------:R-:W1:Y:S02]  /*13b8b0*/  LDCU UR10, c[0x0][0x398] ;  /* 0x00007300ff0a77ac */ /* 0x000e640008000800 */
        /* <DEDUP_REMOVED lines=20> */
[----:B0-----:R-:W-:-:S05]  /*13ba00*/  VIADD R0, R27, 0x25 ;  /* 0x000000251b007836 */ /* 0x001fca0000000000 */
[----:B------:R-:W-:Y:S02]  /*13ba10*/  ISETP.GE.AND P0, PT, R0, UR11, PT ;  /* 0x0000000b00007c0c */ /* 0x000fe4000bf06270 */
[----:B------:R-:W2:Y:S02]  /*13ba20*/  LDL.LU R0, [R1+0x5d8] ;  /* 0x0005d80001007983 */ /* 0x000ea40000300800 */
[----:B------:R-:W-:Y:S02]  /*13ba30*/  ISETP.LT.AND P1, PT, R20, UR6, !P0 ;  /* 0x0000000614007c0c */ /* 0x000fe4000c721270 */
[----:B------:R-:W-:Y:S01]  /*13ba40*/  ISETP.LT.AND P3, PT, R26, UR77, !P0 ;  /* 0x0000004d1a007c0c */ /* 0x000fe2000c761270 */
[----:B------:R-:W0:Y:S01]  /*13ba50*/  LDCU UR77, c[0x0][0x398] ;  /* 0x00007300ff4d77ac */ /* 0x000e220008000800 */
[----:B------:R-:W-:Y:S02]  /*13ba60*/  LOP3.LUT R8, R8, 0xffffffdf, RZ, 0xc0, !PT ;  /* 0xffffffdf08087812 */ /* 0x000fe400078ec0ff */
[----:B-1----:R-:W-:Y:S01]  /*13ba70*/  ISETP.LT.AND P2, PT, R25, UR10, !P0 ;  /* 0x0000000a19007c0c */ /* 0x002fe2000c741270 */
[----:B------:R-:W1:Y:S06]  /*13ba80*/  LDCU.64 UR10, c[0x0][0x398] ;  /* 0x00007300ff0a77ac */ /* 0x000e6c0008000a00 */
        /* <DEDUP_REMOVED lines=21> */
[----:B---3--:R-:W-:Y:S02]  /*13bbe0*/  PRMT R14, R14, 0x5410, R9 ;  /* 0x000054100e0e7816 */ /* 0x008fe40000000009 */
[----:B------:R-:W-:Y:S01]  /*13bbf0*/  LOP3.LUT R8, R8, 0xfffffff7, RZ, 0xc0, !PT ;  /* 0xfffffff708087812 */ /* 0x000fe200078ec0ff */
[----:B------:R-:W3:Y:S03]  /*13bc00*/  LDL.LU R9, [R1+0x5a88] ;  /* 0x005a880001097983 */ /* 0x000ee60000300800 */
[----:B------:R-:W-:Y:S01]  /*13bc10*/  @P1 LOP3.LUT R8, R8, 0x8, RZ, 0xfc, !PT ;  /* 0x0000000808081812 */ /* 0x000fe200078efcff */
[----:B------:R0:W-:Y:S03]  /*13bc20*/  STL [R1+0x11c], R14 ;  /* 0x00011c0e01007387 */ /* 0x0001e60000100800 */
[----:B------:R-:W-:Y:S01]  /*13bc30*/  LOP3.LUT R8, R8, 0xfffffffb, RZ, 0xc0, !PT ;  /* 0xfffffffb08087812 */ /* 0x000fe200078ec0ff */
[----:B0-----:R-:W3:Y:S03]  /*13bc40*/  LDL.LU R14, [R1+0x5a84] ;  /* 0x005a8400010e7983 */ /* 0x001ee60000300800 */
[----:B------:R-:W-:-:S02]  /*13bc50*/  @P0 LOP3.LUT R8, R8, 0x4, RZ, 0xfc, !PT ;  /* 0x0000000408080812 */ /* 0x000fc400078efcff */
[----:B--2---:R-:W-:Y:S02]  /*13bc60*/  PRMT R0, R0, 0x5410, R13 ;  /* 0x0000541000007816 */ /* 0x004fe4000000000d */
[----:B------:R-:W2:Y:S04]  /*13bc70*/  LDL.LU R13, [R1+0x5a80] ;  /* 0x005a8000010d7983 */ /* 0x000ea80000300800 */
[----:B------:R0:W-:Y:S02]  /*13bc80*/  STL [R1+0x10c], R0 ;  /* 0x00010c0001007387 */ /* 0x0001e40000100800 */
[----:B0-----:R-:W-:-:S05]  /*13bc90*/  VIADD R0, R27, 0x24 ;  /* 0x000000241b007836 */ /* 0x001fca0000000000 */
[----:B------:R-:W-:Y:S01]  /*13bca0*/  ISETP.GE.AND P0, PT, R0, UR9, PT ;  /* 0x0000000900007c0c */ /* 0x000fe2000bf06270 */
[----:B------:R-:W0:Y:S01]  /*13bcb0*/  LDCU.64 UR8, c[0x0][0x398] ;  /* 0x00007300ff0877ac */ /* 0x000e220008000a00 */
[----:B------:R-:W2:Y:S02]  /*13bcc0*/  LDL.LU R0, [R1+0x5f8] ;  /* 0x0005f80001007983 */ /* 0x000ea40000300800 */
[----:B--2---:R-:W-:Y:S02]  /*13bcd0*/  PRMT R0, R0, 0x5410, R40 ;  /* 0x0000541000007816 */ /* 0x004fe40000000028 */
[----:B------:R-:W2:Y:S04]  /*13bce0*/  LDL.LU R40, [R1+0x5a7c] ;  /* 0x005a7c0001287983 */ /* 0x000ea80000300800 */
[----:B------:R2:W-:Y:S01]  /*13bcf0*/  STL [R1+0x1d4], R0 ;  /* 0x0001d40001007387 */ /* 0x0005e20000100800 */
[----:B-1----:R-:W-:Y:S01]  /*13bd00*/  ISETP.LT.AND P1, PT, R20, UR10, !P0 ;  /* 0x0000000a14007c0c */ /* 0x002fe2000c721270 */
[----:B------:R-:W1:Y:S01]  /*13bd10*/  LDCU UR10, c[0x0][0x398] ;  /* 0x00007300ff0a77ac */ /* 0x000e620008000800 */
[----:B------:R-:W-:-:S02]  /*13bd20*/  ISETP.LT.AND P3, PT, R26, UR35, !P0 ;  /* 0x000000231a007c0c */ /* 0x000fc4000c761270 */
[----:B---3--:R-:W-:Y:S01]  /*13bd30*/  LOP3.LUT R9, R9, 0xdfffffff, RZ, 0xc0, !PT ;  /* 0xdfffffff09097812 */ /* 0x008fe200078ec0ff */
[----:B------:R-:W3:Y:S01]  /*13bd40*/  LDCU UR35, c[0x0][0x398] ;  /* 0x00007300ff2377ac */ /* 0x000ee20008000800 */
[----:B------:R-:W-:Y:S02]  /*13bd50*/  ISETP.LT.AND P2, PT, R25, UR36, !P0 ;  /* 0x0000002419007c0c */ /* 0x000fe4000c741270 */
[----:B------:R-:W-:Y:S01]  /*13bd60*/  LOP3.LUT R8, R8, 0xfffffffd, RZ, 0xc0, !PT ;  /* 0xfffffffd08087812 */ /* 0x000fe200078ec0ff */
[----:B------:R-:W0:Y:S04]  /*13bd70*/  LDCU UR36, c[0x0][0x398] ;  /* 0x00007300ff2477ac */ /* 0x000e280008000800 */
[----:B------:R-:W-:Y:S02]  /*13bd80*/  @P1 LOP3.LUT R9, R9, 0x20000000, RZ, 0xfc, !PT ;  /* 0x2000000009091812 */ /* 0x000fe400078efcff */
[----:B------:R-:W-:-:S02]  /*13bd90*/  ISETP.LT.AND P1, PT, R24, UR43, !P0 ;  /* 0x0000002b18007c0c */ /* 0x000fc4000c721270 */
[----:B------:R-:W-:Y:S02]  /*13bda0*/  @P3 LOP3.LUT R8, R8, 0x2, RZ, 0xfc, !PT ;  /* 0x0000000208083812 */ /* 0x000fe400078efcff */
[----:B------:R-:W-:Y:S01]  /*13bdb0*/  ISETP.LT.AND P3, PT, R23, UR58, !P0 ;  /* 0x0000003a17007c0c */ /* 0x000fe2000c761270 */
[----:B------:R-:W0:Y:S01]  /*13bdc0*/  LDCU UR58, c[0x0][0x398] ;  /* 0x00007300ff3a77ac */ /* 0x000e220008000800 */
[----:B------:R-:W-:Y:S02]  /*13bdd0*/  LOP3.LUT R9, R9, 0x7fffffff, RZ, 0xc0, !PT ;  /* 0x7fffffff09097812 */ /* 0x000fe400078ec0ff */
[----:B------:R-:W-:-:S05]  /*13bde0*/  LOP3.LUT R8, R8, 0xfffffffe, RZ, 0xc0, !PT ;  /* 0xfffffffe08087812 */ /* 0x000fca00078ec0ff */
[----:B------:R-:W-:Y:S02]  /*13bdf0*/  @P1 LOP3.LUT R9, R9, 0x80000000, RZ, 0xfc, !PT ;  /* 0x8000000009091812 */ /* 0x000fe400078efcff */
[----:B--2---:R-:W-:Y:S02]  /*13be00*/  PRMT R0, R40, 0x5410, R31 ;  /* 0x0000541028007816 */ /* 0x004fe4000000001f */
[----:B------:R-:W2:Y:S04]  /*13be10*/  LDL.LU R31, [R1+0x5a78] ;  /* 0x005a7800011f7983 */ /* 0x000ea80000300800 */
[----:B------:R-:W3:Y:S01]  /*13be20*/  LDL.LU R40, [R1+0x5a74] ;  /* 0x005a740001287983 */ /* 0x000ee20000300800 */
[----:B------:R-:W-:Y:S02]  /*13be30*/  @P2 LOP3.LUT R8, R8, 0x1, RZ, 0xfc, !PT ;  /* 0x0000000108082812 */ /* 0x000fe400078efcff */
[----:B------:R-:W-:-:S02]  /*13be40*/  ISETP.LT.AND P2, PT, R45, UR59, !P0 ;  /* 0x0000003b2d007c0c */ /* 0x000fc4000c741270 */
[----:B------:R-:W-:Y:S02]  /*13be50*/  LOP3.LUT R9, R9, 0xbfffffff, RZ, 0xc0, !PT ;  /* 0xbfffffff09097812 */ /* 0x000fe400078ec0ff */
[----:B------:R-:W-:Y:S01]  /*13be60*/  ISETP.LT.AND P1, PT, R29, UR62, !P0 ;  /* 0x0000003e1d007c0c */ /* 0x000fe2000c721270 */
[----:B------:R0:W-:Y:S01]  /*13be70*/  STL [R1+0x67c], R0 ;  /* 0x00067c0001007387 */ /* 0x0001e20000100800 */
[----:B------:R-:W-:Y:S01]  /*13be80*/  @P3 LOP3.LUT R9, R9, 0x40000000, RZ, 0xfc, !PT ;  /* 0x4000000009093812 */ /* 0x000fe200078efcff */
[----:B------:R-:W1:Y:S03]  /*13be90*/  LDCU UR62, c[0x0][0x398] ;  /* 0x00007300ff3e77ac */ /* 0x000e660008000800 */
[----:B------:R-:W-:Y:S01]  /*13bea0*/  LOP3.LUT R9, R9, 0xefffffff, RZ, 0xc0, !PT ;  /* 0xefffffff09097812 */ /* 0x000fe200078ec0ff */
[----:B------:R-:W1:Y:S03]  /*13beb0*/  LDCU UR59, c[0x0][0x398] ;  /* 0x00007300ff3b77ac */ /* 0x000e660008000800 */
[----:B------:R-:W-:-:S02]  /*13bec0*/  @P2 LOP3.LUT R9, R9, 0x10000000, RZ, 0xfc, !PT ;  /* 0x1000000009092812 */ /* 0x000fc400078efcff */
[----:B------:R-:W-:Y:S01]  /*13bed0*/  ISETP.LT.AND P0, PT, R28, UR63, !P0 ;  /* 0x0000003f1c007c0c */ /* 0x000fe2000c701270 */
[----:B0-----:R-:W-:Y:S01]  /*13bee0*/  VIADD R0, R27, 0x23 ;  /* 0x000000231b007836 */ /* 0x001fe20000000000 */
[----:B------:R-:W-:Y:S01]  /*13bef0*/  LOP3.LUT R9, R9, 0xf7ffffff, RZ, 0xc0, !PT ;  /* 0xf7ffffff09097812 */ /* 0x000fe200078ec0ff */
[----:B------:R-:W0:Y:S03]  /*13bf00*/  LDCU UR63, c[0x0][0x398] ;  /* 0x00007300ff3f77ac */ /* 0x000e260008000800 */
[----:B------:R-:W-:-:S04]  /*13bf10*/  @P1 LOP3.LUT R9, R9, 0x8000000, RZ, 0xfc, !PT ;  /* 0x0800000009091812 */ /* 0x000fc800078efcff */
[----:B------:R-:W-:-:S04]  /*13bf20*/  LOP3.LUT R9, R9, 0xfbffffff, RZ, 0xc0, !PT ;  /* 0xfbffffff09097812 */ /* 0x000fc800078ec0ff */
[----:B------:R-:W-:Y:S02]  /*13bf30*/  @P0 LOP3.LUT R9, R9, 0x4000000, RZ, 0xfc, !PT ;  /* 0x0400000009090812 */ /* 0x000fe400078efcff */
[----:B------:R-:W-:Y:S01]  /*13bf40*/  ISETP.GE.AND P0, PT, R0, UR7, PT ;  /* 0x0000000700007c0c */ /* 0x000fe2000bf06270 */
[----:B------:R-:W0:Y:S03]  /*13bf50*/  LDCU.64 UR6, c[0x0][0x398] ;  /* 0x00007300ff0677ac */ /* 0x000e260008000a00 */
[----:B------:R-:W-:Y:S01]  /*13bf60*/  ISETP.LT.AND P1, PT, R20, UR8, !P0 ;  /* 0x0000000814007c0c */ /* 0x000fe2000c721270 */
[----:B------:R-:W0:Y:S01]  /*13bf70*/  LDCU UR8, c[0x0][0x398] ;  /* 0x00007300ff0877ac */ /* 0x000e220008000800 */
[----:B----4-:R-:W-:Y:S02]  /*13bf80*/  ISETP.LT.AND P3, PT, R26, UR26, !P0 ;  /* 0x0000001a1a007c0c */ /* 0x010fe4000c761270 */
[----:B------:R-:W-:Y:S01]  /*13bf90*/  LOP3.LUT R9, R9, 0xffdfffff, RZ, 0xc0, !PT ;  /* 0xffdfffff09097812 */ /* 0x000fe200078ec0ff */
[----:B------:R-:W4:Y:S01]  /*13bfa0*/  LDCU UR26, c[0x0][0x398] ;  /* 0x00007300ff1a77ac */ /* 0x000f220008000800 */
[----:B------:R-:W-:-:S02]  /*13bfb0*/  ISETP.LT.AND P2, PT, R25, UR27, !P0 ;  /* 0x0000001b19007c0c */ /* 0x000fc4000c741270 */
        /* <DEDUP_REMOVED lines=28> */
[----:B------:R-:W2:Y:S01]  /*13c180*/  LDL.LU R31, [R1+0x5a70] ;  /* 0x005a7000011f7983 */ /* 0x000ea20000300800 */
[----:B---3--:R-:W-:-:S03]  /*13c190*/  PRMT R4, R40, 0x5410, R4 ;  /* 0x0000541028047816 */ /* 0x008fc60000000004 */
[----:B------:R3:W-:Y:S04]  /*13c1a0*/  STL [R1+0x68c], R0 ;  /* 0x00068c0001007387 */ /* 0x0007e80000100800 */
[----:B------:R-:W2:Y:S01]  /*13c1b0*/  LDL.LU R40, [R1+0x5a6c] ;  /* 0x005a6c0001287983 */ /* 0x000ea20000300800 */
[----:B---3--:R-:W-:-:S03]  /*13c1c0*/  VIADD R0, R27, 0x22 ;  /* 0x000000221b007836 */ /* 0x008fc60000000000 */
[----:B------:R-:W-:Y:S02]  /*13c1d0*/  STL [R1+0x69c], R4 ;  /* 0x00069c0401007387 */ /* 0x000fe40000100800 */
[----:B------:R-:W-:Y:S01]  /*13c1e0*/  ISETP.GE.AND P0, PT, R0, UR11, PT ;  /* 0x0000000b00007c0c */ /* 0x000fe2000bf06270 */
[----:B------:R-:W3:Y:S01]  /*13c1f0*/  LDCU UR11, c[0x0][0x398] ;  /* 0x00007300ff0b77ac */ /* 0x000ee20008000800 */
[----:B------:R-:W-:Y:S02]  /*13c200*/  PRMT R0, R32, 0x5410, R34 ;  /* 0x0000541020007816 */ /* 0x000fe40000000022 */
[----:B------:R-:W3:Y:S04]  /*13c210*/  LDL.LU R34, [R1+0x5a68] ;  /* 0x005a680001227983 */ /* 0x000ee80000300800 */
[----:B------:R-:W3:Y:S01]  /*13c220*/  LDL.LU R32, [R1+0x5a64] ;  /* 0x005a640001207983 */ /* 0x000ee20000300800 */
[----:B0-----:R-:W-:Y:S01]  /*13c230*/  ISETP.LT.AND P1, PT, R20, UR6, !P0 ;  /* 0x0000000614007c0c */ /* 0x001fe2000c721270 */
[----:B------:R-:W0:Y:S02]  /*13c240*/  LDCU UR6, c[0x0][0x398] ;  /* 0x00007300ff0677ac */ /* 0x000e240008000800 */
[----:B------:R0:W-:Y:S01]  /*13c250*/  STL [R1+0x6ac], R0 ;  /* 0x0006ac0001007387 */ /* 0x0001e20000100800 */
[----:B------:R-:W-:Y:S01]  /*13c260*/  ISETP.LT.AND P3, PT, R26, UR73, !P0 ;  /* 0x000000491a007c0c */ /* 0x000fe2000c761270 */
[----:B------:R-:W0:Y:S01]  /*13c270*/  LDCU UR73, c[0x0][0x398] ;  /* 0x00007300ff4977ac */ /* 0x000e220008000800 */
[----:B------:R-:W-:-:S02]  /*13c280*/  LOP3.LUT R9, R9, 0xffffdfff, RZ, 0xc0, !PT ;  /* 0xffffdfff09097812 */ /* 0x000fc400078ec0ff */
[----:B------:R-:W-:Y:S01]  /*13c290*/  ISETP.LT.AND P2, PT, R25, UR72, !P0 ;  /* 0x0000004819007c0c */ /* 0x000fe2000c741270 */
[----:B------:R-:W0:Y:S04]  /*13c2a0*/  LDCU UR72, c[0x0][0x398] ;  /* 0x00007300ff4877ac */ /* 0x000e280008000800 */
[----:B------:R-:W-:-:S04]  /*13c2b0*/  @P1 LOP3.LUT R9, R9, 0x2000, RZ, 0xfc, !PT ;  /* 0x0000200009091812 */ /* 0x000fc800078efcff */
[----:B------:R-:W-:-:S04]  /*13c2c0*/  LOP3.LUT R9, R9, 0xfffdffff, RZ, 0xc0, !PT ;  /* 0xfffdffff09097812 */ /* 0x000fc800078ec0ff */
[----:B------:R-:W-:Y:S02]  /*13c2d0*/  @P3 LOP3.LUT R9, R9, 0x20000, RZ, 0xfc, !PT ;  /* 0x0002000009093812 */ /* 0x000fe400078efcff */
[----:B------:R-:W-:Y:S02]  /*13c2e0*/  ISETP.LT.AND P1, PT, R24, UR16, !P0 ;  /* 0x0000001018007c0c */ /* 0x000fe4000c721270 */
[----:B------:R-:W-:-:S04]  /*13c2f0*/  LOP3.LUT R9, R9, 0xfffeffff, RZ, 0xc0, !PT ;  /* 0xfffeffff09097812 */ /* 0x000fc800078ec0ff */
[----:B------:R-:W-:Y:S02]  /*13c300*/  @P2 LOP3.LUT R9, R9, 0x10000, RZ, 0xfc, !PT ;  /* 0x0001000009092812 */ /* 0x000fe400078efcff */
[----:B------:R-:W-:Y:S01]  /*13c310*/  ISETP.LT.AND P3, PT, R23, UR17, !P0 ;  /* 0x0000001117007c0c */ /* 0x000fe2000c761270 */
[----:B0-----:R-:W-:Y:S01]  /*13c320*/  VIADD R0, R27, 0x21 ;  /* 0x000000211b007836 */ /* 0x001fe20000000000 */
[----:B------:R-:W-:Y:S01]  /*13c330*/  LOP3.LUT R9, R9, 0xffff7fff, RZ, 0xc0, !PT ;  /* 0xffff7fff09097812 */ /* 0x000fe200078ec0ff */
[----:B------:R-:W0:Y:S03]  /*13c340*/  LDCU.64 UR16, c[0x0][0x398] ;  /* 0x00007300ff1077ac */ /* 0x000e260008000a00 */
        /* <DEDUP_REMOVED lines=16> */
[----:B------:R-:W0:Y:S01]  /*13c450*/  LDCU UR9, c[0x0][0x398] ;  /* 0x00007300ff0977ac */ /* 0x000e220008000800 */
[----:B--2---:R-:W-:Y:S02]  /*13c460*/  PRMT R4, R40, 0x5410, R6 ;  /* 0x0000541028047816 */ /* 0x004fe40000000006 */
[----:B------:R-:W2:Y:S04]  /*13c470*/  LDL.LU R40, [R1+0x5a60] ;  /* 0x005a600001287983 */ /* 0x000ea80000300800 */
[----:B------:R-:W-:Y:S01]  /*13c480*/  STL [R1+0x6bc], R4 ;  /* 0x0006bc0401007387 */ /* 0x000fe20000100800 */
[----:B---3--:R-:W-:-:S03]  /*13c490*/  PRMT R0, R32, 0x5410, R59 ;  /* 0x0000541020007816 */ /* 0x008fc6000000003b */
[----:B------:R-:W3:Y:S04]  /*13c4a0*/  LDL.LU R59, [R1+0x5a5c] ;  /* 0x005a5c00013b7983 */ /* 0x000ee80000300800 */
[----:B------:R-:W4:Y:S01]  /*13c4b0*/  LDL.LU R32, [R1+0x5a58] ;  /* 0x005a580001207983 */ /* 0x000f220000300800 */
[----:B0-----:R-:W-:Y:S01]  /*13c4c0*/  ISETP.LT.AND P1, PT, R20, UR16, !P0 ;  /* 0x0000001014007c0c */ /* 0x001fe2000c721270 */
[----:B------:R-:W0:Y:S02]  /*13c4d0*/  LDCU UR16, c[0x0][0x398] ;  /* 0x00007300ff1077ac */ /* 0x000e240008000800 */
[----:B------:R0:W-:Y:S01]  /*13c4e0*/  STL [R1+0x6cc], R0 ;  /* 0x0006cc0001007387 */ /* 0x0001e20000100800 */
[----:B------:R-:W-:Y:S01]  /*13c4f0*/  ISETP.LT.AND P3, PT, R26, UR71, !P0 ;  /* 0x000000471a007c0c */ /* 0x000fe2000c761270 */
[----:B------:R-:W0:Y:S01]  /*13c500*/  LDCU UR71, c[0x0][0x398] ;  /* 0x00007300ff4777ac */ /* 0x000e220008000800 */
[----:B------:R-:W-:-:S02]  /*13c510*/  LOP3.LUT R9, R9, 0xffffffdf, RZ, 0xc0, !PT ;  /* 0xffffffdf09097812 */ /* 0x000fc400078ec0ff */
[----:B------:R-:W-:Y:S01]  /*13c520*/  ISETP.LT.AND P2, PT, R25, UR70, !P0 ;  /* 0x0000004619007c0c */ /* 0x000fe2000c741270 */
[----:B------:R-:W1:Y:S04]  /*13c530*/  LDCU UR70, c[0x0][0x398] ;  /* 0x00007300ff4677ac */ /* 0x000e680008000800 */
[----:B------:R-:W-:-:S04]  /*13c540*/  @P1 LOP3.LUT R9, R9, 0x20, RZ, 0xfc, !PT ;  /* 0x0000002009091812 */ /* 0x000fc800078efcff */
[----:B------:R-:W-:-:S04]  /*13c550*/  LOP3.LUT R9, R9, 0xfffffdff, RZ, 0xc0, !PT ;  /* 0xfffffdff09097812 */ /* 0x000fc800078ec0ff */
[----:B------:R-:W-:Y:S02]  /*13c560*/  @P3 LOP3.LUT R9, R9, 0x200, RZ, 0xfc, !PT ;  /* 0x0000020009093812 */ /* 0x000fe400078efcff */
[----:B------:R-:W-:Y:S01]  /*13c570*/  ISETP.LT.AND P1, PT, R24, UR12, !P0 ;  /* 0x0000000c18007c0c */ /* 0x000fe2000c721270 */
[----:B0-----:R-:W-:Y:S01]  /*13c580*/  VIADD R0, R27, 0x20 ;  /* 0x000000201b007836 */ /* 0x001fe20000000000 */
[----:B------:R-:W-:Y:S01]  /*13c590*/  LOP3.LUT R9, R9, 0xfffffeff, RZ, 0xc0, !PT ;  /* 0xfffffeff09097812 */ /* 0x000fe200078ec0ff */
[----:B------:R-:W0:Y:S03]  /*13c5a0*/  LDCU UR12, c[0x0][0x398] ;  /* 0x00007300ff0c77ac */ /* 0x000e260008000800 */
        /* <DEDUP_REMOVED lines=19> */
[----:B------:R-:W-:Y:S01]  /*13c6e0*/  ISETP.GE.AND P0, PT, R0, UR7, PT ;  /* 0x0000000700007c0c */ /* 0x000fe2000bf06270 */
[----:B------:R-:W1:Y:S03]  /*13c6f0*/  LDCU UR7, c[0x0][0x398] ;  /* 0x00007300ff0777ac */ /* 0x000e660008000800 */
[----:B0-----:R-:W-:Y:S02]  /*13c700*/  ISETP.LT.AND P1, PT, R20, UR42, !P0 ;  /* 0x0000002a14007c0c */ /* 0x001fe4000c721270 */
[----:B--2---:R-:W-:Y:S02]  /*13c710*/  PRMT R4, R40, 0x5410, R15 ;  /* 0x0000541028047816 */ /* 0x004fe4000000000f */
[----:B------:R-:W2:Y:S04]  /*13c720*/  LDL.LU R40, [R1+0x5a54] ;  /* 0x005a540001287983 */ /* 0x000ea80000300800 */
[----:B------:R4:W-:Y:S01]  /*13c730*/  STL [R1+0x6dc], R4 ;  /* 0x0006dc0401007387 */ /* 0x0009e20000100800 */
[----:B---3--:R-:W-:-:S03]  /*13c740*/  PRMT R0, R59, 0x5410, R17 ;  /* 0x000054103b007816 */ /* 0x008fc60000000011 */
[----:B------:R-:W3:Y:S04]  /*13c750*/  LDL.LU R17, [R1+0x5a50] ;  /* 0x005a500001117983 */ /* 0x000ee80000300800 */
[----:B------:R-:W3:Y:S01]  /*13c760*/  LDL.LU R59, [R1+0x5a4c] ;  /* 0x005a4c00013b7983 */ /* 0x000ee20000300800 */
[----:B------:R-:W-:Y:S01]  /*13c770*/  ISETP.LT.AND P3, PT, R26, UR69, !P0 ;  /* 0x000000451a007c0c */ /* 0x000fe2000c761270 */
[----:B------:R-:W0:Y:S01]  /*13c780*/  LDCU UR69, c[0x0][0x398] ;  /* 0x00007300ff4577ac */ /* 0x000e220008000800 */
[----:B------:R-:W-:Y:S02]  /*13c790*/  @P1 LOP3.LUT R10, R10, 0x20000000, RZ, 0xfc, !PT ;  /* 0x200000000a0a1812 */ /* 0x000fe400078efcff */
[----:B------:R-:W-:Y:S02]  /*13c7a0*/  ISETP.LT.AND P1, PT, R24, UR14, !P0 ;  /* 0x0000000e18007c0c */ /* 0x000fe4000c721270 */
[----:B------:R-:W-:-:S02]  /*13c7b0*/  ISETP.LT.AND P2, PT, R25, UR68, !P0 ;  /* 0x0000004419007c0c */ /* 0x000fc4000c741270 */
[----:B------:R-:W-:Y:S01]  /*13c7c0*/  LOP3.LUT R9, R9, 0xfffffffd, RZ, 0xc0, !PT ;  /* 0xfffffffd09097812 */ /* 0x000fe200078ec0ff */
[----:B------:R0:W-:Y:S01]  /*13c7d0*/  STL [R1+0x6ec], R0 ;  /* 0x0006ec0001007387 */ /* 0x0001e20000100800 */
[----:B------:R-:W-:Y:S01]  /*13c7e0*/  LOP3.LUT R10, R10, 0x7fffffff, RZ, 0xc0, !PT ;  /* 0x7fffffff0a0a7812 */ /* 0x000fe200078ec0ff */
[----:B------:R-:W0:Y:S02]  /*13c7f0*/  LDCU UR68, c[0x0][0x398] ;  /* 0x00007300ff4477ac */ /* 0x000e240008000800 */
[----:B------:R-:W-:Y:S02]  /*13c800*/  @P3 LOP3.LUT R9, R9, 0x2, RZ, 0xfc, !PT ;  /* 0x0000000209093812 */ /* 0x000fe400078efcff */
[----:B------:R-:W-:Y:S01]  /*13c810*/  ISETP.LT.AND P3, PT, R23, UR15, !P0 ;  /* 0x0000000f17007c0c */ /* 0x000fe2000c761270 */
[----:B------:R-:W0:Y:S01]  /*13c820*/  LDCU UR15, c[0x0][0x398] ;  /* 0x00007300ff0f77ac */ /* 0x000e220008000800 */
[----:B------:R-:W-:Y:S02]  /*13c830*/  LOP3.LUT R9, R9, 0xfffffffe, RZ, 0xc0, !PT ;  /* 0xfffffffe09097812 */ /* 0x000fe400078ec0ff */
[----:B------:R-:W-:Y:S01]  /*13c840*/  @P1 LOP3.LUT R10, R10, 0x80000000, RZ, 0xfc, !PT ;  /* 0x800000000a0a1812 */ /* 0x000fe200078efcff */
[----:B------:R-:W0:Y:S01]  /*13c850*/  LDCU UR14, c[0x0][0x398] ;  /* 0x00007300ff0e77ac */ /* 0x000e220008000800 */
[----:B------:R-:W-:-:S02]  /*13c860*/  @P2 LOP3.LUT R9, R9, 0x1, RZ, 0xfc, !PT ;  /* 0x0000000109092812 */ /* 0x000fc400078efcff */
[----:B------:R-:W-:Y:S02]  /*13c870*/  ISETP.LT.AND P2, PT, R45, UR40, !P0 ;  /* 0x000000282d007c0c */ /* 0x000fe4000c741270 */
[----:B------:R-:W-:Y:S02]  /*13c880*/  LOP3.LUT R10, R10, 0xbfffffff, RZ, 0xc0, !PT ;  /* 0xbfffffff0a0a7812 */ /* 0x000fe400078ec0ff */
[----:B----4-:R-:W-:Y:S02]  /*13c890*/  PRMT R4, R32, 0x5410, R47 ;  /* 0x0000541020047816 */ /* 0x010fe4000000002f */
[----:B------:R-:W4:Y:S01]  /*13c8a0*/  LDL.LU R47, [R1+0x5a48] ;  /* 0x005a4800012f7983 */ /* 0x000f220000300800 */
[----:B------:R-:W-:-:S03]  /*13c8b0*/  @P3 LOP3.LUT R10, R10, 0x40000000, RZ, 0xfc, !PT ;  /* 0x400000000a0a3812 */ /* 0x000fc600078efcff */
[----:B------:R-:W3:Y:S01]  /*13c8c0*/  LDL.LU R32, [R1+0x5a44] ;  /* 0x005a440001207983 */ /* 0x000ee20000300800 */
[----:B------:R-:W-:Y:S01]  /*13c8d0*/  ISETP.LT.AND P1, PT, R29, UR41, !P0 ;  /* 0x000000291d007c0c */ /* 0x000fe2000c721270 */
[----:B------:R-:W1:Y:S01]  /*13c8e0*/  LDCU.64 UR40, c[0x0][0x398] ;  /* 0x00007300ff2877ac */ /* 0x000e620008000a00 */
[----:B------:R-:W-:-:S04]  /*13c8f0*/  LOP3.LUT R10, R10, 0xefffffff, RZ, 0xc0, !PT ;  /* 0xefffffff0a0a7812 */ /* 0x000fc800078ec0ff */
[----:B------:R-:W-:Y:S02]  /*13c900*/  @P2 LOP3.LUT R10, R10, 0x10000000, RZ, 0xfc, !PT ;  /* 0x100000000a0a2812 */ /* 0x000fe400078efcff */
[----:B------:R-:W-:Y:S01]  /*13c910*/  ISETP.LT.AND P0, PT, R28, UR50, !P0 ;  /* 0x000000321c007c0c */ /* 0x000fe2000c701270 */
[----:B0-----:R-:W-:Y:S01]  /*13c920*/  VIADD R0, R27, 0x1f ;  /* 0x0000001f1b007836 */ /* 0x001fe20000000000 */
[----:B------:R-:W-:Y:S01]  /*13c930*/  LOP3.LUT R10, R10, 0xf7ffffff, RZ, 0xc0, !PT ;  /* 0xf7ffffff0a0a7812 */ /* 0x000fe200078ec0ff */
[----:B------:R-:W-:Y:S01]  /*13c940*/  STL [R1+0x6fc], R4 ;  /* 0x0006fc0401007387 */ /* 0x000fe20000100800 */
[----:B------:R-:W-:Y:S01]  /*13c950*/  LOP3.LUT R11, R11, 0xdfffffff, RZ, 0xc0, !PT ;  /* 0xdfffffff0b0b7812 */ /* 0x000fe200078ec0ff */
[----:B------:R-:W0:Y:S01]  /*13c960*/  LDCU UR50, c[0x0][0x398] ;  /* 0x00007300ff3277ac */ /* 0x000e220008000800 */
[----:B------:R-:W-:-:S04]  /*13c970*/  @P1 LOP3.LUT R10, R10, 0x8000000, RZ, 0xfc, !PT ;  /* 0x080000000a0a1812 */ /* 0x000fc800078efcff */
[----:B------:R-:W-:-:S04]  /*13c980*/  LOP3.LUT R10, R10, 0xfbffffff, RZ, 0xc0, !PT ;  /* 0xfbffffff0a0a7812 */ /* 0x000fc800078ec0ff */
[----:B------:R-:W-:Y:S02]  /*13c990*/  @P0 LOP3.LUT R10, R10, 0x4000000, RZ, 0xfc, !PT ;  /* 0x040000000a0a0812 */ /* 0x000fe400078efcff */
[----:B------:R-:W-:Y:S01]  /*13c9a0*/  ISETP.GE.AND P0, PT, R0, UR17, PT ;  /* 0x0000001100007c0c */ /* 0x000fe2000bf06270 */
[----:B------:R-:W0:Y:S03]  /*13c9b0*/  LDCU UR17, c[0x0][0x398] ;  /* 0x00007300ff1177ac */ /* 0x000e260008000800 */
[----:B-1----:R-:W-:Y:S02]  /*13c9c0*/  ISETP.LT.AND P1, PT, R20, UR40, !P0 ;  /* 0x0000002814007c0c */ /* 0x002fe4000c721270 */
[----:B------:R-:W-:Y:S01]  /*13c9d0*/  ISETP.LT.AND P3, PT, R26, UR18, !P0 ;  /* 0x000000121a007c0c */ /* 0x000fe2000c761270 */
[----:B------:R-:W1:Y:S01]  /*13c9e0*/  LDCU UR18, c[0x0][0x398] ;  /* 0x00007300ff1277ac */ /* 0x000e620008000800 */
        /* <DEDUP_REMOVED lines=19> */
[----:B------:R-:W-:Y:S02]  /*13cb20*/  LOP3.LUT R10, R10, 0xffefffff, RZ, 0xc0, !PT ;  /* 0xffefffff0a0a7812 */ /* 0x000fe400078ec0ff */
[----:B------:R-:W-:Y:S01]  /*13cb30*/  ISETP.LT.AND P0, PT, R28, UR39, !P0 ;  /* 0x000000271c007c0c */ /* 0x000fe2000c701270 */
[----:B------:R-:W0:Y:S01]  /*13cb40*/  LDCU.64 UR38, c[0x0][0x398] ;  /* 0x00007300ff2677ac */ /* 0x000e220008000a00 */
[----:B------:R-:W-:-:S04]  /*13cb50*/  @P2 LOP3.LUT R10, R10, 0x100000, RZ, 0xfc, !PT ;  /* 0x001000000a0a2812 */ /* 0x000fc800078efcff */
[----:B------:R-:W-:-:S04]  /*13cb60*/  LOP3.LUT R10, R10, 0xfff7ffff, RZ, 0xc0, !PT ;  /* 0xfff7ffff0a0a7812 */ /* 0x000fc800078ec0ff */
[----:B------:R-:W-:-:S04]  /*13cb70*/  @P1 LOP3.LUT R10, R10, 0x80000, RZ, 0xfc, !PT ;  /* 0x000800000a0a1812 */ /* 0x000fc800078efcff */
[----:B------:R-:W-:-:S04]  /*13cb80*/  LOP3.LUT R10, R10, 0xfffbffff, RZ, 0xc0, !PT ;  /* 0xfffbffff0a0a7812 */ /* 0x000fc800078ec0ff */
[----:B------:R-:W-:-:S04]  /*13cb90*/  @P0 LOP3.LUT R10, R10, 0x40000, RZ, 0xfc, !PT ;  /* 0x000400000a0a0812 */ /* 0x000fc800078efcff */
[----:B------:R-:W-:Y:S02]  /*13cba0*/  LOP3.LUT R10, R10, 0xffffdfff, RZ, 0xc0, !PT ;  /* 0xffffdfff0a0a7812 */ /* 0x000fe400078ec0ff */
[----:B--2---:R-:W-:Y:S02]  /*13cbb0*/  PRMT R0, R40, 0x5410, R44 ;  /* 0x0000541028007816 */ /* 0x004fe4000000002c */
[----:B------:R-:W2:Y:S04]  /*13cbc0*/  LDL.LU R44, [R1+0x5a40] ;  /* 0x005a4000012c7983 */ /* 0x000ea80000300800 */
[----:B------:R-:W2:Y:S04]  /*13cbd0*/  LDL.LU R40, [R1+0x5a3c] ;  /* 0x005a3c0001287983 */ /* 0x000ea80000300800 */
[----:B------:R0:W-:Y:S02]  /*13cbe0*/  STL [R1+0x7c], R0 ;  /* 0x00007c0001007387 */ /* 0x0001e40000100800 */
[----:B0-----:R-:W-:-:S05]  /*13cbf0*/  VIADD R0, R27, 0x1e ;  /* 0x0000001e1b007836 */ /* 0x001fca0000000000 */
[----:B------:R-:W-:Y:S01]  /*13cc00*/  ISETP.GE.AND P0, PT, R0, UR43, PT ;  /* 0x0000002b00007c0c */ /* 0x000fe2000bf06270 */
[----:B------:R-:W0:Y:S03]  /*13cc10*/  LDCU.64 UR42, c[0x0][0x398] ;  /* 0x00007300ff2a77ac */ /* 0x000e260008000a00 */
        /* <DEDUP_REMOVED lines=21> */
[----:B------:R-:W-:Y:S01]  /*13cd70*/  STL [R1+0x71c], R4 ;  /* 0x00071c0401007387 */ /* 0x000fe20000100800 */
[----:B------:R-:W-:-:S02]  /*13cd80*/  PRMT R0, R61, 0x5410, R18 ;  /* 0x000054103d007816 */ /* 0x000fc40000000012 */
[----:B------:R-:W-:Y:S01]  /*13cd90*/  @P3 LOP3.LUT R10, R10, 0x4000, RZ, 0xfc, !PT ;  /* 0x000040000a0a3812 */ /* 0x000fe200078efcff */
[----:B------:R-:W3:Y:S01]  /*13cda0*/  LDL.LU R18, [R1+0x5a34] ;  /* 0x005a340001127983 */ /* 0x000ee20000300800 */
[----:B------:R-:W-:Y:S01]  /*13cdb0*/  ISETP.LT.AND P1, PT, R29, UR48, !P0 ;  /* 0x000000301d007c0c */ /* 0x000fe2000c721270 */
[----:B------:R-:W0:Y:S01]  /*13cdc0*/  LDCU UR48, c[0x0][0x398] ;  /* 0x00007300ff3077ac */ /* 0x000e220008000800 */
[----:B------:R-:W-:Y:S01]  /*13cdd0*/  LOP3.LUT R10, R10, 0xffffefff, RZ, 0xc0, !PT ;  /* 0xffffefff0a0a7812 */ /* 0x000fe200078ec0ff */
[----:B------:R-:W3:Y:S03]  /*13cde0*/  LDL.LU R61, [R1+0x5a30] ;  /* 0x005a3000013d7983 */ /* 0x000ee60000300800 */
        /* <DEDUP_REMOVED lines=31> */
[----:B------:R-:W-:Y:S02]  /*13cfe0*/  PRMT R4, R59, 0x5410, R16 ;  /* 0x000054103b047816 */ /* 0x000fe40000000010 */
[----:B------:R-:W3:Y:S01]  /*13cff0*/  LDL.LU R59, [R1+0x5a2c] ;  /* 0x005a2c00013b7983 */ /* 0x000ee20000300800 */
[----:B------:R-:W-:Y:S02]  /*13d000*/  @P3 LOP3.LUT R10, R10, 0x40, RZ, 0xfc, !PT ;  /* 0x000000400a0a3812 */ /* 0x000fe400078efcff */
[----:B------:R-:W-:-:S02]  /*13d010*/  ISETP.LT.AND P1, PT, R29, UR56, !P0 ;  /* 0x000000381d007c0c */ /* 0x000fc4000c721270 */
[----:B------:R-:W-:Y:S01]  /*13d020*/  PRMT R0, R53, 0x5410, R57 ;  /* 0x0000541035007816 */ /* 0x000fe20000000039 */
[----:B------:R-:W-:Y:S01]  /*13d030*/  STL [R1+0x724], R4 ;  /* 0x0007240401007387 */ /* 0x000fe20000100800 */
[----:B------:R-:W-:Y:S01]  /*13d040*/  LOP3.LUT R10, R10, 0xffffffef, RZ, 0xc0, !PT ;  /* 0xffffffef0a0a7812 */ /* 0x000fe200078ec0ff */
[----:B------:R-:W0:Y:S01]  /*13d050*/  LDCU UR56, c[0x0][0x398] ;  /* 0x00007300ff3877ac */ /* 0x000e220008000800 */
[----:B------:R-:W-:Y:S01]  /*13d060*/  ISETP.LT.AND P0, PT, R28, UR57, !P0 ;  /* 0x000000391c007c0c */ /* 0x000fe2000c701270 */
[----:B------:R-:W3:Y:S01]  /*13d070*/  LDL.LU R57, [R1+0x5a28] ;  /* 0x005a280001397983 */ /* 0x000ee20000300800 */
[----:B------:R-:W-:Y:S01]  /*13d080*/  @P2 LOP3.LUT R10, R10, 0x10, RZ, 0xfc, !PT ;  /* 0x000000100a0a2812 */ /* 0x000fe200078efcff */
[----:B------:R-:W0:Y:S02]  /*13d090*/  LDCU UR57, c[0x0][0x398] ;  /* 0x00007300ff3977ac */ /* 0x000e240008000800 */
[----:B------:R-:W3:Y:S01]  /*13d0a0*/  LDL.LU R53, [R1+0x5a24] ;  /* 0x005a240001357983 */ /* 0x000ee20000300800 */
[----:B------:R-:W-:-:S04]  /*13d0b0*/  LOP3.LUT R10, R10, 0xfffffff7, RZ, 0xc0, !PT ;  /* 0xfffffff70a0a7812 */ /* 0x000fc800078ec0ff */
[----:B------:R-:W-:Y:S01]  /*13d0c0*/  @P1 LOP3.LUT R10, R10, 0x8, RZ, 0xfc, !PT ;  /* 0x000000080a0a1812 */ /* 0x000fe200078efcff */
[----:B------:R0:W-:Y:S03]  /*13d0d0*/  STL [R1+0x734], R0 ;  /* 0x0007340001007387 */ /* 0x0001e60000100800 */
[----:B------:R-:W-:Y:S01]  /*13d0e0*/  LOP3.LUT R10, R10, 0xfffffffb, RZ, 0xc0, !PT ;  /* 0xfffffffb0a0a7812 */ /* 0x000fe200078ec0ff */
[----:B0-----:R-:W-:-:S03]  /*13d0f0*/  VIADD R0, R27, 0x1c ;  /* 0x0000001c1b007836 */ /* 0x001fc60000000000 */
[----:B------:R-:W-:Y:S02]  /*13d100*/  @P0 LOP3.LUT R10, R10, 0x4, RZ, 0xfc, !PT ;  /* 0x000000040a0a0812 */ /* 0x000fe400078efcff */
[----:B------:R-:W-:Y:S01]  /*13d110*/  ISETP.GE.AND P0, PT, R0, UR39, PT ;  /* 0x0000002700007c0c */ /* 0x000fe2000bf06270 */
[----:B------:R-:W0:Y:S03]  /*13d120*/  LDCU UR39, c[0x0][0x398] ;  /* 0x00007300ff2777ac */ /* 0x000e260008000800 */
        /* <DEDUP_REMOVED lines=9> */
[----:B------:R-:W-:Y:S01]  /*13d1c0*/  ISETP.LT.AND P2, PT, R25, UR63, !P0 ;  /* 0x0000003f19007c0c */ /* 0x000fe2000c741270 */
[----:B------:R-:W1:Y:S01]  /*13d1d0*/  LDCU UR63, c[0x0][0x398] ;  /* 0x00007300ff3f77ac */ /* 0x000e620008000800 */
[----:B------:R-:W-:Y:S02]  /*13d1e0*/  ISETP.LT.AND P3, PT, R23, UR64, !P0 ;  /* 0x0000004017007c0c */ /* 0x000fe4000c761270 */
[----:B------:R-:W-:Y:S01]  /*13d1f0*/  LOP3.LUT R11, R11, 0x7fffffff, RZ, 0xc0, !PT ;  /* 0x7fffffff0b0b7812 */ /* 0x000fe200078ec0ff */
[----:B------:R-:W1:Y:S01]  /*13d200*/  LDCU UR64, c[0x0][0x398] ;  /* 0x00007300ff4077ac */ /* 0x000e620008000800 */
[----:B------:R-:W-:-:S03]  /*13d210*/  LOP3.LUT R10, R10, 0xfffffffe, RZ, 0xc0, !PT ;  /* 0xfffffffe0a0a7812 */ /* 0x000fc600078ec0ff */
[----:B------:R-:W-:-:S04]  /*13d220*/  @P1 LOP3.LUT R11, R11, 0x80000000, RZ, 0xfc, !PT ;  /* 0x800000000b0b1812 */ /* 0x000fc800078efcff */
        /* <DEDUP_REMOVED lines=9> */
[----:B----4-:R-:W-:Y:S02]  /*13d2c0*/  PRMT R4, R47, 0x5410, R49 ;  /* 0x000054102f047816 */ /* 0x010fe40000000031 */
[----:B------:R-:W-:Y:S01]  /*13d2d0*/  ISETP.LT.AND P0, PT, R28, UR61, !P0 ;  /* 0x0000003d1c007c0c */ /* 0x000fe2000c701270 */
[----:B------:R-:W4:Y:S01]  /*13d2e0*/  LDL.LU R49, [R1+0x5a20] ;  /* 0x005a200001317983 */ /* 0x000f220000300800 */
[----:B------:R-:W-:Y:S01]  /*13d2f0*/  LOP3.LUT R11, R11, 0xf7ffffff, RZ, 0xc0, !PT ;  /* 0xf7ffffff0b0b7812 */ /* 0x000fe200078ec0ff */
[----:B------:R-:W0:Y:S01]  /*13d300*/  LDCU UR61, c[0x0][0x398] ;  /* 0x00007300ff3d77ac */ /* 0x000e220008000800 */
[----:B------:R-:W-:Y:S01]  /*13d310*/  PRMT R0, R32, 0x5410, R35 ;  /* 0x0000541020007816 */ /* 0x000fe20000000023 */
[----:B------:R-:W4:Y:S01]  /*13d320*/  LDL.LU R47, [R1+0x5a1c] ;  /* 0x005a1c00012f7983 */ /* 0x000f220000300800 */
[----:B------:R-:W-:-:S03]  /*13d330*/  @P1 LOP3.LUT R11, R11, 0x8000000, RZ, 0xfc, !PT ;  /* 0x080000000b0b1812 */ /* 0x000fc600078efcff */
[----:B------:R-:W-:Y:S01]  /*13d340*/  STL [R1+0x744], R4 ;  /* 0x0007440401007387 */ /* 0x000fe20000100800 */
[----:B------:R-:W-:-:S03]  /*13d350*/  LOP3.LUT R11, R11, 0xfbffffff, RZ, 0xc0, !PT ;  /* 0xfbffffff0b0b7812 */ /* 0x000fc600078ec0ff */
[----:B------:R-:W4:Y:S04]  /*13d360*/  LDL.LU R35, [R1+0x5a18] ;  /* 0x005a180001237983 */ /* 0x000f280000300800 */
[----:B------:R-:W4:Y:S04]  /*13d370*/  LDL.LU R32, [R1+0x5a14] ;  /* 0x005a140001207983 */ /* 0x000f280000300800 */
[----:B------:R0:W-:Y:S01]  /*13d380*/  STL [R1+0x748], R0 ;  /* 0x0007480001007387 */ /* 0x0001e20000100800 */
[----:B------:R-:W-:Y:S01]  /*13d390*/  @P0 LOP3.LUT R11, R11, 0x4000000, RZ, 0xfc, !PT ;  /* 0x040000000b0b0812 */ /* 0x000fe200078efcff */
[----:B0-----:R-:W-:-:S05]  /*13d3a0*/  VIADD R0, R27, 0x1b ;  /* 0x0000001b1b007836 */ /* 0x001fca0000000000 */
[----:B------:R-:W-:Y:S01]  /*13d3b0*/  ISETP.GE.AND P0, PT, R0, UR45, PT ;  /* 0x0000002d00007c0c */ /* 0x000fe2000bf06270 */
[----:B------:R-:W0:Y:S03]  /*13d3c0*/  LDCU.64 UR44, c[0x0][0x398] ;  /* 0x00007300ff2c77ac */ /* 0x000e260008000a00 */
[----:B------:R-:W-:Y:S01]  /*13d3d0*/  ISETP.LT.AND P1, PT, R20, UR40, !P0 ;  /* 0x0000002814007c0c */ /* 0x000fe2000c721270 */
[----:B------:R-:W0:Y:S01]  /*13d3e0*/  LDCU UR40, c[0x0][0x398] ;  /* 0x00007300ff2877ac */ /* 0x000e220008000800 */
[----:B------:R-:W-:Y:S02]  /*13d3f0*/  ISETP.LT.AND P3, PT, R26, UR69, !P0 ;  /* 0x000000451a007c0c */ /* 0x000fe4000c761270 */
[----:B------:R-:W-:Y:S01]  /*13d400*/  LOP3.LUT R11, R11, 0xffdfffff, RZ, 0xc0, !PT ;  /* 0xffdfffff0b0b7812 */ /* 0x000fe200078ec0ff */
[----:B------:R-:W0:Y:S01]  /*13d410*/  LDCU UR69, c[0x0][0x398] ;  /* 0x00007300ff4577ac */ /* 0x000e220008000800 */
        /* <DEDUP_REMOVED lines=21> */
[----:B--2---:R-:W-:Y:S02]  /*13d570*/  PRMT R4, R44, 0x5410, R43 ;  /* 0x000054102c047816 */ /* 0x004fe4000000002b */
[----:B-1----:R-:W-:Y:S01]  /*13d580*/  ISETP.LT.AND P0, PT, R28, UR73, !P0 ;  /* 0x000000491c007c0c */ /* 0x002fe2000c701270 */
[----:B------:R-:W2:Y:S01]  /*13d590*/  LDL.LU R43, [R1+0x5a10] ;  /* 0x005a1000012b7983 */ /* 0x000ea20000300800 */
[----:B------:R-:W-:Y:S01]  /*13d5a0*/  LOP3.LUT R11, R11, 0xfff7ffff, RZ, 0xc0, !PT ;  /* 0xfff7ffff0b0b7812 */ /* 0x000fe200078ec0ff */
[----:B------:R-:W1:Y:S01]  /*13d5b0*/  LDCU UR73, c[0x0][0x398] ;  /* 0x00007300ff4977ac */ /* 0x000e620008000800 */
[----:B------:R-:W-:Y:S01]  /*13d5c0*/  PRMT R0, R40, 0x5410, R46 ;  /* 0x0000541028007816 */ /* 0x000fe2000000002e */
[----:B------:R-:W2:Y:S01]  /*13d5d0*/  LDL.LU R44, [R1+0x5a0c] ;  /* 0x005a0c00012c7983 */ /* 0x000ea20000300800 */
[----:B------:R-:W-:-:S03]  /*13d5e0*/  @P1 LOP3.LUT R11, R11, 0x80000, RZ, 0xfc, !PT ;  /* 0x000800000b0b1812 */ /* 0x000fc600078efcff */
[----:B------:R-:W-:Y:S01]  /*13d5f0*/  STL [R1+0x74c], R4 ;  /* 0x00074c0401007387 */ /* 0x000fe20000100800 */
[----:B------:R-:W-:-:S03]  /*13d600*/  LOP3.LUT R11, R11, 0xfffbffff, RZ, 0xc0, !PT ;  /* 0xfffbffff0b0b7812 */ /* 0x000fc600078ec0ff */
[----:B------:R-:W2:Y:S04]  /*13d610*/  LDL.LU R46, [R1+0x5a08] ;  /* 0x005a0800012e7983 */ /* 0x000ea80000300800 */
[----:B------:R-:W2:Y:S04]  /*13d620*/  LDL.LU R40, [R1+0x5a04] ;  /* 0x005a040001287983 */ /* 0x000ea80000300800 */
[----:B------:R0:W-:Y:S01]  /*13d630*/  STL [R1+0x758], R0 ;  /* 0x0007580001007387 */ /* 0x0001e20000100800 */
[----:B------:R-:W-:Y:S01]  /*13d640*/  @P0 LOP3.LUT R11, R11, 0x40000, RZ, 0xfc, !PT ;  /* 0x000400000b0b0812 */ /* 0x000fe200078efcff */
[----:B0-----:R-:W-:-:S05]  /*13d650*/  VIADD R0, R27, 0x1a ;  /* 0x0000001a1b007836 */ /* 0x001fca0000000000 */
[----:B------:R-:W-:-:S04]  /*13d660*/  ISETP.GE.AND P0, PT, R0, UR43, PT ;  /* 0x0000002b00007c0c */ /* 0x000fc8000bf06270 */
[----:B------:R-:W-:Y:S01]  /*13d670*/  ISETP.LT.AND P2, PT, R20, UR44, !P0 ;  /* 0x0000002c14007c0c */ /* 0x000fe2000c741270 */
[----:B------:R-:W0:Y:S01]  /*13d680*/  LDCU UR44, c[0x0][0x398] ;  /* 0x00007300ff2c77ac */ /* 0x000e220008000800 */
[----:B-1----:R-:W-:Y:S02]  /*13d690*/  ISETP.LT.AND P1, PT, R26, UR73, !P0 ;  /* 0x000000491a007c0c */ /* 0x002fe4000c721270 */
[----:B------:R-:W-:Y:S01]  /*13d6a0*/  LOP3.LUT R11, R11, 0xffffdfff, RZ, 0xc0, !PT ;  /* 0xffffdfff0b0b7812 */ /* 0x000fe200078ec0ff */
[----:B------:R-:W1:Y:S08]  /*13d6b0*/  LDCU UR73, c[0x0][0x398] ;  /* 0x00007300ff4977ac */ /* 0x000e700008000800 */
[----:B------:R-:W-:-:S02]  /*13d6c0*/  @P2 LOP3.LUT R11, R11, 0x2000, RZ, 0xfc, !PT ;  /* 0x000020000b0b2812 */ /* 0x000fc400078efcff */
        /* <DEDUP_REMOVED lines=19> */
[----:B---3--:R-:W-:Y:S02]  /*13d800*/  PRMT R4, R17, 0x5410, R42 ;  /* 0x0000541011047816 */ /* 0x008fe4000000002a */
[----:B------:R-:W-:Y:S01]  /*13d810*/  ISETP.LT.AND P0, PT, R28, UR67, !P0 ;  /* 0x000000431c007c0c */ /* 0x000fe2000c701270 */
[----:B------:R-:W3:Y:S01]  /*13d820*/  LDL.LU R42, [R1+0x5a00] ;  /* 0x005a0000012a7983 */ /* 0x000ee20000300800 */
[----:B------:R-:W-:Y:S01]  /*13d830*/  LOP3.LUT R11, R11, 0xfffff7ff, RZ, 0xc0, !PT ;  /* 0xfffff7ff0b0b7812 */ /* 0x000fe200078ec0ff */
[----:B------:R-:W0:Y:S01]  /*13d840*/  LDCU UR67, c[0x0][0x398] ;  /* 0x00007300ff4377ac */ /* 0x000e220008000800 */
        /* <DEDUP_REMOVED lines=10> */
[----:B------:R-:W-:Y:S01]  /*13d8f0*/  ISETP.GE.AND P0, PT, R0, UR41, PT ;  /* 0x0000002900007c0c */ /* 0x000fe2000bf06270 */
[----:B------:R-:W0:Y:S03]  /*13d900*/  LDCU.64 UR40, c[0x0][0x398] ;  /* 0x00007300ff2877ac */ /* 0x000e260008000a00 */
[----:B------:R-:W-:Y:S01]  /*13d910*/  ISETP.LT.AND P1, PT, R20, UR42, !P0 ;  /* 0x0000002a14007c0c */ /* 0x000fe2000c721270 */
[----:B------:R-:W0:Y:S01]  /*13d920*/  LDCU UR42, c[0x0][0x398] ;  /* 0x00007300ff2a77ac */ /* 0x000e220008000800 */
[----:B-1----:R-:W-:Y:S02]  /*13d930*/  ISETP.LT.AND P3, PT, R26, UR73, !P0 ;  /* 0x000000491a007c0c */ /* 0x002fe4000c761270 */
[----:B------:R-:W-:Y:S02]  /*13d940*/  LOP3.LUT R11, R11, 0xffffffdf, RZ, 0xc0, !PT ;  /* 0xffffffdf0b0b7812 */ /* 0x000fe400078ec0ff */
[----:B------:R-:W-:-:S02]  /*13d950*/  LOP3.LUT R12, R12, 0xdfffffff, RZ, 0xc0, !PT ;  /* 0xdfffffff0c0c7812 */ /* 0x000fc400078ec0ff */
[----:B------:R-:W-:Y:S02]  /*13d960*/  LOP3.LUT R13, R13, 0xdfffffff, RZ, 0xc0, !PT ;  /* 0xdfffffff0d0d7812 */ /* 0x000fe400078ec0ff */
[----:B------:R-:W-:Y:S01]  /*13d970*/  LOP3.LUT R14, R14, 0xdfffffff, RZ, 0xc0, !PT ;  /* 0xdfffffff0e0e7812 */ /* 0x000fe200078ec0ff */
[----:B------:R-:W-:Y:S01]  /*13d980*/  VIADD R15, R27, 0x9 ;  /* 0x000000091b0f7836 */ /* 0x000fe20000000000 */
[----:B------:R-:W-:Y:S01]  /*13d990*/  ISETP.LT.AND P2, PT, R25, UR77, !P0 ;  /* 0x0000004d19007c0c */ /* 0x000fe2000c741270 */
[----:B------:R-:W-:Y:S01]  /*13d9a0*/  VIADD R16, R27, 0x8 ;  /* 0x000000081b107836 */ /* 0x000fe20000000000 */
[----:B------:R-:W-:Y:S01]  /*13d9b0*/  @P1 LOP3.LUT R11, R11, 0x20, RZ, 0xfc, !PT ;  /* 0x000000200b0b1812 */ /* 0x000fe200078efcff */
[----:B------:R-:W1:Y:S03]  /*13d9c0*/  LDCU UR73, c[0x0][0x398] ;  /* 0x00007300ff4977ac */ /* 0x000e660008000800 */
[----:B------:R-:W-:Y:S01]  /*13d9d0*/  LOP3.LUT R11, R11, 0xfffffdff, RZ, 0xc0, !PT ;  /* 0xfffffdff0b0b7812 */ /* 0x000fe200078ec0ff */
[----:B------:R-:W0:Y:S03]  /*13d9e0*/  LDCU UR77, c[0x0][0x398] ;  /* 0x00007300ff4d77ac */ /* 0x000e260008000800 */
        /* <DEDUP_REMOVED lines=17> */
[----:B------:R-:W-:Y:S02]  /*13db00*/  PRMT R4, R61, 0x5410, R19 ;  /* 0x000054103d047816 */ /* 0x000fe40000000013 */
[----:B------:R-:W-:Y:S01]  /*13db10*/  ISETP.LT.AND P0, PT, R28, UR58, !P0 ;  /* 0x0000003a1c007c0c */ /* 0x000fe2000c701270 */
[----:B------:R-:W2:Y:S01]  /*13db20*/  LDL.LU R19, [R1+0x59f0] ;  /* 0x0059f00001137983 */ /* 0x000ea20000300800 */
        /* <DEDUP_REMOVED lines=13> */
[----:B------:R-:W0:Y:S03]  /*13dc00*/  LDCU UR45, c[0x0][0x398] ;  /* 0x00007300ff2d77ac */ /* 0x000e260008000800 */
[----:B------:R-:W-:Y:S01]  /*13dc10*/  ISETP.LT.AND P1, PT, R20, UR40, !P0 ;  /* 0x0000002814007c0c */ /* 0x000fe2000c721270 */
[----:B------:R-:W0:Y:S01]  /*13dc20*/  LDCU UR40, c[0x0][0x398] ;  /* 0x00007300ff2877ac */ /* 0x000e220008000800 */
[----:B------:R-:W-:Y:S02]  /*13dc30*/  ISETP.LT.AND P3, PT, R26, UR30, !P0 ;  /* 0x0000001e1a007c0c */ /* 0x000fe4000c761270 */
[----:B------:R-:W-:Y:S01]  /*13dc40*/  ISETP.LT.AND P2, PT, R25, UR31, !P0 ;  /* 0x0000001f19007c0c */ /* 0x000fe2000c741270 */
[----:B------:R-:W0:Y:S01]  /*13dc50*/  LDCU.64 UR30, c[0x0][0x398] ;  /* 0x00007300ff1e77ac */ /* 0x000e220008000a00 */
        /* <DEDUP_REMOVED lines=21> */
[----:B------:R-:W3:Y:S01]  /*13ddb0*/  LDL.LU R58, [R1+0x59e0] ;  /* 0x0059e000013a7983 */ /* 0x000ee20000300800 */
[----:B------:R-:W-:Y:S01]  /*13ddc0*/  LOP3.LUT R12, R12, 0xf7ffffff, RZ, 0xc0, !PT ;  /* 0xf7ffffff0c0c7812 */ /* 0x000fe200078ec0ff */
[----:B------:R-:W0:Y:S01]  /*13ddd0*/  LDCU UR36, c[0x0][0x398] ;  /* 0x00007300ff2477ac */ /* 0x000e220008000800 */
[----:B------:R-:W-:Y:S01]  /*13dde0*/  PRMT R0, R55, 0x5410, R56 ;  /* 0x0000541037007816 */ /* 0x000fe20000000038 */
[----:B------:R-:W3:Y:S01]  /*13ddf0*/  LDL.LU R57, [R1+0x59dc] ;  /* 0x0059dc0001397983 */ /* 0x000ee20000300800 */
[----:B------:R-:W-:-:S03]  /*13de00*/  @P1 LOP3.LUT R12, R12, 0x8000000, RZ, 0xfc, !PT ;  /* 0x080000000c0c1812 */ /* 0x000fc600078efcff */
[----:B------:R-:W-:Y:S01]  /*13de10*/  STL [R1+0x778], R4 ;  /* 0x0007780401007387 */ /* 0x000fe20000100800 */
[----:B------:R-:W-:-:S03]  /*13de20*/  LOP3.LUT R12, R12, 0xfbffffff, RZ, 0xc0, !PT ;  /* 0xfbffffff0c0c7812 */ /* 0x000fc600078ec0ff */
[----:B------:R-:W3:Y:S04]  /*13de30*/  LDL.LU R56, [R1+0x59d8] ;  /* 0x0059d80001387983 */ /* 0x000ee80000300800 */
[----:B------:R-:W3:Y:S04]  /*13de40*/  LDL.LU R55, [R1+0x59d4] ;  /* 0x0059d40001377983 */ /* 0x000ee80000300800 */
        /* <DEDUP_REMOVED lines=8> */
[----:B------:R-:W-:Y:S01]  /*13ded0*/  LOP3.LUT R12, R12, 0xffdfffff, RZ, 0xc0, !PT ;  /* 0xffdfffff0c0c7812 */ /* 0x000fe200078ec0ff */
[----:B------:R-:W0:Y:S01]  /*13dee0*/  LDCU UR27, c[0x0][0x398] ;  /* 0x00007300ff1b77ac */ /* 0x000e220008000800 */
[----:B------:R-:W-:-:S02]  /*13def0*/  ISETP.LT.AND P2, PT, R25, UR26, !P0 ;  /* 0x0000001a19007c0c */ /* 0x000fc4000c741270 */
[----:B------:R-:W-:Y:S01]  /*13df00*/  PRMT R4, R53, 0x5410, R54 ;  /* 0x0000541035047816 */ /* 0x000fe20000000036 */
[----:B------:R-:W0:Y:S01]  /*13df10*/  LDCU UR26, c[0x0][0x398] ;  /* 0x00007300ff1a77ac */ /* 0x000e220008000800 */
[----:B------:R-:W3:Y:S03]  /*13df20*/  LDL.LU R54, [R1+0x59d0] ;  /* 0x0059d00001367983 */ /* 0x000ee60000300800 */
[----:B------:R-:W-:Y:S01]  /*13df30*/  @P1 LOP3.LUT R12, R12, 0x200000, RZ, 0xfc, !PT ;  /* 0x002000000c0c1812 */ /* 0x000fe200078efcff */
[----:B------:R-:W3:Y:S03]  /*13df40*/  LDL.LU R53, [R1+0x59cc] ;  /* 0x0059cc0001357983 */ /* 0x000ee60000300800 */
        /* <DEDUP_REMOVED lines=10> */
[----:B------:R-:W-:Y:S01]  /*13dff0*/  PRMT R0, R51, 0x5410, R52 ;  /* 0x0000541033007816 */ /* 0x000fe20000000034 */
[----:B------:R-:W-:Y:S01]  /*13e000*/  STL [R1+0x780], R4 ;  /* 0x0007800401007387 */ /* 0x000fe20000100800 */
[----:B------:R-:W-:Y:S01]  /*13e010*/  LOP3.LUT R12, R12, 0xffbfffff, RZ, 0xc0, !PT ;  /* 0xffbfffff0c0c7812 */ /* 0x000fe200078ec0ff */
[----:B------:R-:W0:Y:S01]  /*13e020*/  LDCU UR23, c[0x0][0x398] ;  /* 0x00007300ff1777ac */ /* 0x000e220008000800 */
[----:B------:R-:W-:Y:S01]  /*13e030*/  ISETP.LT.AND P1, PT, R29, UR29, !P0 ;  /* 0x0000001d1d007c0c */ /* 0x000fe2000c721270 */
[----:B------:R-:W3:Y:S01]  /*13e040*/  LDL.LU R52, [R1+0x59c8] ;  /* 0x0059c80001347983 */ /* 0x000ee20000300800 */
[----:B------:R-:W-:-:S02]  /*13e050*/  @P3 LOP3.LUT R12, R12, 0x400000, RZ, 0xfc, !PT ;  /* 0x004000000c0c3812 */ /* 0x000fc400078efcff */
[----:B------:R-:W-:Y:S01]  /*13e060*/  ISETP.LT.AND P0, PT, R28, UR28, !P0 ;  /* 0x0000001c1c007c0c */ /* 0x000fe2000c701270 */
[----:B------:R-:W3:Y:S01]  /*13e070*/  LDL.LU R51, [R1+0x59c4] ;  /* 0x0059c40001337983 */ /* 0x000ee20000300800 */
[----:B------:R-:W-:Y:S01]  /*13e080*/  LOP3.LUT R12, R12, 0xffefffff, RZ, 0xc0, !PT ;  /* 0xffefffff0c0c7812 */ /* 0x000fe200078ec0ff */
[----:B------:R-:W0:Y:S03]  /*13e090*/  LDCU.64 UR28, c[0x0][0x398] ;  /* 0x00007300ff1c77ac */ /* 0x000e260008000a00 */
[----:B------:R-:W-:-:S04]  /*13e0a0*/  @P2 LOP3.LUT R12, R12, 0x100000, RZ, 0xfc, !PT ;  /* 0x001000000c0c2812 */ /* 0x000fc800078efcff */
[----:B------:R-:W-:Y:S01]  /*13e0b0*/  LOP3.LUT R12, R12, 0xfff7ffff, RZ, 0xc0, !PT ;  /* 0xfff7ffff0c0c7812 */ /* 0x000fe200078ec0ff */
[----:B------:R0:W-:Y:S03]  /*13e0c0*/  STL [R1+0x784], R0 ;  /* 0x0007840001007387 */ /* 0x0001e60000100800 */
[----:B------:R-:W-:-:S04]  /*13e0d0*/  @P1 LOP3.LUT R12, R12, 0x80000, RZ, 0xfc, !PT ;  /* 0x000800000c0c1812 */ /* 0x000fc800078efcff */
[----:B------:R-:W-:Y:S01]  /*13e0e0*/  LOP3.LUT R12, R12, 0xfffbffff, RZ, 0xc0, !PT ;  /* 0xfffbffff0c0c7812 */ /* 0x000fe200078ec0ff */
[----:B0-----:R-:W-:-:S03]  /*13e0f0*/  VIADD R0, R27, 0x16 ;  /* 0x000000161b007836 */ /* 0x001fc60000000000 */
[----:B------:R-:W-:Y:S02]  /*13e100*/  @P0 LOP3.LUT R12, R12, 0x40000, RZ, 0xfc, !PT ;  /* 0x000400000c0c0812 */ /* 0x000fe400078efcff */
[----:B------:R-:W-:-:S04]  /*13e110*/  ISETP.GE.AND P0, PT, R0, UR41, PT ;  /* 0x0000002900007c0c */ /* 0x000fc8000bf06270 */
[----:B------:R-:W-:Y:S01]  /*13e120*/  ISETP.LT.AND P1, PT, R20, UR24, !P0 ;  /* 0x0000001814007c0c */ /* 0x000fe2000c721270 */
[----:B------:R-:W0:Y:S01]  /*13e130*/  LDCU UR24, c[0x0][0x398] ;  /* 0x00007300ff1877ac */ /* 0x000e220008000800 */
[----:B------:R-:W-:Y:S02]  /*13e140*/  ISETP.LT.AND P3, PT, R26, UR13, !P0 ;  /* 0x0000000d1a007c0c */ /* 0x000fe4000c761270 */
[----:B------:R-:W-:Y:S02]  /*13e150*/  LOP3.LUT R12, R12, 0xffffdfff, RZ, 0xc0, !PT ;  /* 0xffffdfff0c0c7812 */ /* 0x000fe400078ec0ff */
[----:B------:R-:W-:Y:S01]  /*13e160*/  ISETP.LT.AND P2, PT, R25, UR12, !P0 ;  /* 0x0000000c19007c0c */ /* 0x000fe2000c741270 */
[----:B------:R-:W0:Y:S06]  /*13e170*/  LDCU.64 UR12, c[0x0][0x398] ;  /* 0x00007300ff0c77ac */ /* 0x000e2c0008000a00 */
        /* <DEDUP_REMOVED lines=16> */
[----:B----4-:R-:W-:Y:S02]  /*13e280*/  PRMT R4, R49, 0x5410, R50 ;  /* 0x0000541031047816 */ /* 0x010fe40000000032 */
[----:B------:R-:W-:Y:S01]  /*13e290*/  ISETP.LT.AND P0, PT, R28, UR14, !P0 ;  /* 0x0000000e1c007c0c */ /* 0x000fe2000c701270 */
[----:B------:R-:W4:Y:S01]  /*13e2a0*/  LDL.LU R50, [R1+0x59c0] ;  /* 0x0059c00001327983 */ /* 0x000f220000300800 */
[----:B------:R-:W-:Y:S01]  /*13e2b0*/  LOP3.LUT R12, R12, 0xfffff7ff, RZ, 0xc0, !PT ;  /* 0xfffff7ff0c0c7812 */ /* 0x000fe200078ec0ff */
[----:B------:R-:W0:Y:S01]  /*13e2c0*/  LDCU.64 UR14, c[0x0][0x398] ;  /* 0x00007300ff0e77ac */ /* 0x000e220008000a00 */
        /* <DEDUP_REMOVED lines=36> */
[----:B--2---:R-:W-:Y:S02]  /*13e510*/  LOP3.LUT R4, R46, 0xffff, RZ, 0xc0, !PT ;  /* 0x0000ffff2e047812 */ /* 0x004fe400078ec0ff */
[----:B------:R-:W-:Y:S01]  /*13e520*/  LOP3.LUT R17, R17, 0xdfffffff, RZ, 0xc0, !PT ;  /* 0xdfffffff11117812 */ /* 0x000fe200078ec0ff */
[----:B------:R-:W2:Y:S01]  /*13e530*/  LDL.LU R46, [R1+0x59b0] ;  /* 0x0059b000012e7983 */ /* 0x000ea20000300800 */
[----:B------:R-:W-:Y:S02]  /*13e540*/  LOP3.LUT R12, R12, 0xffffffef, RZ, 0xc0, !PT ;  /* 0xffffffef0c0c7812 */ /* 0x000fe400078ec0ff */
[----:B------:R-:W-:Y:S01]  /*13e550*/  LOP3.LUT R18, R18, 0xefffffff, RZ, 0xc0, !PT ;  /* 0xefffffff12127812 */ /* 0x000fe200078ec0ff */
[C---:B------:R-:W-:Y:S01]  /*13e560*/  VIADD R36, R27.reuse, 0x7 ;  /* 0x000000071b247836 */ /* 0x040fe20000000000 */
[----:B------:R-:W-:Y:S01]  /*13e570*/  @P2 LOP3.LUT R12, R12, 0x10, RZ, 0xfc, !PT ;  /* 0x000000100c0c2812 */ /* 0x000fe200078efcff */
[C---:B------:R-:W-:Y:S01]  /*13e580*/  VIADD R35, R27.reuse, 0x6 ;  /* 0x000000061b237836 */ /* 0x040fe20000000000 */
[----:B------:R-:W-:Y:S01]  /*13e590*/  ISETP.LT.AND P0, PT, R28, UR21, !P0 ;  /* 0x000000151c007c0c */ /* 0x000fe2000c701270 */
[----:B------:R0:W-:Y:S01]  /*13e5a0*/  STL [R1+0x7e4], R0 ;  /* 0x0007e40001007387 */ /* 0x0001e20000100800 */
[----:B------:R-:W-:Y:S01]  /*13e5b0*/  LOP3.LUT R12, R12, 0xfffffff7, RZ, 0xc0, !PT ;  /* 0xfffffff70c0c7812 */ /* 0x000fe200078ec0ff */
[----:B------:R-:W1:Y:S03]  /*13e5c0*/  LDCU UR22, c[0x0][0x398] ;  /* 0x00007300ff1677ac */ /* 0x000e660008000800 */
[----:B------:R-:W-:Y:S01]  /*13e5d0*/  @P1 LOP3.LUT R12, R12, 0x8, RZ, 0xfc, !PT ;  /* 0x000000080c0c1812 */ /* 0x000fe200078efcff */
[----:B------:R-:W1:Y:S03]  /*13e5e0*/  LDCU UR21, c[0x0][0x398] ;  /* 0x00007300ff1577ac */ /* 0x000e660008000800 */
        /* <DEDUP_REMOVED lines=8> */
[----:B------:R-:W-:Y:S01]  /*13e670*/  ISETP.LT.AND P2, PT, R25, UR19, !P0 ;  /* 0x0000001319007c0c */ /* 0x000fe2000c741270 */
[----:B------:R-:W0:Y:S01]  /*13e680*/  LDCU UR20, c[0x0][0x398] ;  /* 0x00007300ff1477ac */ /* 0x000e220008000800 */
[----:B------:R-:W-:-:S02]  /*13e690*/  LOP3.LUT R12, R12, 0xfffffffd, RZ, 0xc0, !PT ;  /* 0xfffffffd0c0c7812 */ /* 0x000fc400078ec0ff */
[--C-:B------:R-:W-:Y:S01]  /*13e6a0*/  PRMT R5, R34, 0x4210, R4.reuse ;  /* 0x0000421022057816 */ /* 0x100fe20000000004 */
[----:B------:R-:W0:Y:S04]  /*13e6b0*/  LDCU UR19, c[0x0][0x398] ;  /* 0x00007300ff1377ac */ /* 0x000e280008000800 */
[----:B------:R-:W-:Y:S02]  /*13e6c0*/  @P1 LOP3.LUT R13, R13, 0x20000000, RZ, 0xfc, !PT ;  /* 0x200000000d0d1812 */ /* 0x000fe400078efcff */
[----:B------:R-:W-:Y:S02]  /*13e6d0*/  ISETP.LT.AND P1, PT, R24, UR18, !P0 ;  /* 0x0000001218007c0c */ /* 0x000fe4000c721270 */
[----:B------:R-:W-:Y:S02]  /*13e6e0*/  @P3 LOP3.LUT R12, R12, 0x2, RZ, 0xfc, !PT ;  /* 0x000000020c0c3812 */ /* 0x000fe400078efcff */
[----:B------:R-:W-:Y:S01]  /*13e6f0*/  PRMT R0, R33, 0x5210, R4 ;  /* 0x0000521021007816 */ /* 0x000fe20000000004 */
[----:B------:R-:W-:Y:S01]  /*13e700*/  STL [R1+0xc4], R5 ;  /* 0x0000c40501007387 */ /* 0x000fe20000100800 */
[----:B------:R-:W-:Y:S01]  /*13e710*/  ISETP.LT.AND P3, PT, R23, UR17, !P0 ;  /* 0x0000001117007c0c */ /* 0x000fe2000c761270 */
[----:B------:R-:W-:Y:S01]  /*13e720*/  VIADD R34, R27, 0x5 ;  /* 0x000000051b227836 */ /* 0x000fe20000000000 */
[----:B------:R-:W-:Y:S01]  /*13e730*/  LOP3.LUT R13, R13, 0x7fffffff, RZ, 0xc0, !PT ;  /* 0x7fffffff0d0d7812 */ /* 0x000fe200078ec0ff */
[----:B------:R-:W0:Y:S01]  /*13e740*/  LDCU UR18, c[0x0][0x398] ;  /* 0x00007300ff1277ac */ /* 0x000e220008000800 */
[----:B------:R-:W-:-:S03]  /*13e750*/  LOP3.LUT R12, R12, 0xfffffffe, RZ, 0xc0, !PT ;  /* 0xfffffffe0c0c7812 */ /* 0x000fc600078ec0ff */
[----:B------:R-:W-:Y:S02]  /*13e760*/  @P1 LOP3.LUT R13, R13, 0x80000000, RZ, 0xfc, !PT ;  /* 0x800000000d0d1812 */ /* 0x000fe400078efcff */
[----:B------:R-:W-:Y:S02]  /*13e770*/  @P2 LOP3.LUT R12, R12, 0x1, RZ, 0xfc, !PT ;  /* 0x000000010c0c2812 */ /* 0x000fe400078efcff */
[----:B------:R-:W-:Y:S01]  /*13e780*/  ISETP.LT.AND P2, PT, R45, UR16, !P0 ;  /* 0x000000102d007c0c */ /* 0x000fe2000c741270 */
[----:B------:R0:W-:Y:S01]  /*13e790*/  STL [R1+0x4], R0 ;  /* 0x0000040001007387 */ /* 0x0001e20000100800 */
[----:B------:R-:W-:Y:S01]  /*13e7a0*/  LOP3.LUT R13, R13, 0xbfffffff, RZ, 0xc0, !PT ;  /* 0xbfffffff0d0d7812 */ /* 0x000fe200078ec0ff */
[----:B------:R-:W0:Y:S03]  /*13e7b0*/  LDCU.64 UR16, c[0x0][0x398] ;  /* 0x00007300ff1077ac */ /* 0x000e260008000a00 */
[----:B------:R-:W-:-:S02]  /*13e7c0*/  @P3 LOP3.LUT R13, R13, 0x40000000, RZ, 0xfc, !PT ;  /* 0x400000000d0d3812 */ /* 0x000fc400078efcff */
[----:B------:R-:W-:Y:S02]  /*13e7d0*/  ISETP.LT.AND P1, PT, R29, UR37, !P0 ;  /* 0x000000251d007c0c */ /* 0x000fe4000c721270 */
[----:B------:R-:W-:-:S04]  /*13e7e0*/  LOP3.LUT R13, R13, 0xefffffff, RZ, 0xc0, !PT ;  /* 0xefffffff0d0d7812 */ /* 0x000fc800078ec0ff */
[----:B------:R-:W-:Y:S02]  /*13e7f0*/  @P2 LOP3.LUT R13, R13, 0x10000000, RZ, 0xfc, !PT ;  /* 0x100000000d0d2812 */ /* 0x000fe400078efcff */
[----:B------:R-:W-:Y:S02]  /*13e800*/  ISETP.LT.AND P0, PT, R28, UR38, !P0 ;  /* 0x000000261c007c0c */ /* 0x000fe4000c701270 */
[----:B------:R-:W-:-:S04]  /*13e810*/  LOP3.LUT R13, R13, 0xf7ffffff, RZ, 0xc0, !PT ;  /* 0xf7ffffff0d0d7812 */ /* 0x000fc800078ec0ff */
[----:B------:R-:W-:Y:S01]  /*13e820*/  @P1 LOP3.LUT R13, R13, 0x8000000, RZ, 0xfc, !PT ;  /* 0x080000000d0d1812 */ /* 0x000fe200078efcff */
[----:B0-----:R-:W-:-:S03]  /*13e830*/  VIADD R0, R27, 0x13 ;  /* 0x000000131b007836 */ /* 0x001fc60000000000 */
        /* <DEDUP_REMOVED lines=13> */
[----:B------:R-:W-:Y:S01]  /*13e910*/  @P1 LOP3.LUT R13, R13, 0x200000, RZ, 0xfc, !PT ;  /* 0x002000000d0d1812 */ /* 0x000fe200078efcff */
[----:B------:R-:W0:Y:S03]  /*13e920*/  LDCU UR11, c[0x0][0x398] ;  /* 0x00007300ff0b77ac */ /* 0x000e260008000800 */
[----:B------:R-:W-:-:S04]  /*13e930*/  LOP3.LUT R13, R13, 0xfdffffff, RZ, 0xc0, !PT ;  /* 0xfdffffff0d0d7812 */ /* 0x000fc800078ec0ff */
[----:B------:R-:W-:Y:S02]  /*13e940*/  @P3 LOP3.LUT R13, R13, 0x2000000, RZ, 0xfc, !PT ;  /* 0x020000000d0d3812 */ /* 0x000fe400078efcff */
[----:B------:R-:W-:Y:S01]  /*13e950*/  ISETP.LT.AND P1, PT, R24, UR48, !P0 ;  /* 0x0000003018007c0c */ /* 0x000fe2000c721270 */
[----:B------:R0:W-:Y:S01]  /*13e960*/  STL [R1+0xc8], R0 ;  /* 0x0000c80001007387 */ /* 0x0001e20000100800 */
[----:B------:R-:W-:Y:S01]  /*13e970*/  LOP3.LUT R13, R13, 0xfeffffff, RZ, 0xc0, !PT ;  /* 0xfeffffff0d0d7812 */ /* 0x000fe200078ec0ff */
[----:B------:R-:W1:Y:S03]  /*13e980*/  LDCU UR48, c[0x0][0x398] ;  /* 0x00007300ff3077ac */ /* 0x000e660008000800 */
[----:B------:R-:W-:Y:S02]  /*13e990*/  @P2 LOP3.LUT R13, R13, 0x1000000, RZ, 0xfc, !PT ;  /* 0x010000000d0d2812 */ /* 0x000fe400078efcff */
[----:B------:R-:W-:Y:S01]  /*13e9a0*/  ISETP.LT.AND P3, PT, R23, UR49, !P0 ;  /* 0x0000003117007c0c */ /* 0x000fe2000c761270 */
[----:B------:R-:W1:Y:S01]  /*13e9b0*/  LDCU UR49, c[0x0][0x398] ;  /* 0x00007300ff3177ac */ /* 0x000e620008000800 */
        /* <DEDUP_REMOVED lines=8> */
[----:B------:R-:W-:Y:S01]  /*13ea40*/  VIADD R33, R27, 0x4 ;  /* 0x000000041b217836 */ /* 0x000fe20000000000 */
[----:B------:R-:W-:-:S02]  /*13ea50*/  LOP3.LUT R13, R13, 0xffefffff, RZ, 0xc0, !PT ;  /* 0xffefffff0d0d7812 */ /* 0x000fc400078ec0ff */
[----:B------:R-:W-:Y:S01]  /*13ea60*/  LOP3.LUT R19, R19, 0xefffffff, RZ, 0xc0, !PT ;  /* 0xefffffff13137812 */ /* 0x000fe200078ec0ff */
[----:B------:R-:W-:Y:S01]  /*13ea70*/  VIADD R32, R27, 0x3 ;  /* 0x000000031b207836 */ /* 0x000fe20000000000 */
[----:B------:R-:W-:Y:S01]  /*13ea80*/  @P2 LOP3.LUT R13, R13, 0x100000, RZ, 0xfc, !PT ;  /* 0x001000000d0d2812 */ /* 0x000fe200078efcff */
[----:B------:R-:W-:Y:S01]  /*13ea90*/  VIADD R31, R27, 0x2 ;  /* 0x000000021b1f7836 */ /* 0x000fe20000000000 */
        /* <DEDUP_REMOVED lines=14> */
[----:B------:R-:W-:Y:S01]  /*13eb80*/  PRMT R4, R30, 0x5210, R4 ;  /* 0x000052101e047816 */ /* 0x000fe20000000004 */
[----:B------:R-:W0:Y:S06]  /*13eb90*/  LDCU UR57, c[0x0][0x398] ;  /* 0x00007300ff3977ac */ /* 0x000e2c0008000800 */
        /* <DEDUP_REMOVED lines=19> */
[----:B------:R-:W0:Y:S01]  /*13ecd0*/  LDCU.64 UR38, c[0x0][0x398] ;  /* 0x00007300ff2677ac */ /* 0x000e220008000a00 */
[----:B------:R-:W-:-:S04]  /*13ece0*/  LOP3.LUT R13, R13, 0xffffefff, RZ, 0xc0, !PT ;  /* 0xffffefff0d0d7812 */ /* 0x000fc800078ec0ff */
[----:B------:R-:W-:Y:S02]  /*13ecf0*/  @P2 LOP3.LUT R13, R13, 0x1000, RZ, 0xfc, !PT ;  /* 0x000010000d0d2812 */ /* 0x000fe400078efcff */
[----:B------:R-:W-:Y:S01]  /*13ed00*/  ISETP.LT.AND P0, PT, R28, UR60, !P0 ;  /* 0x0000003c1c007c0c */ /* 0x000fe2000c701270 */
[----:B------:R-:W-:Y:S01]  /*13ed10*/  VIADD R30, R27, 0x1 ;  /* 0x000000011b1e7836 */ /* 0x000fe20000000000 */
[----:B------:R-:W-:Y:S01]  /*13ed20*/  LOP3.LUT R13, R13, 0xfffff7ff, RZ, 0xc0, !PT ;  /* 0xfffff7ff0d0d7812 */ /* 0x000fe200078ec0ff */
[----:B------:R-:W0:Y:S03]  /*13ed30*/  LDCU UR60, c[0x0][0x398] ;  /* 0x00007300ff3c77ac */ /* 0x000e260008000800 */
        /* <DEDUP_REMOVED lines=51> */
[----:B------:R-:W1:Y:S01]  /*13f070*/  LDCU UR35, c[0x0][0x398] ;  /* 0x00007300ff2377ac */ /* 0x000e620008000800 */
[----:B------:R-:W-:Y:S02]  /*13f080*/  ISETP.LT.AND P2, PT, R25, UR36, !P0 ;  /* 0x0000002419007c0c */ /* 0x000fe4000c741270 */
[----:B------:R-:W-:Y:S01]  /*13f090*/  LOP3.LUT R14, R14, 0x7fffffff, RZ, 0xc0, !PT ;  /* 0x7fffffff0e0e7812 */ /* 0x000fe200078ec0ff */
[----:B------:R-:W1:Y:S01]  /*13f0a0*/  LDCU UR36, c[0x0][0x398] ;  /* 0x00007300ff2477ac */ /* 0x000e620008000800 */
[----:B------:R-:W-:-:S05]  /*13f0b0*/  LOP3.LUT R13, R13, 0xfffffffe, RZ, 0xc0, !PT ;  /* 0xfffffffe0d0d7812 */ /* 0x000fca00078ec0ff */
        /* <DEDUP_REMOVED lines=20> */
[----:B------:R-:W2:Y:S01]  /*13f200*/  LDCU UR17, c[0x0][0x398] ;  /* 0x00007300ff1177ac */ /* 0x000ea20008000800 */
[----:B0-----:R-:W-:Y:S01]  /*13f210*/  ISETP.LT.AND P1, PT, R26, UR40, !P0 ;  /* 0x000000281a007c0c */ /* 0x001fe2000c721270 */
[----:B------:R-:W0:Y:S10]  /*13f220*/  LDCU UR40, c[0x0][0x398] ;  /* 0x00007300ff2877ac */ /* 0x000e340008000800 */
[----:B------:R-:W-:-:S02]  /*13f230*/  @P2 LOP3.LUT R14, R14, 0x200000, RZ, 0xfc, !PT ;  /* 0x002000000e0e2812 */ /* 0x000fc400078efcff */
        /* <DEDUP_REMOVED lines=31> */
[----:B-1----:R-:W-:Y:S01]  /*13f430*/  ISETP.LT.AND P1, PT, R26, UR34, !P0 ;  /* 0x000000221a007c0c */ /* 0x002fe2000c721270 */
[----:B------:R-:W1:Y:S10]  /*13f440*/  LDCU UR34, c[0x0][0x398] ;  /* 0x00007300ff2277ac */ /* 0x000e740008000800 */
[----:B------:R-:W-:-:S02]  /*13f450*/  @P2 LOP3.LUT R14, R14, 0x2000, RZ, 0xfc, !PT ;  /* 0x000020000e0e2812 */ /* 0x000fc400078efcff */
        /* <DEDUP_REMOVED lines=31> */
[----:B------:R-:W-:Y:S01]  /*13f650*/  ISETP.LT.AND P1, PT, R26, UR71, !P0 ;  /* 0x000000471a007c0c */ /* 0x000fe2000c721270 */
[----:B------:R-:W0:Y:S10]  /*13f660*/  LDCU UR71, c[0x0][0x398] ;  /* 0x00007300ff4777ac */ /* 0x000e340008000800 */
[----:B------:R-:W-:-:S02]  /*13f670*/  @P2 LOP3.LUT R14, R14, 0x20, RZ, 0xfc, !PT ;  /* 0x000000200e0e2812 */ /* 0x000fc400078efcff */
        /* <DEDUP_REMOVED lines=14> */
[----:B------:R-:W-:Y:S01]  /*13f760*/  LOP3.LUT R14, R14, 0xffffffbf, RZ, 0xc0, !PT ;  /* 0xffffffbf0e0e7812 */ /* 0x000fe200078ec0ff */
[----:B------:R-:W2:Y:S03]  /*13f770*/  LDL.LU R45, [R1+0x59ac] ;  /* 0x0059ac00012d7983 */ /* 0x000ea60000300800 */
        /* <DEDUP_REMOVED lines=12> */
[----:B------:R-:W1:Y:S01]  /*13f840*/  LDCU.64 UR40, c[0x0][0x398] ;  /* 0x00007300ff2877ac */ /* 0x000e620008000a00 */
[----:B------:R-:W2:Y:S02]  /*13f850*/  LDL R0, [R1+0x3078] ;  /* 0x0030780001007983 */ /* 0x000ea40000100800 */
[----:B0-----:R-:W-:Y:S01]  /*13f860*/  ISETP.LT.AND P1, PT, R26, UR71, !P0 ;  /* 0x000000471a007c0c */ /* 0x001fe2000c721270 */
[----:B------:R-:W2:Y:S01]  /*13f870*/  LDCU UR71, c[0x0][0x398] ;  /* 0x00007300ff4777ac */ /* 0x000ea20008000800 */
[----:B------:R-:W-:Y:S02]  /*13f880*/  ISETP.LT.AND P2, PT, R20, UR38, !P0 ;  /* 0x0000002614007c0c */ /* 0x000fe4000c741270 */
[----:B------:R-:W-:-:S09]  /*13f890*/  LOP3.LUT R14, R14, 0xfffffffd, RZ, 0xc0, !PT ;  /* 0xfffffffd0e0e7812 */ /* 0x000fd200078ec0ff */
[----:B------:R-:W-:Y:S02]  /*13f8a0*/  @P1 LOP3.LUT R14, R14, 0x2, RZ, 0xfc, !PT ;  /* 0x000000020e0e1812 */ /* 0x000fe400078efcff */
[----:B-1----:R-:W-:Y:S01]  /*13f8b0*/  ISETP.LT.AND P1, PT, R24, UR47, !P0 ;  /* 0x0000002f18007c0c */ /* 0x002fe2000c721270 */
[----:B------:R-:W0:Y:S01]  /*13f8c0*/  LDCU UR47, c[0x0][0x398] ;  /* 0x00007300ff2f77ac */ /* 0x000e220008000800 */
[----:B------:R-:W-:Y:S02]  /*13f8d0*/  @P2 LOP3.LUT R17, R17, 0x20000000, RZ, 0xfc, !PT ;  /* 0x2000000011112812 */ /* 0x000fe400078efcff */
[----:B------:R-:W-:Y:S01]  /*13f8e0*/  ISETP.LT.AND P2, PT, R25, UR48, !P0 ;  /* 0x0000003019007c0c */ /* 0x000fe2000c741270 */
[----:B------:R-:W1:Y:S01]  /*13f8f0*/  LDCU UR48, c[0x0][0x398] ;  /* 0x00007300ff3077ac */ /* 0x000e620008000800 */
[----:B------:R-:W-:Y:S02]  /*13f900*/  ISETP.LT.AND P3, PT, R23, UR70, !P0 ;  /* 0x0000004617007c0c */ /* 0x000fe4000c761270 */
[----:B------:R-:W-:Y:S01]  /*13f910*/  LOP3.LUT R17, R17, 0x7fffffff, RZ, 0xc0, !PT ;  /* 0x7fffffff11117812 */ /* 0x000fe200078ec0ff */
[----:B------:R-:W0:Y:S01]  /*13f920*/  LDCU UR70, c[0x0][0x398] ;  /* 0x00007300ff4677ac */ /* 0x000e220008000800 */
[----:B------:R-:W-:-:S03]  /*13f930*/  LOP3.LUT R14, R14, 0xfffffffe, RZ, 0xc0, !PT ;  /* 0xfffffffe0e0e7812 */ /* 0x000fc600078ec0ff */
[----:B------:R-:W-:-:S04]  /*13f940*/  @P1 LOP3.LUT R17, R17, 0x80000000, RZ, 0xfc, !PT ;  /* 0x8000000011111812 */ /* 0x000fc800078efcff */
[----:B------:R-:W-:Y:S02]  /*13f950*/  @P2 LOP3.LUT R14, R14, 0x1, RZ, 0xfc, !PT ;  /* 0x000000010e0e2812 */ /* 0x000fe400078efcff */
[----:B------:R-:W-:-:S04]  /*13f960*/  LOP3.LUT R17, R17, 0xbfffffff, RZ, 0xc0, !PT ;  /* 0xbfffffff11117812 */ /* 0x000fc800078ec0ff */
[----:B------:R-:W-:Y:S02]  /*13f970*/  @P3 LOP3.LUT R17, R17, 0x40000000, RZ, 0xfc, !PT ;  /* 0x4000000011113812 */ /* 0x000fe400078efcff */
[----:B------:R-:W-:Y:S01]  /*13f980*/  ISETP.LT.AND P1, PT, R29, UR67, !P0 ;  /* 0x000000431d007c0c */ /* 0x000fe2000c721270 */
[----:B------:R-:W0:Y:S01]  /*13f990*/  LDCU UR67, c[0x0][0x398] ;  /* 0x00007300ff4377ac */ /* 0x000e220008000800 */
[----:B------:R-:W-:Y:S02]  /*13f9a0*/  LOP3.LUT R17, R17, 0xefffffff, RZ, 0xc0, !PT ;  /* 0xefffffff11117812 */ /* 0x000fe400078ec0ff */
[----:B--2---:R-:W-:Y:S01]  /*13f9b0*/  ISETP.LT.AND P2, PT, R0, UR71, !P0 ;  /* 0x0000004700007c0c */ /* 0x004fe2000c741270 */
[----:B------:R-:W2:Y:S01]  /*13f9c0*/  LDCU UR71, c[0x0][0x398] ;  /* 0x00007300ff4777ac */ /* 0x000ea20008000800 */
[----:B------:R-:W-:Y:S01]  /*13f9d0*/  ISETP.LT.AND P0, PT, R28, UR59, !P0 ;  /* 0x0000003b1c007c0c */ /* 0x000fe2000c701270 */
[----:B------:R-:W0:Y:S10]  /*13f9e0*/  LDCU UR59, c[0x0][0x398] ;  /* 0x00007300ff3b77ac */ /* 0x000e340008000800 */
[----:B------:R-:W-:-:S04]  /*13f9f0*/  @P2 LOP3.LUT R17, R17, 0x10000000, RZ, 0xfc, !PT ;  /* 0x1000000011112812 */ /* 0x000fc800078efcff */
[----:B------:R-:W-:-:S04]  /*13fa00*/  LOP3.LUT R17, R17, 0xf7ffffff, RZ, 0xc0, !PT ;  /* 0xf7ffffff11117812 */ /* 0x000fc800078ec0ff */
[----:B------:R-:W-:-:S04]  /*13fa10*/  @P1 LOP3.LUT R17, R17, 0x8000000, RZ, 0xfc, !PT ;  /* 0x0800000011111812 */ /* 0x000fc800078efcff */
[----:B------:R-:W-:-:S04]  /*13fa20*/  LOP3.LUT R17, R17, 0xfbffffff, RZ, 0xc0, !PT ;  /* 0xfbffffff11117812 */ /* 0x000fc800078ec0ff */
[----:B------:R-:W-:Y:S02]  /*13fa30*/  @P0 LOP3.LUT R17, R17, 0x4000000, RZ, 0xfc, !PT ;  /* 0x0400000011110812 */ /* 0x000fe400078efcff */
[----:B------:R-:W-:Y:S01]  /*13fa40*/  ISETP.GE.AND P0, PT, R4, UR37, PT ;  /* 0x0000002504007c0c */ /* 0x000fe2000bf06270 */
[----:B------:R-:W0:Y:S03]  /*13fa50*/  LDCU.64 UR36, c[0x0][0x398] ;  /* 0x00007300ff2477ac */ /* 0x000e260008000a00 */
[----:B------:R-:W-:Y:S01]  /*13fa60*/  ISETP.LT.AND P2, PT, R20, UR40, !P0 ;  /* 0x0000002814007c0c */ /* 0x000fe2000c741270 */
[----:B------:R-:W0:Y:S01]  /*13fa70*/  LDCU UR40, c[0x0][0x398] ;  /* 0x00007300ff2877ac */ /* 0x000e220008000800 */
[----:B--2---:R-:W-:Y:S02]  /*13fa80*/  ISETP.LT.AND P1, PT, R26, UR71, !P0 ;  /* 0x000000471a007c0c */ /* 0x004fe4000c721270 */
[----:B------:R-:W-:Y:S01]  /*13fa90*/  LOP3.LUT R17, R17, 0xffdfffff, RZ, 0xc0, !PT ;  /* 0xffdfffff11117812 */ /* 0x000fe200078ec0ff */
[----:B------:R-:W2:Y:S08]  /*13faa0*/  LDCU UR71, c[0x0][0x398] ;  /* 0x00007300ff4777ac */ /* 0x000eb00008000800 */
[----:B------:R-:W-:-:S02]  /*13fab0*/  @P2 LOP3.LUT R17, R17, 0x200000, RZ, 0xfc, !PT ;  /* 0x0020000011112812 */ /* 0x000fc400078efcff */
[----:B-1----:R-:W-:Y:S01]  /*13fac0*/  ISETP.LT.AND P2, PT, R25, UR48, !P0 ;  /* 0x0000003019007c0c */ /* 0x002fe2000c741270 */
        /* <DEDUP_REMOVED lines=23> */
[----:B------:R-:W-:Y:S01]  /*13fc40*/  ISETP.GE.AND P0, PT, R5, UR39, PT ;  /* 0x0000002705007c0c */ /* 0x000fe2000bf06270 */
[----:B------:R-:W1:Y:S03]  /*13fc50*/  LDCU.64 UR38, c[0x0][0x398] ;  /* 0x00007300ff2677ac */ /* 0x000e660008000a00 */
[----:B------:R-:W-:Y:S01]  /*13fc60*/  ISETP.LT.AND P2, PT, R20, UR36, !P0 ;  /* 0x0000002414007c0c */ /* 0x000fe2000c741270 */
[----:B------:R-:W1:Y:S01]  /*13fc70*/  LDCU UR36, c[0x0][0x398] ;  /* 0x00007300ff2477ac */ /* 0x000e620008000800 */
[----:B0-----:R-:W-:Y:S02]  /*13fc80*/  ISETP.LT.AND P1, PT, R26, UR47, !P0 ;  /* 0x0000002f1a007c0c */ /* 0x001fe4000c721270 */
[----:B------:R-:W-:Y:S01]  /*13fc90*/  LOP3.LUT R17, R17, 0xffffdfff, RZ, 0xc0, !PT ;  /* 0xffffdfff11117812 */ /* 0x000fe200078ec0ff */
[----:B------:R-:W0:Y:S08]  /*13fca0*/  LDCU UR47, c[0x0][0x398] ;  /* 0x00007300ff2f77ac */ /* 0x000e300008000800 */
[----:B------:R-:W-:-:S02]  /*13fcb0*/  @P2 LOP3.LUT R17, R17, 0x2000, RZ, 0xfc, !PT ;  /* 0x0000200011112812 */ /* 0x000fc400078efcff */
[----:B------:R-:W-:Y:S01]  /*13fcc0*/  ISETP.LT.AND P2, PT, R25, UR50, !P0 ;  /* 0x0000003219007c0c */ /* 0x000fe2000c741270 */
[----:B------:R-:W0:Y:S01]  /*13fcd0*/  LDCU.64 UR50, c[0x0][0x398] ;  /* 0x00007300ff3277ac */ /* 0x000e220008000a00 */
[----:B------:R-:W-:-:S04]  /*13fce0*/  LOP3.LUT R17, R17, 0xfffdffff, RZ, 0xc0, !PT ;  /* 0xfffdffff11117812 */ /* 0x000fc800078ec0ff */
[----:B------:R-:W-:Y:S02]  /*13fcf0*/  @P1 LOP3.LUT R17, R17, 0x20000, RZ, 0xfc, !PT ;  /* 0x0002000011111812 */ /* 0x000fe400078efcff */
[----:B------:R-:W-:Y:S02]  /*13fd00*/  ISETP.LT.AND P1, PT, R24, UR49, !P0 ;  /* 0x0000003118007c0c */ /* 0x000fe4000c721270 */
[----:B------:R-:W-:-:S04]  /*13fd10*/  LOP3.LUT R17, R17, 0xfffeffff, RZ, 0xc0, !PT ;  /* 0xfffeffff11117812 */ /* 0x000fc800078ec0ff */
[----:B------:R-:W-:Y:S02]  /*13fd20*/  @P2 LOP3.LUT R17, R17, 0x10000, RZ, 0xfc, !PT ;  /* 0x0001000011112812 */ /* 0x000fe400078efcff */
[----:B-1----:R-:W-:Y:S01]  /*13fd30*/  ISETP.LT.AND P3, PT, R23, UR48, !P0 ;  /* 0x0000003017007c0c */ /* 0x002fe2000c761270 */
[----:B------:R-:W1:Y:S01]  /*13fd40*/  LDCU.64 UR48, c[0x0][0x398] ;  /* 0x00007300ff3077ac */ /* 0x000e620008000a00 */
[----:B------:R-:W-:-:S04]  /*13fd50*/  LOP3.LUT R17, R17, 0xffff7fff, RZ, 0xc0, !PT ;  /* 0xffff7fff11117812 */ /* 0x000fc800078ec0ff */
[----:B------:R-:W-:Y:S02]  /*13fd60*/  @P1 LOP3.LUT R17, R17, 0x8000, RZ, 0xfc, !PT ;  /* 0x0000800011111812 */ /* 0x000fe400078efcff */
[----:B0-----:R-:W-:Y:S01]  /*13fd70*/  ISETP.LT.AND P2, PT, R0, UR47, !P0 ;  /* 0x0000002f00007c0c */ /* 0x001fe2000c741270 */
        /* <DEDUP_REMOVED lines=24> */
[----:B------:R-:W-:Y:S01]  /*13ff00*/  ISETP.LT.AND P1, PT, R24, UR76, !P0 ;  /* 0x0000004c18007c0c */ /* 0x000fe2000c721270 */
[----:B------:R-:W1:Y:S01]  /*13ff10*/  LDCU UR76, c[0x0][0x398] ;  /* 0x00007300ff4c77ac */ /* 0x000e620008000800 */
[----:B------:R-:W-:-:S04]  /*13ff20*/  LOP3.LUT R17, R17, 0xffffff7f, RZ, 0xc0, !PT ;  /* 0xffffff7f11117812 */ /* 0x000fc800078ec0ff */
[----:B------:R-:W-:Y:S02]  /*13ff30*/  @P3 LOP3.LUT R17, R17, 0x80, RZ, 0xfc, !PT ;  /* 0x0000008011113812 */ /* 0x000fe400078efcff */
[----:B------:R-:W-:Y:S02]  /*13ff40*/  ISETP.LT.AND P4, PT, R23, UR44, !P0 ;  /* 0x0000002c17007c0c */ /* 0x000fe4000c781270 */
        /* <DEDUP_REMOVED lines=16> */
[----:B------:R-:W0:Y:S03]  /*140050*/  LDCU UR37, c[0x0][0x398] ;  /* 0x00007300ff2577ac */ /* 0x000e260008000800 */
[----:B------:R-:W-:Y:S01]  /*140060*/  ISETP.LT.AND P3, PT, R20, UR6, !P0 ;  /* 0x0000000614007c0c */ /* 0x000fe2000c761270 */
[----:B------:R-:W2:Y:S01]  /*140070*/  LDCU UR6, c[0x0][0x398] ;  /* 0x00007300ff0677ac */ /* 0x000ea20008000800 */
[----:B-1----:R-:W-:Y:S02]  /*140080*/  ISETP.LT.AND P1, PT, R26, UR76, !P0 ;  /* 0x0000004c1a007c0c */ /* 0x002fe4000c721270 */
[----:B------:R-:W-:Y:S01]  /*140090*/  LOP3.LUT R17, R17, 0xfffffffe, RZ, 0xc0, !PT ;  /* 0xfffffffe11117812 */ /* 0x000fe200078ec0ff */
[----:B------:R-:W1:Y:S08]  /*1400a0*/  LDCU UR76, c[0x0][0x398] ;  /* 0x00007300ff4c77ac */ /* 0x000e700008000800 */
[----:B------:R-:W-:-:S02]  /*1400b0*/  @P3 LOP3.LUT R18, R18, 0x10000000, RZ, 0xfc, !PT ;  /* 0x1000000012123812 */ /* 0x000fc400078efcff */
[----:B0-----:R-:W-:Y:S02]  /*1400c0*/  ISETP.LT.AND P3, PT, R25, UR37, !P0 ;  /* 0x0000002519007c0c */ /* 0x001fe4000c761270 */
[----:B------:R-:W-:Y:S02]  /*1400d0*/  @P1 LOP3.LUT R17, R17, 0x1, RZ, 0xfc, !PT ;  /* 0x0000000111111812 */ /* 0x000fe400078efcff */
[----:B------:R-:W-:Y:S01]  /*1400e0*/  ISETP.LT.AND P1, PT, R24, UR38, !P0 ;  /* 0x0000002618007c0c */ /* 0x000fe2000c721270 */
[----:B------:R-:W0:Y:S01]  /*1400f0*/  LDCU UR38, c[0x0][0x398] ;  /* 0x00007300ff2677ac */ /* 0x000e220008000800 */
[----:B------:R-:W-:Y:S02]  /*140100*/  LOP3.LUT R18, R18, 0x7fffffff, RZ, 0xc0, !PT ;  /* 0x7fffffff12127812 */ /* 0x000fe400078ec0ff */
[----:B------:R-:W-:Y:S01]  /*140110*/  ISETP.LT.AND P4, PT, R23, UR36, !P0 ;  /* 0x0000002417007c0c */ /* 0x000fe2000c781270 */
[----:B------:R-:W0:Y:S04]  /*140120*/  LDCU.64 UR36, c[0x0][0x398] ;  /* 0x00007300ff2477ac */ /* 0x000e280008000a00 */
[----:B------:R-:W-:-:S04]  /*140130*/  @P3 LOP3.LUT R18, R18, 0x80000000, RZ, 0xfc, !PT ;  /* 0x8000000012123812 */ /* 0x000fc800078efcff */
        /* <DEDUP_REMOVED lines=15> */
[----:B------:R-:W-:-:S04]  /*140230*/  ISETP.GE.AND P0, PT, R36, UR39, PT ;  /* 0x0000002724007c0c */ /* 0x000fc8000bf06270 */
[----:B------:R-:W-:Y:S02]  /*140240*/  ISETP.LT.AND P1, PT, R20, UR50, !P0 ;  /* 0x0000003214007c0c */ /* 0x000fe4000c721270 */
[----:B------:R-:W-:Y:S02]  /*140250*/  LOP3.LUT R18, R18, 0xffefffff, RZ, 0xc0, !PT ;  /* 0xffefffff12127812 */ /* 0x000fe400078ec0ff */
[----:B--2---:R-:W-:-:S09]  /*140260*/  ISETP.LT.AND P3, PT, R25, UR6, !P0 ;  /* 0x0000000619007c0c */ /* 0x004fd2000c761270 */
[----:B------:R-:W-:Y:S02]  /*140270*/  @P1 LOP3.LUT R18, R18, 0x100000, RZ, 0xfc, !PT ;  /* 0x0010000012121812 */ /* 0x000fe400078efcff */
[----:B0-----:R-:W-:Y:S02]  /*140280*/  ISETP.LT.AND P1, PT, R26, UR74, !P0 ;  /* 0x0000004a1a007c0c */ /* 0x001fe4000c721270 */
[----:B------:R-:W-:Y:S02]  /*140290*/  LOP3.LUT R18, R18, 0xfeffffff, RZ, 0xc0, !PT ;  /* 0xfeffffff12127812 */ /* 0x000fe400078ec0ff */
[----:B------:R-:W-:-:S04]  /*1402a0*/  LOP3.LUT P2, RZ, R21, 0x800, RZ, 0xc0, !PT ;  /* 0x0000080015ff7812 */ /* 0x000fc8000784c0ff */
[----:B------:R-:W-:Y:S02]  /*1402b0*/  ISETP.LT.AND P6, PT, R27, UR41, !P2 ;  /* 0x000000291b007c0c */ /* 0x000fe4000d7c1270 */
[----:B------:R-:W-:-:S03]  /*1402c0*/  ISETP.LT.AND P2, PT, R24, UR38, !P0 ;  /* 0x0000002618007c0c */ /* 0x000fc6000c741270 */
[----:B------:R-:W-:-:S04]  /*1402d0*/  @P1 LOP3.LUT R18, R18, 0x1000000, RZ, 0xfc, !PT ;  /* 0x0100000012121812 */ /* 0x000fc800078efcff */
[----:B------:R-:W-:-:S04]  /*1402e0*/  LOP3.LUT R18, R18, 0xff7fffff, RZ, 0xc0, !PT ;  /* 0xff7fffff12127812 */ /* 0x000fc800078ec0ff */
[----:B------:R-:W-:Y:S02]  /*1402f0*/  @P3 LOP3.LUT R18, R18, 0x800000, RZ, 0xfc, !PT ;  /* 0x0080000012123812 */ /* 0x000fe400078efcff */
[----:B-1----:R-:W-:Y:S02]  /*140300*/  ISETP.LT.AND P1, PT, R23, UR76, !P0 ;  /* 0x0000004c17007c0c */ /* 0x002fe4000c721270 */
        /* <DEDUP_REMOVED lines=63> */
[----:B------:R-:W-:Y:S02]  /*140700*/  LOP3.LUT R18, R18, 0xfffffffd, RZ, 0xc0, !PT ;  /* 0xfffffffd12127812 */ /* 0x000fe400078ec0ff */
[----:B------:R-:W-:Y:S02]  /*140710*/  ISETP.LT.AND P3, PT, R25, UR18, !P0 ;  /* 0x0000001219007c0c */ /* 0x000fe4000c761270 */
[----:B------:R-:W-:Y:S02]  /*140720*/  @P1 LOP3.LUT R18, R18, 0x2, RZ, 0xfc, !PT ;  /* 0x0000000212121812 */ /* 0x000fe400078efcff */
[----:B------:R-:W-:-:S05]  /*140730*/  ISETP.LT.AND P1, PT, R26, UR19, !P0 ;  /* 0x000000131a007c0c */ /* 0x000fca000c721270 */
        /* <DEDUP_REMOVED lines=86> */
[----:B---3--:R-:W-:Y:S02]  /*140ca0*/  LOP3.LUT R42, R42, 0xffff, RZ, 0xc0, !PT ;  /* 0x0000ffff2a2a7812 */ /* 0x008fe400078ec0ff */
[----:B------:R-:W-:Y:S02]  /*140cb0*/  LOP3.LUT R40, R40, 0xffff, RZ, 0xc0, !PT ;  /* 0x0000ffff28287812 */ /* 0x000fe400078ec0ff */
[----:B------:R-:W-:-:S02]  /*140cc0*/  @P1 LOP3.LUT R19, R19, 0x10, RZ, 0xfc, !PT ;  /* 0x0000001013131812 */ /* 0x000fc400078efcff */
[----:B------:R-:W-:Y:S01]  /*140cd0*/  LOP3.LUT R6, R44, 0xffff, RZ, 0xc0, !PT ;  /* 0x0000ffff2c067812 */ /* 0x000fe200078ec0ff */
[----:B------:R0:W-:Y:S01]  /*140ce0*/  STL [R1+0x8c], R42 ;  /* 0x00008c2a01007387 */ /* 0x0001e20000100800 */
[----:B------:R-:W-:Y:S02]  /*140cf0*/  ISETP.LT.AND P2, PT, R29, UR66, !P0 ;  /* 0x000000421d007c0c */ /* 0x000fe4000c741270 */
[----:B------:R-:W-:Y:S01]  /*140d00*/  LOP3.LUT R19, R19, 0xfffffff7, RZ, 0xc0, !PT ;  /* 0xfffffff713137812 */ /* 0x000fe200078ec0ff */
[----:B------:R-:W2:Y:S01]  /*140d10*/  LDL.LU R44, [R1+0x59a8] ;  /* 0x0059a800012c7983 */ /* 0x000ea20000300800 */
[----:B------:R-:W-:-:S03]  /*140d20*/  LOP3.LUT R7, R43, 0xffff, RZ, 0xc0, !PT ;  /* 0x0000ffff2b077812 */ /* 0x000fc600078ec0ff */
[----:B------:R-:W-:Y:S01]  /*140d30*/  STL [R1+0x9c], R40 ;  /* 0x00009c2801007387 */ /* 0x000fe20000100800 */
[----:B------:R-:W-:-:S03]  /*140d40*/  PRMT R4, R41, 0x4210, R42 ;  /* 0x0000421029047816 */ /* 0x000fc6000000002a */
[----:B------:R1:W-:Y:S01]  /*140d50*/  STL [R1+0xbc], R6 ;  /* 0x0000bc0601007387 */ /* 0x0003e20000100800 */
[----:B------:R-:W-:-:S03]  /*140d60*/  @P3 LOP3.LUT R19, R19, 0x8, RZ, 0xfc, !PT ;  /* 0x0000000813133812 */ /* 0x000fc600078efcff */
[----:B------:R-:W3:Y:S01]  /*140d70*/  LDL.LU R43, [R1+0x59a4] ;  /* 0x0059a400012b7983 */ /* 0x000ee20000300800 */
[----:B------:R-:W-:-:S03]  /*140d80*/  PRMT R5, R39, 0x4210, R40 ;  /* 0x0000421027057816 */ /* 0x000fc60000000028 */
[----:B0-----:R-:W2:Y:S01]  /*140d90*/  LDL.LU R42, [R1+0x59a0] ;  /* 0x0059a000012a7983 */ /* 0x001ea20000300800 */
[----:B------:R-:W-:-:S03]  /*140da0*/  ISETP.LT.AND P1, PT, R28, UR67, !P0 ;  /* 0x000000431c007c0c */ /* 0x000fc6000c721270 */
[----:B------:R-:W2:Y:S01]  /*140db0*/  LDL.LU R41, [R1+0x599c] ;  /* 0x00599c0001297983 */ /* 0x000ea20000300800 */
[----:B-1----:R-:W-:-:S03]  /*140dc0*/  PRMT R6, R38, 0x4210, R6 ;  /* 0x0000421026067816 */ /* 0x002fc60000000006 */
[----:B------:R0:W-:Y:S01]  /*140dd0*/  STL [R1+0xac], R7 ;  /* 0x0000ac0701007387 */ /* 0x0001e20000100800 */
[----:B------:R-:W-:-:S03]  /*140de0*/  LOP3.LUT R19, R19, 0xfffffffb, RZ, 0xc0, !PT ;  /* 0xfffffffb13137812 */ /* 0x000fc600078ec0ff */
[----:B------:R-:W2:Y:S04]  /*140df0*/  LDL.LU R40, [R1+0x5998] ;  /* 0x0059980001287983 */ /* 0x000ea80000300800 */
[----:B------:R-:W2:Y:S01]  /*140e00*/  LDL.LU R39, [R1+0x5994] ;  /* 0x0059940001277983 */ /* 0x000ea20000300800 */
[----:B0-----:R-:W-:-:S03]  /*140e10*/  PRMT R7, R37, 0x4210, R7 ;  /* 0x0000421025077816 */ /* 0x001fc60000000007 */
[----:B------:R-:W2:Y:S01]  /*140e20*/  LDL.LU R38, [R1+0x5990] ;  /* 0x0059900001267983 */ /* 0x000ea20000300800 */
[----:B------:R-:W-:-:S03]  /*140e30*/  @P2 LOP3.LUT R19, R19, 0x4, RZ, 0xfc, !PT ;  /* 0x0000000413132812 */ /* 0x000fc600078efcff */
[----:B------:R-:W2:Y:S04]  /*140e40*/  LDL.LU R37, [R1+0x598c] ;  /* 0x00598c0001257983 */ /* 0x000ea80000300800 */
[----:B------:R-:W2:Y:S04]  /*140e50*/  LDL.LU R36, [R1+0x5988] ;  /* 0x0059880001247983 */ /* 0x000ea80000300800 */
[----:B------:R-:W2:Y:S01]  /*140e60*/  LDL.LU R35, [R1+0x5984] ;  /* 0x0059840001237983 */ /* 0x000ea20000300800 */
[----:B------:R-:W-:-:S03]  /*140e70*/  ISETP.GE.AND P5, PT, R27, UR37, PT ;  /* 0x000000251b007c0c */ /* 0x000fc6000bfa6270 */
[----:B------:R-:W2:Y:S01]  /*140e80*/  LDL.LU R34, [R1+0x5980] ;  /* 0x0059800001227983 */ /* 0x000ea20000300800 */
[----:B------:R-:W-:-:S03]  /*140e90*/  LOP3.LUT R19, R19, 0xfffffffd, RZ, 0xc0, !PT ;  /* 0xfffffffd13137812 */ /* 0x000fc600078ec0ff */
[----:B------:R-:W2:Y:S04]  /*140ea0*/  LDL.LU R33, [R1+0x597c] ;  /* 0x00597c0001217983 */ /* 0x000ea80000300800 */
[----:B------:R-:W2:Y:S04]  /*140eb0*/  LDL.LU R32, [R1+0x5978] ;  /* 0x0059780001207983 */ /* 0x000ea80000300800 */
[----:B------:R-:W2:Y:S01]  /*140ec0*/  LDL.LU R31, [R1+0x5974] ;  /* 0x00597400011f7983 */ /* 0x000ea20000300800 */
[----:B------:R-:W-:-:S03]  /*140ed0*/  ISETP.LT.AND P0, PT, R26, UR68, !P5 ;  /* 0x000000441a007c0c */ /* 0x000fc6000ef01270 */
[----:B------:R-:W2:Y:S01]  /*140ee0*/  LDL.LU R30, [R1+0x5970] ;  /* 0x00597000011e7983 */ /* 0x000ea20000300800 */
[----:B------:R-:W-:-:S03]  /*140ef0*/  @P1 LOP3.LUT R19, R19, 0x2, RZ, 0xfc, !PT ;  /* 0x0000000213131812 */ /* 0x000fc600078efcff */
[----:B------:R-:W2:Y:S01]  /*140f00*/  LDL.LU R29, [R1+0x596c] ;  /* 0x00596c00011d7983 */ /* 0x000ea20000300800 */
[----:B------:R-:W-:-:S03]  /*140f10*/  ISETP.LT.AND P1, PT, R25, UR69, !P5 ;  /* 0x0000004519007c0c */ /* 0x000fc6000ef21270 */
[----:B------:R-:W2:Y:S01]  /*140f20*/  LDL.LU R28, [R1+0x5968] ;  /* 0x00596800011c7983 */ /* 0x000ea20000300800 */
[----:B------:R-:W-:-:S03]  /*140f30*/  ISETP.LT.AND P2, PT, R24, UR70, !P5 ;  /* 0x0000004618007c0c */ /* 0x000fc6000ef41270 */
[----:B------:R-:W2:Y:S01]  /*140f40*/  LDL.LU R27, [R1+0x5964] ;  /* 0x00596400011b7983 */ /* 0x000ea20000300800 */
[----:B------:R-:W-:-:S03]  /*140f50*/  ISETP.LT.AND P3, PT, R23, UR71, !P5 ;  /* 0x0000004717007c0c */ /* 0x000fc6000ef61270 */
[----:B------:R-:W2:Y:S01]  /*140f60*/  LDL.LU R26, [R1+0x5960] ;  /* 0x00596000011a7983 */ /* 0x000ea20000300800 */
[----:B------:R-:W-:-:S03]  /*140f70*/  ISETP.LT.AND P4, PT, R20, UR72, !P5 ;  /* 0x0000004814007c0c */ /* 0x000fc6000ef81270 */
[----:B------:R-:W2:Y:S04]  /*140f80*/  LDL.LU R25, [R1+0x595c] ;  /* 0x00595c0001197983 */ /* 0x000ea80000300800 */
[----:B------:R-:W2:Y:S04]  /*140f90*/  LDL.LU R24, [R1+0x5958] ;  /* 0x0059580001187983 */ /* 0x000ea80000300800 */
[----:B------:R-:W2:Y:S04]  /*140fa0*/  LDL.LU R23, [R1+0x5954] ;  /* 0x0059540001177983 */ /* 0x000ea80000300800 */
[----:B------:R-:W3:Y:S01]  /*140fb0*/  LDL.LU R20, [R1+0x5950] ;  /* 0x0059500001147983 */ /* 0x000ee20000300800 */
[----:B------:R-:W-:-:S02]  /*140fc0*/  ISETP.LT.AND P5, PT, R0, UR75, !P5 ;  /* 0x0000004b00007c0c */ /* 0x000fc4000efa1270 */
[----:B------:R-:W0:Y:S02]  /*140fd0*/  S2R R0, SR_TID.X ;  /* 0x0000000000007919 */ /* 0x000e240000002100 */
[----:B0-----:R-:W-:Y:S01]  /*140fe0*/  LOP3.LUT R0, R0, 0x1f, RZ, 0xc0, !PT ;  /* 0x0000001f00007812 */ /* 0x001fe200078ec0ff */
[----:B------:R0:W-:Y:S01]  /*140ff0*/  STL [R1+0x5b68], R19 ;  /* 0x005b681301007387 */ /* 0x0001e20000100800 */
[----:B------:R-:W1:Y:S01]  /*141000*/  LDCU.64 UR12, c[0x0][0x398] ;  /* 0x00007300ff0c77ac */ /* 0x000e620008000a00 */
[----:B------:R-:W1:Y:S01]  /*141010*/  LDCU.64 UR14, c[0x0][0x398] ;  /* 0x00007300ff0e77ac */ /* 0x000e620008000a00 */
[----:B------:R-:W1:Y:S01]  /*141020*/  LDCU.64 UR10, c[0x0][0x398] ;  /* 0x00007300ff0a77ac */ /* 0x000e620008000a00 */
[----:B0-----:R-:W3:Y:S01]  /*141030*/  LDL.LU R19, [R1+0x551c] ;  /* 0x00551c0001137983 */ /* 0x001ee20000300800 */
[----:B------:R-:W0:Y:S03]  /*141040*/  LDCU.64 UR8, c[0x0][0x398] ;  /* 0x00007300ff0877ac */ /* 0x000e260008000a00 */
[----:B------:R1:W-:Y:S01]  /*141050*/  STL [R1+0x5b5c], R18 ;  /* 0x005b5c1201007387 */ /* 0x0003e20000100800 */
[----:B------:R-:W0:Y:S01]  /*141060*/  LDCU UR18, c[0x0][0x39c] ;  /* 0x00007380ff1277ac */ /* 0x000e220008000800 */
[----:B------:R-:W0:Y:S02]  /*141070*/  LDCU.64 UR16, c[0x0][0x398] ;  /* 0x00007300ff1077ac */ /* 0x000e240008000a00 */
[----:B-1----:R-:W3:Y:S01]  /*141080*/  LDL.LU R18, [R1+0xca0] ;  /* 0x000ca00001127983 */ /* 0x002ee20000300800 */
[----:B------:R-:W1:Y:S03]  /*141090*/  LDCU UR24, c[0x0][0x39c] ;  /* 0x00007380ff1877ac */ /* 0x000e660008000800 */
[----:B------:R0:W-:Y:S01]  /*1410a0*/  STL [R1+0x5b58], R15 ;  /* 0x005b580f01007387 */ /* 0x0001e20000100800 */
[----:B------:R-:W1:Y:S01]  /*1410b0*/  LDCU.64 UR20, c[0x0][0x398] ;  /* 0x00007300ff1477ac */ /* 0x000e620008000a00 */
[----:B------:R-:W1:Y:S01]  /*1410c0*/  LDCU.64 UR22, c[0x0][0x398] ;  /* 0x00007300ff1677ac */ /* 0x000e620008000a00 */
[----:B------:R-:W1:Y:S01]  /*1410d0*/  LDCU UR52, c[0x0][0x39c] ;  /* 0x00007380ff3477ac */ /* 0x000e620008000800 */
[----:B0-----:R-:W3:Y:S01]  /*1410e0*/  LDL.LU R15, [R1+0x444] ;  /* 0x00044400010f7983 */ /* 0x001ee20000300800 */
        /* <DEDUP_REMOVED lines=35> */
[----:B-1----:R-:W4:Y:S01]  /*141320*/  LDL.LU R2, [R1+0x232c] ;  /* 0x00232c0001027983 */ /* 0x002f220000300800 */
[----:B------:R-:W1:Y:S03]  /*141330*/  LDCU UR26, c[0x0][0x39c] ;  /* 0x00007380ff1a77ac */ /* 0x000e660008000800 */
[----:B------:R0:W-:Y:S01]  /*141340*/  STL [R1+0x5afc], R22 ;  /* 0x005afc1601007387 */ /* 0x0001e20000100800 */
[----:B------:R-:W1:Y:S01]  /*141350*/  LDCU UR27, c[0x0][0x39c] ;  /* 0x00007380ff1b77ac */ /* 0x000e620008000800 */
[----:B------:R-:W1:Y:S02]  /*141360*/  LDCU UR30, c[0x0][0x39c] ;  /* 0x00007380ff1e77ac */ /* 0x000e640008000800 */
[----:B0-----:R-:W4:Y:S01]  /*141370*/  LDL.LU R22, [R1+0x454] ;  /* 0x0004540001167983 */ /* 0x001f220000300800 */
[----:B------:R-:W0:Y:S03]  /*141380*/  LDCU UR50, c[0x0][0x39c] ;  /* 0x00007380ff3277ac */ /* 0x000e260008000800 */
[----:B--2---:R2:W-:Y:S01]  /*141390*/  STL [R1+0x5af8], R23 ;  /* 0x005af81701007387 */ /* 0x0045e20000100800 */
[----:B------:R-:W0:Y:S03]  /*1413a0*/  LDCU UR51, c[0x0][0x39c] ;  /* 0x00007380ff3377ac */ /* 0x000e260008000800 */
[----:B--2---:R-:W2:Y:S04]  /*1413b0*/  LDL.LU R23, [R1+0x2330] ;  /* 0x0023300001177983 */ /* 0x004ea80000300800 */
        /* <DEDUP_REMOVED lines=26> */
[----:B---3--:R-:W-:Y:S04]  /*141560*/  STL [R1+0x59f8], R43 ;  /* 0x0059f82b01007387 */ /* 0x008fe80000100800 */
[----:B------:R-:W-:Y:S04]  /*141570*/  STL [R1+0x59e8], R21 ;  /* 0x0059e81501007387 */ /* 0x000fe80000100800 */
[----:B------:R-:W-:Y:S04]  /*141580*/  STL [R1+0x59e0], R44 ;  /* 0x0059e02c01007387 */ /* 0x000fe80000100800 */
[----:B------:R-:W-:Y:S04]  /*141590*/  STL [R1+0x59d0], R45 ;  /* 0x0059d02d01007387 */ /* 0x000fe80000100800 */
[----:B------:R-:W-:Y:S04]  /*1415a0*/  STL [R1+0x59c8], R46 ;  /* 0x0059c82e01007387 */ /* 0x000fe80000100800 */
[----:B------:R-:W-:Y:S04]  /*1415b0*/  STL [R1+0x59b4], R47 ;  /* 0x0059b42f01007387 */ /* 0x000fe80000100800 */
[----:B------:R-:W-:Y:S01]  /*1415c0*/  STL [R1+0x59ac], R48 ;  /* 0x0059ac3001007387 */ /* 0x000fe20000100800 */
[----:B------:R-:W-:-:S03]  /*1415d0*/  LOP3.LUT R18, R18, 0xfffdffff, RZ, 0xc0, !PT ;  /* 0xfffdffff12127812 */ /* 0x000fc600078ec0ff */
[----:B------:R-:W-:Y:S01]  /*1415e0*/  STL [R1+0x59a4], R49 ;  /* 0x0059a43101007387 */ /* 0x000fe20000100800 */
[----:B------:R-:W-:-:S03]  /*1415f0*/  @P0 LOP3.LUT R18, R18, 0x20000, RZ, 0xfc, !PT ;  /* 0x0002000012120812 */ /* 0x000fc600078efcff */
[----:B----4-:R-:W-:Y:S04]  /*141600*/  STL [R1+0x599c], R50 ;  /* 0x00599c3201007387 */ /* 0x010fe80000100800 */
        /* <DEDUP_REMOVED lines=11> */
[----:B------:R-:W3:Y:S04]  /*1416c0*/  LDL.LU R3, [R1+0x8c] ;  /* 0x00008c0001037983 */ /* 0x000ee80000300800 */
[----:B------:R-:W3:Y:S04]  /*1416d0*/  LDL.LU R8, [R1+0x1e0] ;  /* 0x0001e00001087983 */ /* 0x000ee80000300800 */
[----:B------:R-:W4:Y:S04]  /*1416e0*/  LDL.LU R10, [R1+0x9c] ;  /* 0x00009c00010a7983 */ /* 0x000f280000300800 */
[----:B------:R0:W-:Y:S04]  /*1416f0*/  STL [R1+0xca0], R18 ;  /* 0x000ca01201007387 */ /* 0x0001e80000100800 */
[----:B------:R-:W4:Y:S04]  /*141700*/  LDL.LU R11, [R1+0x1d0] ;  /* 0x0001d000010b7983 */ /* 0x000f280000300800 */
[----:B------:R-:W4:Y:S04]  /*141710*/  LDL.LU R13, [R1+0xbc] ;  /* 0x0000bc00010d7983 */ /* 0x000f280000300800 */
[----:B------:R-:W4:Y:S01]  /*141720*/  LDL.LU R16, [R1+0x1cc] ;  /* 0x0001cc0001107983 */ /* 0x000f220000300800 */
[----:B------:R-:W-:Y:S01]  /*141730*/  BAR.SYNC.DEFER_BLOCKING 0x0 ;  /* 0x0000000000007b1d */ /* 0x000fe20000010000 */
[----:B------:R-:W-:-:S05]  /*141740*/  LOP3.LUT P0, RZ, R20, 0x200, RZ, 0xc0, !PT ;  /* 0x0000020014ff7812 */ /* 0x000fca000780c0ff */
[----:B------:R-:W4:Y:S04]  /*141750*/  LDL.LU R17, [R1+0xac] ;  /* 0x0000ac0001117983 */ /* 0x000f280000300800 */
[----:B0-----:R-:W4:Y:S01]  /*141760*/  LDL.LU R18, [R1+0x1c8] ;  /* 0x0001c80001127983 */ /* 0x001f220000300800 */
[----:B------:R-:W-:-:S03]  /*141770*/  LOP3.LUT R9, R9, 0xffff, RZ, 0xc0, !PT ;  /* 0x0000ffff09097812 */ /* 0x000fc600078ec0ff */
[----:B------:R2:W-:Y:S02]  /*141780*/  STL [R1+0x5998], R20 ;  /* 0x0059981401007387 */ /* 0x0005e40000100800 */
[----:B--2---:R-:W-:Y:S02]  /*141790*/  PRMT R20, R24, 0x5410, R25 ;  /* 0x0000541018147816 */ /* 0x004fe40000000019 */
[----:B------:R-:W-:Y:S02]  /*1417a0*/  LOP3.LUT R25, R23, 0xffff, RZ, 0xc0, !PT ;  /* 0x0000ffff17197812 */ /* 0x000fe400078ec0ff */
[----:B------:R-:W-:Y:S02]  /*1417b0*/  PRMT R19, R19, 0x5410, R27 ;  /* 0x0000541013137816 */ /* 0x000fe4000000001b */
[----:B------:R-:W-:-:S05]  /*1417c0*/  PRMT R21, R28, 0x5410, R29 ;  /* 0x000054101c157816 */ /* 0x000fca000000001d */
[----:B------:R0:W-:Y:S04]  /*1417d0*/  STL [R1+0x7e8], R21 ;  /* 0x0007e81501007387 */ /* 0x0001e80000100800 */
[----:B------:R-:W2:Y:S04]  /*1417e0*/  LDL.LU R24, [R1+0x1e8] ;  /* 0x0001e80001187983 */ /* 0x000ea80000300800 */
[----:B------:R-:W2:Y:S01]  /*1417f0*/  LDL.LU R23, [R1+0x1ec] ;  /* 0x0001ec0001177983 */ /* 0x000ea20000300800 */
[----:B------:R-:W-:Y:S02]  /*141800*/  R2UR UR6, R30 ;  /* 0x000000001e0672ca */ /* 0x000fe400000e0000 */
[----:B0-----:R-:W-:-:S02]  /*141810*/  LOP3.LUT R21, R2, 0xffff, RZ, 0xc0, !PT ;  /* 0x0000ffff02157812 */ /* 0x001fc400078ec0ff */
[----:B------:R-:W-:Y:S02]  /*141820*/  LOP3.LUT R2, R12, 0xffff, RZ, 0xc0, !PT ;  /* 0x0000ffff0c027812 */ /* 0x000fe400078ec0ff */
[----:B------:R-:W2:Y:S07]  /*141830*/  LDL.LU R12, [R1+0x1e4] ;  /* 0x0001e400010c7983 */ /* 0x000eae0000300800 */
[----:B------:R-:W-:Y:S01]  /*141840*/  LEA R0, R0, UR6, 0x4 ;  /* 0x0000000600007c11 */ /* 0x000fe2000f8e20ff */
[----:B------:R-:W0:Y:S04]  /*141850*/  LDCU.64 UR6, c[0x0][0x398] ;  /* 0x00007300ff0677ac */ /* 0x000e280008000a00 */
[----:B------:R0:W-:Y:S01]  /*141860*/  STSM.16.M88.4 [R0], R4 ;  /* 0x0000000400007844 */ /* 0x0001e20000000200 */
[----:B------:R-:W-:-:S03]  /*141870*/  NOP ;  /* 0x0000000000007918 */ /* 0x000fc60000000000 */
[----:B------:R-:W1:Y:S01]  /*141880*/  LDS.128 R28, [R0] ;  /* 0x00000000001c7984 */ /* 0x000e620000000c00 */
[----:B0-----:R-:W-:-:S03]  /*141890*/  PRMT R4, R14, 0x4210, R25 ;  /* 0x000042100e047816 */ /* 0x001fc60000000019 */
[----:B------:R-:W2:Y:S01]  /*1418a0*/  LDL.LU R14, [R1+0x1c4] ;  /* 0x0001c400010e7983 */ /* 0x000ea20000300800 */
[----:B------:R-:W-:Y:S02]  /*1418b0*/  PRMT R7, R15, 0x4210, R2 ;  /* 0x000042100f077816 */ /* 0x000fe40000000002 */
[----:B------:R-:W-:Y:S02]  /*1418c0*/  PRMT R5, R26, 0x4210, R21 ;  /* 0x000042101a057816 */ /* 0x000fe40000000015 */
[----:B------:R-:W-:Y:S01]  /*1418d0*/  PRMT R6, R22, 0x4210, R9 ;  /* 0x0000421016067816 */ /* 0x000fe20000000009 */
[----:B------:R-:W-:-:S04]  /*1418e0*/  NOP ;  /* 0x0000000000007918 */ /* 0x000fc80000000000 */
[----:B------:R3:W-:Y:S01]  /*1418f0*/  STSM.16.M88.4 [R0], R4 ;  /* 0x0000000400007844 */ /* 0x0007e20000000200 */
[----:B-1----:R-:W-:-:S03]  /*141900*/  IMAD.MOV.U32 R15, RZ, RZ, R30 ;  /* 0x000000ffff0f7224 */ /* 0x002fc600078e001e */
[----:B------:R-:W-:Y:S04]  /*141910*/  STL.64 [R1+0x660], R28 ;  /* 0x0006601c01007387 */ /* 0x000fe80000100a00 */
[----:B------:R-:W-:Y:S01]  /*141920*/  STL [R1+0x66c], R31 ;  /* 0x00066c1f01007387 */ /* 0x000fe20000100800 */
[----:B------:R-:W-:-:S03]  /*141930*/  NOP ;  /* 0x0000000000007918 */ /* 0x000fc60000000000 */
[----:B------:R-:W-:Y:S04]  /*141940*/  STL [R1+0x5b60], R15 ;  /* 0x005b600f01007387 */ /* 0x000fe80000100800 */
[----:B------:R-:W2:Y:S04]  /*141950*/  LDL.LU R22, [R1+0x2654] ;  /* 0x0026540001167983 */ /* 0x000ea80000300800 */
[----:B------:R-:W0:Y:S01]  /*141960*/  LDS.128 R28, [R0] ;  /* 0x00000000001c7984 */ /* 0x000e220000000c00 */
[----:B---3--:R-:W-:-:S03]  /*141970*/  PRMT R4, R8, 0x5210, R3 ;  /* 0x0000521008047816 */ /* 0x008fc60000000003 */
[----:B------:R-:W3:Y:S04]  /*141980*/  LDL.LU R8, [R1+0x2650] ;  /* 0x0026500001087983 */ /* 0x000ee80000300800 */
[----:B------:R-:W3:Y:S01]  /*141990*/  LDL.LU R3, [R1+0x25bc] ;  /* 0x0025bc0001037983 */ /* 0x000ee20000300800 */
[----:B----4-:R-:W-:-:S03]  /*1419a0*/  PRMT R5, R11, 0x5210, R10 ;  /* 0x000052100b057816 */ /* 0x010fc6000000000a */
[----:B------:R-:W4:Y:S01]  /*1419b0*/  LDL.LU R10, [R1+0x25b8] ;  /* 0x0025b800010a7983 */ /* 0x000f220000300800 */
[----:B------:R-:W-:-:S03]  /*1419c0*/  PRMT R6, R16, 0x5210, R13 ;  /* 0x0000521010067816 */ /* 0x000fc6000000000d */
[----:B------:R-:W4:Y:S04]  /*1419d0*/  LDL.LU R13, [R1+0x4d4] ;  /* 0x0004d400010d7983 */ /* 0x000f280000300800 */
[----:B------:R-:W4:Y:S04]  /*1419e0*/  LDL.LU R16, [R1+0x4c8] ;  /* 0x0004c80001107983 */ /* 0x000f280000300800 */
[----:B0-----:R-:W-:Y:S01]  /*1419f0*/  STL.64 [R1+0x650], R28 ;  /* 0x0006501c01007387 */ /* 0x001fe20000100a00 */
[----:B------:R-:W-:Y:S01]  /*141a00*/  PRMT R7, R18, 0x5210, R17 ;  /* 0x0000521012077816 */ /* 0x000fe20000000011 */
[----:B------:R-:W-:-:S02]  /*141a10*/  IMAD.MOV.U32 R17, RZ, RZ, R31 ;  /* 0x000000ffff117224 */ /* 0x000fc400078e001f */
[----:B------:R-:W-:Y:S01]  /*141a20*/  STL [R1+0x658], R30 ;  /* 0x0006581e01007387 */ /* 0x000fe20000100800 */
[----:B------:R-:W-:-:S03]  /*141a30*/  NOP ;  /* 0x0000000000007918 */ /* 0x000fc60000000000 */
[----:B------:R-:W4:Y:S04]  /*141a40*/  LDL.LU R11, [R1+0x4c0] ;  /* 0x0004c000010b7983 */ /* 0x000f280000300800 */
[----:B------:R-:W4:Y:S04]  /*141a50*/  LDL.LU R18, [R1+0x4b8] ;  /* 0x0004b80001127983 */ /* 0x000f280000300800 */
[----:B------:R2:W-:Y:S04]  /*141a60*/  STSM.16.M88.4 [R0], R4 ;  /* 0x0000000400007844 */ /* 0x0005e80000000200 */
[----:B------:R-:W-:Y:S01]  /*141a70*/  STL [R1+0x5b54], R17 ;  /* 0x005b541101007387 */ /* 0x000fe20000100800 */
[----:B--2---:R-:W-:-:S03]  /*141a80*/  PRMT R7, R14, 0x5210, R2 ;  /* 0x000052100e077816 */ /* 0x004fc60000000002 */
[----:B------:R-:W2:Y:S01]  /*141a90*/  LDL.LU R14, [R1+0x2348] ;  /* 0x00234800010e7983 */ /* 0x000ea20000300800 */
[----:B------:R-:W-:Y:S01]  /*141aa0*/  PRMT R4, R24, 0x5210, R25 ;  /* 0x0000521018047816 */ /* 0x000fe20000000019 */
[----:B------:R-:W-:Y:S02]  /*141ab0*/  NOP ;  /* 0x0000000000007918 */ /* 0x000fe40000000000 */
[----:B------:R-:W0:Y:S01]  /*141ac0*/  LDS.128 R24, [R0] ;  /* 0x0000000000187984 */ /* 0x000e220000000c00 */
[----:B------:R-:W-:-:S03]  /*141ad0*/  PRMT R6, R12, 0x5210, R9 ;  /* 0x000052100c067816 */ /* 0x000fc60000000009 */
[----:B0-----:R0:W-:Y:S04]  /*141ae0*/  STL [R1+0x640], R24 ;  /* 0x0006401801007387 */ /* 0x0011e80000100800 */
[----:B------:R-:W-:Y:S04]  /*141af0*/  STL.64 [R1+0x648], R26 ;  /* 0x0006481a01007387 */ /* 0x000fe80000100a00 */
[----:B0-----:R-:W2:Y:S04]  /*141b00*/  LDL.LU R24, [R1+0x2344] ;  /* 0x0023440001187983 */ /* 0x001ea80000300800 */
[----:B------:R-:W2:Y:S04]  /*141b10*/  LDL.LU R31, [R1+0x22b4] ;  /* 0x0022b400011f7983 */ /* 0x000ea80000300800 */
[----:B------:R-:W2:Y:S04]  /*141b20*/  LDL.LU R9, [R1+0x22b0] ;  /* 0x0022b00001097983 */ /* 0x000ea80000300800 */
[----:B------:R-:W2:Y:S04]  /*141b30*/  LDL.LU R30, [R1+0x4f8] ;  /* 0x0004f800011e7983 */ /* 0x000ea80000300800 */
[----:B------:R-:W2:Y:S04]  /*141b40*/  LDL.LU R29, [R1+0x4f0] ;  /* 0x0004f000011d7983 */ /* 0x000ea80000300800 */
[----:B------:R-:W2:Y:S04]  /*141b50*/  LDL.LU R2, [R1+0x4ec] ;  /* 0x0004ec0001027983 */ /* 0x000ea80000300800 */
[----:B------:R-:W2:Y:S01]  /*141b60*/  LDL.LU R12, [R1+0x4dc] ;  /* 0x0004dc00010c7983 */ /* 0x000ea20000300800 */
[----:B------:R-:W-:Y:S01]  /*141b70*/  PRMT R5, R23, 0x5210, R21 ;  /* 0x0000521017057816 */ /* 0x000fe20000000015 */
[----:B------:R-:W-:-:S04]  /*141b80*/  NOP ;  /* 0x0000000000007918 */ /* 0x000fc80000000000 */
[----:B------:R0:W-:Y:S01]  /*141b90*/  STSM.16.M88.4 [R0], R4 ;  /* 0x0000000400007844 */ /* 0x0001e20000000200 */
[----:B------:R-:W-:-:S03]  /*141ba0*/  NOP ;  /* 0x0000000000007918 */ /* 0x000fc60000000000 */
[----:B------:R-:W1:Y:S01]  /*141bb0*/  LDS.128 R32, [R0] ;  /* 0x0000000000207984 */ /* 0x000e620000000c00 */
[----:B------:R-:W-:Y:S01]  /*141bc0*/  IMAD.MOV.U32 R15, RZ, RZ, R25 ;  /* 0x000000ffff0f7224 */ /* 0x000fe200078e0019 */
[----:B------:R-:W-:Y:S02]  /*141bd0*/  LOP3.LUT R22, R22, 0xffff, RZ, 0xc0, !PT ;  /* 0x0000ffff16167812 */ /* 0x000fe400078ec0ff */
[----:B---3--:R-:W-:Y:S02]  /*141be0*/  LOP3.LUT R8, R8, 0xffff, RZ, 0xc0, !PT ;  /* 0x0000ffff08087812 */ /* 0x008fe400078ec0ff */
[----:B------:R3:W-:Y:S01]  /*141bf0*/  STL [R1+0x5b64], R15 ;  /* 0x005b640f01007387 */ /* 0x0007e20000100800 */
[----:B----4-:R-:W-:-:S03]  /*141c00*/  LOP3.LUT R28, R10, 0xffff, RZ, 0xc0, !PT ;  /* 0x0000ffff0a1c7812 */ /* 0x010fc600078ec0ff */
[----:B------:R-:W4:Y:S01]  /*141c10*/  LDL.LU R10, [R1+0x1f8] ;  /* 0x0001f800010a7983 */ /* 0x000f220000300800 */
[----:B0-----:R-:W-:-:S03]  /*141c20*/  PRMT R4, R13, 0x4210, R22 ;  /* 0x000042100d047816 */ /* 0x001fc60000000016 */
[----:B------:R-:W4:Y:S01]  /*141c30*/  LDL.LU R13, [R1+0x1f0] ;  /* 0x0001f000010d7983 */ /* 0x000f220000300800 */
[----:B------:R-:W-:-:S03]  /*141c40*/  PRMT R5, R16, 0x4210, R8 ;  /* 0x0000421010057816 */ /* 0x000fc60000000008 */
[----:B------:R-:W4:Y:S04]  /*141c50*/  LDL.LU R16, [R1+0x1f4] ;  /* 0x0001f40001107983 */ /* 0x000f280000300800 */
[----:B------:R-:W4:Y:S04]  /*141c60*/  LDL.LU R27, [R1+0x1bc] ;  /* 0x0001bc00011b7983 */ /* 0x000f280000300800 */
[----:B-1----:R-:W-:Y:S04]  /*141c70*/  STL [R1+0x63c], R35 ;  /* 0x00063c2301007387 */ /* 0x002fe80000100800 */
[----:B------:R-:W4:Y:S04]  /*141c80*/  LDL.LU R25, [R1+0x204] ;  /* 0x0002040001197983 */ /* 0x000f280000300800 */
[----:B------:R-:W4:Y:S01]  /*141c90*/  LDL.LU R23, [R1+0x1fc] ;  /* 0x0001fc0001177983 */ /* 0x000f220000300800 */
[----:B------:R-:W-:-:S04]  /*141ca0*/  LOP3.LUT R3, R3, 0xffff, RZ, 0xc0, !PT ;  /* 0x0000ffff03037812 */ /* 0x000fc800078ec0ff */
[----:B------:R-:W-:Y:S02]  /*141cb0*/  PRMT R6, R11, 0x4210, R3 ;  /* 0x000042100b067816 */ /* 0x000fe40000000003 */
[----:B------:R-:W4:Y:S01]  /*141cc0*/  LDL.LU R11, [R1+0x200] ;  /* 0x00020000010b7983 */ /* 0x000f220000300800 */
[----:B--2---:R-:W-:-:S03]  /*141cd0*/  LOP3.LUT R26, R14, 0xffff, RZ, 0xc0, !PT ;  /* 0x0000ffff0e1a7812 */ /* 0x004fc600078ec0ff */
[----:B------:R-:W2:Y:S01]  /*141ce0*/  LDL.LU R14, [R1+0x1b8] ;  /* 0x0001b800010e7983 */ /* 0x000ea20000300800 */
[----:B------:R-:W-:Y:S01]  /*141cf0*/  PRMT R7, R18, 0x4210, R28 ;  /* 0x0000421012077816 */ /* 0x000fe2000000001c */
[----:B------:R-:W-:-:S04]  /*141d00*/  NOP ;  /* 0x0000000000007918 */ /* 0x000fc80000000000 */
[----:B------:R0:W-:Y:S01]  /*141d10*/  STSM.16.M88.4 [R0], R4 ;  /* 0x0000000400007844 */ /* 0x0001e20000000200 */
[----:B---3--:R-:W-:Y:S02]  /*141d20*/  IMAD.MOV.U32 R15, RZ, RZ, R32 ;  /* 0x000000ffff0f7224 */ /* 0x008fe400078e0020 */
[----:B------:R-:W-:Y:S02]  /*141d30*/  IMAD.MOV.U32 R18, RZ, RZ, R33 ;  /* 0x000000ffff127224 */ /* 0x000fe400078e0021 */
[----:B------:R-:W-:Y:S01]  /*141d40*/  IMAD.MOV.U32 R17, RZ, RZ, R34 ;  /* 0x000000ffff117224 */ /* 0x000fe200078e0022 */
[----:B------:R-:W-:Y:S01]  /*141d50*/  NOP ;  /* 0x0000000000007918 */ /* 0x000fe20000000000 */
[----:B------:R-:W1:Y:S01]  /*141d60*/  LDS.128 R32, [R0] ;  /* 0x0000000000207984 */ /* 0x000e620000000c00 */
[----:B------:R-:W-:Y:S02]  /*141d70*/  LOP3.LUT R21, R31, 0xffff, RZ, 0xc0, !PT ;  /* 0x0000ffff1f157812 */ /* 0x000fe400078ec0ff */
[----:B------:R-:W-:-:S02]  /*141d80*/  LOP3.LUT R9, R9, 0xffff, RZ, 0xc0, !PT ;  /* 0x0000ffff09097812 */ /* 0x000fc400078ec0ff */
[----:B0-----:R-:W-:Y:S02]  /*141d90*/  PRMT R6, R2, 0x4210, R21 ;  /* 0x0000421002067816 */ /* 0x001fe40000000015 */
[----:B------:R-:W3:Y:S01]  /*141da0*/  LDL.LU R2, [R1+0x2644] ;  /* 0x0026440001027983 */ /* 0x000ee20000300800 */
[----:B------:R-:W-:-:S03]  /*141db0*/  PRMT R7, R12, 0x4210, R9 ;  /* 0x000042100c077816 */ /* 0x000fc60000000009 */
[----:B------:R-:W3:Y:S01]  /*141dc0*/  LDL.LU R12, [R1+0x2640] ;  /* 0x00264000010c7983 */ /* 0x000ee20000300800 */
[----:B------:R-:W-:Y:S02]  /*141dd0*/  LOP3.LUT R24, R24, 0xffff, RZ, 0xc0, !PT ;  /* 0x0000ffff18187812 */ /* 0x000fe400078ec0ff */
[----:B------:R-:W-:Y:S02]  /*141de0*/  PRMT R4, R30, 0x4210, R26 ;  /* 0x000042101e047816 */ /* 0x000fe4000000001a */
[----:B------:R-:W-:Y:S01]  /*141df0*/  PRMT R5, R29, 0x4210, R24 ;  /* 0x000042101d057816 */ /* 0x000fe20000000018 */
[----:B------:R-:W-:Y:S01]  /*141e00*/  NOP ;  /* 0x0000000000007918 */ /* 0x000fe20000000000 */
[----:B-1----:R-:W-:Y:S04]  /*141e10*/  STL.64 [R1+0x620], R32 ;  /* 0x0006202001007387 */ /* 0x002fe80000100a00 */
[----:B------:R4:W-:Y:S04]  /*141e20*/  STSM.16.M88.4 [R0], R4 ;  /* 0x0000000400007844 */ /* 0x0009e80000000200 */
[----:B------:R-:W-:Y:S01]  /*141e30*/  STL.64 [R1+0x628], R34 ;  /* 0x0006282201007387 */ /* 0x000fe20000100a00 */
[----:B------:R-:W-:Y:S01]  /*141e40*/  NOP ;  /* 0x0000000000007918 */ /* 0x000fe20000000000 */
[----:B----4-:R-:W-:-:S02]  /*141e50*/  PRMT R4, R10, 0x5210, R22 ;  /* 0x000052100a047816 */ /* 0x010fc40000000016 */
[----:B------:R-:W4:Y:S01]  /*141e60*/  LDL.LU R22, [R1+0x25d0] ;  /* 0x0025d00001167983 */ /* 0x000f220000300800 */
[----:B------:R-:W-:Y:S02]  /*141e70*/  PRMT R5, R13, 0x5210, R8 ;  /* 0x000052100d057816 */ /* 0x000fe40000000008 */
[----:B------:R-:W-:Y:S02]  /*141e80*/  PRMT R6, R16, 0x5210, R3 ;  /* 0x0000521010067816 */ /* 0x000fe40000000003 */
[----:B------:R-:W4:Y:S04]  /*141e90*/  LDL.LU R3, [R1+0x25cc] ;  /* 0x0025cc0001037983 */ /* 0x000f280000300800 */
[----:B------:R-:W4:Y:S04]  /*141ea0*/  LDL.LU R8, [R1+0x518] ;  /* 0x0005180001087983 */ /* 0x000f280000300800 */
[----:B------:R-:W4:Y:S01]  /*141eb0*/  LDL.LU R10, [R1+0x514] ;  /* 0x00051400010a7983 */ /* 0x000f220000300800 */
[----:B------:R-:W-:-:S03]  /*141ec0*/  PRMT R7, R27, 0x5210, R28 ;  /* 0x000052101b077816 */ /* 0x000fc6000000001c */
[----:B------:R-:W0:Y:S01]  /*141ed0*/  LDS.128 R28, [R0] ;  /* 0x00000000001c7984 */ /* 0x000e220000000c00 */
[----:B------:R-:W-:-:S03]  /*141ee0*/  NOP ;  /* 0x0000000000007918 */ /* 0x000fc60000000000 */
[----:B------:R1:W-:Y:S04]  /*141ef0*/  STSM.16.M88.4 [R0], R4 ;  /* 0x0000000400007844 */ /* 0x0003e80000000200 */
[----:B------:R-:W4:Y:S04]  /*141f00*/  LDL.LU R13, [R1+0x510] ;  /* 0x00051000010d7983 */ /* 0x000f280000300800 */
[----:B------:R-:W4:Y:S01]  /*141f10*/  LDL.LU R16, [R1+0x50c] ;  /* 0x00050c0001107983 */ /* 0x000f220000300800 */
[----:B-1----:R-:W-:Y:S02]  /*141f20*/  PRMT R4, R25, 0x5210, R26 ;  /* 0x0000521019047816 */ /* 0x002fe4000000001a */
[----:B------:R-:W-:Y:S01]  /*141f30*/  PRMT R5, R23, 0x5210, R24 ;  /* 0x0000521017057816 */ /* 0x000fe20000000018 */
[----:B------:R-:W-:Y:S01]  /*141f40*/  NOP ;  /* 0x0000000000007918 */ /* 0x000fe20000000000 */
[----:B------:R-:W1:Y:S04]  /*141f50*/  LDS.128 R24, [R0] ;  /* 0x0000000000187984 */ /* 0x000e680000000c00 */
[----:B0-----:R-:W-:Y:S04]  /*141f60*/  STL.64 [R1+0x610], R28 ;  /* 0x0006101c01007387 */ /* 0x001fe80000100a00 */
[----:B------:R-:W-:Y:S04]  /*141f70*/  STL.64 [R1+0x618], R30 ;  /* 0x0006181e01007387 */ /* 0x000fe80000100a00 */
[----:B-1----:R0:W-:Y:S04]  /*141f80*/  STL [R1+0x600], R24 ;  /* 0x0006001801007387 */ /* 0x0021e80000100800 */
[----:B------:R1:W-:Y:S04]  /*141f90*/  STL.64 [R1+0x608], R26 ;  /* 0x0006081a01007387 */ /* 0x0003e80000100a00 */
[----:B0-----:R-:W4:Y:S01]  /*141fa0*/  LDL.LU R24, [R1+0x237c] ;  /* 0x00237c0001187983 */ /* 0x001f220000300800 */
[----:B------:R-:W-:-:S02]  /*141fb0*/  PRMT R6, R11, 0x5210, R21 ;  /* 0x000052100b067816 */ /* 0x000fc40000000015 */
[----:B--2---:R-:W-:Y:S01]  /*141fc0*/  PRMT R7, R14, 0x5210, R9 ;  /* 0x000052100e077816 */ /* 0x004fe20000000009 */
[----:B------:R-:W-:Y:S01]  /*141fd0*/  NOP ;  /* 0x0000000000007918 */ /* 0x000fe20000000000 */
[----:B------:R-:W2:Y:S04]  /*141fe0*/  LDL.LU R9, [R1+0x2378] ;  /* 0x0023780001097983 */ /* 0x000ea80000300800 */
[----:B------:R-:W2:Y:S01]  /*141ff0*/  LDL.LU R11, [R1+0x22f4] ;  /* 0x0022f400010b7983 */ /* 0x000ea20000300800 */
[----:B------:R-:W-:-:S05]  /*142000*/  IMAD.MOV.U32 R14, RZ, RZ, R25 ;  /* 0x000000ffff0e7224 */ /* 0x000fca00078e0019 */
[----:B------:R-:W-:Y:S01]  /*142010*/  STL [R1+0x5b44], R14 ;  /* 0x005b440e01007387 */ /* 0x000fe20000100800 */
[----:B---3--:R-:W-:-:S03]  /*142020*/  LOP3.LUT R28, R2, 0xffff, RZ, 0xc0, !PT ;  /* 0x0000ffff021c7812 */ /* 0x008fc600078ec0ff */
[----:B------:R-:W3:Y:S01]  /*142030*/  LDL.LU R2, [R1+0x22f0] ;  /* 0x0022f00001027983 */ /* 0x000ee20000300800 */
[----:B-1----:R-:W-:-:S03]  /*142040*/  LOP3.LUT R26, R12, 0xffff, RZ, 0xc0, !PT ;  /* 0x0000ffff0c1a7812 */ /* 0x002fc600078ec0ff */
[----:B------:R-:W3:Y:S04]  /*142050*/  LDL.LU R31, [R1+0x530] ;  /* 0x00053000011f7983 */ /* 0x000ee80000300800 */
[----:B------:R-:W3:Y:S04]  /*142060*/  LDL.LU R30, [R1+0x52c] ;  /* 0x00052c00011e7983 */ /* 0x000ee80000300800 */
[----:B------:R-:W3:Y:S04]  /*142070*/  LDL.LU R29, [R1+0x528] ;  /* 0x00052800011d7983 */ /* 0x000ee80000300800 */
[----:B------:R-:W3:Y:S04]  /*142080*/  LDL.LU R12, [R1+0x51c] ;  /* 0x00051c00010c7983 */ /* 0x000ee80000300800 */
[----:B------:R-:W3:Y:S04]  /*142090*/  LDL.LU R27, [R1+0x210] ;  /* 0x00021000011b7983 */ /* 0x000ee80000300800 */
[----:B------:R-:W3:Y:S04]  /*1420a0*/  LDL.LU R23, [R1+0x208] ;  /* 0x0002080001177983 */ /* 0x000ee80000300800 */
[----:B------:R4:W-:Y:S01]  /*1420b0*/  STSM.16.M88.4 [R0], R4 ;  /* 0x0000000400007844 */ /* 0x0009e20000000200 */
[----:B------:R-:W-:-:S03]  /*1420c0*/  NOP ;  /* 0x0000000000007918 */ /* 0x000fc60000000000 */
[----:B------:R-:W0:Y:S01]  /*1420d0*/  LDS.128 R32, [R0] ;  /* 0x0000000000207984 */ /* 0x000e220000000c00 */
[----:B----4-:R-:W-:-:S03]  /*1420e0*/  PRMT R4, R8, 0x4210, R28 ;  /* 0x0000421008047816 */ /* 0x010fc6000000001c */
[----:B------:R-:W4:Y:S01]  /*1420f0*/  LDL.LU R8, [R1+0x20c] ;  /* 0x00020c0001087983 */ /* 0x000f220000300800 */
[----:B------:R-:W-:-:S03]  /*142100*/  PRMT R5, R10, 0x4210, R26 ;  /* 0x000042100a057816 */ /* 0x000fc6000000001a */
[----:B------:R-:W4:Y:S01]  /*142110*/  LDL.LU R10, [R1+0x1b4] ;  /* 0x0001b400010a7983 */ /* 0x000f220000300800 */
[----:B------:R-:W-:-:S04]  /*142120*/  LOP3.LUT R3, R3, 0xffff, RZ, 0xc0, !PT ;  /* 0x0000ffff03037812 */ /* 0x000fc800078ec0ff */
[----:B------:R-:W-:Y:S01]  /*142130*/  PRMT R7, R16, 0x4210, R3 ;  /* 0x0000421010077816 */ /* 0x000fe20000000003 */
[----:B0-----:R-:W-:Y:S01]  /*142140*/  IMAD.MOV.U32 R16, RZ, RZ, R34 ;  /* 0x000000ffff107224 */ /* 0x001fe200078e0022 */
[----:B------:R-:W-:Y:S04]  /*142150*/  STL [R1+0x5f4], R33 ;  /* 0x0005f42101007387 */ /* 0x000fe80000100800 */
[----:B------:R-:W-:Y:S04]  /*142160*/  STL.64 [R1+0x5b78], R18 ;  /* 0x005b781201007387 */ /* 0x000fe80000100a00 */
[----:B------:R2:W-:Y:S04]  /*142170*/  STL.64 [R1+0x5b70], R16 ;  /* 0x005b701001007387 */ /* 0x0005e80000100a00 */
[----:B------:R-:W4:Y:S01]  /*142180*/  LDL.LU R25, [R1+0x21c] ;  /* 0x00021c0001197983 */ /* 0x000f220000300800 */
[----:B------:R-:W-:-:S03]  /*142190*/  LOP3.LUT R21, R24, 0xffff, RZ, 0xc0, !PT ;  /* 0x0000ffff18157812 */ /* 0x000fc600078ec0ff */
[----:B------:R-:W4:Y:S01]  /*1421a0*/  LDL.LU R24, [R1+0x214] ;  /* 0x0002140001187983 */ /* 0x000f220000300800 */
[----:B--2---:R-:W-:-:S03]  /*1421b0*/  LOP3.LUT R17, R9, 0xffff, RZ, 0xc0, !PT ;  /* 0x0000ffff09117812 */ /* 0x004fc600078ec0ff */
[----:B------:R-:W2:Y:S01]  /*1421c0*/  LDL.LU R9, [R1+0x218] ;  /* 0x0002180001097983 */ /* 0x000ea20000300800 */
[----:B------:R-:W-:-:S03]  /*1421d0*/  LOP3.LUT R16, R11, 0xffff, RZ, 0xc0, !PT ;  /* 0x0000ffff0b107812 */ /* 0x000fc600078ec0ff */
[----:B------:R-:W2:Y:S01]  /*1421e0*/  LDL.LU R11, [R1+0x1b0] ;  /* 0x0001b000010b7983 */ /* 0x000ea20000300800 */
[----:B------:R-:W-:-:S04]  /*1421f0*/  LOP3.LUT R22, R22, 0xffff, RZ, 0xc0, !PT ;  /* 0x0000ffff16167812 */ /* 0x000fc800078ec0ff */
[----:B------:R-:W-:Y:S01]  /*142200*/  PRMT R6, R13, 0x4210, R22 ;  /* 0x000042100d067816 */ /* 0x000fe20000000016 */
[----:B------:R-:W-:-:S04]  /*142210*/  NOP ;  /* 0x0000000000007918 */ /* 0x000fc80000000000 */
[----:B------:R0:W-:Y:S01]  /*142220*/  STSM.16.M88.4 [R0], R4 ;  /* 0x0000000400007844 */ /* 0x0001e20000000200 */
[----:B------:R-:W-:Y:S02]  /*142230*/  IMAD.MOV.U32 R14, RZ, RZ, R32 ;  /* 0x000000ffff0e7224 */ /* 0x000fe400078e0020 */
[----:B------:R-:W-:Y:S01]  /*142240*/  IMAD.MOV.U32 R13, RZ, RZ, R35 ;  /* 0x000000ffff0d7224 */ /* 0x000fe200078e0023 */
[----:B------:R-:W-:Y:S01]  /*142250*/  NOP ;  /* 0x0000000000007918 */ /* 0x000fe20000000000 */
[----:B------:R-:W1:Y:S01]  /*142260*/  LDS.128 R32, [R0] ;  /* 0x0000000000207984 */ /* 0x000e620000000c00 */
[----:B---3--:R-:W-:Y:S02]  /*142270*/  LOP3.LUT R2, R2, 0xffff, RZ, 0xc0, !PT ;  /* 0x0000ffff02027812 */ /* 0x008fe400078ec0ff */
[----:B0-----:R-:W-:Y:S02]  /*142280*/  PRMT R4, R31, 0x4210, R21 ;  /* 0x000042101f047816 */ /* 0x001fe40000000015 */
[----:B------:R-:W-:-:S02]  /*142290*/  PRMT R5, R30, 0x4210, R17 ;  /* 0x000042101e057816 */ /* 0x000fc40000000011 */
[----:B------:R-:W-:Y:S02]  /*1422a0*/  PRMT R6, R29, 0x4210, R16 ;  /* 0x000042101d067816 */ /* 0x000fe40000000010 */
[----:B------:R-:W-:Y:S01]  /*1422b0*/  PRMT R7, R12, 0x4210, R2 ;  /* 0x000042100c077816 */ /* 0x000fe20000000002 */
[----:B-1----:R-:W-:Y:S01]  /*1422c0*/  IMAD.MOV.U32 R12, RZ, RZ, R33 ;  /* 0x000000ffff0c7224 */ /* 0x002fe200078e0021 */
[----:B------:R-:W-:Y:S01]  /*1422d0*/  STL [R1+0x5e0], R32 ;  /* 0x0005e02001007387 */ /* 0x000fe20000100800 */
[----:B------:R-:W-:-:S03]  /*1422e0*/  NOP ;  /* 0x0000000000007918 */ /* 0x000fc60000000000 */
[----:B------:R-:W-:Y:S04]  /*1422f0*/  STL.64 [R1+0x5e8], R34 ;  /* 0x0005e82201007387 */ /* 0x000fe80000100a00 */
[----:B------:R0:W-:Y:S01]  /*142300*/  STSM.16.M88.4 [R0], R4 ;  /* 0x0000000400007844 */ /* 0x0001e20000000200 */
[----:B------:R-:W-:-:S03]  /*142310*/  NOP ;  /* 0x0000000000007918 */ /* 0x000fc60000000000 */
[----:B------:R-:W-:Y:S04]  /*142320*/  STL [R1+0x5b34], R12 ;  /* 0x005b340c01007387 */ /* 0x000fe80000100800 */
[----:B------:R-:W1:Y:S01]  /*142330*/  LDS.128 R36, [R0] ;  /* 0x0000000000247984 */ /* 0x000e620000000c00 */
[----:B0-----:R-:W-:-:S03]  /*142340*/  PRMT R5, R23, 0x5210, R26 ;  /* 0x0000521017057816 */ /* 0x001fc6000000001a */
[----:B------:R-:W3:Y:S01]  /*142350*/  LDL.LU R23, [R1+0x2634] ;  /* 0x0026340001177983 */ /* 0x000ee20000300800 */
[----:B----4-:R-:W-:-:S03]  /*142360*/  PRMT R6, R8, 0x5210, R22 ;  /* 0x0000521008067816 */ /* 0x010fc60000000016 */
[----:B------:R-:W4:Y:S01]  /*142370*/  LDL.LU R22, [R1+0x2630] ;  /* 0x0026300001167983 */ /* 0x000f220000300800 */
[----:B------:R-:W-:-:S03]  /*142380*/  PRMT R7, R10, 0x5210, R3 ;  /* 0x000052100a077816 */ /* 0x000fc60000000003 */
[----:B------:R-:W4:Y:S04]  /*142390*/  LDL.LU R3, [R1+0x25dc] ;  /* 0x0025dc0001037983 */ /* 0x000f280000300800 */
[----:B------:R-:W4:Y:S04]  /*1423a0*/  LDL.LU R8, [R1+0x25d8] ;  /* 0x0025d80001087983 */ /* 0x000f280000300800 */
[----:B------:R-:W4:Y:S04]  /*1423b0*/  LDL.LU R32, [R1+0x540] ;  /* 0x0005400001207983 */ /* 0x000f280000300800 */
[----:B------:R-:W4:Y:S04]  /*1423c0*/  LDL.LU R31, [R1+0x53c] ;  /* 0x00053c00011f7983 */ /* 0x000f280000300800 */
[----:B-1----:R-:W-:Y:S04]  /*1423d0*/  STL.64 [R1+0x5d0], R36 ;  /* 0x0005d02401007387 */ /* 0x002fe80000100a00 */
[----:B------:R-:W-:Y:S01]  /*1423e0*/  STL.64 [R1+0x5d8], R38 ;  /* 0x0005d82601007387 */ /* 0x000fe20000100a00 */
[----:B------:R-:W-:Y:S01]  /*1423f0*/  PRMT R4, R27, 0x5210, R28 ;  /* 0x000052101b047816 */ /* 0x000fe2000000001c */
[----:B------:R-:W-:-:S02]  /*142400*/  NOP ;  /* 0x0000000000007918 */ /* 0x000fc40000000000 */
[----:B------:R-:W4:Y:S04]  /*142410*/  LDL.LU R10, [R1+0x538] ;  /* 0x00053800010a7983 */ /* 0x000f280000300800 */
[----:B------:R-:W4:Y:S04]  /*142420*/  LDL.LU R27, [R1+0x534] ;  /* 0x00053400011b7983 */ /* 0x000f280000300800 */
[----:B------:R-:W4:Y:S04]  /*142430*/  LDL.LU R26, [R1+0x2394] ;  /* 0x00239400011a7983 */ /* 0x000f280000300800 */
[----:B------:R0:W-:Y:S02]  /*142440*/  STSM.16.M88.4 [R0], R4 ;  /* 0x0000000400007844 */ /* 0x0001e40000000200 */
[----:B0-----:R-:W-:-:S02]  /*142450*/  PRMT R5, R24, 0x5210, R17 ;  /* 0x0000521018057816 */ /* 0x001fc40000000011 */
[----:B------:R-:W4:Y:S01]  /*142460*/  LDL.LU R24, [R1+0x238c] ;  /* 0x00238c0001187983 */ /* 0x000f220000300800 */
[----:B------:R-:W-:Y:S02]  /*142470*/  PRMT R4, R25, 0x5210, R21 ;  /* 0x0000521019047816 */ /* 0x000fe40000000015 */
[----:B--2---:R-:W-:Y:S01]  /*142480*/  PRMT R6, R9, 0x5210, R16 ;  /* 0x0000521009067816 */ /* 0x004fe20000000010 */
[----:B------:R-:W-:Y:S01]  /*142490*/  NOP ;  /* 0x0000000000007918 */ /* 0x000fe20000000000 */
[----:B------:R-:W0:Y:S01]  /*1424a0*/  LDS.128 R16, [R0] ;  /* 0x0000000000107984 */ /* 0x000e220000000c00 */
[----:B------:R-:W-:Y:S01]  /*1424b0*/  PRMT R7, R11, 0x5210, R2 ;  /* 0x000052100b077816 */ /* 0x000fe20000000002 */
[----:B------:R-:W-:Y:S02]  /*1424c0*/  NOP ;  /* 0x0000000000007918 */ /* 0x000fe40000000000 */
[----:B------:R-:W2:Y:S04]  /*1424d0*/  LDL.LU R2, [R1+0x2318] ;  /* 0x0023180001027983 */ /* 0x000ea80000300800 */
[----:B0-----:R-:W-:Y:S04]  /*1424e0*/  STL [R1+0x5c4], R17 ;  /* 0x0005c41101007387 */ /* 0x001fe80000100800 */
[----:B------:R0:W-:Y:S04]  /*1424f0*/  STL [R1+0x5c8], R18 ;  /* 0x0005c81201007387 */ /* 0x0001e80000100800 */
[----:B------:R-:W2:Y:S04]  /*142500*/  LDL.LU R30, [R1+0x2314] ;  /* 0x00231400011e7983 */ /* 0x000ea80000300800 */
[----:B------:R-:W2:Y:S04]  /*142510*/  LDL.LU R29, [R1+0x550] ;  /* 0x00055000011d7983 */ /* 0x000ea80000300800 */
[----:B------:R-:W2:Y:S04]  /*142520*/  LDL.LU R28, [R1+0x54c] ;  /* 0x00054c00011c7983 */ /* 0x000ea80000300800 */
[----:B------:R-:W2:Y:S04]  /*142530*/  LDL.LU R25, [R1+0x548] ;  /* 0x0005480001197983 */ /* 0x000ea80000300800 */
[----:B------:R-:W2:Y:S01]  /*142540*/  LDL.LU R9, [R1+0x544] ;  /* 0x0005440001097983 */ /* 0x000ea20000300800 */
[----:B------:R-:W-:-:S02]  /*142550*/  IMAD.MOV.U32 R12, RZ, RZ, R16 ;  /* 0x000000ffff0c7224 */ /* 0x000fc400078e0010 */
[----:B------:R-:W-:-:S03]  /*142560*/  IMAD.MOV.U32 R11, RZ, RZ, R19 ;  /* 0x000000ffff0b7224 */ /* 0x000fc600078e0013 */
[----:B------:R-:W-:Y:S04]  /*142570*/  STL.64 [R1+0x5b48], R12 ;  /* 0x005b480c01007387 */ /* 0x000fe80000100a00 */
[----:B------:R-:W-:Y:S01]  /*142580*/  STL [R1+0x5b2c], R11 ;  /* 0x005b2c0b01007387 */ /* 0x000fe20000100800 */
[----:B---3--:R-:W-:-:S03]  /*142590*/  LOP3.LUT R21, R23, 0xffff, RZ, 0xc0, !PT ;  /* 0x0000ffff17157812 */ /* 0x008fc600078ec0ff */
[----:B------:R-:W3:Y:S04]  /*1425a0*/  LDL.LU R23, [R1+0x228] ;  /* 0x0002280001177983 */ /* 0x000ee80000300800 */
[----:B------:R1:W-:Y:S01]  /*1425b0*/  STSM.16.M88.4 [R0], R4 ;  /* 0x0000000400007844 */ /* 0x0003e20000000200 */
[----:B----4-:R-:W-:-:S03]  /*1425c0*/  LOP3.LUT R19, R22, 0xffff, RZ, 0xc0, !PT ;  /* 0x0000ffff16137812 */ /* 0x010fc600078ec0ff */
[----:B------:R-:W4:Y:S01]  /*1425d0*/  LDL.LU R22, [R1+0x220] ;  /* 0x0002200001167983 */ /* 0x000f220000300800 */
[----:B0-----:R-:W-:Y:S02]  /*1425e0*/  LOP3.LUT R18, R3, 0xffff, RZ, 0xc0, !PT ;  /* 0x0000ffff03127812 */ /* 0x001fe400078ec0ff */
[----:B------:R-:W-:Y:S02]  /*1425f0*/  LOP3.LUT R3, R8, 0xffff, RZ, 0xc0, !PT ;  /* 0x0000ffff08037812 */ /* 0x000fe400078ec0ff */
[----:B------:R-:W4:Y:S01]  /*142600*/  LDL.LU R8, [R1+0x224] ;  /* 0x0002240001087983 */ /* 0x000f220000300800 */
[----:B-1----:R-:W-:Y:S01]  /*142610*/  PRMT R4, R32, 0x4210, R21 ;  /* 0x0000421020047816 */ /* 0x002fe20000000015 */
[----:B------:R-:W-:Y:S02]  /*142620*/  NOP ;  /* 0x0000000000007918 */ /* 0x000fe40000000000 */
[----:B------:R-:W0:Y:S01]  /*142630*/  LDS.128 R32, [R0] ;  /* 0x0000000000207984 */ /* 0x000e220000000c00 */
[----:B------:R-:W-:-:S03]  /*142640*/  PRMT R6, R10, 0x4210, R18 ;  /* 0x000042100a067816 */ /* 0x000fc60000000012 */
[----:B------:R-:W4:Y:S01]  /*142650*/  LDL.LU R10, [R1+0x1ac] ;  /* 0x0001ac00010a7983 */ /* 0x000f220000300800 */
[----:B------:R-:W-:Y:S02]  /*142660*/  PRMT R7, R27, 0x4210, R3 ;  /* 0x000042101b077816 */ /* 0x000fe40000000003 */
[----:B------:R-:W-:Y:S01]  /*142670*/  LOP3.LUT R17, R26, 0xffff, RZ, 0xc0, !PT ;  /* 0x0000ffff1a117812 */ /* 0x000fe200078ec0ff */
[----:B0-----:R-:W-:Y:S04]  /*142680*/  STL.64 [R1+0x5b0], R32 ;  /* 0x0005b02001007387 */ /* 0x001fe80000100a00 */
[----:B------:R-:W-:Y:S04]  /*142690*/  STL [R1+0x5bc], R35 ;  /* 0x0005bc2301007387 */ /* 0x000fe80000100800 */
[----:B------:R-:W4:Y:S04]  /*1426a0*/  LDL.LU R27, [R1+0x230] ;  /* 0x00023000011b7983 */ /* 0x000f280000300800 */
[----:B------:R-:W4:Y:S01]  /*1426b0*/  LDL.LU R26, [R1+0x234] ;  /* 0x00023400011a7983 */ /* 0x000f220000300800 */
[----:B------:R-:W-:-:S03]  /*1426c0*/  LOP3.LUT R16, R24, 0xffff, RZ, 0xc0, !PT ;  /* 0x0000ffff18107812 */ /* 0x000fc600078ec0ff */
[----:B------:R-:W4:Y:S01]  /*1426d0*/  LDL.LU R24, [R1+0x22c] ;  /* 0x00022c0001187983 */ /* 0x000f220000300800 */
[----:B------:R-:W-:Y:S01]  /*1426e0*/  PRMT R5, R31, 0x4210, R19 ;  /* 0x000042101f057816 */ /* 0x000fe20000000013 */
[----:B------:R-:W-:-:S04]  /*1426f0*/  NOP ;  /* 0x0000000000007918 */ /* 0x000fc80000000000 */
[----:B------:R0:W-:Y:S01]  /*142700*/  STSM.16.M88.4 [R0], R4 ;  /* 0x0000000400007844 */ /* 0x0001e20000000200 */
[----:B--2---:R-:W-:-:S03]  /*142710*/  LOP3.LUT R13, R2, 0xffff, RZ, 0xc0, !PT ;  /* 0x0000ffff020d7812 */ /* 0x004fc600078ec0ff */
[----:B------:R-:W2:Y:S01]  /*142720*/  LDL.LU R2, [R1+0x1a8] ;  /* 0x0001a80001027983 */ /* 0x000ea20000300800 */
[----:B------:R-:W-:Y:S02]  /*142730*/  LOP3.LUT R12, R30, 0xffff, RZ, 0xc0, !PT ;  /* 0x0000ffff1e0c7812 */ /* 0x000fe400078ec0ff */
[----:B0-----:R-:W-:Y:S02]  /*142740*/  PRMT R4, R29, 0x4210, R17 ;  /* 0x000042101d047816 */ /* 0x001fe40000000011 */
[----:B------:R-:W-:Y:S01]  /*142750*/  PRMT R5, R28, 0x4210, R16 ;  /* 0x000042101c057816 */ /* 0x000fe20000000010 */
[----:B------:R-:W-:Y:S01]  /*142760*/  NOP ;  /* 0x0000000000007918 */ /* 0x000fe20000000000 */
[----:B------:R-:W0:Y:S01]  /*142770*/  LDS.128 R28, [R0] ;  /* 0x00000000001c7984 */ /* 0x000e220000000c00 */
[----:B------:R-:W-:Y:S02]  /*142780*/  PRMT R7, R9, 0x4210, R12 ;  /* 0x0000421009077816 */ /* 0x000fe4000000000c */
[----:B------:R-:W-:Y:S01]  /*142790*/  PRMT R6, R25, 0x4210, R13 ;  /* 0x0000421019067816 */ /* 0x000fe2000000000d */
[----:B------:R-:W-:Y:S01]  /*1427a0*/  NOP ;  /* 0x0000000000007918 */ /* 0x000fe20000000000 */
[----:B0-----:R-:W-:Y:S01]  /*1427b0*/  IMAD.MOV.U32 R9, RZ, RZ, R31 ;  /* 0x000000ffff097224 */ /* 0x001fe200078e001f */
[----:B------:R-:W-:Y:S04]  /*1427c0*/  STL.64 [R1+0x5a0], R28 ;  /* 0x0005a01c01007387 */ /* 0x000fe80000100a00 */
[----:B------:R-:W-:Y:S04]  /*1427d0*/  STL [R1+0x5a8], R30 ;  /* 0x0005a81e01007387 */ /* 0x000fe80000100800 */
[----:B------:R-:W-:Y:S04]  /*1427e0*/  STL [R1+0x5b1c], R9 ;  /* 0x005b1c0901007387 */ /* 0x000fe80000100800 */
[----:B------:R-:W2:Y:S04]  /*1427f0*/  LDL.LU R25, [R1+0x2624] ;  /* 0x0026240001197983 */ /* 0x000ea80000300800 */
[----:B------:R3:W-:Y:S01]  /*142800*/  STSM.16.M88.4 [R0], R4 ;  /* 0x0000000400007844 */ /* 0x0007e20000000200 */
[----:B------:R-:W-:-:S03]  /*142810*/  NOP ;  /* 0x0000000000007918 */ /* 0x000fc60000000000 */
[----:B------:R-:W0:Y:S01]  /*142820*/  LDS.128 R28, [R0] ;  /* 0x00000000001c7984 */ /* 0x000e220000000c00 */
[----:B---3--:R-:W-:-:S03]  /*142830*/  PRMT R4, R23, 0x5210, R21 ;  /* 0x0000521017047816 */ /* 0x008fc60000000015 */
[----:B------:R-:W3:Y:S01]  /*142840*/  LDL.LU R23, [R1+0x2620] ;  /* 0x0026200001177983 */ /* 0x000ee20000300800 */
[----:B----4-:R-:W-:-:S03]  /*142850*/  PRMT R5, R22, 0x5210, R19 ;  /* 0x0000521016057816 */ /* 0x010fc60000000013 */
[----:B------:R-:W4:Y:S01]  /*142860*/  LDL.LU R22, [R1+0x25e4] ;  /* 0x0025e40001167983 */ /* 0x000f220000300800 */
[----:B------:R-:W-:-:S03]  /*142870*/  PRMT R7, R10, 0x5210, R3 ;  /* 0x000052100a077816 */ /* 0x000fc60000000003 */
[----:B------:R-:W4:Y:S04]  /*142880*/  LDL.LU R3, [R1+0x25e0] ;  /* 0x0025e00001037983 */ /* 0x000f280000300800 */
[----:B------:R-:W4:Y:S04]  /*142890*/  LDL.LU R33, [R1+0x55c] ;  /* 0x00055c0001217983 */ /* 0x000f280000300800 */
[----:B0-----:R0:W-:Y:S04]  /*1428a0*/  STL.64 [R1+0x590], R28 ;  /* 0x0005901c01007387 */ /* 0x0011e80000100a00 */
[----:B------:R-:W-:Y:S04]  /*1428b0*/  STL.64 [R1+0x598], R30 ;  /* 0x0005981e01007387 */ /* 0x000fe80000100a00 */
[----:B------:R-:W4:Y:S01]  /*1428c0*/  LDL.LU R32, [R1+0x558] ;  /* 0x0005580001207983 */ /* 0x000f220000300800 */
[----:B------:R-:W-:Y:S01]  /*1428d0*/  PRMT R6, R8, 0x5210, R18 ;  /* 0x0000521008067816 */ /* 0x000fe20000000012 */
[----:B------:R-:W-:-:S02]  /*1428e0*/  NOP ;  /* 0x0000000000007918 */ /* 0x000fc40000000000 */
[----:B------:R-:W4:Y:S04]  /*1428f0*/  LDL.LU R8, [R1+0x554] ;  /* 0x0005540001087983 */ /* 0x000f280000300800 */
[----:B------:R-:W4:Y:S04]  /*142900*/  LDL.LU R10, [R1+0x504] ;  /* 0x00050400010a7983 */ /* 0x000f280000300800 */
[----:B------:R1:W-:Y:S04]  /*142910*/  STSM.16.M88.4 [R0], R4 ;  /* 0x0000000400007844 */ /* 0x0003e80000000200 */
[----:B0-----:R-:W4:Y:S01]  /*142920*/  LDL.LU R29, [R1+0x23ac] ;  /* 0x0023ac00011d7983 */ /* 0x001f220000300800 */
[----:B-1----:R-:W-:-:S03]  /*142930*/  PRMT R5, R26, 0x5210, R16 ;  /* 0x000052101a057816 */ /* 0x002fc60000000010 */
[----:B------:R-:W4:Y:S01]  /*142940*/  LDL.LU R26, [R1+0x23a8] ;  /* 0x0023a800011a7983 */ /* 0x000f220000300800 */
[----:B------:R-:W-:-:S03]  /*142950*/  PRMT R6, R24, 0x5210, R13 ;  /* 0x0000521018067816 */ /* 0x000fc6000000000d */
[----:B------:R-:W4:Y:S01]  /*142960*/  LDL.LU R24, [R1+0x233c] ;  /* 0x00233c0001187983 */ /* 0x000f220000300800 */
[----:B------:R-:W-:Y:S01]  /*142970*/  PRMT R4, R27, 0x5210, R17 ;  /* 0x000052101b047816 */ /* 0x000fe20000000011 */
[----:B------:R-:W-:Y:S02]  /*142980*/  NOP ;  /* 0x0000000000007918 */ /* 0x000fe40000000000 */
[----:B------:R-:W0:Y:S04]  /*142990*/  LDS.128 R16, [R0] ;  /* 0x0000000000107984 */ /* 0x000e280000000c00 */
[----:B0-----:R-:W-:Y:S04]  /*1429a0*/  STL.64 [R1+0x580], R16 ;  /* 0x0005801001007387 */ /* 0x001fe80000100a00 */
[----:B------:R3:W-:Y:S04]  /*1429b0*/  STL [R1+0x58c], R19 ;  /* 0x00058c1301007387 */ /* 0x0007e80000100800 */
[----:B------:R-:W4:Y:S04]  /*1429c0*/  LDL.LU R31, [R1+0x2338] ;  /* 0x00233800011f7983 */ /* 0x000f280000300800 */
[----:B------:R-:W4:Y:S01]  /*1429d0*/  LDL.LU R30, [R1+0x56c] ;  /* 0x00056c00011e7983 */ /* 0x000f220000300800 */
[----:B------:R-:W-:-:S03]  /*1429e0*/  IMAD.MOV.U32 R9, RZ, RZ, R18 ;  /* 0x000000ffff097224 */ /* 0x000fc600078e0012 */
[----:B------:R-:W4:Y:S04]  /*1429f0*/  LDL.LU R28, [R1+0x568] ;  /* 0x00056800011c7983 */ /* 0x000f280000300800 */
[----:B------:R-:W4:Y:S01]  /*142a00*/  LDL.LU R27, [R1+0x564] ;  /* 0x00056400011b7983 */ /* 0x000f220000300800 */
[----:B--2---:R-:W-:Y:S01]  /*142a10*/  PRMT R7, R2, 0x5210, R12 ;  /* 0x0000521002077816 */ /* 0x004fe2000000000c */
[----:B------:R-:W-:Y:S02]  /*142a20*/  NOP ;  /* 0x0000000000007918 */ /* 0x000fe40000000000 */
[----:B------:R-:W2:Y:S04]  /*142a30*/  LDL.LU R2, [R1+0x560] ;  /* 0x0005600001027983 */ /* 0x000ea80000300800 */
[----:B------:R-:W-:Y:S01]  /*142a40*/  STL [R1+0x5b24], R9 ;  /* 0x005b240901007387 */ /* 0x000fe20000100800 */
[----:B------:R-:W-:-:S03]  /*142a50*/  LOP3.LUT R21, R25, 0xffff, RZ, 0xc0, !PT ;  /* 0x0000ffff19157812 */ /* 0x000fc600078ec0ff */
[----:B------:R-:W2:Y:S01]  /*142a60*/  LDL.LU R25, [R1+0x240] ;  /* 0x0002400001197983 */ /* 0x000ea20000300800 */
[----:B---3--:R-:W-:-:S03]  /*142a70*/  LOP3.LUT R19, R23, 0xffff, RZ, 0xc0, !PT ;  /* 0x0000ffff17137812 */ /* 0x008fc600078ec0ff */
[----:B------:R-:W3:Y:S01]  /*142a80*/  LDL.LU R23, [R1+0x23c] ;  /* 0x00023c0001177983 */ /* 0x000ee20000300800 */
[----:B------:R-:W-:-:S03]  /*142a90*/  IMAD.MOV.U32 R11, RZ, RZ, R34 ;  /* 0x000000ffff0b7224 */ /* 0x000fc600078e0022 */
[----:B------:R4:W-:Y:S02]  /*142aa0*/  STSM.16.M88.4 [R0], R4 ;  /* 0x0000000400007844 */ /* 0x0009e40000000200 */
[----:B----4-:R-:W-:Y:S02]  /*142ab0*/  PRMT R4, R33, 0x4210, R21 ;  /* 0x0000421021047816 */ /* 0x010fe40000000015 */
[----:B------:R-:W-:Y:S01]  /*142ac0*/  PRMT R5, R32, 0x4210, R19 ;  /* 0x0000421020057816 */ /* 0x000fe20000000013 */
[----:B------:R-:W-:Y:S01]  /*142ad0*/  NOP ;  /* 0x0000000000007918 */ /* 0x000fe20000000000 */
[----:B------:R-:W0:Y:S01]  /*142ae0*/  LDS.128 R32, [R0] ;  /* 0x0000000000207984 */ /* 0x000e220000000c00 */
[----:B------:R-:W-:-:S03]  /*142af0*/  LOP3.LUT R18, R22, 0xffff, RZ, 0xc0, !PT ;  /* 0x0000ffff16127812 */ /* 0x000fc600078ec0ff */
[----:B------:R-:W4:Y:S01]  /*142b00*/  LDL.LU R22, [R1+0x238] ;  /* 0x0002380001167983 */ /* 0x000f220000300800 */
[----:B------:R-:W-:-:S03]  /*142b10*/  PRMT R6, R8, 0x4210, R18 ;  /* 0x0000421008067816 */ /* 0x000fc60000000012 */
[----:B------:R-:W4:Y:S01]  /*142b20*/  LDL.LU R8, [R1+0x1a4] ;  /* 0x0001a40001087983 */ /* 0x000f220000300800 */
[----:B------:R-:W-:Y:S02]  /*142b30*/  LOP3.LUT R17, R29, 0xffff, RZ, 0xc0, !PT ;  /* 0x0000ffff1d117812 */ /* 0x000fe400078ec0ff */
[----:B------:R-:W-:Y:S01]  /*142b40*/  LOP3.LUT R16, R26, 0xffff, RZ, 0xc0, !PT ;  /* 0x0000ffff1a107812 */ /* 0x000fe200078ec0ff */
[----:B0-----:R-:W-:Y:S04]  /*142b50*/  STL.64 [R1+0x578], R34 ;  /* 0x0005782201007387 */ /* 0x001fe80000100a00 */
[----:B------:R-:W4:Y:S04]  /*142b60*/  LDL.LU R29, [R1+0x24c] ;  /* 0x00024c00011d7983 */ /* 0x000f280000300800 */
[----:B------:R-:W4:Y:S01]  /*142b70*/  LDL.LU R26, [R1+0x244] ;  /* 0x00024400011a7983 */ /* 0x000f220000300800 */
[----:B------:R-:W-:-:S03]  /*142b80*/  LOP3.LUT R13, R24, 0xffff, RZ, 0xc0, !PT ;  /* 0x0000ffff180d7812 */ /* 0x000fc600078ec0ff */
[----:B------:R-:W4:Y:S01]  /*142b90*/  LDL.LU R24, [R1+0x248] ;  /* 0x0002480001187983 */ /* 0x000f220000300800 */
        /* <DEDUP_REMOVED lines=8> */
[----:B------:R-:W-:Y:S02]  /*142c20*/  LOP3.LUT R12, R31, 0xffff, RZ, 0xc0, !PT ;  /* 0x0000ffff1f0c7812 */ /* 0x000fe400078ec0ff */
[----:B0-----:R-:W-:Y:S02]  /*142c30*/  PRMT R4, R30, 0x4210, R17 ;  /* 0x000042101e047816 */ /* 0x001fe40000000011 */
[----:B------:R-:W-:-:S02]  /*142c40*/  PRMT R5, R28, 0x4210, R16 ;  /* 0x000042101c057816 */ /* 0x000fc40000000010 */
[----:B------:R-:W-:Y:S02]  /*142c50*/  PRMT R6, R27, 0x4210, R13 ;  /* 0x000042101b067816 */ /* 0x000fe4000000000d */
[----:B--2---:R-:W-:Y:S01]  /*142c60*/  PRMT R7, R2, 0x4210, R12 ;  /* 0x0000421002077816 */ /* 0x004fe2000000000c */
[----:B------:R-:W-:Y:S01]  /*142c70*/  NOP ;  /* 0x0000000000007918 */ /* 0x000fe20000000000 */
[----:B------:R-:W2:Y:S04]  /*142c80*/  LDL.LU R2, [R1+0x1a0] ;  /* 0x0001a00001027983 */ /* 0x000ea80000300800 */
[----:B-1----:R-:W-:Y:S04]  /*142c90*/  STL.64 [R1+0x560], R32 ;  /* 0x0005602001007387 */ /* 0x002fe80000100a00 */
[----:B------:R-:W-:Y:S04]  /*142ca0*/  STL.64 [R1+0x568], R34 ;  /* 0x0005682201007387 */ /* 0x000fe80000100a00 */
[----:B------:R0:W-:Y:S01]  /*142cb0*/  STSM.16.M88.4 [R0], R4 ;  /* 0x0000000400007844 */ /* 0x0001e20000000200 */
[----:B------:R-:W-:-:S03]  /*142cc0*/  NOP ;  /* 0x0000000000007918 */ /* 0x000fc60000000000 */
[----:B------:R-:W2:Y:S04]  /*142cd0*/  LDL.LU R28, [R1+0x2628] ;  /* 0x00262800011c7983 */ /* 0x000ea80000300800 */
[----:B------:R-:W2:Y:S04]  /*142ce0*/  LDL.LU R27, [R1+0x2618] ;  /* 0x00261800011b7983 */ /* 0x000ea80000300800 */
[----:B------:R-:W1:Y:S01]  /*142cf0*/  LDS.128 R32, [R0] ;  /* 0x0000000000207984 */ /* 0x000e620000000c00 */
[----:B0-----:R-:W-:-:S03]  /*142d00*/  PRMT R4, R25, 0x5210, R21 ;  /* 0x0000521019047816 */ /* 0x001fc60000000015 */
[----:B------:R-:W2:Y:S01]  /*142d10*/  LDL.LU R25, [R1+0x25f0] ;  /* 0x0025f00001197983 */ /* 0x000ea20000300800 */
[----:B---3--:R-:W-:-:S03]  /*142d20*/  PRMT R5, R23, 0x5210, R19 ;  /* 0x0000521017057816 */ /* 0x008fc60000000013 */
[----:B------:R-:W3:Y:S01]  /*142d30*/  LDL.LU R23, [R1+0x25ec] ;  /* 0x0025ec0001177983 */ /* 0x000ee20000300800 */
[----:B----4-:R-:W-:-:S03]  /*142d40*/  PRMT R6, R22, 0x5210, R18 ;  /* 0x0000521016067816 */ /* 0x010fc60000000012 */
[----:B------:R-:W4:Y:S01]  /*142d50*/  LDL.LU R22, [R1+0x1d30] ;  /* 0x001d300001167983 */ /* 0x000f220000300800 */
[----:B------:R-:W-:Y:S01]  /*142d60*/  PRMT R7, R8, 0x5210, R3 ;  /* 0x0000521008077816 */ /* 0x000fe20000000003 */
[----:B-1----:R-:W-:Y:S02]  /*142d70*/  IMAD.MOV.U32 R8, RZ, RZ, R33 ;  /* 0x000000ffff087224 */ /* 0x002fe400078e0021 */
[----:B------:R-:W-:Y:S01]  /*142d80*/  STL [R1+0x550], R32 ;  /* 0x0005502001007387 */ /* 0x000fe20000100800 */
[----:B------:R-:W-:-:S03]  /*142d90*/  NOP ;  /* 0x0000000000007918 */ /* 0x000fc60000000000 */
[----:B------:R0:W-:Y:S04]  /*142da0*/  STL.64 [R1+0x558], R34 ;  /* 0x0005582201007387 */ /* 0x0001e80000100a00 */
[----:B------:R1:W-:Y:S04]  /*142db0*/  STSM.16.M88.4 [R0], R4 ;  /* 0x0000000400007844 */ /* 0x0003e80000000200 */
[----:B0-----:R-:W4:Y:S04]  /*142dc0*/  LDL.LU R35, [R1+0x1c3c] ;  /* 0x001c3c0001237983 */ /* 0x001f280000300800 */
[----:B------:R-:W4:Y:S04]  /*142dd0*/  LDL.LU R34, [R1+0x1c38] ;  /* 0x001c380001227983 */ /* 0x000f280000300800 */
[----:B------:R-:W4:Y:S04]  /*142de0*/  LDL.LU R3, [R1+0x1c34] ;  /* 0x001c340001037983 */ /* 0x000f280000300800 */
[----:B------:R-:W-:Y:S04]  /*142df0*/  STL [R1+0x5b14], R8 ;  /* 0x005b140801007387 */ /* 0x000fe80000100800 */
[----:B------:R-:W4:Y:S04]  /*142e00*/  LDL.LU R33, [R1+0x23bc] ;  /* 0x0023bc0001217983 */ /* 0x000f280000300800 */
[----:B------:R-:W4:Y:S01]  /*142e10*/  LDL.LU R32, [R1+0x23b8] ;  /* 0x0023b80001207983 */ /* 0x000f220000300800 */
[----:B-1----:R-:W-:-:S03]  /*142e20*/  PRMT R5, R26, 0x5210, R16 ;  /* 0x000052101a057816 */ /* 0x002fc60000000010 */
[----:B------:R-:W4:Y:S04]  /*142e30*/  LDL.LU R31, [R1+0x2350] ;  /* 0x00235000011f7983 */ /* 0x000f280000300800 */
[----:B------:R-:W4:Y:S04]  /*142e40*/  LDL.LU R30, [R1+0x234c] ;  /* 0x00234c00011e7983 */ /* 0x000f280000300800 */
[----:B------:R-:W4:Y:S01]  /*142e50*/  LDL.LU R26, [R1+0x1d34] ;  /* 0x001d3400011a7983 */ /* 0x000f220000300800 */
[----:B------:R-:W-:-:S03]  /*142e60*/  PRMT R6, R24, 0x5210, R13 ;  /* 0x0000521018067816 */ /* 0x000fc6000000000d */
[----:B------:R-:W4:Y:S01]  /*142e70*/  LDL.LU R24, [R1+0x1d80] ;  /* 0x001d800001187983 */ /* 0x000f220000300800 */
[----:B------:R-:W-:Y:S01]  /*142e80*/  PRMT R4, R29, 0x5210, R17 ;  /* 0x000052101d047816 */ /* 0x000fe20000000011 */
[----:B------:R-:W-:Y:S02]  /*142e90*/  NOP ;  /* 0x0000000000007918 */ /* 0x000fe40000000000 */
[----:B------:R-:W0:Y:S04]  /*142ea0*/  LDS.128 R16, [R0] ;  /* 0x0000000000107984 */ /* 0x000e280000000c00 */
[----:B------:R-:W4:Y:S04]  /*142eb0*/  LDL.LU R29, [R1+0x1d3c] ;  /* 0x001d3c00011d7983 */ /* 0x000f280000300800 */
[----:B0-----:R-:W-:Y:S04]  /*142ec0*/  STL.64 [R1+0x540], R16 ;  /* 0x0005401001007387 */ /* 0x001fe80000100a00 */
[----:B------:R0:W-:Y:S01]  /*142ed0*/  STL.64 [R1+0x548], R18 ;  /* 0x0005481201007387 */ /* 0x0001e20000100a00 */
[----:B--2---:R-:W-:Y:S01]  /*142ee0*/  PRMT R7, R2, 0x5210, R12 ;  /* 0x0000521002077816 */ /* 0x004fe2000000000c */
[----:B------:R-:W-:-:S02]  /*142ef0*/  NOP ;  /* 0x0000000000007918 */ /* 0x000fc40000000000 */
[----:B------:R-:W2:Y:S01]  /*142f00*/  LDL.LU R2, [R1+0x1d38] ;  /* 0x001d380001027983 */ /* 0x000ea20000300800 */
[----:B------:R-:W-:-:S03]  /*142f10*/  LOP3.LUT R21, R27, 0xffff, RZ, 0xc0, !PT ;  /* 0x0000ffff1b157812 */ /* 0x000fc600078ec0ff */
[----:B------:R-:W2:Y:S01]  /*142f20*/  LDL.LU R27, [R1+0x258] ;  /* 0x00025800011b7983 */ /* 0x000ea20000300800 */
[----:B0-----:R-:W-:-:S03]  /*142f30*/  LOP3.LUT R19, R25, 0xffff, RZ, 0xc0, !PT ;  /* 0x0000ffff19137812 */ /* 0x001fc600078ec0ff */
[----:B------:R-:W2:Y:S01]  /*142f40*/  LDL.LU R25, [R1+0x250] ;  /* 0x0002500001197983 */ /* 0x000ea20000300800 */
[----:B---3--:R-:W-:-:S03]  /*142f50*/  LOP3.LUT R18, R23, 0xffff, RZ, 0xc0, !PT ;  /* 0x0000ffff17127812 */ /* 0x008fc600078ec0ff */
[----:B------:R-:W3:Y:S04]  /*142f60*/  LDL.LU R23, [R1+0x254] ;  /* 0x0002540001177983 */ /* 0x000ee80000300800 */
[----:B------:R4:W-:Y:S01]  /*142f70*/  STSM.16.M88.4 [R0], R4 ;  /* 0x0000000400007844 */ /* 0x0009e20000000200 */
[----:B------:R-:W-:-:S03]  /*142f80*/  NOP ;  /* 0x0000000000007918 */ /* 0x000fc60000000000 */
[----:B------:R-:W0:Y:S01]  /*142f90*/  LDS.128 R36, [R0] ;  /* 0x0000000000247984 */ /* 0x000e220000000c00 */
[----:B------:R-:W-:-:S04]  /*142fa0*/  LOP3.LUT R28, R28, 0xffff, RZ, 0xc0, !PT ;  /* 0x0000ffff1c1c7812 */ /* 0x000fc800078ec0ff */
[----:B----4-:R-:W-:Y:S02]  /*142fb0*/  PRMT R4, R22, 0x4210, R28 ;  /* 0x0000421016047816 */ /* 0x010fe4000000001c */
[----:B------:R-:W4:Y:S04]  /*142fc0*/  LDL.LU R22, [R1+0x19c] ;  /* 0x00019c0001167983 */ /* 0x000f280000300800 */
[----:B0-----:R-:W-:Y:S04]  /*142fd0*/  STL [R1+0x534], R37 ;  /* 0x0005342501007387 */ /* 0x001fe80000100800 */
[----:B------:R-:W-:Y:S01]  /*142fe0*/  STL [R1+0x538], R38 ;  /* 0x0005382601007387 */ /* 0x000fe20000100800 */
[----:B------:R-:W-:-:S02]  /*142ff0*/  PRMT R5, R35, 0x4210, R21 ;  /* 0x0000421023057816 */ /* 0x000fc40000000015 */
[----:B------:R-:W-:Y:S02]  /*143000*/  PRMT R6, R34, 0x4210, R19 ;  /* 0x0000421022067816 */ /* 0x000fe40000000013 */
[----:B------:R-:W-:Y:S01]  /*143010*/  PRMT R7, R3, 0x4210, R18 ;  /* 0x0000421003077816 */ /* 0x000fe20000000012 */
[----:B------:R-:W-:Y:S01]  /*143020*/  NOP ;  /* 0x0000000000007918 */ /* 0x000fe20000000000 */
[----:B------:R-:W-:-:S03]  /*143030*/  LOP3.LUT R17, R33, 0xffff, RZ, 0xc0, !PT ;  /* 0x0000ffff21117812 */ /* 0x000fc600078ec0ff */
[----:B------:R0:W-:Y:S01]  /*143040*/  STSM.16.M88.4 [R0], R4 ;  /* 0x0000000400007844 */ /* 0x0001e20000000200 */
[----:B------:R-:W-:-:S03]  /*143050*/  LOP3.LUT R13, R31, 0xffff, RZ, 0xc0, !PT ;  /* 0x0000ffff1f0d7812 */ /* 0x000fc600078ec0ff */
[----:B------:R-:W4:Y:S01]  /*143060*/  LDL.LU R31, [R1+0x264] ;  /* 0x00026400011f7983 */ /* 0x000f220000300800 */
[----:B------:R-:W-:-:S03]  /*143070*/  LOP3.LUT R12, R30, 0xffff, RZ, 0xc0, !PT ;  /* 0x0000ffff1e0c7812 */ /* 0x000fc600078ec0ff */
[----:B------:R-:W4:Y:S01]  /*143080*/  LDL.LU R30, [R1+0x260] ;  /* 0x00026000011e7983 */ /* 0x000f220000300800 */
[----:B0-----:R-:W-:-:S03]  /*143090*/  PRMT R4, R26, 0x4210, R17 ;  /* 0x000042101a047816 */ /* 0x001fc60000000011 */
[----:B------:R-:W4:Y:S01]  /*1430a0*/  LDL.LU R26, [R1+0x25c] ;  /* 0x00025c00011a7983 */ /* 0x000f220000300800 */
[----:B------:R-:W-:Y:S01]  /*1430b0*/  LOP3.LUT R16, R32, 0xffff, RZ, 0xc0, !PT ;  /* 0x0000ffff20107812 */ /* 0x000fe200078ec0ff */
[----:B------:R-:W-:-:S03]  /*1430c0*/  NOP ;  /* 0x0000000000007918 */ /* 0x000fc60000000000 */
[----:B------:R-:W-:Y:S01]  /*1430d0*/  PRMT R5, R24, 0x4210, R16 ;  /* 0x0000421018057816 */ /* 0x000fe20000000010 */
[----:B------:R-:W0:Y:S04]  /*1430e0*/  LDS.128 R32, [R0] ;  /* 0x0000000000207984 */ /* 0x000e280000000c00 */
[----:B------:R-:W4:Y:S01]  /*1430f0*/  LDL.LU R24, [R1+0x198] ;  /* 0x0001980001187983 */ /* 0x000f220000300800 */
[----:B------:R-:W-:-:S03]  /*143100*/  PRMT R6, R29, 0x4210, R13 ;  /* 0x000042101d067816 */ /* 0x000fc6000000000d */
[----:B0-----:R-:W-:Y:S04]  /*143110*/  STL [R1+0x520], R32 ;  /* 0x0005202001007387 */ /* 0x001fe80000100800 */
[----:B------:R-:W-:Y:S01]  /*143120*/  STL.64 [R1+0x528], R34 ;  /* 0x0005282201007387 */ /* 0x000fe20000100a00 */
[----:B--2---:R-:W-:Y:S01]  /*143130*/  PRMT R7, R2, 0x4210, R12 ;  /* 0x0000421002077816 */ /* 0x004fe2000000000c */
[----:B------:R-:W-:Y:S01]  /*143140*/  IMAD.MOV.U32 R2, RZ, RZ, R33 ;  /* 0x000000ffff027224 */ /* 0x000fe200078e0021 */
[----:B------:R-:W-:-:S03]  /*143150*/  NOP ;  /* 0x0000000000007918 */ /* 0x000fc60000000000 */
[----:B------:R0:W-:Y:S04]  /*143160*/  STSM.16.M88.4 [R0], R4 ;  /* 0x0000000400007844 */ /* 0x0001e80000000200 */
[----:B------:R-:W-:Y:S01]  /*143170*/  STL [R1+0x5b08], R2 ;  /* 0x005b080201007387 */ /* 0x000fe20000100800 */
[----:B0-----:R-:W-:-:S03]  /*143180*/  PRMT R4, R27, 0x5210, R28 ;  /* 0x000052101b047816 */ /* 0x001fc6000000001c */
[----:B------:R-:W2:Y:S01]  /*143190*/  LDL.LU R28, [R1+0x263c] ;  /* 0x00263c00011c7983 */ /* 0x000ea20000300800 */
[----:B------:R-:W-:-:S03]  /*1431a0*/  PRMT R5, R25, 0x5210, R21 ;  /* 0x0000521019057816 */ /* 0x000fc60000000015 */
[----:B------:R-:W2:Y:S04]  /*1431b0*/  LDL.LU R25, [R1+0x2638] ;  /* 0x0026380001197983 */ /* 0x000ea80000300800 */
[----:B------:R-:W2:Y:S04]  /*1431c0*/  LDL.LU R32, [R1+0x25fc] ;  /* 0x0025fc0001207983 */ /* 0x000ea80000300800 */
[----:B------:R-:W2:Y:S01]  /*1431d0*/  LDL.LU R29, [R1+0x25f8] ;  /* 0x0025f800011d7983 */ /* 0x000ea20000300800 */
[----:B---3--:R-:W-:-:S03]  /*1431e0*/  PRMT R6, R23, 0x5210, R19 ;  /* 0x0000521017067816 */ /* 0x008fc60000000013 */
[----:B------:R-:W3:Y:S01]  /*1431f0*/  LDL.LU R23, [R1+0x1e94] ;  /* 0x001e940001177983 */ /* 0x000ee20000300800 */
[----:B------:R-:W-:Y:S02]  /*143200*/  IMAD.MOV.U32 R8, RZ, RZ, R36 ;  /* 0x000000ffff087224 */ /* 0x000fe400078e0024 */
[----:B------:R-:W-:Y:S01]  /*143210*/  IMAD.MOV.U32 R3, RZ, RZ, R39 ;  /* 0x000000ffff037224 */ /* 0x000fe200078e0027 */
[----:B------:R-:W-:Y:S01]  /*143220*/  NOP ;  /* 0x0000000000007918 */ /* 0x000fe20000000000 */
[----:B------:R-:W0:Y:S04]  /*143230*/  LDS.128 R36, [R0] ;  /* 0x0000000000247984 */ /* 0x000e280000000c00 */
[----:B0-----:R-:W-:Y:S04]  /*143240*/  STL.64 [R1+0x510], R36 ;  /* 0x0005102401007387 */ /* 0x001fe80000100a00 */
[----:B------:R0:W-:Y:S04]  /*143250*/  STL [R1+0x518], R38 ;  /* 0x0005182601007387 */ /* 0x0001e80000100800 */
[----:B0-----:R-:W3:Y:S04]  /*143260*/  LDL.LU R38, [R1+0x1d8c] ;  /* 0x001d8c0001267983 */ /* 0x001ee80000300800 */
[----:B------:R-:W3:Y:S04]  /*143270*/  LDL.LU R37, [R1+0x1d88] ;  /* 0x001d880001257983 */ /* 0x000ee80000300800 */
[----:B------:R-:W3:Y:S01]  /*143280*/  LDL.LU R27, [R1+0x1d84] ;  /* 0x001d8400011b7983 */ /* 0x000ee20000300800 */
[----:B----4-:R-:W-:Y:S01]  /*143290*/  PRMT R7, R22, 0x5210, R18 ;  /* 0x0000521016077816 */ /* 0x010fe20000000012 */
[----:B------:R-:W-:Y:S01]  /*1432a0*/  IMAD.MOV.U32 R22, RZ, RZ, R39 ;  /* 0x000000ffff167224 */ /* 0x000fe200078e0027 */
[----:B------:R-:W-:-:S03]  /*1432b0*/  NOP ;  /* 0x0000000000007918 */ /* 0x000fc60000000000 */
[----:B------:R0:W-:Y:S04]  /*1432c0*/  STSM.16.M88.4 [R0], R4 ;  /* 0x0000000400007844 */ /* 0x0001e80000000200 */
[----:B------:R-:W-:Y:S01]  /*1432d0*/  STL [R1+0x5b00], R22 ;  /* 0x005b001601007387 */ /* 0x000fe20000100800 */
[----:B0-----:R-:W-:-:S03]  /*1432e0*/  PRMT R6, R26, 0x5210, R13 ;  /* 0x000052101a067816 */ /* 0x001fc6000000000d */
[----:B------:R-:W4:Y:S01]  /*1432f0*/  LDL.LU R26, [R1+0x23d4] ;  /* 0x0023d400011a7983 */ /* 0x000f220000300800 */
[----:B------:R-:W-:-:S03]  /*143300*/  PRMT R4, R31, 0x5210, R17 ;  /* 0x000052101f047816 */ /* 0x000fc60000000011 */
[----:B------:R-:W4:Y:S04]  /*143310*/  LDL.LU R36, [R1+0x23d0] ;  /* 0x0023d00001247983 */ /* 0x000f280000300800 */
[----:B------:R-:W4:Y:S01]  /*143320*/  LDL.LU R35, [R1+0x2384] ;  /* 0x0023840001237983 */ /* 0x000f220000300800 */
[----:B------:R-:W-:-:S03]  /*143330*/  PRMT R7, R24, 0x5210, R12 ;  /* 0x0000521018077816 */ /* 0x000fc6000000000c */
[----:B------:R-:W4:Y:S04]  /*143340*/  LDL.LU R31, [R1+0x2380] ;  /* 0x00238000011f7983 */ /* 0x000f280000300800 */
[----:B------:R-:W4:Y:S01]  /*143350*/  LDL.LU R24, [R1+0x1ee8] ;  /* 0x001ee80001187983 */ /* 0x000f220000300800 */
[----:B------:R-:W-:Y:S01]  /*143360*/  PRMT R5, R30, 0x5210, R16 ;  /* 0x000052101e057816 */ /* 0x000fe20000000010 */
[----:B------:R-:W-:Y:S02]  /*143370*/  NOP ;  /* 0x0000000000007918 */ /* 0x000fe40000000000 */
[----:B------:R-:W0:Y:S01]  /*143380*/  LDS.128 R16, [R0] ;  /* 0x0000000000107984 */ /* 0x000e220000000c00 */
[----:B------:R-:W-:-:S03]  /*143390*/  NOP ;  /* 0x0000000000007918 */ /* 0x000fc60000000000 */
[----:B0-----:R-:W-:Y:S04]  /*1433a0*/  STL [R1+0x504], R17 ;  /* 0x0005041101007387 */ /* 0x001fe80000100800 */
[----:B------:R0:W-:Y:S04]  /*1433b0*/  STL.64 [R1+0x508], R18 ;  /* 0x0005081201007387 */ /* 0x0001e80000100a00 */
[----:B------:R-:W4:Y:S04]  /*1433c0*/  LDL.LU R34, [R1+0x1ee4] ;  /* 0x001ee40001227983 */ /* 0x000f280000300800 */
[----:B------:R-:W4:Y:S04]  /*1433d0*/  LDL.LU R33, [R1+0x1e9c] ;  /* 0x001e9c0001217983 */ /* 0x000f280000300800 */
[----:B------:R-:W4:Y:S04]  /*1433e0*/  LDL.LU R30, [R1+0x1e98] ;  /* 0x001e9800011e7983 */ /* 0x000f280000300800 */
[----:B------:R3:W-:Y:S01]  /*1433f0*/  STSM.16.M88.4 [R0], R4 ;  /* 0x0000000400007844 */ /* 0x0007e20000000200 */
[----:B------:R-:W-:-:S03]  /*143400*/  NOP ;  /* 0x0000000000007918 */ /* 0x000fc60000000000 */
[----:B------:R-:W1:Y:S01]  /*143410*/  LDS.128 R40, [R0] ;  /* 0x0000000000287984 */ /* 0x000e620000000c00 */
[----:B--2---:R-:W-:-:S03]  /*143420*/  LOP3.LUT R21, R25, 0xffff, RZ, 0xc0, !PT ;  /* 0x0000ffff19157812 */ /* 0x004fc600078ec0ff */
[----:B------:R-:W2:Y:S01]  /*143430*/  LDL.LU R25, [R1+0x278] ;  /* 0x0002780001197983 */ /* 0x000ea20000300800 */
[----:B0-----:R-:W-:-:S03]  /*143440*/  LOP3.LUT R19, R32, 0xffff, RZ, 0xc0, !PT ;  /* 0x0000ffff20137812 */ /* 0x001fc600078ec0ff */
[----:B------:R-:W2:Y:S01]  /*143450*/  LDL.LU R32, [R1+0x26c] ;  /* 0x00026c0001207983 */ /* 0x000ea20000300800 */
[----:B------:R-:W-:Y:S02]  /*143460*/  LOP3.LUT R28, R28, 0xffff, RZ, 0xc0, !PT ;  /* 0x0000ffff1c1c7812 */ /* 0x000fe400078ec0ff */
[----:B------:R-:W-:Y:S02]  /*143470*/  LOP3.LUT R18, R29, 0xffff, RZ, 0xc0, !PT ;  /* 0x0000ffff1d127812 */ /* 0x000fe400078ec0ff */
[----:B------:R-:W2:Y:S01]  /*143480*/  LDL.LU R29, [R1+0x270] ;  /* 0x00027000011d7983 */ /* 0x000ea20000300800 */
[----:B---3--:R-:W-:-:S03]  /*143490*/  PRMT R4, R23, 0x4210, R28 ;  /* 0x0000421017047816 */ /* 0x008fc6000000001c */
[----:B------:R-:W3:Y:S04]  /*1434a0*/  LDL.LU R23, [R1+0x194] ;  /* 0x0001940001177983 */ /* 0x000ee80000300800 */
[----:B-1----:R-:W-:Y:S04]  /*1434b0*/  STL.64 [R1+0x4f0], R40 ;  /* 0x0004f02801007387 */ /* 0x002fe80000100a00 */
[----:B------:R-:W-:Y:S01]  /*1434c0*/  STL [R1+0x4fc], R43 ;  /* 0x0004fc2b01007387 */ /* 0x000fe20000100800 */
[----:B------:R-:W-:-:S03]  /*1434d0*/  PRMT R7, R27, 0x4210, R18 ;  /* 0x000042101b077816 */ /* 0x000fc60000000012 */
[----:B------:R-:W3:Y:S01]  /*1434e0*/  LDL.LU R27, [R1+0x280] ;  /* 0x00028000011b7983 */ /* 0x000ee20000300800 */
[----:B----4-:R-:W-:-:S03]  /*1434f0*/  LOP3.LUT R17, R26, 0xffff, RZ, 0xc0, !PT ;  /* 0x0000ffff1a117812 */ /* 0x010fc600078ec0ff */
[----:B------:R-:W4:Y:S01]  /*143500*/  LDL.LU R26, [R1+0x284] ;  /* 0x00028400011a7983 */ /* 0x000f220000300800 */
[----:B------:R-:W-:Y:S02]  /*143510*/  PRMT R5, R38, 0x4210, R21 ;  /* 0x0000421026057816 */ /* 0x000fe40000000015 */
[----:B------:R-:W-:Y:S01]  /*143520*/  PRMT R6, R37, 0x4210, R19 ;  /* 0x0000421025067816 */ /* 0x000fe20000000013 */
[----:B------:R-:W-:-:S04]  /*143530*/  NOP ;  /* 0x0000000000007918 */ /* 0x000fc80000000000 */
[----:B------:R0:W-:Y:S01]  /*143540*/  STSM.16.M88.4 [R0], R4 ;  /* 0x0000000400007844 */ /* 0x0001e20000000200 */
[----:B------:R-:W-:-:S03]  /*143550*/  LOP3.LUT R12, R31, 0xffff, RZ, 0xc0, !PT ;  /* 0x0000ffff1f0c7812 */ /* 0x000fc600078ec0ff */
[----:B------:R-:W4:Y:S01]  /*143560*/  LDL.LU R31, [R1+0x27c] ;  /* 0x00027c00011f7983 */ /* 0x000f220000300800 */
[----:B0-----:R-:W-:-:S03]  /*143570*/  PRMT R4, R24, 0x4210, R17 ;  /* 0x0000421018047816 */ /* 0x001fc60000000011 */
[----:B------:R-:W4:Y:S01]  /*143580*/  LDL.LU R24, [R1+0x190] ;  /* 0x0001900001187983 */ /* 0x000f220000300800 */
[----:B------:R-:W-:Y:S01]  /*143590*/  IMAD.MOV.U32 R2, RZ, RZ, R16 ;  /* 0x000000ffff027224 */ /* 0x000fe200078e0010 */
[----:B------:R-:W-:Y:S01]  /*1435a0*/  LOP3.LUT R16, R36, 0xffff, RZ, 0xc0, !PT ;  /* 0x0000ffff24107812 */ /* 0x000fe200078ec0ff */
[----:B------:R-:W-:Y:S01]  /*1435b0*/  NOP ;  /* 0x0000000000007918 */ /* 0x000fe20000000000 */
[----:B------:R-:W0:Y:S01]  /*1435c0*/  LDS.128 R36, [R0] ;  /* 0x0000000000247984 */ /* 0x000e220000000c00 */
[----:B------:R-:W-:Y:S02]  /*1435d0*/  LOP3.LUT R13, R35, 0xffff, RZ, 0xc0, !PT ;  /* 0x0000ffff230d7812 */ /* 0x000fe400078ec0ff */
[----:B------:R-:W-:Y:S02]  /*1435e0*/  PRMT R5, R34, 0x4210, R16 ;  /* 0x0000421022057816 */ /* 0x000fe40000000010 */
[----:B------:R-:W-:Y:S02]  /*1435f0*/  PRMT R6, R33, 0x4210, R13 ;  /* 0x0000421021067816 */ /* 0x000fe4000000000d */
[----:B------:R-:W-:Y:S01]  /*143600*/  PRMT R7, R30, 0x4210, R12 ;  /* 0x000042101e077816 */ /* 0x000fe2000000000c */
[----:B------:R-:W-:Y:S01]  /*143610*/  NOP ;  /* 0x0000000000007918 */ /* 0x000fe20000000000 */
[----:B0-----:R-:W-:Y:S04]  /*143620*/  STL.64 [R1+0x4e0], R36 ;  /* 0x0004e02401007387 */ /* 0x001fe80000100a00 */
[----:B------:R2:W-:Y:S04]  /*143630*/  STSM.16.M88.4 [R0], R4 ;  /* 0x0000000400007844 */ /* 0x0005e80000000200 */
[----:B------:R0:W-:Y:S04]  /*143640*/  STL.64 [R1+0x4e8], R38 ;  /* 0x0004e82601007387 */ /* 0x0001e80000100a00 */
[----:B------:R-:W4:Y:S01]  /*143650*/  LDL.LU R30, [R1+0x2674] ;  /* 0x00267400011e7983 */ /* 0x000f220000300800 */
[----:B--2---:R-:W-:-:S03]  /*143660*/  PRMT R4, R25, 0x5210, R28 ;  /* 0x0000521019047816 */ /* 0x004fc6000000001c */
[----:B------:R-:W2:Y:S01]  /*143670*/  LDL.LU R28, [R1+0x265c] ;  /* 0x00265c00011c7983 */ /* 0x000ea20000300800 */
[----:B------:R-:W-:Y:S01]  /*143680*/  PRMT R5, R32, 0x5210, R21 ;  /* 0x0000521020057816 */ /* 0x000fe20000000015 */
[----:B------:R-:W-:Y:S02]  /*143690*/  NOP ;  /* 0x0000000000007918 */ /* 0x000fe40000000000 */
[----:B------:R-:W2:Y:S04]  /*1436a0*/  LDL.LU R25, [R1+0x2608] ;  /* 0x0026080001197983 */ /* 0x000ea80000300800 */
[----:B------:R-:W2:Y:S04]  /*1436b0*/  LDL.LU R40, [R1+0x2604] ;  /* 0x0026040001287983 */ /* 0x000ea80000300800 */
[----:B------:R-:W1:Y:S04]  /*1436c0*/  LDS.128 R32, [R0] ;  /* 0x0000000000207984 */ /* 0x000e680000000c00 */
[----:B0-----:R-:W2:Y:S01]  /*1436d0*/  LDL.LU R39, [R1+0x1f08] ;  /* 0x001f080001277983 */ /* 0x001ea20000300800 */
[----:B---3--:R-:W-:-:S03]  /*1436e0*/  PRMT R7, R23, 0x5210, R18 ;  /* 0x0000521017077816 */ /* 0x008fc60000000012 */
[----:B------:R-:W3:Y:S04]  /*1436f0*/  LDL.LU R38, [R1+0x1f04] ;  /* 0x001f040001267983 */ /* 0x000ee80000300800 */
[----:B------:R-:W3:Y:S01]  /*143700*/  LDL.LU R37, [R1+0x1f00] ;  /* 0x001f000001257983 */ /* 0x000ee20000300800 */
[----:B------:R-:W-:Y:S01]  /*143710*/  PRMT R6, R29, 0x5210, R19 ;  /* 0x000052101d067816 */ /* 0x000fe20000000013 */
[----:B------:R-:W-:Y:S02]  /*143720*/  NOP ;  /* 0x0000000000007918 */ /* 0x000fe40000000000 */
[----:B------:R-:W3:Y:S04]  /*143730*/  LDL.LU R23, [R1+0x1eec] ;  /* 0x001eec0001177983 */ /* 0x000ee80000300800 */
[----:B-1----:R-:W-:Y:S04]  /*143740*/  STL.64 [R1+0x4d0], R32 ;  /* 0x0004d02001007387 */ /* 0x002fe80000100a00 */
[----:B------:R0:W-:Y:S04]  /*143750*/  STL.64 [R1+0x4d8], R34 ;  /* 0x0004d82201007387 */ /* 0x0001e80000100a00 */
[----:B0-----:R-:W3:Y:S04]  /*143760*/  LDL.LU R34, [R1+0x23f0] ;  /* 0x0023f00001227983 */ /* 0x001ee80000300800 */
[----:B------:R-:W3:Y:S04]  /*143770*/  LDL.LU R29, [R1+0x23ec] ;  /* 0x0023ec00011d7983 */ /* 0x000ee80000300800 */
[----:B------:R0:W-:Y:S02]  /*143780*/  STSM.16.M88.4 [R0], R4 ;  /* 0x0000000400007844 */ /* 0x0001e40000000200 */
[----:B0-----:R-:W-:-:S02]  /*143790*/  PRMT R4, R27, 0x5210, R17 ;  /* 0x000052101b047816 */ /* 0x001fc40000000011 */
[----:B------:R-:W3:Y:S01]  /*1437a0*/  LDL.LU R27, [R1+0x239c] ;  /* 0x00239c00011b7983 */ /* 0x000ee20000300800 */
[----:B----4-:R-:W-:Y:S01]  /*1437b0*/  PRMT R5, R26, 0x5210, R16 ;  /* 0x000052101a057816 */ /* 0x010fe20000000010 */
[----:B------:R-:W-:Y:S02]  /*1437c0*/  NOP ;  /* 0x0000000000007918 */ /* 0x000fe40000000000 */
[----:B------:R-:W0:Y:S04]  /*1437d0*/  LDS.128 R16, [R0] ;  /* 0x0000000000107984 */ /* 0x000e280000000c00 */
[----:B------:R-:W4:Y:S04]  /*1437e0*/  LDL.LU R26, [R1+0x2398] ;  /* 0x00239800011a7983 */ /* 0x000f280000300800 */
[----:B------:R-:W4:Y:S04]  /*1437f0*/  LDL.LU R36, [R1+0x1f28] ;  /* 0x001f280001247983 */ /* 0x000f280000300800 */
[----:B------:R-:W4:Y:S01]  /*143800*/  LDL.LU R35, [R1+0x1f24] ;  /* 0x001f240001237983 */ /* 0x000f220000300800 */
[----:B------:R-:W-:-:S02]  /*143810*/  PRMT R6, R31, 0x5210, R13 ;  /* 0x000052101f067816 */ /* 0x000fc4000000000d */
[----:B------:R-:W-:Y:S01]  /*143820*/  PRMT R7, R24, 0x5210, R12 ;  /* 0x0000521018077816 */ /* 0x000fe2000000000c */
[----:B------:R-:W-:Y:S01]  /*143830*/  NOP ;  /* 0x0000000000007918 */ /* 0x000fe20000000000 */
[----:B0-----:R-:W-:Y:S04]  /*143840*/  STL.64 [R1+0x4c0], R16 ;  /* 0x0004c01001007387 */ /* 0x001fe80000100a00 */
[----:B------:R0:W-:Y:S04]  /*143850*/  STL.64 [R1+0x4c8], R18 ;  /* 0x0004c81201007387 */ /* 0x0001e80000100a00 */
[----:B------:R-:W4:Y:S04]  /*143860*/  LDL.LU R33, [R1+0x1f20] ;  /* 0x001f200001217983 */ /* 0x000f280000300800 */
[----:B------:R-:W4:Y:S04]  /*143870*/  LDL.LU R24, [R1+0x1f0c] ;  /* 0x001f0c0001187983 */ /* 0x000f280000300800 */
[----:B------:R-:W4:Y:S01]  /*143880*/  LDL.LU R31, [R1+0x28c] ;  /* 0x00028c00011f7983 */ /* 0x000f220000300800 */
[----:B------:R-:W-:-:S03]  /*143890*/  LOP3.LUT R32, R30, 0xffff, RZ, 0xc0, !PT ;  /* 0x0000ffff1e207812 */ /* 0x000fc600078ec0ff */
[----:B------:R-:W4:Y:S01]  /*1438a0*/  LDL.LU R30, [R1+0x290] ;  /* 0x00029000011e7983 */ /* 0x000f220000300800 */
[----:B------:R-:W-:-:S03]  /*1438b0*/  IMAD.MOV.U32 R22, RZ, RZ, R42 ;  /* 0x000000ffff167224 */ /* 0x000fc600078e002a */
[----:B------:R-:W-:Y:S01]  /*1438c0*/  STSM.16.M88.4 [R0], R4 ;  /* 0x0000000400007844 */ /* 0x000fe20000000200 */
[----:B--2---:R-:W-:-:S03]  /*1438d0*/  LOP3.LUT R21, R28, 0xffff, RZ, 0xc0, !PT ;  /* 0x0000ffff1c157812 */ /* 0x004fc600078ec0ff */
[----:B------:R-:W2:Y:S01]  /*1438e0*/  LDL.LU R28, [R1+0x288] ;  /* 0x00028800011c7983 */ /* 0x000ea20000300800 */
[----:B0-----:R-:W-:-:S03]  /*1438f0*/  LOP3.LUT R19, R25, 0xffff, RZ, 0xc0, !PT ;  /* 0x0000ffff19137812 */ /* 0x001fc600078ec0ff */
[----:B------:R-:W2:Y:S01]  /*143900*/  LDL.LU R25, [R1+0x18c] ;  /* 0x00018c0001197983 */ /* 0x000ea20000300800 */
[----:B------:R-:W-:Y:S01]  /*143910*/  LOP3.LUT R18, R40, 0xffff, RZ, 0xc0, !PT ;  /* 0x0000ffff28127812 */ /* 0x000fe200078ec0ff */
[----:B------:R-:W-:Y:S02]  /*143920*/  NOP ;  /* 0x0000000000007918 */ /* 0x000fe40000000000 */
[----:B------:R-:W0:Y:S04]  /*143930*/  LDS.128 R40, [R0] ;  /* 0x0000000000287984 */ /* 0x000e280000000c00 */
[----:B0-----:R-:W-:Y:S04]  /*143940*/  STL [R1+0x4b0], R40 ;  /* 0x0004b02801007387 */ /* 0x001fe80000100800 */
[----:B------:R-:W-:Y:S01]  /*143950*/  STL.64 [R1+0x4b8], R42 ;  /* 0x0004b82a01007387 */ /* 0x000fe20000100a00 */
[----:B---3--:R-:W-:-:S03]  /*143960*/  LOP3.LUT R17, R34, 0xffff, RZ, 0xc0, !PT ;  /* 0x0000ffff22117812 */ /* 0x008fc600078ec0ff */
[----:B------:R-:W3:Y:S01]  /*143970*/  LDL.LU R34, [R1+0x298] ;  /* 0x0002980001227983 */ /* 0x000ee20000300800 */
[----:B------:R-:W-:-:S03]  /*143980*/  LOP3.LUT R16, R29, 0xffff, RZ, 0xc0, !PT ;  /* 0x0000ffff1d107812 */ /* 0x000fc600078ec0ff */
[----:B------:R-:W3:Y:S01]  /*143990*/  LDL.LU R29, [R1+0x29c] ;  /* 0x00029c00011d7983 */ /* 0x000ee20000300800 */
[----:B------:R-:W-:Y:S02]  /*1439a0*/  PRMT R4, R39, 0x4210, R32 ;  /* 0x0000421027047816 */ /* 0x000fe40000000020 */
[----:B------:R-:W-:Y:S02]  /*1439b0*/  PRMT R5, R38, 0x4210, R21 ;  /* 0x0000421026057816 */ /* 0x000fe40000000015 */
[----:B------:R-:W-:Y:S02]  /*1439c0*/  LOP3.LUT R13, R27, 0xffff, RZ, 0xc0, !PT ;  /* 0x0000ffff1b0d7812 */ /* 0x000fe400078ec0ff */
[----:B------:R-:W3:Y:S01]  /*1439d0*/  LDL.LU R27, [R1+0x294] ;  /* 0x00029400011b7983 */ /* 0x000ee20000300800 */
[----:B------:R-:W-:Y:S02]  /*1439e0*/  PRMT R6, R37, 0x4210, R19 ;  /* 0x0000421025067816 */ /* 0x000fe40000000013 */
[----:B------:R-:W-:Y:S01]  /*1439f0*/  PRMT R7, R23, 0x4210, R18 ;  /* 0x0000421017077816 */ /* 0x000fe20000000012 */
[----:B------:R-:W-:-:S04]  /*143a00*/  NOP ;  /* 0x0000000000007918 */ /* 0x000fc80000000000 */
[----:B------:R4:W-:Y:S02]  /*143a10*/  STSM.16.M88.4 [R0], R4 ;  /* 0x0000000400007844 */ /* 0x0009e40000000200 */
[----:B----4-:R-:W-:Y:S01]  /*143a20*/  PRMT R4, R36, 0x4210, R17 ;  /* 0x0000421024047816 */ /* 0x010fe20000000011 */
[----:B------:R-:W-:Y:S01]  /*143a30*/  NOP ;  /* 0x0000000000007918 */ /* 0x000fe20000000000 */
[----:B------:R-:W0:Y:S01]  /*143a40*/  LDS.128 R36, [R0] ;  /* 0x0000000000247984 */ /* 0x000e220000000c00 */
[----:B------:R-:W-:Y:S02]  /*143a50*/  LOP3.LUT R12, R26, 0xffff, RZ, 0xc0, !PT ;  /* 0x0000ffff1a0c7812 */ /* 0x000fe400078ec0ff */
[----:B------:R-:W-:Y:S01]  /*143a60*/  PRMT R5, R35, 0x4210, R16 ;  /* 0x0000421023057816 */ /* 0x000fe20000000010 */
[----:B------:R-:W4:Y:S01]  /*143a70*/  LDL.LU R26, [R1+0x188] ;  /* 0x00018800011a7983 */ /* 0x000f220000300800 */
[----:B------:R-:W-:Y:S02]  /*143a80*/  PRMT R6, R33, 0x4210, R13 ;  /* 0x0000421021067816 */ /* 0x000fe4000000000d */
[----:B------:R-:W-:Y:S01]  /*143a90*/  PRMT R7, R24, 0x4210, R12 ;  /* 0x0000421018077816 */ /* 0x000fe2000000000c */
[----:B------:R-:W-:Y:S01]  /*143aa0*/  NOP ;  /* 0x0000000000007918 */ /* 0x000fe20000000000 */
[----:B0-----:R-:W-:Y:S04]  /*143ab0*/  STL [R1+0x4a4], R37 ;  /* 0x0004a42501007387 */ /* 0x001fe80000100800 */
[----:B------:R-:W-:Y:S04]  /*143ac0*/  STL.64 [R1+0x4a8], R38 ;  /* 0x0004a82601007387 */ /* 0x000fe80000100a00 */
[----:B------:R0:W-:Y:S04]  /*143ad0*/  STSM.16.M88.4 [R0], R4 ;  /* 0x0000000400007844 */ /* 0x0001e80000000200 */
[----:B------:R-:W4:Y:S01]  /*143ae0*/  LDL.LU R33, [R1+0x27fc] ;  /* 0x0027fc0001217983 */ /* 0x000f220000300800 */
[----:B0-----:R-:W-:-:S03]  /*143af0*/  PRMT R4, R31, 0x5210, R32 ;  /* 0x000052101f047816 */ /* 0x001fc60000000020 */
[----:B------:R-:W4:Y:S01]  /*143b00*/  LDL.LU R32, [R1+0x26ac] ;  /* 0x0026ac0001207983 */ /* 0x000f220000300800 */
[----:B------:R-:W-:Y:S01]  /*143b10*/  IMAD.MOV.U32 R24, RZ, RZ, R36 ;  /* 0x000000ffff187224 */ /* 0x000fe200078e0024 */
[----:B------:R-:W-:Y:S02]  /*143b20*/  NOP ;  /* 0x0000000000007918 */ /* 0x000fe40000000000 */
[----:B------:R-:W0:Y:S01]  /*143b30*/  LDS.128 R36, [R0] ;  /* 0x0000000000247984 */ /* 0x000e220000000c00 */
[----:B------:R-:W-:-:S03]  /*143b40*/  PRMT R5, R30, 0x5210, R21 ;  /* 0x000052101e057816 */ /* 0x000fc60000000015 */
[----:B------:R-:W4:Y:S04]  /*143b50*/  LDL.LU R31, [R1+0x2610] ;  /* 0x00261000011f7983 */ /* 0x000f280000300800 */
[----:B------:R-:W4:Y:S01]  /*143b60*/  LDL.LU R30, [R1+0x260c] ;  /* 0x00260c00011e7983 */ /* 0x000f220000300800 */
[----:B------:R-:W-:Y:S01]  /*143b70*/  IMAD.MOV.U32 R23, RZ, RZ, R41 ;  /* 0x000000ffff177224 */ /* 0x000fe200078e0029 */
[----:B--2---:R-:W-:Y:S02]  /*143b80*/  PRMT R6, R28, 0x5210, R19 ;  /* 0x000052101c067816 */ /* 0x004fe40000000013 */
[----:B------:R-:W2:Y:S04]  /*143b90*/  LDL.LU R28, [R1+0x1f50] ;  /* 0x001f5000011c7983 */ /* 0x000ea80000300800 */
[----:B0-----:R-:W-:Y:S04]  /*143ba0*/  STL [R1+0x490], R36 ;  /* 0x0004902401007387 */ /* 0x001fe80000100800 */
[----:B------:R0:W-:Y:S04]  /*143bb0*/  STL.64 [R1+0x498], R38 ;  /* 0x0004982601007387 */ /* 0x0001e80000100a00 */
[----:B------:R-:W2:Y:S04]  /*143bc0*/  LDL.LU R42, [R1+0x1f2c] ;  /* 0x001f2c00012a7983 */ /* 0x000ea80000300800 */
[----:B------:R-:W2:Y:S04]  /*143bd0*/  LDL.LU R41, [R1+0x1f54] ;  /* 0x001f540001297983 */ /* 0x000ea80000300800 */
[----:B------:R-:W2:Y:S01]  /*143be0*/  LDL.LU R40, [R1+0x1c30] ;  /* 0x001c300001287983 */ /* 0x000ea20000300800 */
[----:B------:R-:W-:Y:S01]  /*143bf0*/  PRMT R7, R25, 0x5210, R18 ;  /* 0x0000521019077816 */ /* 0x000fe20000000012 */
[----:B------:R-:W-:Y:S01]  /*143c00*/  IMAD.MOV.U32 R25, RZ, RZ, R37 ;  /* 0x000000ffff197224 */ /* 0x000fe200078e0025 */
[----:B------:R-:W-:-:S04]  /*143c10*/  NOP ;  /* 0x0000000000007918 */ /* 0x000fc80000000000 */
[----:B------:R-:W-:Y:S04]  /*143c20*/  STL [R1+0x5af0], R25 ;  /* 0x005af01901007387 */ /* 0x000fe80000100800 */
[----:B0-----:R-:W2:Y:S04]  /*143c30*/  LDL.LU R39, [R1+0x2408] ;  /* 0x0024080001277983 */ /* 0x001ea80000300800 */
[----:B------:R-:W2:Y:S04]  /*143c40*/  LDL.LU R38, [R1+0x2404] ;  /* 0x0024040001267983 */ /* 0x000ea80000300800 */
[----:B------:R3:W-:Y:S04]  /*143c50*/  STSM.16.M88.4 [R0], R4 ;  /* 0x0000000400007844 */ /* 0x0007e80000000200 */
[----:B------:R-:W2:Y:S04]  /*143c60*/  LDL.LU R37, [R1+0x23b4] ;  /* 0x0023b40001257983 */ /* 0x000ea80000300800 */
[----:B------:R-:W2:Y:S01]  /*143c70*/  LDL.LU R36, [R1+0x23b0] ;  /* 0x0023b00001247983 */ /* 0x000ea20000300800 */
[----:B---3--:R-:W-:-:S03]  /*143c80*/  PRMT R5, R29, 0x5210, R16 ;  /* 0x000052101d057816 */ /* 0x008fc60000000010 */
[----:B------:R-:W3:Y:S01]  /*143c90*/  LDL.LU R29, [R1+0x1f74] ;  /* 0x001f7400011d7983 */ /* 0x000ee20000300800 */
[----:B------:R-:W-:Y:S01]  /*143ca0*/  PRMT R4, R34, 0x5210, R17 ;  /* 0x0000521022047816 */ /* 0x000fe20000000011 */
[----:B------:R-:W-:Y:S02]  /*143cb0*/  NOP ;  /* 0x0000000000007918 */ /* 0x000fe40000000000 */
[----:B------:R-:W0:Y:S01]  /*143cc0*/  LDS.128 R16, [R0] ;  /* 0x0000000000107984 */ /* 0x000e220000000c00 */
[----:B------:R-:W-:-:S03]  /*143cd0*/  PRMT R6, R27, 0x5210, R13 ;  /* 0x000052101b067816 */ /* 0x000fc6000000000d */
[----:B0-----:R-:W-:Y:S04]  /*143ce0*/  STL.64 [R1+0x480], R16 ;  /* 0x0004801001007387 */ /* 0x001fe80000100a00 */
[----:B------:R0:W-:Y:S04]  /*143cf0*/  STL [R1+0x488], R18 ;  /* 0x0004881201007387 */ /* 0x0001e80000100800 */
[----:B------:R-:W3:Y:S04]  /*143d00*/  LDL.LU R35, [R1+0x1f70] ;  /* 0x001f700001237983 */ /* 0x000ee80000300800 */
[----:B------:R-:W3:Y:S04]  /*143d10*/  LDL.LU R34, [R1+0x1f5c] ;  /* 0x001f5c0001227983 */ /* 0x000ee80000300800 */
[----:B------:R-:W3:Y:S01]  /*143d20*/  LDL.LU R27, [R1+0x1f58] ;  /* 0x001f5800011b7983 */ /* 0x000ee20000300800 */
[----:B----4-:R-:W-:Y:S01]  /*143d30*/  PRMT R7, R26, 0x5210, R12 ;  /* 0x000052101a077816 */ /* 0x010fe2000000000c */
[----:B------:R-:W-:Y:S01]  /*143d40*/  IMAD.MOV.U32 R26, RZ, RZ, R19 ;  /* 0x000000ffff1a7224 */ /* 0x000fe200078e0013 */
[----:B------:R-:W-:-:S04]  /*143d50*/  NOP ;  /* 0x0000000000007918 */ /* 0x000fc80000000000 */
[----:B------:R-:W-:Y:S01]  /*143d60*/  STL [R1+0x5ae8], R26 ;  /* 0x005ae81a01007387 */ /* 0x000fe20000100800 */
[----:B------:R-:W-:-:S03]  /*143d70*/  LOP3.LUT R21, R32, 0xffff, RZ, 0xc0, !PT ;  /* 0x0000ffff20157812 */ /* 0x000fc600078ec0ff */
[----:B------:R-:W4:Y:S04]  /*143d80*/  LDL.LU R32, [R1+0x2a8] ;  /* 0x0002a80001207983 */ /* 0x000f280000300800 */
[----:B------:R2:W-:Y:S01]  /*143d90*/  STSM.16.M88.4 [R0], R4 ;  /* 0x0000000400007844 */ /* 0x0005e20000000200 */
[----:B------:R-:W-:Y:S02]  /*143da0*/  LOP3.LUT R19, R31, 0xffff, RZ, 0xc0, !PT ;  /* 0x0000ffff1f137812 */ /* 0x000fe400078ec0ff */
[----:B------:R-:W-:Y:S01]  /*143db0*/  LOP3.LUT R33, R33, 0xffff, RZ, 0xc0, !PT ;  /* 0x0000ffff21217812 */ /* 0x000fe200078ec0ff */
[----:B------:R-:W4:Y:S01]  /*143dc0*/  LDL.LU R31, [R1+0x2a0] ;  /* 0x0002a000011f7983 */ /* 0x000f220000300800 */
[----:B0-----:R-:W-:-:S03]  /*143dd0*/  LOP3.LUT R18, R30, 0xffff, RZ, 0xc0, !PT ;  /* 0x0000ffff1e127812 */ /* 0x001fc600078ec0ff */
[----:B------:R-:W4:Y:S01]  /*143de0*/  LDL.LU R30, [R1+0x2a4] ;  /* 0x0002a400011e7983 */ /* 0x000f220000300800 */
[----:B--2---:R-:W-:Y:S02]  /*143df0*/  PRMT R5, R42, 0x4210, R21 ;  /* 0x000042102a057816 */ /* 0x004fe40000000015 */
[----:B------:R-:W-:Y:S02]  /*143e00*/  PRMT R6, R41, 0x4210, R19 ;  /* 0x0000421029067816 */ /* 0x000fe40000000013 */
[----:B------:R-:W-:Y:S01]  /*143e10*/  PRMT R7, R40, 0x4210, R18 ;  /* 0x0000421028077816 */ /* 0x000fe20000000012 */
[----:B------:R-:W-:Y:S01]  /*143e20*/  NOP ;  /* 0x0000000000007918 */ /* 0x000fe20000000000 */
[----:B------:R-:W0:Y:S01]  /*143e30*/  LDS.128 R40, [R0] ;  /* 0x0000000000287984 */ /* 0x000e220000000c00 */
[----:B------:R-:W-:Y:S01]  /*143e40*/  PRMT R4, R28, 0x4210, R33 ;  /* 0x000042101c047816 */ /* 0x000fe20000000021 */
[----:B------:R-:W-:Y:S02]  /*143e50*/  NOP ;  /* 0x0000000000007918 */ /* 0x000fe40000000000 */
[----:B------:R-:W2:Y:S01]  /*143e60*/  LDL.LU R28, [R1+0x184] ;  /* 0x00018400011c7983 */ /* 0x000ea20000300800 */
[----:B------:R-:W-:-:S02]  /*143e70*/  LOP3.LUT R17, R39, 0xffff, RZ, 0xc0, !PT ;  /* 0x0000ffff27117812 */ /* 0x000fc400078ec0ff */
[----:B------:R-:W-:Y:S01]  /*143e80*/  LOP3.LUT R16, R38, 0xffff, RZ, 0xc0, !PT ;  /* 0x0000ffff26107812 */ /* 0x000fe200078ec0ff */
[----:B0-----:R-:W-:Y:S04]  /*143e90*/  STL [R1+0x474], R41 ;  /* 0x0004742901007387 */ /* 0x001fe80000100800 */
[----:B------:R-:W-:Y:S04]  /*143ea0*/  STL [R1+0x47c], R43 ;  /* 0x00047c2b01007387 */ /* 0x000fe80000100800 */
[----:B------:R-:W2:Y:S04]  /*143eb0*/  LDL.LU R39, [R1+0x2b4] ;  /* 0x0002b40001277983 */ /* 0x000ea80000300800 */
[----:B------:R-:W2:Y:S01]  /*143ec0*/  LDL.LU R38, [R1+0x2ac] ;  /* 0x0002ac0001267983 */ /* 0x000ea20000300800 */
[----:B------:R-:W-:-:S03]  /*143ed0*/  LOP3.LUT R13, R37, 0xffff, RZ, 0xc0, !PT ;  /* 0x0000ffff250d7812 */ /* 0x000fc600078ec0ff */
[----:B------:R3:W-:Y:S04]  /*143ee0*/  STSM.16.M88.4 [R0], R4 ;  /* 0x0000000400007844 */ /* 0x0007e80000000200 */
[----:B------:R-:W2:Y:S01]  /*143ef0*/  LDL.LU R37, [R1+0x2b0] ;  /* 0x0002b00001257983 */ /* 0x000ea20000300800 */
[----:B---3--:R-:W-:-:S03]  /*143f00*/  PRMT R4, R29, 0x4210, R17 ;  /* 0x000042101d047816 */ /* 0x008fc60000000011 */
[----:B------:R-:W3:Y:S01]  /*143f10*/  LDL.LU R29, [R1+0x17c] ;  /* 0x00017c00011d7983 */ /* 0x000ee20000300800 */
[----:B------:R-:W-:Y:S02]  /*143f20*/  IMAD.MOV.U32 R25, RZ, RZ, R40 ;  /* 0x000000ffff197224 */ /* 0x000fe400078e0028 */
[----:B------:R-:W-:Y:S01]  /*143f30*/  IMAD.MOV.U32 R26, RZ, RZ, R42 ;  /* 0x000000ffff1a7224 */ /* 0x000fe200078e002a */
[----:B------:R-:W-:Y:S01]  /*143f40*/  NOP ;  /* 0x0000000000007918 */ /* 0x000fe20000000000 */
[----:B------:R-:W0:Y:S01]  /*143f50*/  LDS.128 R40, [R0] ;  /* 0x0000000000287984 */ /* 0x000e220000000c00 */
[----:B------:R-:W-:-:S04]  /*143f60*/  LOP3.LUT R12, R36, 0xffff, RZ, 0xc0, !PT ;  /* 0x0000ffff240c7812 */ /* 0x000fc800078ec0ff */
[----:B------:R-:W-:Y:S01]  /*143f70*/  PRMT R7, R27, 0x4210, R12 ;  /* 0x000042101b077816 */ /* 0x000fe2000000000c */
[----:B0-----:R-:W-:Y:S01]  /*143f80*/  IMAD.MOV.U32 R27, RZ, RZ, R42 ;  /* 0x000000ffff1b7224 */ /* 0x001fe200078e002a */
[----:B------:R-:W-:Y:S04]  /*143f90*/  STL.64 [R1+0x460], R40 ;  /* 0x0004602801007387 */ /* 0x000fe80000100a00 */
[----:B------:R-:W-:Y:S01]  /*143fa0*/  STL [R1+0x46c], R43 ;  /* 0x00046c2b01007387 */ /* 0x000fe20000100800 */
[----:B------:R-:W-:Y:S01]  /*143fb0*/  PRMT R5, R35, 0x4210, R16 ;  /* 0x0000421023057816 */ /* 0x000fe20000000010 */
[----:B------:R-:W-:Y:S02]  /*143fc0*/  NOP ;  /* 0x0000000000007918 */ /* 0x000fe40000000000 */
[----:B------:R-:W-:Y:S04]  /*143fd0*/  STL [R1+0x5adc], R27 ;  /* 0x005adc1b01007387 */ /* 0x000fe80000100800 */
[----:B------:R-:W3:Y:S01]  /*143fe0*/  LDL.LU R36, [R1+0x542c] ;  /* 0x00542c0001247983 */ /* 0x000ee20000300800 */
[----:B------:R-:W-:-:S03]  /*143ff0*/  PRMT R6, R34, 0x4210, R13 ;  /* 0x0000421022067816 */ /* 0x000fc6000000000d */
[----:B------:R-:W3:Y:S04]  /*144000*/  LDL.LU R35, [R1+0x287c] ;  /* 0x00287c0001237983 */ /* 0x000ee80000300800 */
[----:B------:R4:W-:Y:S01]  /*144010*/  STSM.16.M88.4 [R0], R4 ;  /* 0x0000000400007844 */ /* 0x0009e20000000200 */
[----:B------:R-:W-:-:S03]  /*144020*/  NOP ;  /* 0x0000000000007918 */ /* 0x000fc60000000000 */
[----:B------:R-:W0:Y:S01]  /*144030*/  LDS.128 R40, [R0] ;  /* 0x0000000000287984 */ /* 0x000e220000000c00 */
[----:B----4-:R-:W-:-:S03]  /*144040*/  PRMT R4, R32, 0x5210, R33 ;  /* 0x0000521020047816 */ /* 0x010fc60000000021 */
[----:B------:R-:W4:Y:S01]  /*144050*/  LDL.LU R33, [R1+0x262c] ;  /* 0x00262c0001217983 */ /* 0x000f220000300800 */
[----:B------:R-:W-:Y:S02]  /*144060*/  PRMT R5, R31, 0x5210, R21 ;  /* 0x000052101f057816 */ /* 0x000fe40000000015 */
[----:B------:R-:W-:Y:S01]  /*144070*/  PRMT R6, R30, 0x5210, R19 ;  /* 0x000052101e067816 */ /* 0x000fe20000000013 */
[----:B0-----:R-:W-:Y:S04]  /*144080*/  STL.64 [R1+0x450], R40 ;  /* 0x0004502801007387 */ /* 0x001fe80000100a00 */
[----:B------:R-:W-:Y:S04]  /*144090*/  STL [R1+0x458], R42 ;  /* 0x0004582a01007387 */ /* 0x000fe80000100800 */
[----:B------:R-:W4:Y:S04]  /*1440a0*/  LDL.LU R45, [R1+0x261c] ;  /* 0x00261c00012d7983 */ /* 0x000f280000300800 */
[----:B------:R-:W4:Y:S04]  /*1440b0*/  LDL.LU R34, [R1+0x1f94] ;  /* 0x001f940001227983 */ /* 0x000f280000300800 */
[----:B------:R-:W4:Y:S04]  /*1440c0*/  LDL.LU R32, [R1+0x1f90] ;  /* 0x001f900001207983 */ /* 0x000f280000300800 */
[----:B------:R-:W4:Y:S04]  /*1440d0*/  LDL.LU R31, [R1+0x1f7c] ;  /* 0x001f7c00011f7983 */ /* 0x000f280000300800 */
[----:B------:R-:W4:Y:S01]  /*1440e0*/  LDL.LU R30, [R1+0x1f78] ;  /* 0x001f7800011e7983 */ /* 0x000f220000300800 */
[----:B--2---:R-:W-:Y:S01]  /*1440f0*/  PRMT R7, R28, 0x5210, R18 ;  /* 0x000052101c077816 */ /* 0x004fe20000000012 */
[----:B------:R-:W-:-:S04]  /*144100*/  NOP ;  /* 0x0000000000007918 */ /* 0x000fc80000000000 */
[----:B------:R0:W-:Y:S02]  /*144110*/  STSM.16.M88.4 [R0], R4 ;  /* 0x0000000400007844 */ /* 0x0001e40000000200 */
[----:B0-----:R-:W-:Y:S02]  /*144120*/  PRMT R4, R39, 0x5210, R17 ;  /* 0x0000521027047816 */ /* 0x001fe40000000011 */
[----:B------:R-:W-:Y:S01]  /*144130*/  PRMT R5, R38, 0x5210, R16 ;  /* 0x0000521026057816 */ /* 0x000fe20000000010 */
[----:B------:R-:W-:Y:S01]  /*144140*/  NOP ;  /* 0x0000000000007918 */ /* 0x000fe20000000000 */
[----:B------:R-:W0:Y:S01]  /*144150*/  LDS.128 R16, [R0] ;  /* 0x0000000000107984 */ /* 0x000e220000000c00 */
[----:B------:R-:W-:-:S05]  /*144160*/  IMAD.MOV.U32 R28, RZ, RZ, R43 ;  /* 0x000000ffff1c7224 */ /* 0x000fca00078e002b */
[----:B------:R-:W-:Y:S01]  /*144170*/  STL [R1+0x5ad4], R28 ;  /* 0x005ad41c01007387 */ /* 0x000fe20000100800 */
[----:B---3--:R-:W-:-:S03]  /*144180*/  PRMT R7, R29, 0x5210, R12 ;  /* 0x000052101d077816 */ /* 0x008fc6000000000c */
[----:B------:R-:W2:Y:S04]  /*144190*/  LDL.LU R29, [R1+0x2428] ;  /* 0x00242800011d7983 */ /* 0x000ea80000300800 */
[----:B0-----:R-:W-:Y:S04]  /*1441a0*/  STL [R1+0x440], R16 ;  /* 0x0004401001007387 */ /* 0x001fe80000100800 */
[----:B------:R4:W-:Y:S04]  /*1441b0*/  STL.64 [R1+0x448], R18 ;  /* 0x0004481201007387 */ /* 0x0009e80000100a00 */
[----:B------:R-:W3:Y:S04]  /*1441c0*/  LDL.LU R44, [R1+0x2424] ;  /* 0x00242400012c7983 */ /* 0x000ee80000300800 */
[----:B------:R-:W3:Y:S04]  /*1441d0*/  LDL.LU R43, [R1+0x23c8] ;  /* 0x0023c800012b7983 */ /* 0x000ee80000300800 */
[----:B------:R-:W3:Y:S04]  /*1441e0*/  LDL.LU R42, [R1+0x23c4] ;  /* 0x0023c400012a7983 */ /* 0x000ee80000300800 */
[----:B------:R-:W3:Y:S04]  /*1441f0*/  LDL.LU R41, [R1+0x1fd0] ;  /* 0x001fd00001297983 */ /* 0x000ee80000300800 */
[----:B------:R-:W3:Y:S04]  /*144200*/  LDL.LU R40, [R1+0x1fc4] ;  /* 0x001fc40001287983 */ /* 0x000ee80000300800 */
[----:B------:R-:W3:Y:S04]  /*144210*/  LDL.LU R39, [R1+0x1fc0] ;  /* 0x001fc00001277983 */ /* 0x000ee80000300800 */
[----:B------:R-:W3:Y:S01]  /*144220*/  LDL.LU R38, [R1+0x1f9c] ;  /* 0x001f9c0001267983 */ /* 0x000ee20000300800 */
[----:B------:R-:W-:Y:S01]  /*144230*/  IMAD.MOV.U32 R27, RZ, RZ, R17 ;  /* 0x000000ffff1b7224 */ /* 0x000fe200078e0011 */
[----:B------:R-:W-:Y:S01]  /*144240*/  PRMT R6, R37, 0x5210, R13 ;  /* 0x0000521025067816 */ /* 0x000fe2000000000d */
[----:B------:R-:W-:-:S03]  /*144250*/  NOP ;  /* 0x0000000000007918 */ /* 0x000fc60000000000 */
[----:B------:R-:W-:Y:S01]  /*144260*/  STL [R1+0x5ae0], R27 ;  /* 0x005ae01b01007387 */ /* 0x000fe20000100800 */
[----:B------:R-:W-:-:S03]  /*144270*/  LOP3.LUT R37, R36, 0xffff, RZ, 0xc0, !PT ;  /* 0x0000ffff24257812 */ /* 0x000fc600078ec0ff */
[----:B------:R-:W3:Y:S01]  /*144280*/  LDL.LU R36, [R1+0x2c0] ;  /* 0x0002c00001247983 */ /* 0x000ee20000300800 */
[----:B------:R-:W-:-:S03]  /*144290*/  LOP3.LUT R21, R35, 0xffff, RZ, 0xc0, !PT ;  /* 0x0000ffff23157812 */ /* 0x000fc600078ec0ff */
[----:B------:R-:W3:Y:S01]  /*1442a0*/  LDL.LU R35, [R1+0x2b8] ;  /* 0x0002b80001237983 */ /* 0x000ee20000300800 */
[----:B----4-:R-:W-:-:S03]  /*1442b0*/  LOP3.LUT R19, R33, 0xffff, RZ, 0xc0, !PT ;  /* 0x0000ffff21137812 */ /* 0x010fc600078ec0ff */
[----:B------:R-:W4:Y:S04]  /*1442c0*/  LDL.LU R33, [R1+0x2bc] ;  /* 0x0002bc0001217983 */ /* 0x000f280000300800 */
[----:B------:R0:W-:Y:S01]  /*1442d0*/  STSM.16.M88.4 [R0], R4 ;  /* 0x0000000400007844 */ /* 0x0001e20000000200 */
[----:B------:R-:W-:-:S03]  /*1442e0*/  NOP ;  /* 0x0000000000007918 */ /* 0x000fc60000000000 */
[----:B------:R-:W1:Y:S01]  /*1442f0*/  LDS.128 R48, [R0] ;  /* 0x0000000000307984 */ /* 0x000e620000000c00 */
[----:B------:R-:W-:Y:S02]  /*144300*/  LOP3.LUT R18, R45, 0xffff, RZ, 0xc0, !PT ;  /* 0x0000ffff2d127812 */ /* 0x000fe400078ec0ff */
[----:B0-----:R-:W-:Y:S02]  /*144310*/  PRMT R4, R34, 0x4210, R37 ;  /* 0x0000421022047816 */ /* 0x001fe40000000025 */
[----:B------:R-:W4:Y:S01]  /*144320*/  LDL.LU R34, [R1+0x180] ;  /* 0x0001800001227983 */ /* 0x000f220000300800 */
[----:B------:R-:W-:Y:S02]  /*144330*/  PRMT R5, R32, 0x4210, R21 ;  /* 0x0000421020057816 */ /* 0x000fe40000000015 */
[----:B------:R-:W-:Y:S02]  /*144340*/  PRMT R6, R31, 0x4210, R19 ;  /* 0x000042101f067816 */ /* 0x000fe40000000013 */
[----:B------:R-:W-:Y:S01]  /*144350*/  PRMT R7, R30, 0x4210, R18 ;  /* 0x000042101e077816 */ /* 0x000fe20000000012 */
[----:B------:R-:W-:Y:S01]  /*144360*/  NOP ;  /* 0x0000000000007918 */ /* 0x000fe20000000000 */
[----:B-1----:R-:W-:Y:S04]  /*144370*/  STL [R1+0x434], R49 ;  /* 0x0004343101007387 */ /* 0x002fe80000100800 */
[----:B------:R-:W-:Y:S04]  /*144380*/  STL [R1+0x43c], R51 ;  /* 0x00043c3301007387 */ /* 0x000fe80000100800 */
[----:B------:R-:W4:Y:S04]  /*144390*/  LDL.LU R32, [R1+0x2cc] ;  /* 0x0002cc0001207983 */ /* 0x000f280000300800 */
[----:B------:R-:W4:Y:S04]  /*1443a0*/  LDL.LU R31, [R1+0x2c4] ;  /* 0x0002c400011f7983 */ /* 0x000f280000300800 */
[----:B------:R0:W-:Y:S04]  /*1443b0*/  STSM.16.M88.4 [R0], R4 ;  /* 0x0000000400007844 */ /* 0x0001e80000000200 */
[----:B------:R-:W4:Y:S01]  /*1443c0*/  LDL.LU R30, [R1+0x2c8] ;  /* 0x0002c800011e7983 */ /* 0x000f220000300800 */
[----:B--2---:R-:W-:-:S03]  /*1443d0*/  LOP3.LUT R17, R29, 0xffff, RZ, 0xc0, !PT ;  /* 0x0000ffff1d117812 */ /* 0x004fc600078ec0ff */
[----:B------:R-:W2:Y:S01]  /*1443e0*/  LDL.LU R29, [R1+0x174] ;  /* 0x00017400011d7983 */ /* 0x000ea20000300800 */
[----:B---3--:R-:W-:Y:S02]  /*1443f0*/  LOP3.LUT R16, R44, 0xffff, RZ, 0xc0, !PT ;  /* 0x0000ffff2c107812 */ /* 0x008fe400078ec0ff */
[----:B------:R-:W-:Y:S02]  /*144400*/  LOP3.LUT R13, R43, 0xffff, RZ, 0xc0, !PT ;  /* 0x0000ffff2b0d7812 */ /* 0x000fe400078ec0ff */
[----:B------:R-:W-:Y:S02]  /*144410*/  LOP3.LUT R12, R42, 0xffff, RZ, 0xc0, !PT ;  /* 0x0000ffff2a0c7812 */ /* 0x000fe400078ec0ff */
[----:B0-----:R-:W-:Y:S02]  /*144420*/  PRMT R4, R41, 0x4210, R17 ;  /* 0x0000421029047816 */ /* 0x001fe40000000011 */
[----:B------:R-:W-:Y:S01]  /*144430*/  PRMT R5, R40, 0x4210, R16 ;  /* 0x0000421028057816 */ /* 0x000fe20000000010 */
[----:B------:R-:W-:Y:S01]  /*144440*/  NOP ;  /* 0x0000000000007918 */ /* 0x000fe20000000000 */
[----:B------:R-:W0:Y:S01]  /*144450*/  LDS.128 R40, [R0] ;  /* 0x0000000000287984 */ /* 0x000e220000000c00 */
[----:B------:R-:W-:-:S02]  /*144460*/  PRMT R7, R38, 0x4210, R12 ;  /* 0x0000421026077816 */ /* 0x000fc4000000000c */
[----:B------:R-:W-:Y:S01]  /*144470*/  PRMT R6, R39, 0x4210, R13 ;  /* 0x0000421027067816 */ /* 0x000fe2000000000d */
[----:B------:R-:W-:Y:S01]  /*144480*/  NOP ;  /* 0x0000000000007918 */ /* 0x000fe20000000000 */
[----:B0-----:R0:W-:Y:S04]  /*144490*/  STL.64 [R1+0x420], R40 ;  /* 0x0004202801007387 */ /* 0x0011e80000100a00 */
[----:B------:R-:W-:Y:S04]  /*1444a0*/  STL.64 [R1+0x428], R42 ;  /* 0x0004282a01007387 */ /* 0x000fe80000100a00 */
[----:B0-----:R-:W3:Y:S04]  /*1444b0*/  LDL.LU R40, [R1+0x543c] ;  /* 0x00543c0001287983 */ /* 0x001ee80000300800 */
[----:B------:R-:W3:Y:S04]  /*1444c0*/  LDL.LU R38, [R1+0x5438] ;  /* 0x0054380001267983 */ /* 0x000ee80000300800 */
[----:B------:R0:W-:Y:S02]  /*1444d0*/  STSM.16.M88.4 [R0], R4 ;  /* 0x0000000400007844 */ /* 0x0001e40000000200 */
[----:B0-----:R-:W-:-:S02]  /*1444e0*/  PRMT R4, R36, 0x5210, R37 ;  /* 0x0000521024047816 */ /* 0x001fc40000000025 */
[----:B------:R-:W3:Y:S04]  /*1444f0*/  LDL.LU R37, [R1+0x2658] ;  /* 0x0026580001257983 */ /* 0x000ee80000300800 */
[----:B------:R-:W3:Y:S01]  /*144500*/  LDL.LU R36, [R1+0x264c] ;  /* 0x00264c0001247983 */ /* 0x000ee20000300800 */
[----:B----4-:R-:W-:-:S03]  /*144510*/  PRMT R6, R33, 0x5210, R19 ;  /* 0x0000521021067816 */ /* 0x010fc60000000013 */
[----:B------:R-:W4:Y:S01]  /*144520*/  LDL.LU R33, [R1+0x2014] ;  /* 0x0020140001217983 */ /* 0x000f220000300800 */
[----:B------:R-:W-:Y:S02]  /*144530*/  IMAD.MOV.U32 R27, RZ, RZ, R48 ;  /* 0x000000ffff1b7224 */ /* 0x000fe400078e0030 */
[----:B------:R-:W-:Y:S01]  /*144540*/  IMAD.MOV.U32 R28, RZ, RZ, R50 ;  /* 0x000000ffff1c7224 */ /* 0x000fe200078e0032 */
[----:B------:R-:W-:Y:S01]  /*144550*/  NOP ;  /* 0x0000000000007918 */ /* 0x000fe20000000000 */
[----:B------:R-:W0:Y:S04]  /*144560*/  LDS.128 R48, [R0] ;  /* 0x0000000000307984 */ /* 0x000e280000000c00 */
[----:B------:R-:W4:Y:S04]  /*144570*/  LDL.LU R45, [R1+0x1ff4] ;  /* 0x001ff400012d7983 */ /* 0x000f280000300800 */
[----:B------:R-:W4:Y:S01]  /*144580*/  LDL.LU R44, [R1+0x1ff0] ;  /* 0x001ff000012c7983 */ /* 0x000f220000300800 */
[----:B------:R-:W-:-:S02]  /*144590*/  PRMT R5, R35, 0x5210, R21 ;  /* 0x0000521023057816 */ /* 0x000fc40000000015 */
[----:B------:R-:W-:Y:S01]  /*1445a0*/  PRMT R7, R34, 0x5210, R18 ;  /* 0x0000521022077816 */ /* 0x000fe20000000012 */
[----:B------:R-:W-:-:S04]  /*1445b0*/  NOP ;  /* 0x0000000000007918 */ /* 0x000fc80000000000 */
[----:B------:R1:W-:Y:S02]  /*1445c0*/  STSM.16.M88.4 [R0], R4 ;  /* 0x0000000400007844 */ /* 0x0003e40000000200 */
[----:B-1----:R-:W-:Y:S02]  /*1445d0*/  PRMT R4, R32, 0x5210, R17 ;  /* 0x0000521020047816 */ /* 0x002fe40000000011 */
[----:B0-----:R-:W-:Y:S04]  /*1445e0*/  STL.64 [R1+0x410], R48 ;  /* 0x0004103001007387 */ /* 0x001fe80000100a00 */
[----:B------:R-:W-:Y:S04]  /*1445f0*/  STL.64 [R1+0x418], R50 ;  /* 0x0004183201007387 */ /* 0x000fe80000100a00 */
[----:B------:R-:W4:Y:S01]  /*144600*/  LDL.LU R43, [R1+0x1fd4] ;  /* 0x001fd400012b7983 */ /* 0x000f220000300800 */
[----:B------:R-:W-:Y:S01]  /*144610*/  PRMT R5, R31, 0x5210, R16 ;  /* 0x000052101f057816 */ /* 0x000fe20000000010 */
[----:B------:R-:W-:-:S02]  /*144620*/  NOP ;  /* 0x0000000000007918 */ /* 0x000fc40000000000 */
[----:B------:R-:W4:Y:S04]  /*144630*/  LDL.LU R39, [R1+0x2440] ;  /* 0x0024400001277983 */ /* 0x000f280000300800 */
[----:B------:R-:W4:Y:S04]  /*144640*/  LDL.LU R35, [R1+0x243c] ;  /* 0x00243c0001237983 */ /* 0x000f280000300800 */
[----:B------:R-:W0:Y:S04]  /*144650*/  LDS.128 R16, [R0] ;  /* 0x0000000000107984 */ /* 0x000e280000000c00 */
[----:B------:R-:W4:Y:S04]  /*144660*/  LDL.LU R34, [R1+0x23e0] ;  /* 0x0023e00001227983 */ /* 0x000f280000300800 */
[----:B------:R-:W4:Y:S01]  /*144670*/  LDL.LU R32, [R1+0x23dc] ;  /* 0x0023dc0001207983 */ /* 0x000f220000300800 */
[----:B------:R-:W-:-:S03]  /*144680*/  PRMT R6, R30, 0x5210, R13 ;  /* 0x000052101e067816 */ /* 0x000fc6000000000d */
[----:B0-----:R-:W-:Y:S04]  /*144690*/  STL [R1+0x400], R16 ;  /* 0x0004001001007387 */ /* 0x001fe80000100800 */
[----:B------:R0:W-:Y:S04]  /*1446a0*/  STL.64 [R1+0x408], R18 ;  /* 0x0004081201007387 */ /* 0x0001e80000100a00 */
[----:B------:R-:W4:Y:S04]  /*1446b0*/  LDL.LU R42, [R1+0x2050] ;  /* 0x00205000012a7983 */ /* 0x000f280000300800 */
[----:B------:R-:W4:Y:S04]  /*1446c0*/  LDL.LU R41, [R1+0x2030] ;  /* 0x0020300001297983 */ /* 0x000f280000300800 */
[----:B------:R-:W4:Y:S04]  /*1446d0*/  LDL.LU R31, [R1+0x2034] ;  /* 0x00203400011f7983 */ /* 0x000f280000300800 */
[----:B------:R-:W4:Y:S01]  /*1446e0*/  LDL.LU R30, [R1+0x2010] ;  /* 0x00201000011e7983 */ /* 0x000f220000300800 */
[----:B--2---:R-:W-:Y:S01]  /*1446f0*/  PRMT R7, R29, 0x5210, R12 ;  /* 0x000052101d077816 */ /* 0x004fe2000000000c */
[----:B------:R-:W-:Y:S01]  /*144700*/  IMAD.MOV.U32 R29, RZ, RZ, R17 ;  /* 0x000000ffff1d7224 */ /* 0x000fe200078e0011 */
[----:B------:R-:W-:-:S04]  /*144710*/  NOP ;  /* 0x0000000000007918 */ /* 0x000fc80000000000 */
[----:B------:R-:W-:Y:S01]  /*144720*/  STL [R1+0x5ac4], R29 ;  /* 0x005ac41d01007387 */ /* 0x000fe20000100800 */
[----:B---3--:R-:W-:-:S03]  /*144730*/  LOP3.LUT R21, R38, 0xffff, RZ, 0xc0, !PT ;  /* 0x0000ffff26157812 */ /* 0x008fc600078ec0ff */
[----:B------:R-:W2:Y:S01]  /*144740*/  LDL.LU R38, [R1+0x2d8] ;  /* 0x0002d80001267983 */ /* 0x000ea20000300800 */
[----:B0-----:R-:W-:-:S03]  /*144750*/  LOP3.LUT R19, R37, 0xffff, RZ, 0xc0, !PT ;  /* 0x0000ffff25137812 */ /* 0x001fc600078ec0ff */
[----:B------:R-:W3:Y:S01]  /*144760*/  LDL.LU R37, [R1+0x2d0] ;  /* 0x0002d00001257983 */ /* 0x000ee20000300800 */
[----:B------:R-:W-:-:S03]  /*144770*/  LOP3.LUT R18, R36, 0xffff, RZ, 0xc0, !PT ;  /* 0x0000ffff24127812 */ /* 0x000fc600078ec0ff */
[----:B------:R-:W3:Y:S01]  /*144780*/  LDL.LU R36, [R1+0x2d4] ;  /* 0x0002d40001247983 */ /* 0x000ee20000300800 */
[----:B------:R-:W-:-:S03]  /*144790*/  LOP3.LUT R40, R40, 0xffff, RZ, 0xc0, !PT ;  /* 0x0000ffff28287812 */ /* 0x000fc600078ec0ff */
[----:B------:R4:W-:Y:S02]  /*1447a0*/  STSM.16.M88.4 [R0], R4 ;  /* 0x0000000400007844 */ /* 0x0009e40000000200 */
[----:B----4-:R-:W-:Y:S02]  /*1447b0*/  PRMT R4, R33, 0x4210, R40 ;  /* 0x0000421021047816 */ /* 0x010fe40000000028 */
[----:B------:R-:W4:Y:S01]  /*1447c0*/  LDL.LU R33, [R1+0x178] ;  /* 0x0001780001217983 */ /* 0x000f220000300800 */
[----:B------:R-:W-:Y:S02]  /*1447d0*/  PRMT R5, R45, 0x4210, R21 ;  /* 0x000042102d057816 */ /* 0x000fe40000000015 */
[----:B------:R-:W-:Y:S01]  /*1447e0*/  PRMT R6, R44, 0x4210, R19 ;  /* 0x000042102c067816 */ /* 0x000fe20000000013 */
[----:B------:R-:W-:Y:S01]  /*1447f0*/  NOP ;  /* 0x0000000000007918 */ /* 0x000fe20000000000 */
[----:B------:R-:W0:Y:S01]  /*144800*/  LDS.128 R44, [R0] ;  /* 0x00000000002c7984 */ /* 0x000e220000000c00 */
[----:B------:R-:W-:Y:S01]  /*144810*/  PRMT R7, R43, 0x4210, R18 ;  /* 0x000042102b077816 */ /* 0x000fe20000000012 */
[----:B------:R-:W-:Y:S01]  /*144820*/  NOP ;  /* 0x0000000000007918 */ /* 0x000fe20000000000 */
[----:B------:R-:W-:Y:S01]  /*144830*/  LOP3.LUT R17, R39, 0xffff, RZ, 0xc0, !PT ;  /* 0x0000ffff27117812 */ /* 0x000fe200078ec0ff */
[----:B0-----:R-:W-:Y:S01]  /*144840*/  STL [R1+0x3f4], R45 ;  /* 0x0003f42d01007387 */ /* 0x001fe20000100800 */
[----:B------:R-:W-:-:S03]  /*144850*/  LOP3.LUT R16, R35, 0xffff, RZ, 0xc0, !PT ;  /* 0x0000ffff23107812 */ /* 0x000fc600078ec0ff */
[----:B------:R-:W-:Y:S04]  /*144860*/  STL.64 [R1+0x3f8], R46 ;  /* 0x0003f82e01007387 */ /* 0x000fe80000100a00 */
[----:B------:R-:W4:Y:S04]  /*144870*/  LDL.LU R39, [R1+0x2e4] ;  /* 0x0002e40001277983 */ /* 0x000f280000300800 */
[----:B------:R-:W4:Y:S01]  /*144880*/  LDL.LU R35, [R1+0x2dc] ;  /* 0x0002dc0001237983 */ /* 0x000f220000300800 */
[----:B------:R-:W-:-:S03]  /*144890*/  IMAD.MOV.U32 R29, RZ, RZ, R44 ;  /* 0x000000ffff1d7224 */ /* 0x000fc600078e002c */
[----:B------:R0:W-:Y:S01]  /*1448a0*/  STSM.16.M88.4 [R0], R4 ;  /* 0x0000000400007844 */ /* 0x0001e20000000200 */
[----:B------:R-:W-:-:S03]  /*1448b0*/  NOP ;  /* 0x0000000000007918 */ /* 0x000fc60000000000 */
[----:B------:R-:W1:Y:S01]  /*1448c0*/  LDS.128 R44, [R0] ;  /* 0x00000000002c7984 */ /* 0x000e620000000c00 */
[----:B------:R-:W-:Y:S02]  /*1448d0*/  LOP3.LUT R13, R34, 0xffff, RZ, 0xc0, !PT ;  /* 0x0000ffff220d7812 */ /* 0x000fe400078ec0ff */
[----:B------:R-:W-:Y:S01]  /*1448e0*/  LOP3.LUT R12, R32, 0xffff, RZ, 0xc0, !PT ;  /* 0x0000ffff200c7812 */ /* 0x000fe200078ec0ff */
[----:B------:R-:W4:Y:S04]  /*1448f0*/  LDL.LU R34, [R1+0x2e0] ;  /* 0x0002e00001227983 */ /* 0x000f280000300800 */
[----:B------:R-:W4:Y:S01]  /*144900*/  LDL.LU R32, [R1+0x16c] ;  /* 0x00016c0001207983 */ /* 0x000f220000300800 */
[----:B0-----:R-:W-:Y:S02]  /*144910*/  PRMT R4, R42, 0x4210, R17 ;  /* 0x000042102a047816 */ /* 0x001fe40000000011 */
[----:B------:R-:W-:-:S02]  /*144920*/  PRMT R5, R41, 0x4210, R16 ;  /* 0x0000421029057816 */ /* 0x000fc40000000010 */
[----:B------:R-:W-:Y:S01]  /*144930*/  PRMT R6, R31, 0x4210, R13 ;  /* 0x000042101f067816 */ /* 0x000fe2000000000d */
[----:B-1----:R-:W-:Y:S01]  /*144940*/  IMAD.MOV.U32 R31, RZ, RZ, R45 ;  /* 0x000000ffff1f7224 */ /* 0x002fe200078e002d */
[----:B------:R-:W-:Y:S01]  /*144950*/  PRMT R7, R30, 0x4210, R12 ;  /* 0x000042101e077816 */ /* 0x000fe2000000000c */
[----:B------:R-:W-:Y:S01]  /*144960*/  NOP ;  /* 0x0000000000007918 */ /* 0x000fe20000000000 */
[----:B------:R-:W-:Y:S04]  /*144970*/  STL.64 [R1+0x3e8], R46 ;  /* 0x0003e82e01007387 */ /* 0x000fe80000100a00 */
[----:B------:R2:W-:Y:S04]  /*144980*/  STSM.16.M88.4 [R0], R4 ;  /* 0x0000000400007844 */ /* 0x0005e80000000200 */
[----:B------:R-:W-:Y:S01]  /*144990*/  STL [R1+0x5aac], R31 ;  /* 0x005aac1f01007387 */ /* 0x000fe20000100800 */
[----:B--2---:R-:W-:Y:S01]  /*1449a0*/  PRMT R4, R38, 0x5210, R40 ;  /* 0x0000521026047816 */ /* 0x004fe20000000028 */
[----:B------:R-:W-:-:S02]  /*1449b0*/  NOP ;  /* 0x0000000000007918 */ /* 0x000fc40000000000 */
[----:B------:R-:W2:Y:S04]  /*1449c0*/  LDL.LU R38, [R1+0x544c] ;  /* 0x00544c0001267983 */ /* 0x000ea80000300800 */
[----:B------:R-:W0:Y:S01]  /*1449d0*/  LDS.128 R40, [R0] ;  /* 0x0000000000287984 */ /* 0x000e220000000c00 */
[----:B---3--:R-:W-:-:S03]  /*1449e0*/  PRMT R5, R37, 0x5210, R21 ;  /* 0x0000521025057816 */ /* 0x008fc60000000015 */
[----:B------:R-:W3:Y:S01]  /*1449f0*/  LDL.LU R37, [R1+0x5448] ;  /* 0x0054480001257983 */ /* 0x000ee20000300800 */
[----:B------:R-:W-:-:S03]  /*144a00*/  PRMT R6, R36, 0x5210, R19 ;  /* 0x0000521024067816 */ /* 0x000fc60000000013 */
[----:B------:R-:W3:Y:S04]  /*144a10*/  LDL.LU R36, [R1+0x268c] ;  /* 0x00268c0001247983 */ /* 0x000ee80000300800 */
[----:B------:R-:W3:Y:S04]  /*144a20*/  LDL.LU R48, [R1+0x267c] ;  /* 0x00267c0001307983 */ /* 0x000ee80000300800 */
[----:B------:R-:W3:Y:S01]  /*144a30*/  LDL.LU R47, [R1+0x213c] ;  /* 0x00213c00012f7983 */ /* 0x000ee20000300800 */
[----:B----4-:R-:W-:Y:S01]  /*144a40*/  PRMT R7, R33, 0x5210, R18 ;  /* 0x0000521021077816 */ /* 0x010fe20000000012 */
[----:B------:R-:W-:Y:S01]  /*144a50*/  IMAD.MOV.U32 R30, RZ, RZ, R44 ;  /* 0x000000ffff1e7224 */ /* 0x000fe200078e002c */
[----:B------:R-:W-:Y:S01]  /*144a60*/  NOP ;  /* 0x0000000000007918 */ /* 0x000fe20000000000 */
[----:B0-----:R-:W-:Y:S04]  /*144a70*/  STL.64 [R1+0x3d0], R40 ;  /* 0x0003d02801007387 */ /* 0x001fe80000100a00 */
[----:B------:R0:W-:Y:S04]  /*144a80*/  STL.64 [R1+0x3d8], R42 ;  /* 0x0003d82a01007387 */ /* 0x0001e80000100a00 */
[----:B------:R-:W4:Y:S04]  /*144a90*/  LDL.LU R46, [R1+0x2134] ;  /* 0x00213400012e7983 */ /* 0x000f280000300800 */
[----:B------:R-:W4:Y:S04]  /*144aa0*/  LDL.LU R33, [R1+0x2110] ;  /* 0x0021100001217983 */ /* 0x000f280000300800 */
[----:B------:R-:W4:Y:S04]  /*144ab0*/  LDL.LU R44, [R1+0x20f8] ;  /* 0x0020f800012c7983 */ /* 0x000f280000300800 */
[----:B------:R-:W4:Y:S04]  /*144ac0*/  LDL.LU R21, [R1+0x2458] ;  /* 0x0024580001157983 */ /* 0x000f280000300800 */
[----:B------:R1:W-:Y:S04]  /*144ad0*/  STSM.16.M88.4 [R0], R4 ;  /* 0x0000000400007844 */ /* 0x0003e80000000200 */
[----:B0-----:R-:W4:Y:S01]  /*144ae0*/  LDL.LU R43, [R1+0x2454] ;  /* 0x00245400012b7983 */ /* 0x001f220000300800 */
[----:B-1----:R-:W-:-:S02]  /*144af0*/  PRMT R4, R39, 0x5210, R17 ;  /* 0x0000521027047816 */ /* 0x002fc40000000011 */
[----:B------:R-:W-:Y:S01]  /*144b00*/  PRMT R5, R35, 0x5210, R16 ;  /* 0x0000521023057816 */ /* 0x000fe20000000010 */
[----:B------:R-:W-:Y:S01]  /*144b10*/  NOP ;  /* 0x0000000000007918 */ /* 0x000fe20000000000 */
[----:B------:R-:W4:Y:S04]  /*144b20*/  LDL.LU R35, [R1+0x23f8] ;  /* 0x0023f80001237983 */ /* 0x000f280000300800 */
[----:B------:R-:W0:Y:S01]  /*144b30*/  LDS.128 R16, [R0] ;  /* 0x0000000000107984 */ /* 0x000e220000000c00 */
[----:B------:R-:W-:-:S03]  /*144b40*/  PRMT R6, R34, 0x5210, R13 ;  /* 0x0000521022067816 */ /* 0x000fc6000000000d */
[----:B0-----:R-:W-:Y:S04]  /*144b50*/  STL [R1+0x3c4], R17 ;  /* 0x0003c41101007387 */ /* 0x001fe80000100800 */
[----:B------:R-:W-:Y:S04]  /*144b60*/  STL [R1+0x3c8], R18 ;  /* 0x0003c81201007387 */ /* 0x000fe80000100800 */
[----:B------:R-:W4:Y:S04]  /*144b70*/  LDL.LU R45, [R1+0x23f4] ;  /* 0x0023f400012d7983 */ /* 0x000f280000300800 */
[----:B------:R-:W4:Y:S04]  /*144b80*/  LDL.LU R42, [R1+0x219c] ;  /* 0x00219c00012a7983 */ /* 0x000f280000300800 */
[----:B------:R-:W4:Y:S01]  /*144b90*/  LDL.LU R41, [R1+0x2190] ;  /* 0x0021900001297983 */ /* 0x000f220000300800 */
[----:B------:R-:W-:-:S03]  /*144ba0*/  IMAD.MOV.U32 R31, RZ, RZ, R16 ;  /* 0x000000ffff1f7224 */ /* 0x000fc600078e0010 */
[----:B------:R-:W4:Y:S04]  /*144bb0*/  LDL.LU R40, [R1+0x2170] ;  /* 0x0021700001287983 */ /* 0x000f280000300800 */
[----:B------:R-:W4:Y:S04]  /*144bc0*/  LDL.LU R34, [R1+0x2138] ;  /* 0x0021380001227983 */ /* 0x000f280000300800 */
[----:B------:R3:W-:Y:S01]  /*144bd0*/  STL.64 [R1+0x5ab8], R30 ;  /* 0x005ab81e01007387 */ /* 0x0007e20000100a00 */
[----:B------:R-:W-:Y:S01]  /*144be0*/  PRMT R7, R32, 0x5210, R12 ;  /* 0x0000521020077816 */ /* 0x000fe2000000000c */
[----:B------:R-:W-:Y:S01]  /*144bf0*/  IMAD.MOV.U32 R32, RZ, RZ, R19 ;  /* 0x000000ffff207224 */ /* 0x000fe200078e0013 */
[----:B------:R-:W-:-:S03]  /*144c00*/  NOP ;  /* 0x0000000000007918 */ /* 0x000fc60000000000 */
[----:B------:R4:W-:Y:S01]  /*144c10*/  STSM.16.M88.4 [R0], R4 ;  /* 0x0000000400007844 */ /* 0x0009e20000000200 */
[----:B--2---:R-:W-:-:S03]  /*144c20*/  LOP3.LUT R39, R38, 0xffff, RZ, 0xc0, !PT ;  /* 0x0000ffff26277812 */ /* 0x004fc600078ec0ff */
[----:B------:R-:W2:Y:S01]  /*144c30*/  LDL.LU R38, [R1+0x2f0] ;  /* 0x0002f00001267983 */ /* 0x000ea20000300800 */
[----:B---3--:R-:W-:-:S03]  /*144c40*/  LOP3.LUT R30, R37, 0xffff, RZ, 0xc0, !PT ;  /* 0x0000ffff251e7812 */ /* 0x008fc600078ec0ff */
[----:B------:R-:W3:Y:S01]  /*144c50*/  LDL.LU R37, [R1+0x2e8] ;  /* 0x0002e80001257983 */ /* 0x000ee20000300800 */
[----:B------:R-:W-:-:S03]  /*144c60*/  LOP3.LUT R19, R36, 0xffff, RZ, 0xc0, !PT ;  /* 0x0000ffff24137812 */ /* 0x000fc600078ec0ff */
[----:B------:R-:W3:Y:S01]  /*144c70*/  LDL.LU R36, [R1+0x2ec] ;  /* 0x0002ec0001247983 */ /* 0x000ee20000300800 */
[----:B----4-:R-:W-:-:S03]  /*144c80*/  PRMT R6, R33, 0x4210, R19 ;  /* 0x0000421021067816 */ /* 0x010fc60000000013 */
[----:B------:R-:W4:Y:S01]  /*144c90*/  LDL.LU R33, [R1+0x170] ;  /* 0x0001700001217983 */ /* 0x000f220000300800 */
[----:B------:R-:W-:Y:S01]  /*144ca0*/  LOP3.LUT R18, R48, 0xffff, RZ, 0xc0, !PT ;  /* 0x0000ffff30127812 */ /* 0x000fe200078ec0ff */
[----:B------:R-:W-:Y:S02]  /*144cb0*/  NOP ;  /* 0x0000000000007918 */ /* 0x000fe40000000000 */
[----:B------:R-:W0:Y:S01]  /*144cc0*/  LDS.128 R48, [R0] ;  /* 0x0000000000307984 */ /* 0x000e220000000c00 */
[----:B------:R-:W-:Y:S02]  /*144cd0*/  PRMT R7, R44, 0x4210, R18 ;  /* 0x000042102c077816 */ /* 0x000fe40000000012 */
[----:B------:R-:W-:Y:S01]  /*144ce0*/  LOP3.LUT R17, R21, 0xffff, RZ, 0xc0, !PT ;  /* 0x0000ffff15117812 */ /* 0x000fe200078ec0ff */
[----:B0-----:R-:W-:Y:S04]  /*144cf0*/  STL.64 [R1+0x3b0], R48 ;  /* 0x0003b03001007387 */ /* 0x001fe80000100a00 */
[----:B------:R-:W-:Y:S01]  /*144d00*/  STL.64 [R1+0x3b8], R50 ;  /* 0x0003b83201007387 */ /* 0x000fe20000100a00 */
[----:B------:R-:W-:Y:S01]  /*144d10*/  LOP3.LUT R16, R43, 0xffff, RZ, 0xc0, !PT ;  /* 0x0000ffff2b107812 */ /* 0x000fe200078ec0ff */
[----:B------:R-:W-:-:S02]  /*144d20*/  NOP ;  /* 0x0000000000007918 */ /* 0x000fc40000000000 */
[----:B------:R-:W4:Y:S04]  /*144d30*/  LDL.LU R44, [R1+0x2fc] ;  /* 0x0002fc00012c7983 */ /* 0x000f280000300800 */
[----:B------:R-:W4:Y:S01]  /*144d40*/  LDL.LU R21, [R1+0x2f8] ;  /* 0x0002f80001157983 */ /* 0x000f220000300800 */
[----:B------:R-:W-:Y:S02]  /*144d50*/  PRMT R4, R47, 0x4210, R39 ;  /* 0x000042102f047816 */ /* 0x000fe40000000027 */
[----:B------:R-:W-:Y:S01]  /*144d60*/  PRMT R5, R46, 0x4210, R30 ;  /* 0x000042102e057816 */ /* 0x000fe2000000001e */
[----:B------:R-:W4:Y:S01]  /*144d70*/  LDL.LU R43, [R1+0x2f4] ;  /* 0x0002f400012b7983 */ /* 0x000f220000300800 */
[----:B------:R-:W-:-:S03]  /*144d80*/  LOP3.LUT R13, R35, 0xffff, RZ, 0xc0, !PT ;  /* 0x0000ffff230d7812 */ /* 0x000fc600078ec0ff */
[----:B------:R-:W4:Y:S04]  /*144d90*/  LDL.LU R35, [R1+0x168] ;  /* 0x0001680001237983 */ /* 0x000f280000300800 */
[----:B------:R0:W-:Y:S01]  /*144da0*/  STSM.16.M88.4 [R0], R4 ;  /* 0x0000000400007844 */ /* 0x0001e20000000200 */
[----:B------:R-:W-:-:S03]  /*144db0*/  NOP ;  /* 0x0000000000007918 */ /* 0x000fc60000000000 */
[----:B------:R-:W1:Y:S01]  /*144dc0*/  LDS.128 R48, [R0] ;  /* 0x0000000000307984 */ /* 0x000e620000000c00 */
[----:B------:R-:W-:Y:S02]  /*144dd0*/  LOP3.LUT R12, R45, 0xffff, RZ, 0xc0, !PT ;  /* 0x0000ffff2d0c7812 */ /* 0x000fe400078ec0ff */
[----:B0-----:R-:W-:Y:S02]  /*144de0*/  PRMT R4, R42, 0x4210, R17 ;  /* 0x000042102a047816 */ /* 0x001fe40000000011 */
[----:B------:R-:W-:Y:S02]  /*144df0*/  PRMT R5, R41, 0x4210, R16 ;  /* 0x0000421029057816 */ /* 0x000fe40000000010 */
[----:B------:R-:W-:Y:S02]  /*144e00*/  PRMT R6, R40, 0x4210, R13 ;  /* 0x0000421028067816 */ /* 0x000fe4000000000d */
[----:B------:R-:W-:Y:S01]  /*144e10*/  PRMT R7, R34, 0x4210, R12 ;  /* 0x0000421022077816 */ /* 0x000fe2000000000c */
[----:B------:R-:W-:Y:S01]  /*144e20*/  NOP ;  /* 0x0000000000007918 */ /* 0x000fe20000000000 */
[----:B-1----:R-:W-:Y:S01]  /*144e30*/  IMAD.MOV.U32 R34, RZ, RZ, R51 ;  /* 0x000000ffff227224 */ /* 0x002fe200078e0033 */
[----:B------:R-:W-:Y:S04]  /*144e40*/  STL.64 [R1+0x3a0], R48 ;  /* 0x0003a03001007387 */ /* 0x000fe80000100a00 */
[----:B------:R-:W-:Y:S04]  /*144e50*/  STL [R1+0x3a8], R50 ;  /* 0x0003a83201007387 */ /* 0x000fe80000100800 */
[----:B------:R-:W-:Y:S04]  /*144e60*/  STL [R1+0x5a84], R34 ;  /* 0x005a842201007387 */ /* 0x000fe80000100800 */
[----:B------:R2:W-:Y:S01]  /*144e70*/  STSM.16.M88.4 [R0], R4 ;  /* 0x0000000400007844 */ /* 0x0005e20000000200 */
[----:B------:R-:W-:-:S03]  /*144e80*/  NOP ;  /* 0x0000000000007918 */ /* 0x000fc60000000000 */
[----:B------:R-:W4:Y:S04]  /*144e90*/  LDL.LU R42, [R1+0x5460] ;  /* 0x00546000012a7983 */ /* 0x000f280000300800 */
[----:B------:R-:W4:Y:S04]  /*144ea0*/  LDL.LU R41, [R1+0x545c] ;  /* 0x00545c0001297983 */ /* 0x000f280000300800 */
[----:B------:R-:W0:Y:S01]  /*144eb0*/  LDS.128 R48, [R0] ;  /* 0x0000000000307984 */ /* 0x000e220000000c00 */
[----:B--2---:R-:W-:-:S03]  /*144ec0*/  PRMT R4, R38, 0x5210, R39 ;  /* 0x0000521026047816 */ /* 0x004fc60000000027 */
[----:B------:R-:W2:Y:S04]  /*144ed0*/  LDL.LU R39, [R1+0x286c] ;  /* 0x00286c0001277983 */ /* 0x000ea80000300800 */
[----:B------:R-:W2:Y:S04]  /*144ee0*/  LDL.LU R38, [R1+0x280c] ;  /* 0x00280c0001267983 */ /* 0x000ea80000300800 */
[----:B------:R-:W2:Y:S01]  /*144ef0*/  LDL.LU R40, [R1+0x2210] ;  /* 0x0022100001287983 */ /* 0x000ea20000300800 */
[----:B---3--:R-:W-:-:S03]  /*144f00*/  PRMT R5, R37, 0x5210, R30 ;  /* 0x0000521025057816 */ /* 0x008fc6000000001e */
[----:B------:R-:W3:Y:S01]  /*144f10*/  LDL.LU R37, [R1+0x21ac] ;  /* 0x0021ac0001257983 */ /* 0x000ee20000300800 */
[----:B------:R-:W-:-:S03]  /*144f20*/  PRMT R6, R36, 0x5210, R19 ;  /* 0x0000521024067816 */ /* 0x000fc60000000013 */
[----:B0-----:R-:W-:Y:S04]  /*144f30*/  STL.64 [R1+0x390], R48 ;  /* 0x0003903001007387 */ /* 0x001fe80000100a00 */
[----:B------:R-:W-:Y:S04]  /*144f40*/  STL.64 [R1+0x398], R50 ;  /* 0x0003983201007387 */ /* 0x000fe80000100a00 */
[----:B------:R-:W3:Y:S01]  /*144f50*/  LDL.LU R36, [R1+0x21a8] ;  /* 0x0021a80001247983 */ /* 0x000ee20000300800 */
[----:B----4-:R-:W-:Y:S01]  /*144f60*/  PRMT R7, R33, 0x5210, R18 ;  /* 0x0000521021077816 */ /* 0x010fe20000000012 */
[----:B------:R-:W-:-:S02]  /*144f70*/  NOP ;  /* 0x0000000000007918 */ /* 0x000fc40000000000 */
[----:B------:R-:W4:Y:S04]  /*144f80*/  LDL.LU R33, [R1+0x1e90] ;  /* 0x001e900001217983 */ /* 0x000f280000300800 */
[----:B------:R0:W-:Y:S02]  /*144f90*/  STSM.16.M88.4 [R0], R4 ;  /* 0x0000000400007844 */ /* 0x0001e40000000200 */
[----:B0-----:R-:W-:Y:S02]  /*144fa0*/  PRMT R4, R44, 0x5210, R17 ;  /* 0x000052102c047816 */ /* 0x001fe40000000011 */
[----:B------:R-:W-:Y:S01]  /*144fb0*/  PRMT R5, R21, 0x5210, R16 ;  /* 0x0000521015057816 */ /* 0x000fe20000000010 */
[----:B------:R-:W-:Y:S01]  /*144fc0*/  NOP ;  /* 0x0000000000007918 */ /* 0x000fe20000000000 */
[----:B------:R-:W0:Y:S01]  /*144fd0*/  LDS.128 R16, [R0] ;  /* 0x0000000000107984 */ /* 0x000e220000000c00 */
[----:B------:R-:W-:-:S03]  /*144fe0*/  PRMT R7, R35, 0x5210, R12 ;  /* 0x0000521023077816 */ /* 0x000fc6000000000c */
[----:B------:R-:W4:Y:S04]  /*144ff0*/  LDL.LU R35, [R1+0x2478] ;  /* 0x0024780001237983 */ /* 0x000f280000300800 */
[----:B0-----:R-:W-:Y:S04]  /*145000*/  STL.64 [R1+0x380], R16 ;  /* 0x0003801001007387 */ /* 0x001fe80000100a00 */
[----:B------:R2:W-:Y:S04]  /*145010*/  STL [R1+0x38c], R19 ;  /* 0x00038c1301007387 */ /* 0x0005e80000100800 */
[----:B------:R-:W4:Y:S04]  /*145020*/  LDL.LU R49, [R1+0x2474] ;  /* 0x0024740001317983 */ /* 0x000f280000300800 */
[----:B------:R-:W4:Y:S04]  /*145030*/  LDL.LU R48, [R1+0x2410] ;  /* 0x0024100001307983 */ /* 0x000f280000300800 */
[----:B------:R-:W4:Y:S04]  /*145040*/  LDL.LU R47, [R1+0x240c] ;  /* 0x00240c00012f7983 */ /* 0x000f280000300800 */
[----:B------:R-:W4:Y:S04]  /*145050*/  LDL.LU R46, [R1+0x2234] ;  /* 0x00223400012e7983 */ /* 0x000f280000300800 */
[----:B------:R-:W4:Y:S04]  /*145060*/  LDL.LU R45, [R1+0x2230] ;  /* 0x00223000012d7983 */ /* 0x000f280000300800 */
[----:B------:R-:W4:Y:S01]  /*145070*/  LDL.LU R44, [R1+0x21fc] ;  /* 0x0021fc00012c7983 */ /* 0x000f220000300800 */
[----:B------:R-:W-:Y:S01]  /*145080*/  PRMT R6, R43, 0x5210, R13 ;  /* 0x000052102b067816 */ /* 0x000fe2000000000d */
[----:B------:R-:W-:Y:S01]  /*145090*/  IMAD.MOV.U32 R34, RZ, RZ, R18 ;  /* 0x000000ffff227224 */ /* 0x000fe200078e0012 */
[----:B------:R-:W-:Y:S01]  /*1450a0*/  NOP ;  /* 0x0000000000007918 */ /* 0x000fe20000000000 */
[----:B------:R-:W4:Y:S01]  /*1450b0*/  LDL.LU R43, [R1+0x21f4] ;  /* 0x0021f400012b7983 */ /* 0x000f220000300800 */
[----:B------:R-:W-:-:S03]  /*1450c0*/  LOP3.LUT R21, R41, 0xffff, RZ, 0xc0, !PT ;  /* 0x0000ffff29157812 */ /* 0x000fc600078ec0ff */
[----:B------:R-:W-:Y:S04]  /*1450d0*/  STL [R1+0x5a8c], R34 ;  /* 0x005a8c2201007387 */ /* 0x000fe80000100800 */
[----:B------:R-:W4:Y:S04]  /*1450e0*/  LDL.LU R41, [R1+0x308] ;  /* 0x0003080001297983 */ /* 0x000f280000300800 */
[----:B------:R3:W-:Y:S01]  /*1450f0*/  STSM.16.M88.4 [R0], R4 ;  /* 0x0000000400007844 */ /* 0x0007e20000000200 */
[----:B------:R-:W-:-:S03]  /*145100*/  NOP ;  /* 0x0000000000007918 */ /* 0x000fc60000000000 */
[----:B------:R-:W0:Y:S01]  /*145110*/  LDS.128 R52, [R0] ;  /* 0x0000000000347984 */ /* 0x000e220000000c00 */
[----:B--2---:R-:W-:-:S03]  /*145120*/  LOP3.LUT R19, R39, 0xffff, RZ, 0xc0, !PT ;  /* 0x0000ffff27137812 */ /* 0x004fc600078ec0ff */
[----:B------:R-:W2:Y:S01]  /*145130*/  LDL.LU R39, [R1+0x300] ;  /* 0x0003000001277983 */ /* 0x000ea20000300800 */
[----:B------:R-:W-:-:S03]  /*145140*/  LOP3.LUT R18, R38, 0xffff, RZ, 0xc0, !PT ;  /* 0x0000ffff26127812 */ /* 0x000fc600078ec0ff */
[----:B------:R-:W2:Y:S01]  /*145150*/  LDL.LU R38, [R1+0x304] ;  /* 0x0003040001267983 */ /* 0x000ea20000300800 */
[----:B---3--:R-:W-:-:S03]  /*145160*/  PRMT R6, R36, 0x4210, R19 ;  /* 0x0000421024067816 */ /* 0x008fc60000000013 */
[----:B------:R-:W3:Y:S01]  /*145170*/  LDL.LU R36, [R1+0x160] ;  /* 0x0001600001247983 */ /* 0x000ee20000300800 */
[----:B------:R-:W-:-:S03]  /*145180*/  LOP3.LUT R30, R42, 0xffff, RZ, 0xc0, !PT ;  /* 0x0000ffff2a1e7812 */ /* 0x000fc600078ec0ff */
[----:B0-----:R-:W-:Y:S01]  /*145190*/  STL.64 [R1+0x378], R54 ;  /* 0x0003783601007387 */ /* 0x001fe20000100a00 */
[----:B----4-:R-:W-:Y:S01]  /*1451a0*/  PRMT R7, R33, 0x4210, R18 ;  /* 0x0000421021077816 */ /* 0x010fe20000000012 */
[----:B------:R-:W-:-:S05]  /*1451b0*/  IMAD.MOV.U32 R33, RZ, RZ, R53 ;  /* 0x000000ffff217224 */ /* 0x000fca00078e0035 */
[----:B------:R-:W-:Y:S04]  /*1451c0*/  STL.64 [R1+0x5aa0], R32 ;  /* 0x005aa02001007387 */ /* 0x000fe80000100a00 */
[----:B------:R-:W4:Y:S01]  /*1451d0*/  LDL.LU R42, [R1+0x314] ;  /* 0x00031400012a7983 */ /* 0x000f220000300800 */
[----:B------:R-:W-:Y:S02]  /*1451e0*/  PRMT R4, R40, 0x4210, R30 ;  /* 0x0000421028047816 */ /* 0x000fe4000000001e */
[----:B------:R-:W-:Y:S01]  /*1451f0*/  PRMT R5, R37, 0x4210, R21 ;  /* 0x0000421025057816 */ /* 0x000fe20000000015 */
[----:B------:R-:W4:Y:S01]  /*145200*/  LDL.LU R40, [R1+0x310] ;  /* 0x0003100001287983 */ /* 0x000f220000300800 */
[----:B------:R-:W-:-:S03]  /*145210*/  NOP ;  /* 0x0000000000007918 */ /* 0x000fc60000000000 */
[----:B------:R0:W-:Y:S04]  /*145220*/  STSM.16.M88.4 [R0], R4 ;  /* 0x0000000400007844 */ /* 0x0001e80000000200 */
[----:B------:R-:W4:Y:S01]  /*145230*/  LDL.LU R37, [R1+0x30c] ;  /* 0x00030c0001257983 */ /* 0x000f220000300800 */
[----:B------:R-:W-:-:S03]  /*145240*/  LOP3.LUT R17, R35, 0xffff, RZ, 0xc0, !PT ;  /* 0x0000ffff23117812 */ /* 0x000fc600078ec0ff */
[----:B------:R-:W4:Y:S01]  /*145250*/  LDL.LU R35, [R1+0x15c] ;  /* 0x00015c0001237983 */ /* 0x000f220000300800 */
[----:B------:R-:W-:Y:S02]  /*145260*/  LOP3.LUT R16, R49, 0xffff, RZ, 0xc0, !PT ;  /* 0x0000ffff31107812 */ /* 0x000fe400078ec0ff */
[----:B------:R-:W-:Y:S02]  /*145270*/  LOP3.LUT R13, R48, 0xffff, RZ, 0xc0, !PT ;  /* 0x0000ffff300d7812 */ /* 0x000fe400078ec0ff */
[----:B------:R-:W-:Y:S02]  /*145280*/  LOP3.LUT R12, R47, 0xffff, RZ, 0xc0, !PT ;  /* 0x0000ffff2f0c7812 */ /* 0x000fe400078ec0ff */
[----:B0-----:R-:W-:Y:S02]  /*145290*/  PRMT R4, R46, 0x4210, R17 ;  /* 0x000042102e047816 */ /* 0x001fe40000000011 */
[----:B------:R-:W-:Y:S02]  /*1452a0*/  PRMT R5, R45, 0x4210, R16 ;  /* 0x000042102d057816 */ /* 0x000fe40000000010 */
[----:B------:R-:W-:Y:S01]  /*1452b0*/  PRMT R6, R44, 0x4210, R13 ;  /* 0x000042102c067816 */ /* 0x000fe2000000000d */
[----:B------:R-:W-:Y:S01]  /*1452c0*/  NOP ;  /* 0x0000000000007918 */ /* 0x000fe20000000000 */
[----:B------:R-:W0:Y:S01]  /*1452d0*/  LDS.128 R44, [R0] ;  /* 0x00000000002c7984 */ /* 0x000e220000000c00 */
[----:B------:R-:W-:Y:S01]  /*1452e0*/  PRMT R7, R43, 0x4210, R12 ;  /* 0x000042102b077816 */ /* 0x000fe2000000000c */
[----:B------:R-:W-:-:S04]  /*1452f0*/  NOP ;  /* 0x0000000000007918 */ /* 0x000fc80000000000 */
[----:B------:R1:W-:Y:S01]  /*145300*/  STSM.16.M88.4 [R0], R4 ;  /* 0x0000000400007844 */ /* 0x0003e20000000200 */
[----:B------:R-:W-:Y:S01]  /*145310*/  IMAD.MOV.U32 R34, RZ, RZ, R52 ;  /* 0x000000ffff227224 */ /* 0x000fe200078e0034 */
[----:B------:R-:W-:Y:S02]  /*145320*/  NOP ;  /* 0x0000000000007918 */ /* 0x000fe40000000000 */
[----:B------:R-:W2:Y:S01]  /*145330*/  LDS.128 R52, [R0] ;  /* 0x0000000000347984 */ /* 0x000ea20000000c00 */
[----:B-1----:R-:W-:-:S03]  /*145340*/  PRMT R4, R41, 0x5210, R30 ;  /* 0x0000521029047816 */ /* 0x002fc6000000001e */
[----:B0-----:R0:W-:Y:S04]  /*145350*/  STL.64 [R1+0x360], R44 ;  /* 0x0003602c01007387 */ /* 0x0011e80000100a00 */
[----:B------:R1:W-:Y:S04]  /*145360*/  STL.64 [R1+0x368], R46 ;  /* 0x0003682e01007387 */ /* 0x0003e80000100a00 */
[----:B------:R-:W4:Y:S04]  /*145370*/  LDL.LU R50, [R1+0x5474] ;  /* 0x0054740001327983 */ /* 0x000f280000300800 */
[----:B------:R-:W4:Y:S04]  /*145380*/  LDL.LU R49, [R1+0x546c] ;  /* 0x00546c0001317983 */ /* 0x000f280000300800 */
[----:B0-----:R-:W4:Y:S04]  /*145390*/  LDL.LU R44, [R1+0x5434] ;  /* 0x00543400012c7983 */ /* 0x001f280000300800 */
[----:B------:R-:W4:Y:S01]  /*1453a0*/  LDL.LU R41, [R1+0x5430] ;  /* 0x0054300001297983 */ /* 0x000f220000300800 */
[----:B--2---:R-:W-:-:S03]  /*1453b0*/  PRMT R5, R39, 0x5210, R21 ;  /* 0x0000521027057816 */ /* 0x004fc60000000015 */
[----:B------:R-:W2:Y:S01]  /*1453c0*/  LDL.LU R39, [R1+0x22bc] ;  /* 0x0022bc0001277983 */ /* 0x000ea20000300800 */
[----:B------:R-:W-:-:S03]  /*1453d0*/  PRMT R6, R38, 0x5210, R19 ;  /* 0x0000521026067816 */ /* 0x000fc60000000013 */
[----:B------:R-:W2:Y:S04]  /*1453e0*/  LDL.LU R38, [R1+0x2278] ;  /* 0x0022780001267983 */ /* 0x000ea80000300800 */
[----:B------:R-:W2:Y:S01]  /*1453f0*/  LDL.LU R48, [R1+0x2298] ;  /* 0x0022980001307983 */ /* 0x000ea20000300800 */
[----:B---3--:R-:W-:Y:S01]  /*145400*/  PRMT R7, R36, 0x5210, R18 ;  /* 0x0000521024077816 */ /* 0x008fe20000000012 */
[----:B------:R-:W-:Y:S02]  /*145410*/  NOP ;  /* 0x0000000000007918 */ /* 0x000fe40000000000 */
[----:B------:R-:W3:Y:S04]  /*145420*/  LDL.LU R36, [R1+0x2270] ;  /* 0x0022700001247983 */ /* 0x000ee80000300800 */
[----:B------:R-:W-:Y:S04]  /*145430*/  STL.64 [R1+0x350], R52 ;  /* 0x0003503401007387 */ /* 0x000fe80000100a00 */
[----:B------:R-:W-:Y:S04]  /*145440*/  STL.64 [R1+0x358], R54 ;  /* 0x0003583601007387 */ /* 0x000fe80000100a00 */
[----:B-1----:R-:W3:Y:S04]  /*145450*/  LDL.LU R47, [R1+0x2490] ;  /* 0x00249000012f7983 */ /* 0x002ee80000300800 */
[----:B------:R-:W3:Y:S04]  /*145460*/  LDL.LU R21, [R1+0x248c] ;  /* 0x00248c0001157983 */ /* 0x000ee80000300800 */
[----:B------:R-:W3:Y:S04]  /*145470*/  LDL.LU R43, [R1+0x2430] ;  /* 0x00243000012b7983 */ /* 0x000ee80000300800 */
[----:B------:R4:W-:Y:S02]  /*145480*/  STSM.16.M88.4 [R0], R4 ;  /* 0x0000000400007844 */ /* 0x0009e40000000200 */
[----:B----4-:R-:W-:-:S02]  /*145490*/  PRMT R4, R42, 0x5210, R17 ;  /* 0x000052102a047816 */ /* 0x010fc40000000011 */
[----:B------:R-:W4:Y:S01]  /*1454a0*/  LDL.LU R42, [R1+0x242c] ;  /* 0x00242c00012a7983 */ /* 0x000f220000300800 */
[----:B------:R-:W-:Y:S01]  /*1454b0*/  PRMT R5, R40, 0x5210, R16 ;  /* 0x0000521028057816 */ /* 0x000fe20000000010 */
[----:B------:R-:W-:Y:S02]  /*1454c0*/  NOP ;  /* 0x0000000000007918 */ /* 0x000fe40000000000 */
[----:B------:R-:W0:Y:S04]  /*1454d0*/  LDS.128 R16, [R0] ;  /* 0x0000000000107984 */ /* 0x000e280000000c00 */
[----:B------:R-:W4:Y:S01]  /*1454e0*/  LDL.LU R40, [R1+0x2334] ;  /* 0x0023340001287983 */ /* 0x000f220000300800 */
[----:B------:R-:W-:-:S03]  /*1454f0*/  PRMT R6, R37, 0x5210, R13 ;  /* 0x0000521025067816 */ /* 0x000fc6000000000d */
[----:B0-----:R-:W-:Y:S04]  /*145500*/  STL [R1+0x340], R16 ;  /* 0x0003401001007387 */ /* 0x001fe80000100800 */
[----:B------:R0:W-:Y:S04]  /*145510*/  STL.64 [R1+0x348], R18 ;  /* 0x0003481201007387 */ /* 0x0001e80000100a00 */
[----:B------:R-:W4:Y:S04]  /*145520*/  LDL.LU R46, [R1+0x231c] ;  /* 0x00231c00012e7983 */ /* 0x000f280000300800 */
[----:B------:R-:W4:Y:S04]  /*145530*/  LDL.LU R45, [R1+0x22fc] ;  /* 0x0022fc00012d7983 */ /* 0x000f280000300800 */
[----:B------:R-:W4:Y:S01]  /*145540*/  LDL.LU R37, [R1+0x22b8] ;  /* 0x0022b80001257983 */ /* 0x000f220000300800 */
[----:B------:R-:W-:Y:S01]  /*145550*/  PRMT R7, R35, 0x5210, R12 ;  /* 0x0000521023077816 */ /* 0x000fe2000000000c */
[----:B------:R-:W-:Y:S01]  /*145560*/  IMAD.MOV.U32 R35, RZ, RZ, R17 ;  /* 0x000000ffff237224 */ /* 0x000fe200078e0011 */
[----:B------:R-:W-:-:S03]  /*145570*/  NOP ;  /* 0x0000000000007918 */ /* 0x000fc60000000000 */
[----:B------:R2:W-:Y:S04]  /*145580*/  STSM.16.M88.4 [R0], R4 ;  /* 0x0000000400007844 */ /* 0x0005e80000000200 */
[----:B------:R-:W-:Y:S01]  /*145590*/  STL [R1+0x5a74], R35 ;  /* 0x005a742301007387 */ /* 0x000fe20000100800 */
[----:B------:R-:W-:Y:S02]  /*1455a0*/  LOP3.LUT R31, R50, 0xffff, RZ, 0xc0, !PT ;  /* 0x0000ffff321f7812 */ /* 0x000fe400078ec0ff */
[----:B------:R-:W-:Y:S02]  /*1455b0*/  LOP3.LUT R30, R49, 0xffff, RZ, 0xc0, !PT ;  /* 0x0000ffff311e7812 */ /* 0x000fe400078ec0ff */
[----:B0-----:R-:W-:Y:S02]  /*1455c0*/  LOP3.LUT R19, R44, 0xffff, RZ, 0xc0, !PT ;  /* 0x0000ffff2c137812 */ /* 0x001fe400078ec0ff */
[----:B------:R-:W4:Y:S01]  /*1455d0*/  LDL.LU R44, [R1+0x70c] ;  /* 0x00070c00012c7983 */ /* 0x000f220000300800 */
[----:B------:R-:W-:-:S03]  /*1455e0*/  LOP3.LUT R18, R41, 0xffff, RZ, 0xc0, !PT ;  /* 0x0000ffff29127812 */ /* 0x000fc600078ec0ff */
[----:B------:R-:W4:Y:S01]  /*1455f0*/  LDL.LU R41, [R1+0x318] ;  /* 0x0003180001297983 */ /* 0x000f220000300800 */
[----:B--2---:R-:W-:Y:S01]  /*145600*/  PRMT R6, R48, 0x4210, R19 ;  /* 0x0000421030067816 */ /* 0x004fe20000000013 */
[----:B------:R-:W-:Y:S02]  /*145610*/  NOP ;  /* 0x0000000000007918 */ /* 0x000fe40000000000 */
[----:B------:R-:W0:Y:S01]  /*145620*/  LDS.128 R48, [R0] ;  /* 0x0000000000307984 */ /* 0x000e220000000c00 */
[----:B------:R-:W-:-:S03]  /*145630*/  PRMT R4, R39, 0x4210, R31 ;  /* 0x0000421027047816 */ /* 0x000fc6000000001f */
[----:B------:R-:W2:Y:S01]  /*145640*/  LDL.LU R39, [R1+0x31c] ;  /* 0x00031c0001277983 */ /* 0x000ea20000300800 */
[----:B------:R-:W-:-:S03]  /*145650*/  PRMT R5, R38, 0x4210, R30 ;  /* 0x0000421026057816 */ /* 0x000fc6000000001e */
[----:B------:R-:W2:Y:S01]  /*145660*/  LDL.LU R38, [R1+0x11c] ;  /* 0x00011c0001267983 */ /* 0x000ea20000300800 */
[----:B---3--:R-:W-:Y:S01]  /*145670*/  LOP3.LUT R16, R21, 0xffff, RZ, 0xc0, !PT ;  /* 0x0000ffff15107812 */ /* 0x008fe200078ec0ff */
[----:B0-----:R-:W-:Y:S02]  /*145680*/  IMAD.MOV.U32 R35, RZ, RZ, R48 ;  /* 0x000000ffff237224 */ /* 0x001fe400078e0030 */
[----:B------:R-:W-:Y:S04]  /*145690*/  STL [R1+0x334], R49 ;  /* 0x0003343101007387 */ /* 0x000fe80000100800 */
[----:B------:R-:W-:Y:S04]  /*1456a0*/  STL [R1+0x338], R50 ;  /* 0x0003383201007387 */ /* 0x000fe80000100800 */
[----:B------:R-:W-:Y:S01]  /*1456b0*/  STL.64 [R1+0x5a90], R34 ;  /* 0x005a902201007387 */ /* 0x000fe20000100a00 */
[----:B------:R-:W-:Y:S01]  /*1456c0*/  LOP3.LUT R13, R43, 0xffff, RZ, 0xc0, !PT ;  /* 0x0000ffff2b0d7812 */ /* 0x000fe200078ec0ff */
[----:B------:R-:W-:-:S02]  /*1456d0*/  NOP ;  /* 0x0000000000007918 */ /* 0x000fc40000000000 */
[----:B------:R-:W3:Y:S04]  /*1456e0*/  LDL.LU R21, [R1+0x714] ;  /* 0x0007140001157983 */ /* 0x000ee80000300800 */
[----:B------:R-:W3:Y:S01]  /*1456f0*/  LDL.LU R43, [R1+0x710] ;  /* 0x00071000012b7983 */ /* 0x000ee20000300800 */
[----:B----4-:R-:W-:-:S03]  /*145700*/  LOP3.LUT R12, R42, 0xffff, RZ, 0xc0, !PT ;  /* 0x0000ffff2a0c7812 */ /* 0x010fc600078ec0ff */
[----:B------:R-:W4:Y:S01]  /*145710*/  LDL.LU R42, [R1+0x718] ;  /* 0x00071800012a7983 */ /* 0x000f220000300800 */
[----:B------:R-:W-:-:S05]  /*145720*/  PRMT R7, R36, 0x4210, R18 ;  /* 0x0000421024077816 */ /* 0x000fca0000000012 */
[----:B------:R0:W-:Y:S01]  /*145730*/  STSM.16.M88.4 [R0], R4 ;  /* 0x0000000400007844 */ /* 0x0001e20000000200 */
[----:B------:R-:W-:-:S03]  /*145740*/  NOP ;  /* 0x0000000000007918 */ /* 0x000fc60000000000 */
[----:B------:R-:W1:Y:S01]  /*145750*/  LDS.128 R32, [R0] ;  /* 0x0000000000207984 */ /* 0x000e620000000c00 */
[----:B------:R-:W-:-:S04]  /*145760*/  LOP3.LUT R17, R47, 0xffff, RZ, 0xc0, !PT ;  /* 0x0000ffff2f117812 */ /* 0x000fc800078ec0ff */
[----:B0-----:R-:W-:Y:S02]  /*145770*/  PRMT R4, R40, 0x4210, R17 ;  /* 0x0000421028047816 */ /* 0x001fe40000000011 */
[----:B------:R-:W4:Y:S01]  /*145780*/  LDL.LU R40, [R1+0x10c] ;  /* 0x00010c0001287983 */ /* 0x000f220000300800 */
[----:B------:R-:W-:Y:S02]  /*145790*/  PRMT R5, R46, 0x4210, R16 ;  /* 0x000042102e057816 */ /* 0x000fe40000000010 */
[----:B------:R-:W-:Y:S02]  /*1457a0*/  PRMT R6, R45, 0x4210, R13 ;  /* 0x000042102d067816 */ /* 0x000fe4000000000d */
[----:B------:R-:W-:Y:S01]  /*1457b0*/  PRMT R7, R37, 0x4210, R12 ;  /* 0x0000421025077816 */ /* 0x000fe2000000000c */
[----:B------:R-:W-:Y:S01]  /*1457c0*/  NOP ;  /* 0x0000000000007918 */ /* 0x000fe20000000000 */
[----:B-1----:R-:W-:Y:S01]  /*1457d0*/  STL [R1+0x320], R32 ;  /* 0x0003202001007387 */ /* 0x002fe20000100800 */
[----:B------:R-:W-:-:S03]  /*1457e0*/  IMAD.MOV.U32 R37, RZ, RZ, R33 ;  /* 0x000000ffff257224 */ /* 0x000fc600078e0021 */
[----:B------:R0:W-:Y:S04]  /*1457f0*/  STSM.16.M88.4 [R0], R4 ;  /* 0x0000000400007844 */ /* 0x0001e80000000200 */
[----:B------:R-:W-:Y:S01]  /*145800*/  STL.64 [R1+0x328], R34 ;  /* 0x0003282201007387 */ /* 0x000fe20000100a00 */
[----:B------:R-:W-:-:S03]  /*145810*/  NOP ;  /* 0x0000000000007918 */ /* 0x000fc60000000000 */
[----:B------:R-:W1:Y:S04]  /*145820*/  LDS.128 R32, [R0] ;  /* 0x0000000000207984 */ /* 0x000e680000000c00 */
[----:B------:R-:W-:Y:S04]  /*145830*/  STL [R1+0x5a54], R37 ;  /* 0x005a542501007387 */ /* 0x000fe80000100800 */
[----:B------:R-:W4:Y:S04]  /*145840*/  LDL.LU R53, [R1+0x5484] ;  /* 0x0054840001357983 */ /* 0x000f280000300800 */
[----:B------:R-:W4:Y:S01]  /*145850*/  LDL.LU R52, [R1+0x547c] ;  /* 0x00547c0001347983 */ /* 0x000f220000300800 */
[----:B------:R-:W-:Y:S01]  /*145860*/  IMAD.MOV.U32 R36, RZ, RZ, R51 ;  /* 0x000000ffff247224 */ /* 0x000fe200078e0033 */
[----:B0-----:R-:W-:-:S02]  /*145870*/  PRMT R5, R41, 0x5210, R30 ;  /* 0x0000521029057816 */ /* 0x001fc4000000001e */
[----:B------:R-:W4:Y:S01]  /*145880*/  LDL.LU R41, [R1+0x5444] ;  /* 0x0054440001297983 */ /* 0x000f220000300800 */
[----:B------:R-:W-:Y:S02]  /*145890*/  PRMT R4, R44, 0x5210, R31 ;  /* 0x000052102c047816 */ /* 0x000fe4000000001f */
[----:B--2---:R-:W-:Y:S02]  /*1458a0*/  PRMT R6, R39, 0x5210, R19 ;  /* 0x0000521027067816 */ /* 0x004fe40000000013 */
[----:B------:R-:W2:Y:S04]  /*1458b0*/  LDL.LU R39, [R1+0x5440] ;  /* 0x0054400001277983 */ /* 0x000ea80000300800 */
[----:B-1----:R-:W-:Y:S01]  /*1458c0*/  STL.64 [R1+0x310], R32 ;  /* 0x0003102001007387 */ /* 0x002fe20000100a00 */
[----:B------:R-:W-:Y:S01]  /*1458d0*/  PRMT R7, R38, 0x5210, R18 ;  /* 0x0000521026077816 */ /* 0x000fe20000000012 */
[----:B------:R-:W-:-:S02]  /*1458e0*/  NOP ;  /* 0x0000000000007918 */ /* 0x000fc40000000000 */
[----:B------:R-:W-:Y:S01]  /*1458f0*/  STL [R1+0x318], R34 ;  /* 0x0003182201007387 */ /* 0x000fe20000100800 */
[----:B------:R-:W-:-:S03]  /*145900*/  IMAD.MOV.U32 R38, RZ, RZ, R35 ;  /* 0x000000ffff267224 */ /* 0x000fc600078e0023 */
[----:B------:R-:W2:Y:S04]  /*145910*/  LDL.LU R51, [R1+0x23a4] ;  /* 0x0023a40001337983 */ /* 0x000ea80000300800 */
[----:B------:R-:W2:Y:S04]  /*145920*/  LDL.LU R50, [R1+0x2390] ;  /* 0x0023900001327983 */ /* 0x000ea80000300800 */
[----:B------:R-:W2:Y:S04]  /*145930*/  LDL.LU R47, [R1+0x2388] ;  /* 0x00238800012f7983 */ /* 0x000ea80000300800 */
[----:B------:R-:W2:Y:S04]  /*145940*/  LDL.LU R46, [R1+0x2354] ;  /* 0x00235400012e7983 */ /* 0x000ea80000300800 */
[----:B------:R-:W-:Y:S04]  /*145950*/  STL [R1+0x5a44], R38 ;  /* 0x005a442601007387 */ /* 0x000fe80000100800 */
        /* <DEDUP_REMOVED lines=8> */
[----:B----4-:R-:W-:-:S03]  /*1459e0*/  PRMT R6, R42, 0x5210, R13 ;  /* 0x000052102a067816 */ /* 0x010fc6000000000d */
[----:B0-----:R-:W-:Y:S04]  /*1459f0*/  STL [R1+0x304], R17 ;  /* 0x0003041101007387 */ /* 0x001fe80000100800 */
[----:B------:R0:W-:Y:S04]  /*145a00*/  STL.64 [R1+0x308], R18 ;  /* 0x0003081201007387 */ /* 0x0001e80000100a00 */
[----:B------:R-:W4:Y:S04]  /*145a10*/  LDL.LU R49, [R1+0x2448] ;  /* 0x0024480001317983 */ /* 0x000f280000300800 */
[----:B------:R-:W4:Y:S04]  /*145a20*/  LDL.LU R48, [R1+0x23e8] ;  /* 0x0023e80001307983 */ /* 0x000f280000300800 */
[----:B------:R-:W4:Y:S04]  /*145a30*/  LDL.LU R43, [R1+0x23c0] ;  /* 0x0023c000012b7983 */ /* 0x000f280000300800 */
[----:B------:R-:W4:Y:S01]  /*145a40*/  LDL.LU R42, [R1+0x23cc] ;  /* 0x0023cc00012a7983 */ /* 0x000f220000300800 */
[----:B------:R-:W-:Y:S01]  /*145a50*/  PRMT R7, R40, 0x5210, R12 ;  /* 0x0000521028077816 */ /* 0x000fe2000000000c */
[----:B------:R-:W-:-:S02]  /*145a60*/  NOP ;  /* 0x0000000000007918 */ /* 0x000fc40000000000 */
[----:B------:R-:W4:Y:S01]  /*145a70*/  LDL.LU R40, [R1+0x23a0] ;  /* 0x0023a00001287983 */ /* 0x000f220000300800 */
[----:B------:R-:W-:-:S03]  /*145a80*/  IMAD.MOV.U32 R37, RZ, RZ, R16 ;  /* 0x000000ffff257224 */ /* 0x000fc600078e0010 */
[----:B------:R-:W-:Y:S01]  /*145a90*/  STSM.16.M88.4 [R0], R4 ;  /* 0x0000000400007844 */ /* 0x000fe20000000200 */
[----:B------:R-:W-:-:S03]  /*145aa0*/  NOP ;  /* 0x0000000000007918 */ /* 0x000fc60000000000 */
[----:B------:R-:W1:Y:S04]  /*145ab0*/  LDS.128 R32, [R0] ;  /* 0x0000000000207984 */ /* 0x000e680000000c00 */
[----:B------:R-:W-:Y:S01]  /*145ac0*/  STL.64 [R1+0x5a60], R36 ;  /* 0x005a602401007387 */ /* 0x000fe20000100a00 */
[----:B------:R-:W-:Y:S02]  /*145ad0*/  LOP3.LUT R31, R53, 0xffff, RZ, 0xc0, !PT ;  /* 0x0000ffff351f7812 */ /* 0x000fe400078ec0ff */
[----:B0-----:R-:W-:Y:S02]  /*145ae0*/  LOP3.LUT R19, R41, 0xffff, RZ, 0xc0, !PT ;  /* 0x0000ffff29137812 */ /* 0x001fe400078ec0ff */
[----:B------:R-:W4:Y:S01]  /*145af0*/  LDL.LU R41, [R1+0x72c] ;  /* 0x00072c0001297983 */ /* 0x000f220000300800 */
[----:B--2---:R-:W-:-:S03]  /*145b00*/  LOP3.LUT R18, R39, 0xffff, RZ, 0xc0, !PT ;  /* 0x0000ffff27127812 */ /* 0x004fc600078ec0ff */
[----:B------:R-:W2:Y:S04]  /*145b10*/  LDL.LU R39, [R1+0x728] ;  /* 0x0007280001277983 */ /* 0x000ea80000300800 */
[----:B-1----:R-:W-:Y:S04]  /*145b20*/  STL.64 [R1+0x2f0], R32 ;  /* 0x0002f02001007387 */ /* 0x002fe80000100a00 */
[----:B------:R-:W-:Y:S01]  /*145b30*/  STL [R1+0x2fc], R35 ;  /* 0x0002fc2301007387 */ /* 0x000fe20000100800 */
[----:B------:R-:W-:-:S03]  /*145b40*/  PRMT R6, R47, 0x4210, R19 ;  /* 0x000042102f067816 */ /* 0x000fc60000000013 */
[----:B------:R-:W2:Y:S01]  /*145b50*/  LDL.LU R47, [R1+0x730] ;  /* 0x00073000012f7983 */ /* 0x000ea20000300800 */
[----:B------:R-:W-:-:S03]  /*145b60*/  PRMT R7, R46, 0x4210, R18 ;  /* 0x000042102e077816 */ /* 0x000fc60000000012 */
[----:B------:R-:W2:Y:S01]  /*145b70*/  LDL.LU R46, [R1+0x1d4] ;  /* 0x0001d400012e7983 */ /* 0x000ea20000300800 */
[----:B------:R-:W-:-:S03]  /*145b80*/  LOP3.LUT R17, R45, 0xffff, RZ, 0xc0, !PT ;  /* 0x0000ffff2d117812 */ /* 0x000fc600078ec0ff */
[----:B------:R-:W2:Y:S01]  /*145b90*/  LDL.LU R45, [R1+0x740] ;  /* 0x00074000012d7983 */ /* 0x000ea20000300800 */
[----:B------:R-:W-:-:S03]  /*145ba0*/  LOP3.LUT R16, R44, 0xffff, RZ, 0xc0, !PT ;  /* 0x0000ffff2c107812 */ /* 0x000fc600078ec0ff */
[----:B------:R-:W2:Y:S01]  /*145bb0*/  LDL.LU R44, [R1+0x73c] ;  /* 0x00073c00012c7983 */ /* 0x000ea20000300800 */
[----:B---3--:R-:W-:-:S03]  /*145bc0*/  LOP3.LUT R13, R21, 0xffff, RZ, 0xc0, !PT ;  /* 0x0000ffff150d7812 */ /* 0x008fc600078ec0ff */
[----:B------:R-:W3:Y:S01]  /*145bd0*/  LDL.LU R21, [R1+0x738] ;  /* 0x0007380001157983 */ /* 0x000ee20000300800 */
[----:B------:R-:W-:Y:S02]  /*145be0*/  LOP3.LUT R30, R52, 0xffff, RZ, 0xc0, !PT ;  /* 0x0000ffff341e7812 */ /* 0x000fe400078ec0ff */
[----:B------:R-:W-:Y:S02]  /*145bf0*/  PRMT R4, R51, 0x4210, R31 ;  /* 0x0000421033047816 */ /* 0x000fe4000000001f */
[----:B------:R-:W-:Y:S01]  /*145c00*/  PRMT R5, R50, 0x4210, R30 ;  /* 0x0000421032057816 */ /* 0x000fe2000000001e */
[----:B------:R-:W-:-:S04]  /*145c10*/  NOP ;  /* 0x0000000000007918 */ /* 0x000fc80000000000 */
[----:B------:R4:W-:Y:S02]  /*145c20*/  STSM.16.M88.4 [R0], R4 ;  /* 0x0000000400007844 */ /* 0x0009e40000000200 */
[----:B----4-:R-:W-:Y:S02]  /*145c30*/  PRMT R6, R42, 0x4210, R13 ;  /* 0x000042102a067816 */ /* 0x010fe4000000000d */
[----:B------:R-:W4:Y:S01]  /*145c40*/  LDL.LU R42, [R1+0x67c] ;  /* 0x00067c00012a7983 */ /* 0x000f220000300800 */
[----:B------:R-:W-:Y:S01]  /*145c50*/  IMAD.MOV.U32 R38, RZ, RZ, R34 ;  /* 0x000000ffff267224 */ /* 0x000fe200078e0022 */
[----:B------:R-:W-:Y:S02]  /*145c60*/  NOP ;  /* 0x0000000000007918 */ /* 0x000fe40000000000 */
[----:B------:R-:W0:Y:S01]  /*145c70*/  LDS.128 R32, [R0] ;  /* 0x0000000000207984 */ /* 0x000e220000000c00 */
[----:B------:R-:W-:-:S04]  /*145c80*/  LOP3.LUT R12, R49, 0xffff, RZ, 0xc0, !PT ;  /* 0x0000ffff310c7812 */ /* 0x000fc800078ec0ff */
[----:B------:R-:W-:Y:S02]  /*145c90*/  PRMT R7, R40, 0x4210, R12 ;  /* 0x0000421028077816 */ /* 0x000fe4000000000c */
[----:B------:R-:W-:Y:S02]  /*145ca0*/  PRMT R4, R48, 0x4210, R17 ;  /* 0x0000421030047816 */ /* 0x000fe40000000011 */
[----:B------:R-:W-:Y:S01]  /*145cb0*/  PRMT R5, R43, 0x4210, R16 ;  /* 0x000042102b057816 */ /* 0x000fe20000000010 */
[----:B------:R-:W-:-:S04]  /*145cc0*/  NOP ;  /* 0x0000000000007918 */ /* 0x000fc80000000000 */
[----:B------:R1:W-:Y:S01]  /*145cd0*/  STSM.16.M88.4 [R0], R4 ;  /* 0x0000000400007844 */ /* 0x0003e20000000200 */
[----:B0-----:R-:W-:-:S03]  /*145ce0*/  IMAD.MOV.U32 R40, RZ, RZ, R35 ;  /* 0x000000ffff287224 */ /* 0x001fc600078e0023 */
[----:B------:R-:W-:Y:S04]  /*145cf0*/  STL.64 [R1+0x2e0], R32 ;  /* 0x0002e02001007387 */ /* 0x000fe80000100a00 */
[----:B------:R-:W-:Y:S01]  /*145d00*/  STL [R1+0x2e8], R34 ;  /* 0x0002e82201007387 */ /* 0x000fe20000100800 */
[----:B------:R-:W-:-:S03]  /*145d10*/  NOP ;  /* 0x0000000000007918 */ /* 0x000fc60000000000 */
[----:B------:R-:W-:Y:S04]  /*145d20*/  STL [R1+0x5a24], R40 ;  /* 0x005a242801007387 */ /* 0x000fe80000100800 */
[----:B------:R-:W4:Y:S04]  /*145d30*/  LDL.LU R54, [R1+0x548c] ;  /* 0x00548c0001367983 */ /* 0x000f280000300800 */
[----:B------:R-:W4:Y:S04]  /*145d40*/  LDL.LU R53, [R1+0x5458] ;  /* 0x0054580001357983 */ /* 0x000f280000300800 */
[----:B------:R-:W4:Y:S04]  /*145d50*/  LDL.LU R52, [R1+0x5454] ;  /* 0x0054540001347983 */ /* 0x000f280000300800 */
[----:B------:R-:W4:Y:S04]  /*145d60*/  LDL.LU R51, [R1+0x5494] ;  /* 0x0054940001337983 */ /* 0x000f280000300800 */
[----:B------:R-:W4:Y:S04]  /*145d70*/  LDL.LU R50, [R1+0x2420] ;  /* 0x0024200001327983 */ /* 0x000f280000300800 */
[----:B------:R-:W4:Y:S04]  /*145d80*/  LDL.LU R43, [R1+0x2414] ;  /* 0x00241400012b7983 */ /* 0x000f280000300800 */
[----:B------:R-:W0:Y:S01]  /*145d90*/  LDS.128 R32, [R0] ;  /* 0x0000000000207984 */ /* 0x000e220000000c00 */
[----:B-1----:R-:W-:-:S03]  /*145da0*/  PRMT R4, R41, 0x5210, R31 ;  /* 0x0000521029047816 */ /* 0x002fc6000000001f */
[----:B------:R-:W4:Y:S01]  /*145db0*/  LDL.LU R41, [R1+0x2400] ;  /* 0x0024000001297983 */ /* 0x000f220000300800 */
[----:B--2---:R-:W-:-:S03]  /*145dc0*/  PRMT R5, R39, 0x5210, R30 ;  /* 0x0000521027057816 */ /* 0x004fc6000000001e */
[----:B------:R-:W2:Y:S04]  /*145dd0*/  LDL.LU R39, [R1+0x2438] ;  /* 0x0024380001277983 */ /* 0x000ea80000300800 */
[----:B0-----:R-:W-:Y:S04]  /*145de0*/  STL.64 [R1+0x2d0], R32 ;  /* 0x0002d02001007387 */ /* 0x001fe80000100a00 */
[----:B------:R-:W-:Y:S01]  /*145df0*/  STL.64 [R1+0x2d8], R34 ;  /* 0x0002d82201007387 */ /* 0x000fe20000100a00 */
[----:B------:R-:W-:-:S03]  /*145e00*/  NOP ;  /* 0x0000000000007918 */ /* 0x000fc60000000000 */
[----:B------:R-:W2:Y:S01]  /*145e10*/  LDL.LU R49, [R1+0x24bc] ;  /* 0x0024bc0001317983 */ /* 0x000ea20000300800 */
[----:B------:R-:W-:-:S03]  /*145e20*/  PRMT R6, R47, 0x5210, R19 ;  /* 0x000052102f067816 */ /* 0x000fc60000000013 */
[----:B------:R-:W2:Y:S01]  /*145e30*/  LDL.LU R47, [R1+0x24b8] ;  /* 0x0024b800012f7983 */ /* 0x000ea20000300800 */
[----:B------:R-:W-:-:S03]  /*145e40*/  PRMT R7, R46, 0x5210, R18 ;  /* 0x000052102e077816 */ /* 0x000fc60000000012 */
[----:B------:R-:W2:Y:S04]  /*145e50*/  LDL.LU R46, [R1+0x2464] ;  /* 0x00246400012e7983 */ /* 0x000ea80000300800 */
[----:B------:R0:W-:Y:S02]  /*145e60*/  STSM.16.M88.4 [R0], R4 ;  /* 0x0000000400007844 */ /* 0x0001e40000000200 */
[----:B0-----:R-:W-:Y:S02]  /*145e70*/  PRMT R4, R45, 0x5210, R17 ;  /* 0x000052102d047816 */ /* 0x001fe40000000011 */
[----:B------:R-:W2:Y:S01]  /*145e80*/  LDL.LU R45, [R1+0x2460] ;  /* 0x00246000012d7983 */ /* 0x000ea20000300800 */
[----:B---3--:R-:W-:-:S03]  /*145e90*/  PRMT R6, R21, 0x5210, R13 ;  /* 0x0000521015067816 */ /* 0x008fc6000000000d */
[----:B------:R-:W3:Y:S01]  /*145ea0*/  LDL.LU R21, [R1+0x247c] ;  /* 0x00247c0001157983 */ /* 0x000ee20000300800 */
[----:B------:R-:W-:Y:S01]  /*145eb0*/  PRMT R5, R44, 0x5210, R16 ;  /* 0x000052102c057816 */ /* 0x000fe20000000010 */
[----:B------:R-:W-:Y:S02]  /*145ec0*/  NOP ;  /* 0x0000000000007918 */ /* 0x000fe40000000000 */
[----:B------:R-:W0:Y:S04]  /*145ed0*/  LDS.128 R16, [R0] ;  /* 0x0000000000107984 */ /* 0x000e280000000c00 */
[----:B0-----:R-:W-:Y:S04]  /*145ee0*/  STL.64 [R1+0x2c0], R16 ;  /* 0x0002c01001007387 */ /* 0x001fe80000100a00 */
[----:B------:R0:W-:Y:S04]  /*145ef0*/  STL [R1+0x2cc], R19 ;  /* 0x0002cc1301007387 */ /* 0x0001e80000100800 */
[----:B------:R-:W3:Y:S04]  /*145f00*/  LDL.LU R48, [R1+0x246c] ;  /* 0x00246c0001307983 */ /* 0x000ee80000300800 */
[----:B------:R-:W3:Y:S01]  /*145f10*/  LDL.LU R44, [R1+0x2468] ;  /* 0x00246800012c7983 */ /* 0x000ee20000300800 */
[----:B----4-:R-:W-:Y:S01]  /*145f20*/  PRMT R7, R42, 0x5210, R12 ;  /* 0x000052102a077816 */ /* 0x010fe2000000000c */
[----:B------:R-:W-:-:S02]  /*145f30*/  NOP ;  /* 0x0000000000007918 */ /* 0x000fc40000000000 */
[----:B------:R-:W4:Y:S04]  /*145f40*/  LDL.LU R42, [R1+0x2444] ;  /* 0x00244400012a7983 */ /* 0x000f280000300800 */
[----:B------:R1:W-:Y:S01]  /*145f50*/  STSM.16.M88.4 [R0], R4 ;  /* 0x0000000400007844 */ /* 0x0003e20000000200 */
[----:B------:R-:W-:-:S03]  /*145f60*/  NOP ;  /* 0x0000000000007918 */ /* 0x000fc60000000000 */
[----:B------:R-:W0:Y:S01]  /*145f70*/  LDS.128 R32, [R0] ;  /* 0x0000000000207984 */ /* 0x000e220000000c00 */
[----:B------:R-:W-:Y:S01]  /*145f80*/  IMAD.MOV.U32 R40, RZ, RZ, R18 ;  /* 0x000000ffff287224 */ /* 0x000fe200078e0012 */
[----:B------:R-:W-:Y:S02]  /*145f90*/  LOP3.LUT R30, R53, 0xffff, RZ, 0xc0, !PT ;  /* 0x0000ffff351e7812 */ /* 0x000fe400078ec0ff */
[----:B0-----:R-:W-:Y:S02]  /*145fa0*/  LOP3.LUT R19, R52, 0xffff, RZ, 0xc0, !PT ;  /* 0x0000ffff34137812 */ /* 0x001fe400078ec0ff */
[----:B------:R-:W4:Y:S01]  /*145fb0*/  LDL.LU R52, [R1+0x750] ;  /* 0x0007500001347983 */ /* 0x000f220000300800 */
[----:B-1----:R-:W-:-:S03]  /*145fc0*/  PRMT R6, R43, 0x4210, R30 ;  /* 0x000042102b067816 */ /* 0x002fc6000000001e */
[----:B------:R-:W4:Y:S01]  /*145fd0*/  LDL.LU R43, [R1+0x754] ;  /* 0x00075400012b7983 */ /* 0x000f220000300800 */
[----:B------:R-:W-:Y:S02]  /*145fe0*/  LOP3.LUT R18, R51, 0xffff, RZ, 0xc0, !PT ;  /* 0x0000ffff33127812 */ /* 0x000fe400078ec0ff */
[----:B------:R-:W-:Y:S02]  /*145ff0*/  LOP3.LUT R31, R54, 0xffff, RZ, 0xc0, !PT ;  /* 0x0000ffff361f7812 */ /* 0x000fe400078ec0ff */
[----:B------:R-:W-:Y:S02]  /*146000*/  PRMT R7, R41, 0x4210, R19 ;  /* 0x0000421029077816 */ /* 0x000fe40000000013 */
[----:B------:R-:W4:Y:S01]  /*146010*/  LDL.LU R41, [R1+0x68c] ;  /* 0x00068c0001297983 */ /* 0x000f220000300800 */
[----:B------:R-:W-:-:S03]  /*146020*/  PRMT R5, R50, 0x4210, R31 ;  /* 0x0000421032057816 */ /* 0x000fc6000000001f */
[----:B------:R-:W-:Y:S04]  /*146030*/  STL [R1+0x2b0], R32 ;  /* 0x0002b02001007387 */ /* 0x000fe80000100800 */
[----:B------:R-:W-:Y:S01]  /*146040*/  STL.64 [R1+0x2b8], R34 ;  /* 0x0002b82201007387 */ /* 0x000fe20000100a00 */
[----:B--2---:R-:W-:Y:S01]  /*146050*/  PRMT R4, R39, 0x4210, R18 ;  /* 0x0000421027047816 */ /* 0x004fe20000000012 */
[----:B------:R-:W-:Y:S01]  /*146060*/  IMAD.MOV.U32 R39, RZ, RZ, R33 ;  /* 0x000000ffff277224 */ /* 0x000fe200078e0021 */
[----:B------:R-:W-:-:S04]  /*146070*/  NOP ;  /* 0x0000000000007918 */ /* 0x000fc80000000000 */
[----:B------:R-:W-:Y:S04]  /*146080*/  STL.64 [R1+0x5a68], R38 ;  /* 0x005a682601007387 */ /* 0x000fe80000100a00 */
[----:B------:R-:W2:Y:S01]  /*146090*/  LDL.LU R51, [R1+0x76c] ;  /* 0x00076c0001337983 */ /* 0x000ea20000300800 */
[----:B------:R-:W-:-:S03]  /*1460a0*/  LOP3.LUT R17, R49, 0xffff, RZ, 0xc0, !PT ;  /* 0x0000ffff31117812 */ /* 0x000fc600078ec0ff */
[----:B------:R3:W-:Y:S01]  /*1460b0*/  STSM.16.M88.4 [R0], R4 ;  /* 0x0000000400007844 */ /* 0x0007e20000000200 */
[----:B------:R-:W-:-:S03]  /*1460c0*/  NOP ;  /* 0x0000000000007918 */ /* 0x000fc60000000000 */
[----:B------:R-:W0:Y:S01]  /*1460d0*/  LDS.128 R32, [R0] ;  /* 0x0000000000207984 */ /* 0x000e220000000c00 */
[----:B------:R-:W-:-:S03]  /*1460e0*/  LOP3.LUT R16, R47, 0xffff, RZ, 0xc0, !PT ;  /* 0x0000ffff2f107812 */ /* 0x000fc600078ec0ff */
[----:B------:R-:W2:Y:S01]  /*1460f0*/  LDL.LU R47, [R1+0x768] ;  /* 0x00076800012f7983 */ /* 0x000ea20000300800 */
[----:B------:R-:W-:-:S03]  /*146100*/  LOP3.LUT R13, R46, 0xffff, RZ, 0xc0, !PT ;  /* 0x0000ffff2e0d7812 */ /* 0x000fc600078ec0ff */
[----:B------:R-:W2:Y:S01]  /*146110*/  LDL.LU R46, [R1+0x764] ;  /* 0x00076400012e7983 */ /* 0x000ea20000300800 */
[----:B------:R-:W-:-:S03]  /*146120*/  LOP3.LUT R12, R45, 0xffff, RZ, 0xc0, !PT ;  /* 0x0000ffff2d0c7812 */ /* 0x000fc600078ec0ff */
[----:B------:R-:W2:Y:S01]  /*146130*/  LDL.LU R45, [R1+0x69c] ;  /* 0x00069c00012d7983 */ /* 0x000ea20000300800 */
[----:B---3--:R-:W-:-:S03]  /*146140*/  PRMT R4, R21, 0x4210, R17 ;  /* 0x0000421015047816 */ /* 0x008fc60000000011 */
[----:B------:R-:W3:Y:S01]  /*146150*/  LDL.LU R21, [R1+0x5464] ;  /* 0x0054640001157983 */ /* 0x000ee20000300800 */
[----:B------:R-:W-:-:S03]  /*146160*/  PRMT R5, R48, 0x4210, R16 ;  /* 0x0000421030057816 */ /* 0x000fc60000000010 */
[----:B------:R-:W3:Y:S04]  /*146170*/  LDL.LU R48, [R1+0xc0] ;  /* 0x0000c00001307983 */ /* 0x000ee80000300800 */
[----:B0-----:R-:W-:Y:S01]  /*146180*/  STL.64 [R1+0x2a0], R32 ;  /* 0x0002a02001007387 */ /* 0x001fe20000100a00 */
[----:B------:R-:W-:-:S03]  /*146190*/  PRMT R6, R44, 0x4210, R13 ;  /* 0x000042102c067816 */ /* 0x000fc6000000000d */
[----:B------:R-:W-:Y:S01]  /*1461a0*/  STL.64 [R1+0x2a8], R34 ;  /* 0x0002a82201007387 */ /* 0x000fe20000100a00 */
[----:B------:R-:W-:-:S03]  /*1461b0*/  NOP ;  /* 0x0000000000007918 */ /* 0x000fc60000000000 */
[----:B------:R-:W3:Y:S01]  /*1461c0*/  LDL.LU R49, [R1+0xc4] ;  /* 0x0000c40001317983 */ /* 0x000ee20000300800 */
[----:B----4-:R-:W-:-:S03]  /*1461d0*/  PRMT R7, R42, 0x4210, R12 ;  /* 0x000042102a077816 */ /* 0x010fc6000000000c */
[----:B------:R-:W4:Y:S04]  /*1461e0*/  LDL.LU R50, [R1+0xc8] ;  /* 0x0000c80001327983 */ /* 0x000f280000300800 */
[----:B------:R-:W4:Y:S04]  /*1461f0*/  LDL.LU R44, [R1+0x2470] ;  /* 0x00247000012c7983 */ /* 0x000f280000300800 */
[----:B------:R-:W4:Y:S04]  /*146200*/  LDL.LU R42, [R1+0x1ec0] ;  /* 0x001ec000012a7983 */ /* 0x000f280000300800 */
[----:B------:R-:W-:Y:S01]  /*146210*/  STSM.16.M88.4 [R0], R4 ;  /* 0x0000000400007844 */ /* 0x000fe20000000200 */
[----:B------:R-:W-:-:S03]  /*146220*/  NOP ;  /* 0x0000000000007918 */ /* 0x000fc60000000000 */
[----:B------:R-:W0:Y:S04]  /*146230*/  LDS.128 R32, [R0] ;  /* 0x0000000000207984 */ /* 0x000e280000000c00 */
[----:B0-----:R0:W-:Y:S04]  /*146240*/  STL [R1+0x290], R32 ;  /* 0x0002902001007387 */ /* 0x0011e80000100800 */
[----:B------:R1:W-:Y:S04]  /*146250*/  STL.64 [R1+0x298], R34 ;  /* 0x0002982201007387 */ /* 0x0003e80000100a00 */
[----:B0-----:R-:W4:Y:S01]  /*146260*/  LDL.LU R32, [R1+0xd0] ;  /* 0x0000d00001207983 */ /* 0x001f220000300800 */
[----:B------:R-:W-:-:S02]  /*146270*/  PRMT R6, R43, 0x5210, R30 ;  /* 0x000052102b067816 */ /* 0x000fc4000000001e */
[----:B------:R-:W-:Y:S02]  /*146280*/  PRMT R5, R52, 0x5210, R31 ;  /* 0x0000521034057816 */ /* 0x000fe4000000001f */
[----:B------:R-:W-:Y:S01]  /*146290*/  PRMT R7, R41, 0x5210, R19 ;  /* 0x0000521029077816 */ /* 0x000fe20000000013 */
[----:B------:R-:W-:Y:S02]  /*1462a0*/  IMAD.MOV.U32 R41, RZ, RZ, R33 ;  /* 0x000000ffff297224 */ /* 0x000fe400078e0021 */
[----:B------:R-:W4:Y:S04]  /*1462b0*/  LDL.LU R33, [R1+0xd4] ;  /* 0x0000d40001217983 */ /* 0x000f280000300800 */
[----:B-1----:R-:W4:Y:S04]  /*1462c0*/  LDL.LU R34, [R1+0xd8] ;  /* 0x0000d80001227983 */ /* 0x002f280000300800 */
[----:B------:R-:W4:Y:S01]  /*1462d0*/  LDL.LU R43, [R1+0x24c0] ;  /* 0x0024c000012b7983 */ /* 0x000f220000300800 */
[----:B------:R-:W-:Y:S01]  /*1462e0*/  PRMT R4, R20, 0x5210, R18 ;  /* 0x0000521014047816 */ /* 0x000fe20000000012 */
[----:B------:R-:W-:-:S02]  /*1462f0*/  NOP ;  /* 0x0000000000007918 */ /* 0x000fc40000000000 */
[----:B------:R-:W-:Y:S04]  /*146300*/  STL [R1+0x5a1c], R41 ;  /* 0x005a1c2901007387 */ /* 0x000fe80000100800 */
[----:B------:R2:W-:Y:S04]  /*146310*/  STSM.16.M88.4 [R0], R4 ;  /* 0x0000000400007844 */ /* 0x0005e80000000200 */
[----:B------:R-:W4:Y:S04]  /*146320*/  LDL.LU R52, [R1] ;  /* 0x0000000001347983 */ /* 0x000f280000300800 */
[----:B------:R-:W4:Y:S04]  /*146330*/  LDL.LU R53, [R1+0x4] ;  /* 0x0000040001357983 */ /* 0x000f280000300800 */
[----:B------:R-:W4:Y:S01]  /*146340*/  LDL.LU R54, [R1+0x8] ;  /* 0x0000080001367983 */ /* 0x000f220000300800 */
[----:B--2---:R-:W-:-:S02]  /*146350*/  PRMT R4, R51, 0x5210, R17 ;  /* 0x0000521033047816 */ /* 0x004fc40000000011 */
[----:B------:R-:W-:Y:S01]  /*146360*/  PRMT R5, R47, 0x5210, R16 ;  /* 0x000052102f057816 */ /* 0x000fe20000000010 */
[----:B------:R-:W-:Y:S01]  /*146370*/  NOP ;  /* 0x0000000000007918 */ /* 0x000fe20000000000 */
[----:B------:R-:W0:Y:S01]  /*146380*/  LDS.128 R16, [R0] ;  /* 0x0000000000107984 */ /* 0x000e220000000c00 */
[----:B------:R-:W-:Y:S02]  /*146390*/  PRMT R7, R45, 0x5210, R12 ;  /* 0x000052102d077816 */ /* 0x000fe4000000000c */
[----:B---3--:R-:W-:Y:S02]  /*1463a0*/  LOP3.LUT R12, R21, 0xffff, RZ, 0xc0, !PT ;  /* 0x0000ffff150c7812 */ /* 0x008fe400078ec0ff */
[----:B------:R-:W2:Y:S01]  /*1463b0*/  LDL.LU R21, [R1+0x6ac] ;  /* 0x0006ac0001157983 */ /* 0x000ea20000300800 */
[----:B------:R-:W-:Y:S01]  /*1463c0*/  PRMT R6, R46, 0x5210, R13 ;  /* 0x000052102e067816 */ /* 0x000fe2000000000d */
[----:B------:R-:W-:-:S04]  /*1463d0*/  NOP ;  /* 0x0000000000007918 */ /* 0x000fc80000000000 */
[----:B------:R-:W-:Y:S01]  /*1463e0*/  STSM.16.M88.4 [R0], R4 ;  /* 0x0000000400007844 */ /* 0x000fe20000000200 */
[----:B------:R-:W-:-:S03]  /*1463f0*/  NOP ;  /* 0x0000000000007918 */ /* 0x000fc60000000000 */
[----:B------:R-:W1:Y:S04]  /*146400*/  LDS.128 R36, [R0] ;  /* 0x0000000000247984 */ /* 0x000e680000000c00 */
[----:B0-----:R0:W-:Y:S04]  /*146410*/  STL.64 [R1+0x280], R16 ;  /* 0x0002801001007387 */ /* 0x0011e80000100a00 */
[----:B------:R3:W-:Y:S04]  /*146420*/  STL.64 [R1+0x288], R18 ;  /* 0x0002881201007387 */ /* 0x0007e80000100a00 */
[----:B0-----:R-:W2:Y:S04]  /*146430*/  LDL.LU R16, [R1+0x10] ;  /* 0x0000100001107983 */ /* 0x001ea80000300800 */
[----:B------:R-:W2:Y:S04]  /*146440*/  LDL.LU R17, [R1+0x14] ;  /* 0x0000140001117983 */ /* 0x000ea80000300800 */
[----:B---3--:R-:W3:Y:S04]  /*146450*/  LDL.LU R18, [R1+0x18] ;  /* 0x0000180001127983 */ /* 0x008ee80000300800 */
[----:B------:R-:W3:Y:S01]  /*146460*/  LDL.LU R46, [R1+0x6bc] ;  /* 0x0006bc00012e7983 */ /* 0x000ee20000300800 */
[----:B-1----:R-:W-:Y:S01]  /*146470*/  IMAD.MOV.U32 R41, RZ, RZ, R36 ;  /* 0x000000ffff297224 */ /* 0x002fe200078e0024 */
[----:B----4-:R-:W-:-:S02]  /*146480*/  LOP3.LUT R4, R44, 0xffff, RZ, 0xc0, !PT ;  /* 0x0000ffff2c047812 */ /* 0x010fc400078ec0ff */
[----:B------:R-:W4:Y:S01]  /*146490*/  LDL.LU R44, [R1+0x5468] ;  /* 0x00546800012c7983 */ /* 0x000f220000300800 */
[----:B------:R-:W-:Y:S01]  /*1464a0*/  PRMT R51, R42, 0x4210, R12 ;  /* 0x000042102a337816 */ /* 0x000fe2000000000c */
[----:B------:R-:W-:Y:S02]  /*1464b0*/  NOP ;  /* 0x0000000000007918 */ /* 0x000fe40000000000 */
[----:B------:R-:W-:Y:S01]  /*1464c0*/  STL [R1+0x274], R37 ;  /* 0x0002742501007387 */ /* 0x000fe20000100800 */
[----:B------:R-:W-:-:S03]  /*1464d0*/  IMAD.MOV.U32 R42, RZ, RZ, R39 ;  /* 0x000000ffff2a7224 */ /* 0x000fc600078e0027 */
[----:B------:R-:W-:Y:S04]  /*1464e0*/  STSM.16.M88.4 [R0], R48 ;  /* 0x0000003000007844 */ /* 0x000fe80000000200 */
[----:B------:R-:W-:Y:S01]  /*1464f0*/  STL [R1+0x278], R38 ;  /* 0x0002782601007387 */ /* 0x000fe20000100800 */
[----:B------:R-:W-:-:S03]  /*146500*/  NOP ;  /* 0x0000000000007918 */ /* 0x000fc60000000000 */
[----:B------:R-:W0:Y:S04]  /*146510*/  LDS.128 R36, [R0] ;  /* 0x0000000000247984 */ /* 0x000e280000000c00 */
[----:B------:R-:W-:Y:S04]  /*146520*/  STL.64 [R1+0x5a30], R40 ;  /* 0x005a302801007387 */ /* 0x000fe80000100a00 */
[----:B0-----:R0:W-:Y:S04]  /*146530*/  STL.64 [R1+0x260], R36 ;  /* 0x0002602401007387 */ /* 0x0011e80000100a00 */
[----:B------:R-:W-:Y:S04]  /*146540*/  STL [R1+0x26c], R39 ;  /* 0x00026c2701007387 */ /* 0x000fe80000100800 */
[----:B------:R-:W4:Y:S04]  /*146550*/  LDL.LU R56, [R1+0xe0] ;  /* 0x0000e00001387983 */ /* 0x000f280000300800 */
[----:B------:R-:W4:Y:S04]  /*146560*/  LDL.LU R57, [R1+0xe4] ;  /* 0x0000e40001397983 */ /* 0x000f280000300800 */
[----:B------:R-:W4:Y:S04]  /*146570*/  LDL.LU R58, [R1+0xe8] ;  /* 0x0000e800013a7983 */ /* 0x000f280000300800 */
[----:B------:R-:W4:Y:S04]  /*146580*/  LDL.LU R48, [R1+0x2480] ;  /* 0x0024800001307983 */ /* 0x000f280000300800 */
[----:B------:R-:W4:Y:S01]  /*146590*/  LDL.LU R47, [R1+0x24f8] ;  /* 0x0024f800012f7983 */ /* 0x000f220000300800 */
[----:B------:R-:W-:Y:S01]  /*1465a0*/  PRMT R35, R43, 0x4210, R4 ;  /* 0x000042102b237816 */ /* 0x000fe20000000004 */
[----:B------:R-:W-:-:S04]  /*1465b0*/  NOP ;  /* 0x0000000000007918 */ /* 0x000fc80000000000 */
[----:B------:R-:W-:Y:S01]  /*1465c0*/  STSM.16.M88.4 [R0], R32 ;  /* 0x0000002000007844 */ /* 0x000fe20000000200 */
[----:B------:R-:W-:-:S03]  /*1465d0*/  NOP ;  /* 0x0000000000007918 */ /* 0x000fc60000000000 */
[----:B------:R-:W1:Y:S01]  /*1465e0*/  LDS.128 R32, [R0] ;  /* 0x0000000000207984 */ /* 0x000e620000000c00 */
[----:B------:R-:W-:-:S05]  /*1465f0*/  IMAD.MOV.U32 R43, RZ, RZ, R38 ;  /* 0x000000ffff2b7224 */ /* 0x000fca00078e0026 */
[----:B------:R-:W-:Y:S04]  /*146600*/  STL [R1+0x59fc], R43 ;  /* 0x0059fc2b01007387 */ /* 0x000fe80000100800 */
[----:B0-----:R-:W4:Y:S04]  /*146610*/  LDL.LU R36, [R1+0xf0] ;  /* 0x0000f00001247983 */ /* 0x001f280000300800 */
[----:B------:R-:W4:Y:S04]  /*146620*/  LDL.LU R37, [R1+0xf4] ;  /* 0x0000f40001257983 */ /* 0x000f280000300800 */
[----:B------:R-:W4:Y:S04]  /*146630*/  LDL.LU R38, [R1+0xf8] ;  /* 0x0000f80001267983 */ /* 0x000f280000300800 */
[----:B------:R-:W4:Y:S04]  /*146640*/  LDL.LU R45, [R1+0x252c] ;  /* 0x00252c00012d7983 */ /* 0x000f280000300800 */
[----:B-1----:R-:W-:Y:S04]  /*146650*/  STL.64 [R1+0x250], R32 ;  /* 0x0002502001007387 */ /* 0x002fe80000100a00 */
[----:B------:R-:W-:Y:S01]  /*146660*/  STL [R1+0x258], R34 ;  /* 0x0002582201007387 */ /* 0x000fe20000100800 */
[----:B--2---:R-:W-:Y:S01]  /*146670*/  PRMT R55, R21, 0x5210, R12 ;  /* 0x0000521015377816 */ /* 0x004fe2000000000c */
[----:B------:R-:W-:-:S04]  /*146680*/  NOP ;  /* 0x0000000000007918 */ /* 0x000fc80000000000 */
[----:B------:R-:W-:Y:S01]  /*146690*/  STSM.16.M88.4 [R0], R52 ;  /* 0x0000003400007844 */ /* 0x000fe20000000200 */
[----:B------:R-:W-:Y:S01]  /*1466a0*/  IMAD.MOV.U32 R21, RZ, RZ, R35 ;  /* 0x000000ffff157224 */ /* 0x000fe200078e0023 */
[----:B------:R-:W-:Y:S02]  /*1466b0*/  NOP ;  /* 0x0000000000007918 */ /* 0x000fe40000000000 */
[----:B------:R-:W0:Y:S04]  /*1466c0*/  LDS.128 R32, [R0] ;  /* 0x0000000000207984 */ /* 0x000e280000000c00 */
[----:B------:R-:W-:Y:S01]  /*1466d0*/  STL [R1+0x59ec], R21 ;  /* 0x0059ec1501007387 */ /* 0x000fe20000100800 */
[----:B---3--:R-:W-:Y:S01]  /*1466e0*/  PRMT R19, R46, 0x5210, R4 ;  /* 0x000052102e137816 */ /* 0x008fe20000000004 */
[----:B------:R-:W-:-:S02]  /*1466f0*/  NOP ;  /* 0x0000000000007918 */ /* 0x000fc40000000000 */
[----:B0-----:R0:W-:Y:S04]  /*146700*/  STL [R1+0x240], R32 ;  /* 0x0002402001007387 */ /* 0x0011e80000100800 */
[----:B------:R1:W-:Y:S04]  /*146710*/  STL.64 [R1+0x248], R34 ;  /* 0x0002482201007387 */ /* 0x0003e80000100a00 */
[----:B------:R-:W2:Y:S04]  /*146720*/  LDL.LU R52, [R1+0x20] ;  /* 0x0000200001347983 */ /* 0x000ea80000300800 */
[----:B------:R-:W2:Y:S04]  /*146730*/  LDL.LU R53, [R1+0x24] ;  /* 0x0000240001357983 */ /* 0x000ea80000300800 */
[----:B------:R-:W2:Y:S04]  /*146740*/  LDL.LU R54, [R1+0x28] ;  /* 0x0000280001367983 */ /* 0x000ea80000300800 */
[----:B------:R-:W3:Y:S01]  /*146750*/  LDL.LU R49, [R1+0x6cc] ;  /* 0x0006cc0001317983 */ /* 0x000ee20000300800 */
[----:B------:R-:W-:-:S03]  /*146760*/  IMAD.MOV.U32 R43, RZ, RZ, R33 ;  /* 0x000000ffff2b7224 */ /* 0x000fc600078e0021 */
[----:B0-----:R-:W2:Y:S04]  /*146770*/  LDL.LU R32, [R1+0x30] ;  /* 0x0000300001207983 */ /* 0x001ea80000300800 */
[----:B------:R-:W2:Y:S04]  /*146780*/  LDL.LU R33, [R1+0x34] ;  /* 0x0000340001217983 */ /* 0x000ea80000300800 */
[----:B-1----:R-:W2:Y:S04]  /*146790*/  LDL.LU R34, [R1+0x38] ;  /* 0x0000380001227983 */ /* 0x002ea80000300800 */
[----:B------:R-:W2:Y:S04]  /*1467a0*/  LDL.LU R46, [R1+0x6dc] ;  /* 0x0006dc00012e7983 */ /* 0x000ea80000300800 */
[----:B------:R-:W-:Y:S01]  /*1467b0*/  STSM.16.M88.4 [R0], R16 ;  /* 0x0000001000007844 */ /* 0x000fe20000000200 */
[----:B------:R-:W-:-:S03]  /*1467c0*/  NOP ;  /* 0x0000000000007918 */ /* 0x000fc60000000000 */
[----:B------:R-:W0:Y:S01]  /*1467d0*/  LDS.128 R16, [R0] ;  /* 0x0000000000107984 */ /* 0x000e220000000c00 */
[----:B----4-:R-:W-:-:S03]  /*1467e0*/  LOP3.LUT R4, R44, 0xffff, RZ, 0xc0, !PT ;  /* 0x0000ffff2c047812 */ /* 0x010fc600078ec0ff */
[----:B------:R-:W4:Y:S04]  /*1467f0*/  LDL.LU R44, [R1+0x5470] ;  /* 0x00547000012c7983 */ /* 0x000f280000300800 */
[----:B------:R0:W-:Y:S02]  /*146800*/  STL [R1+0x5a08], R43 ;  /* 0x005a082b01007387 */ /* 0x0001e40000100800 */
[----:B0-----:R-:W-:Y:S02]  /*146810*/  IMAD.MOV.U32 R43, RZ, RZ, R16 ;  /* 0x000000ffff2b7224 */ /* 0x001fe400078e0010 */
[----:B------:R-:W-:Y:S04]  /*146820*/  STL [R1+0x234], R17 ;  /* 0x0002341101007387 */ /* 0x000fe80000100800 */
[----:B------:R-:W-:Y:S04]  /*146830*/  STL [R1+0x23c], R19 ;  /* 0x00023c1301007387 */ /* 0x000fe80000100800 */
[----:B------:R-:W-:Y:S01]  /*146840*/  STL.64 [R1+0x5a10], R42 ;  /* 0x005a102a01007387 */ /* 0x000fe20000100a00 */
[----:B------:R-:W-:Y:S01]  /*146850*/  NOP ;  /* 0x0000000000007918 */ /* 0x000fe20000000000 */
[----:B------:R-:W-:-:S02]  /*146860*/  PRMT R59, R47, 0x4210, R4 ;  /* 0x000042102f3b7816 */ /* 0x000fc40000000004 */
[----:B------:R-:W4:Y:S01]  /*146870*/  LDL.LU R47, [R1+0x2488] ;  /* 0x00248800012f7983 */ /* 0x000f220000300800 */
[----:B------:R-:W-:-:S03]  /*146880*/  LOP3.LUT R5, R48, 0xffff, RZ, 0xc0, !PT ;  /* 0x0000ffff30057812 */ /* 0x000fc600078ec0ff */
[----:B------:R0:W-:Y:S01]  /*146890*/  STSM.16.M88.4 [R0], R56 ;  /* 0x0000003800007844 */ /* 0x0001e20000000200 */
[----:B------:R-:W-:-:S03]  /*1468a0*/  NOP ;  /* 0x0000000000007918 */ /* 0x000fc60000000000 */
[----:B------:R-:W1:Y:S04]  /*1468b0*/  LDS.128 R40, [R0] ;  /* 0x0000000000287984 */ /* 0x000e680000000c00 */
[----:B0-----:R-:W4:Y:S04]  /*1468c0*/  LDL.LU R56, [R1+0x100] ;  /* 0x0001000001387983 */ /* 0x001f280000300800 */
[----:B------:R-:W4:Y:S04]  /*1468d0*/  LDL.LU R57, [R1+0x104] ;  /* 0x0001040001397983 */ /* 0x000f280000300800 */
[----:B------:R-:W4:Y:S04]  /*1468e0*/  LDL.LU R58, [R1+0x108] ;  /* 0x00010800013a7983 */ /* 0x000f280000300800 */
[----:B------:R-:W4:Y:S01]  /*1468f0*/  LDL.LU R48, [R1+0x2590] ;  /* 0x0025900001307983 */ /* 0x000f220000300800 */
[----:B------:R-:W-:-:S03]  /*146900*/  IMAD.MOV.U32 R21, RZ, RZ, R18 ;  /* 0x000000ffff157224 */ /* 0x000fc600078e0012 */
[----:B------:R-:W4:Y:S04]  /*146910*/  LDL.LU R16, [R1+0x110] ;  /* 0x0001100001107983 */ /* 0x000f280000300800 */
[----:B-1----:R-:W-:Y:S04]  /*146920*/  STL.64 [R1+0x220], R40 ;  /* 0x0002202801007387 */ /* 0x002fe80000100a00 */
[----:B------:R-:W-:Y:S01]  /*146930*/  STL.64 [R1+0x228], R42 ;  /* 0x0002282a01007387 */ /* 0x000fe20000100a00 */
[----:B------:R-:W-:-:S03]  /*146940*/  NOP ;  /* 0x0000000000007918 */ /* 0x000fc60000000000 */
[----:B------:R-:W4:Y:S01]  /*146950*/  LDL.LU R17, [R1+0x114] ;  /* 0x0001140001117983 */ /* 0x000f220000300800 */
[----:B------:R-:W-:-:S03]  /*146960*/  PRMT R39, R45, 0x4210, R5 ;  /* 0x000042102d277816 */ /* 0x000fc60000000005 */
[----:B------:R-:W4:Y:S04]  /*146970*/  LDL.LU R18, [R1+0x118] ;  /* 0x0001180001127983 */ /* 0x000f280000300800 */
[----:B------:R-:W-:Y:S01]  /*146980*/  STSM.16.M88.4 [R0], R36 ;  /* 0x0000002400007844 */ /* 0x000fe20000000200 */
[----:B------:R-:W-:-:S03]  /*146990*/  NOP ;  /* 0x0000000000007918 */ /* 0x000fc60000000000 */
[----:B------:R-:W4:Y:S04]  /*1469a0*/  LDL.LU R45, [R1+0x25ac] ;  /* 0x0025ac00012d7983 */ /* 0x000f280000300800 */
[----:B------:R-:W0:Y:S04]  /*1469b0*/  LDS.128 R36, [R0] ;  /* 0x0000000000247984 */ /* 0x000e280000000c00 */
[----:B0-----:R-:W-:Y:S04]  /*1469c0*/  STL.64 [R1+0x210], R36 ;  /* 0x0002102401007387 */ /* 0x001fe80000100a00 */
[----:B------:R-:W-:Y:S01]  /*1469d0*/  STL.64 [R1+0x218], R38 ;  /* 0x0002182601007387 */ /* 0x000fe20000100a00 */
[----:B------:R-:W-:Y:S01]  /*1469e0*/  NOP ;  /* 0x0000000000007918 */ /* 0x000fe20000000000 */
[----:B---3--:R-:W-:-:S05]  /*1469f0*/  PRMT R55, R49, 0x5210, R4 ;  /* 0x0000521031377816 */ /* 0x008fca0000000004 */
[----:B--2---:R0:W-:Y:S01]  /*146a00*/  STSM.16.M88.4 [R0], R52 ;  /* 0x0000003400007844 */ /* 0x0041e20000000200 */
[----:B------:R-:W-:-:S03]  /*146a10*/  NOP ;  /* 0x0000000000007918 */ /* 0x000fc60000000000 */
[----:B------:R-:W1:Y:S01]  /*146a20*/  LDS.128 R36, [R0] ;  /* 0x0000000000247984 */ /* 0x000e620000000c00 */
[----:B------:R-:W-:Y:S01]  /*146a30*/  PRMT R35, R46, 0x5210, R5 ;  /* 0x000052102e237816 */ /* 0x000fe20000000005 */
[----:B------:R-:W-:Y:S02]  /*146a40*/  NOP ;  /* 0x0000000000007918 */ /* 0x000fe40000000000 */
[----:B0-----:R-:W2:Y:S04]  /*146a50*/  LDL.LU R52, [R1+0x40] ;  /* 0x0000400001347983 */ /* 0x001ea80000300800 */
[----:B------:R-:W2:Y:S04]  /*146a60*/  LDL.LU R53, [R1+0x44] ;  /* 0x0000440001357983 */ /* 0x000ea80000300800 */
[----:B------:R-:W2:Y:S04]  /*146a70*/  LDL.LU R54, [R1+0x48] ;  /* 0x0000480001367983 */ /* 0x000ea80000300800 */
[----:B------:R-:W3:Y:S01]  /*146a80*/  LDL.LU R46, [R1+0x6ec] ;  /* 0x0006ec00012e7983 */ /* 0x000ee20000300800 */
[----:B----4-:R-:W-:Y:S01]  /*146a90*/  LOP3.LUT R4, R44, 0xffff, RZ, 0xc0, !PT ;  /* 0x0000ffff2c047812 */ /* 0x010fe200078ec0ff */
[----:B-1----:R-:W-:-:S02]  /*146aa0*/  IMAD.MOV.U32 R44, RZ, RZ, R37 ;  /* 0x000000ffff2c7224 */ /* 0x002fc400078e0025 */
[----:B------:R0:W-:Y:S04]  /*146ab0*/  STL [R1+0x200], R36 ;  /* 0x0002002401007387 */ /* 0x0001e80000100800 */
[----:B------:R1:W-:Y:S04]  /*146ac0*/  STL.64 [R1+0x208], R38 ;  /* 0x0002082601007387 */ /* 0x0003e80000100a00 */
[----:B------:R-:W-:Y:S04]  /*146ad0*/  STL [R1+0x59e4], R44 ;  /* 0x0059e42c01007387 */ /* 0x000fe80000100800 */
[----:B0-----:R-:W4:Y:S04]  /*146ae0*/  LDL.LU R36, [R1+0x50] ;  /* 0x0000500001247983 */ /* 0x001f280000300800 */
[----:B------:R-:W4:Y:S04]  /*146af0*/  LDL.LU R37, [R1+0x54] ;  /* 0x0000540001257983 */ /* 0x000f280000300800 */
[----:B-1----:R-:W4:Y:S04]  /*146b00*/  LDL.LU R38, [R1+0x58] ;  /* 0x0000580001267983 */ /* 0x002f280000300800 */
[----:B------:R-:W4:Y:S01]  /*146b10*/  LDL.LU R51, [R1+0x6fc] ;  /* 0x0006fc0001337983 */ /* 0x000f220000300800 */
[----:B------:R-:W-:-:S03]  /*146b20*/  LOP3.LUT R5, R47, 0xffff, RZ, 0xc0, !PT ;  /* 0x0000ffff2f057812 */ /* 0x000fc600078ec0ff */
[----:B------:R-:W4:Y:S04]  /*146b30*/  LDL.LU R47, [R1+0x5478] ;  /* 0x00547800012f7983 */ /* 0x000f280000300800 */
[----:B------:R-:W-:Y:S01]  /*146b40*/  STSM.16.M88.4 [R0], R32 ;  /* 0x0000002000007844 */ /* 0x000fe20000000200 */
[----:B------:R-:W-:-:S03]  /*146b50*/  NOP ;  /* 0x0000000000007918 */ /* 0x000fc60000000000 */
[----:B------:R-:W0:Y:S01]  /*146b60*/  LDS.128 R32, [R0] ;  /* 0x0000000000207984 */ /* 0x000e220000000c00 */
[----:B------:R-:W-:Y:S01]  /*146b70*/  PRMT R59, R48, 0x4210, R4 ;  /* 0x00004210303b7816 */ /* 0x000fe20000000004 */
[----:B------:R-:W-:-:S04]  /*146b80*/  NOP ;  /* 0x0000000000007918 */ /* 0x000fc80000000000 */
[----:B------:R-:W-:Y:S04]  /*146b90*/  STSM.16.M88.4 [R0], R56 ;  /* 0x0000003800007844 */ /* 0x000fe80000000200 */
[----:B0-----:R-:W-:Y:S01]  /*146ba0*/  STL [R1+0x1f4], R33 ;  /* 0x0001f42101007387 */ /* 0x001fe20000100800 */
[----:B------:R-:W-:-:S03]  /*146bb0*/  IMAD.MOV.U32 R44, RZ, RZ, R32 ;  /* 0x000000ffff2c7224 */ /* 0x000fc600078e0020 */
[----:B------:R-:W-:Y:S01]  /*146bc0*/  STL.64 [R1+0x1f8], R34 ;  /* 0x0001f82201007387 */ /* 0x000fe20000100a00 */
[----:B------:R-:W-:-:S03]  /*146bd0*/  NOP ;  /* 0x0000000000007918 */ /* 0x000fc60000000000 */
[----:B------:R-:W0:Y:S04]  /*146be0*/  LDS.128 R32, [R0] ;  /* 0x0000000000207984 */ /* 0x000e280000000c00 */
[----:B0-----:R0:W-:Y:S04]  /*146bf0*/  STL [R1+0x1e4], R33 ;  /* 0x0001e42101007387 */ /* 0x0011e80000100800 */
[----:B------:R1:W-:Y:S04]  /*146c00*/  STL.64 [R1+0x1e8], R34 ;  /* 0x0001e82201007387 */ /* 0x0003e80000100a00 */
        /* <DEDUP_REMOVED lines=11> */
[----:B------:R-:W-:Y:S04]  /*146cc0*/  STL.64 [R1+0x59f0], R44 ;  /* 0x0059f02c01007387 */ /* 0x000fe80000100a00 */
[----:B------:R-:W4:Y:S04]  /*146cd0*/  LDL.LU R32, [R1+0x130] ;  /* 0x0001300001207983 */ /* 0x000f280000300800 */
[----:B0-----:R-:W4:Y:S04]  /*146ce0*/  LDL.LU R33, [R1+0x134] ;  /* 0x0001340001217983 */ /* 0x001f280000300800 */
[----:B-1----:R-:W4:Y:S04]  /*146cf0*/  LDL.LU R34, [R1+0x138] ;  /* 0x0001380001227983 */ /* 0x002f280000300800 */
[----:B------:R-:W4:Y:S04]  /*146d00*/  LDL.LU R48, [R1+0x25f4] ;  /* 0x0025f40001307983 */ /* 0x000f280000300800 */
[----:B------:R0:W-:Y:S04]  /*146d10*/  STL [R1+0x1d0], R16 ;  /* 0x0001d01001007387 */ /* 0x0001e80000100800 */
[----:B------:R1:W-:Y:S01]  /*146d20*/  STL.64 [R1+0x1d8], R18 ;  /* 0x0001d81201007387 */ /* 0x0003e20000100a00 */
[----:B---3--:R-:W-:Y:S01]  /*146d30*/  PRMT R55, R46, 0x5210, R4 ;  /* 0x000052102e377816 */ /* 0x008fe20000000004 */
[----:B------:R-:W-:Y:S01]  /*146d40*/  IMAD.MOV.U32 R46, RZ, RZ, R17 ;  /* 0x000000ffff2e7224 */ /* 0x000fe200078e0011 */
[----:B------:R-:W-:-:S04]  /*146d50*/  NOP ;  /* 0x0000000000007918 */ /* 0x000fc80000000000 */
[----:B------:R-:W-:Y:S04]  /*146d60*/  STL [R1+0x59cc], R46 ;  /* 0x0059cc2e01007387 */ /* 0x000fe80000100800 */
[----:B0-----:R-:W3:Y:S04]  /*146d70*/  LDL.LU R16, [R1+0x60] ;  /* 0x0000600001107983 */ /* 0x001ee80000300800 */
[----:B------:R-:W3:Y:S04]  /*146d80*/  LDL.LU R17, [R1+0x64] ;  /* 0x0000640001117983 */ /* 0x000ee80000300800 */
[----:B--2---:R0:W-:Y:S01]  /*146d90*/  STSM.16.M88.4 [R0], R52 ;  /* 0x0000003400007844 */ /* 0x0041e20000000200 */
[----:B------:R-:W-:-:S03]  /*146da0*/  NOP ;  /* 0x0000000000007918 */ /* 0x000fc60000000000 */
[----:B-1----:R-:W3:Y:S04]  /*146db0*/  LDL.LU R18, [R1+0x68] ;  /* 0x0000680001127983 */ /* 0x002ee80000300800 */
[----:B------:R-:W1:Y:S04]  /*146dc0*/  LDS.128 R40, [R0] ;  /* 0x0000000000287984 */ /* 0x000e680000000c00 */
[----:B0-----:R-:W2:Y:S01]  /*146dd0*/  LDL.LU R52, [R1+0x7c] ;  /* 0x00007c0001347983 */ /* 0x001ea20000300800 */
[----:B----4-:R-:W-:Y:S01]  /*146de0*/  PRMT R39, R51, 0x5210, R5 ;  /* 0x0000521033277816 */ /* 0x010fe20000000005 */
[----:B------:R-:W-:Y:S01]  /*146df0*/  NOP ;  /* 0x0000000000007918 */ /* 0x000fe20000000000 */
[----:B------:R-:W-:Y:S01]  /*146e00*/  LOP3.LUT R4, R47, 0xffff, RZ, 0xc0, !PT ;  /* 0x0000ffff2f047812 */ /* 0x000fe200078ec0ff */
[----:B-1----:R-:W-:Y:S01]  /*146e10*/  IMAD.MOV.U32 R47, RZ, RZ, R43 ;  /* 0x000000ffff2f7224 */ /* 0x002fe200078e002b */
[----:B------:R0:W-:Y:S04]  /*146e20*/  STL.64 [R1+0x1c0], R40 ;  /* 0x0001c02801007387 */ /* 0x0001e80000100a00 */
[----:B------:R1:W-:Y:S04]  /*146e30*/  STL [R1+0x1c8], R42 ;  /* 0x0001c82a01007387 */ /* 0x0003e80000100800 */
[----:B------:R-:W-:Y:S04]  /*146e40*/  STL [R1+0x59b8], R47 ;  /* 0x0059b82f01007387 */ /* 0x000fe80000100800 */
[----:B0-----:R-:W4:Y:S04]  /*146e50*/  LDL.LU R40, [R1+0x70] ;  /* 0x0000700001287983 */ /* 0x001f280000300800 */
[----:B------:R-:W4:Y:S04]  /*146e60*/  LDL.LU R41, [R1+0x74] ;  /* 0x0000740001297983 */ /* 0x000f280000300800 */
[----:B-1----:R-:W4:Y:S04]  /*146e70*/  LDL.LU R42, [R1+0x78] ;  /* 0x00007800012a7983 */ /* 0x002f280000300800 */
[----:B------:R-:W4:Y:S04]  /*146e80*/  LDL.LU R51, [R1+0x71c] ;  /* 0x00071c0001337983 */ /* 0x000f280000300800 */
[----:B------:R-:W-:Y:S01]  /*146e90*/  STSM.16.M88.4 [R0], R36 ;  /* 0x0000002400007844 */ /* 0x000fe20000000200 */
[----:B------:R-:W-:-:S03]  /*146ea0*/  NOP ;  /* 0x0000000000007918 */ /* 0x000fc60000000000 */
[----:B------:R-:W0:Y:S01]  /*146eb0*/  LDS.128 R36, [R0] ;  /* 0x0000000000247984 */ /* 0x000e220000000c00 */
[----:B------:R-:W-:-:S03]  /*146ec0*/  LOP3.LUT R5, R50, 0xffff, RZ, 0xc0, !PT ;  /* 0x0000ffff32057812 */ /* 0x000fc600078ec0ff */
[----:B------:R-:W4:Y:S01]  /*146ed0*/  LDL.LU R50, [R1+0x5480] ;  /* 0x0054800001327983 */ /* 0x000f220000300800 */
[----:B------:R-:W-:Y:S01]  /*146ee0*/  PRMT R59, R49, 0x4210, R4 ;  /* 0x00004210313b7816 */ /* 0x000fe20000000004 */
[----:B------:R-:W-:Y:S02]  /*146ef0*/  NOP ;  /* 0x0000000000007918 */ /* 0x000fe40000000000 */
[----:B0-----:R-:W-:Y:S01]  /*146f00*/  STL [R1+0x1b4], R37 ;  /* 0x0001b42501007387 */ /* 0x001fe20000100800 */
[----:B------:R-:W-:Y:S02]  /*146f10*/  IMAD.MOV.U32 R46, RZ, RZ, R36 ;  /* 0x000000ffff2e7224 */ /* 0x000fe400078e0024 */
[----:B------:R-:W-:Y:S01]  /*146f20*/  IMAD.MOV.U32 R47, RZ, RZ, R38 ;  /* 0x000000ffff2f7224 */ /* 0x000fe200078e0026 */
[----:B------:R-:W-:Y:S04]  /*146f30*/  STSM.16.M88.4 [R0], R56 ;  /* 0x0000003800007844 */ /* 0x000fe80000000200 */
[----:B------:R-:W-:Y:S01]  /*146f40*/  STL [R1+0x1bc], R39 ;  /* 0x0001bc2701007387 */ /* 0x000fe20000100800 */
[----:B------:R-:W-:-:S03]  /*146f50*/  NOP ;  /* 0x0000000000007918 */ /* 0x000fc60000000000 */
[----:B------:R-:W0:Y:S04]  /*146f60*/  LDS.128 R36, [R0] ;  /* 0x0000000000247984 */ /* 0x000e280000000c00 */
[----:B------:R-:W-:Y:S01]  /*146f70*/  STL.64 [R1+0x59d8], R46 ;  /* 0x0059d82e01007387 */ /* 0x000fe20000100a00 */
[----:B------:R-:W-:Y:S01]  /*146f80*/  NOP ;  /* 0x0000000000007918 */ /* 0x000fe20000000000 */
[----:B------:R-:W-:Y:S02]  /*146f90*/  PRMT R35, R48, 0x4210, R5 ;  /* 0x0000421030237816 */ /* 0x000fe40000000005 */
[----:B0-----:R-:W-:Y:S04]  /*146fa0*/  STL.64 [R1+0x1a0], R36 ;  /* 0x0001a02401007387 */ /* 0x001fe80000100a00 */
[----:B------:R-:W-:Y:S04]  /*146fb0*/  STL [R1+0x1a8], R38 ;  /* 0x0001a82601007387 */ /* 0x000fe80000100800 */
[----:B------:R-:W4:Y:S04]  /*146fc0*/  LDL.LU R56, [R1+0x140] ;  /* 0x0001400001387983 */ /* 0x000f280000300800 */
[----:B------:R-:W4:Y:S04]  /*146fd0*/  LDL.LU R57, [R1+0x144] ;  /* 0x0001440001397983 */ /* 0x000f280000300800 */
[----:B------:R-:W4:Y:S04]  /*146fe0*/  LDL.LU R58, [R1+0x148] ;  /* 0x00014800013a7983 */ /* 0x000f280000300800 */
[----:B------:R-:W4:Y:S04]  /*146ff0*/  LDL.LU R54, [R1+0x24a0] ;  /* 0x0024a00001367983 */ /* 0x000f280000300800 */
[----:B------:R-:W4:Y:S01]  /*147000*/  LDL.LU R48, [R1+0x1ec4] ;  /* 0x001ec40001307983 */ /* 0x000f220000300800 */
[----:B------:R-:W-:-:S03]  /*147010*/  IMAD.MOV.U32 R49, RZ, RZ, R39 ;  /* 0x000000ffff317224 */ /* 0x000fc600078e0027 */
[----:B------:R0:W-:Y:S01]  /*147020*/  STSM.16.M88.4 [R0], R32 ;  /* 0x0000002000007844 */ /* 0x0001e20000000200 */
[----:B------:R-:W-:-:S03]  /*147030*/  NOP ;  /* 0x0000000000007918 */ /* 0x000fc60000000000 */
[----:B------:R-:W-:Y:S04]  /*147040*/  STL [R1+0x59a8], R49 ;  /* 0x0059a83101007387 */ /* 0x000fe80000100800 */
[----:B------:R-:W1:Y:S04]  /*147050*/  LDS.128 R36, [R0] ;  /* 0x0000000000247984 */ /* 0x000e680000000c00 */
[----:B0-----:R-:W4:Y:S04]  /*147060*/  LDL.LU R32, [R1+0x150] ;  /* 0x0001500001207983 */ /* 0x001f280000300800 */
[----:B------:R-:W4:Y:S04]  /*147070*/  LDL.LU R33, [R1+0x154] ;  /* 0x0001540001217983 */ /* 0x000f280000300800 */
[----:B------:R-:W4:Y:S01]  /*147080*/  LDL.LU R34, [R1+0x158] ;  /* 0x0001580001227983 */ /* 0x000f220000300800 */
[----:B--2---:R-:W-:Y:S01]  /*147090*/  PRMT R19, R52, 0x5210, R4 ;  /* 0x0000521034137816 */ /* 0x004fe20000000004 */
[----:B------:R-:W-:-:S02]  /*1470a0*/  NOP ;  /* 0x0000000000007918 */ /* 0x000fc40000000000 */
[----:B------:R-:W2:Y:S04]  /*1470b0*/  LDL.LU R52, [R1+0x2648] ;  /* 0x0026480001347983 */ /* 0x000ea80000300800 */
[----:B---3--:R-:W-:Y:S01]  /*1470c0*/  STSM.16.M88.4 [R0], R16 ;  /* 0x0000001000007844 */ /* 0x008fe20000000200 */
[----:B------:R-:W-:-:S03]  /*1470d0*/  NOP ;  /* 0x0000000000007918 */ /* 0x000fc60000000000 */
[----:B------:R-:W0:Y:S04]  /*1470e0*/  LDS.128 R16, [R0] ;  /* 0x0000000000107984 */ /* 0x000e280000000c00 */
[----:B-1----:R1:W-:Y:S04]  /*1470f0*/  STL.64 [R1+0x190], R36 ;  /* 0x0001902401007387 */ /* 0x0023e80000100a00 */
[----:B------:R3:W-:Y:S04]  /*147100*/  STL.64 [R1+0x198], R38 ;  /* 0x0001982601007387 */ /* 0x0007e80000100a00 */
[----:B-1----:R-:W2:Y:S04]  /*147110*/  LDL.LU R36, [R1+0x80] ;  /* 0x0000800001247983 */ /* 0x002ea80000300800 */
[----:B------:R-:W2:Y:S04]  /*147120*/  LDL.LU R37, [R1+0x84] ;  /* 0x0000840001257983 */ /* 0x000ea80000300800 */
[----:B---3--:R-:W3:Y:S01]  /*147130*/  LDL.LU R38, [R1+0x88] ;  /* 0x0000880001267983 */ /* 0x008ee20000300800 */
[----:B----4-:R-:W-:Y:S01]  /*147140*/  PRMT R43, R51, 0x5210, R5 ;  /* 0x00005210332b7816 */ /* 0x010fe20000000005 */
[----:B------:R-:W-:-:S02]  /*147150*/  NOP ;  /* 0x0000000000007918 */ /* 0x000fc40000000000 */
[----:B------:R-:W4:Y:S01]  /*147160*/  LDL.LU R51, [R1+0x720] ;  /* 0x0007200001337983 */ /* 0x000f220000300800 */
[----:B0-----:R-:W-:-:S03]  /*147170*/  IMAD.MOV.U32 R49, RZ, RZ, R18 ;  /* 0x000000ffff317224 */ /* 0x001fc600078e0012 */
[----:B------:R0:W-:Y:S04]  /*147180*/  STL.64 [R1+0x180], R16 ;  /* 0x0001801001007387 */ /* 0x0001e80000100a00 */
[----:B------:R-:W-:Y:S04]  /*147190*/  STL [R1+0x18c], R19 ;  /* 0x00018c1301007387 */ /* 0x000fe80000100800 */
[----:B0-----:R-:W3:Y:S04]  /*1471a0*/  LDL.LU R16, [R1+0x90] ;  /* 0x0000900001107983 */ /* 0x001ee80000300800 */
[----:B------:R-:W3:Y:S04]  /*1471b0*/  LDL.LU R17, [R1+0x94] ;  /* 0x0000940001117983 */ /* 0x000ee80000300800 */
[----:B------:R-:W3:Y:S04]  /*1471c0*/  LDL.LU R18, [R1+0x98] ;  /* 0x0000980001127983 */ /* 0x000ee80000300800 */
[----:B------:R-:W3:Y:S01]  /*1471d0*/  LDL.LU R53, [R1+0x724] ;  /* 0x0007240001357983 */ /* 0x000ee20000300800 */
[----:B------:R-:W-:-:S03]  /*1471e0*/  LOP3.LUT R4, R50, 0xffff, RZ, 0xc0, !PT ;  /* 0x0000ffff32047812 */ /* 0x000fc600078ec0ff */
[----:B------:R-:W3:Y:S04]  /*1471f0*/  LDL.LU R50, [R1+0x5488] ;  /* 0x0054880001327983 */ /* 0x000ee80000300800 */
[----:B------:R-:W-:Y:S01]  /*147200*/  STSM.16.M88.4 [R0], R40 ;  /* 0x0000002800007844 */ /* 0x000fe20000000200 */
[----:B------:R-:W-:-:S03]  /*147210*/  NOP ;  /* 0x0000000000007918 */ /* 0x000fc60000000000 */
[----:B------:R-:W0:Y:S04]  /*147220*/  LDS.128 R40, [R0] ;  /* 0x0000000000287984 */ /* 0x000e280000000c00 */
[----:B------:R0:W-:Y:S02]  /*147230*/  STL [R1+0x59b0], R49 ;  /* 0x0059b03101007387 */ /* 0x0001e40000100800 */
[----:B0-----:R-:W-:Y:S02]  /*147240*/  IMAD.MOV.U32 R49, RZ, RZ, R40 ;  /* 0x000000ffff317224 */ /* 0x001fe400078e0028 */
[----:B------:R-:W-:Y:S01]  /*147250*/  STL.64 [R1+0x178], R42 ;  /* 0x0001782a01007387 */ /* 0x000fe20000100a00 */
[----:B------:R-:W-:Y:S01]  /*147260*/  PRMT R59, R48, 0x4210, R4 ;  /* 0x00004210303b7816 */ /* 0x000fe20000000004 */
[----:B------:R-:W-:-:S04]  /*147270*/  NOP ;  /* 0x0000000000007918 */ /* 0x000fc80000000000 */
[----:B------:R0:W-:Y:S01]  /*147280*/  STSM.16.M88.4 [R0], R56 ;  /* 0x0000003800007844 */ /* 0x0001e20000000200 */
[----:B------:R-:W-:Y:S01]  /*147290*/  IMAD.MOV.U32 R48, RZ, RZ, R41 ;  /* 0x000000ffff307224 */ /* 0x000fe200078e0029 */
[----:B------:R-:W-:Y:S02]  /*1472a0*/  NOP ;  /* 0x0000000000007918 */ /* 0x000fe40000000000 */
[----:B------:R-:W1:Y:S01]  /*1472b0*/  LDS.128 R40, [R0] ;  /* 0x0000000000287984 */ /* 0x000e620000000c00 */
[----:B------:R-:W-:-:S03]  /*1472c0*/  LOP3.LUT R5, R54, 0xffff, RZ, 0xc0, !PT ;  /* 0x0000ffff36057812 */ /* 0x000fc600078ec0ff */
[----:B------:R-:W-:Y:S01]  /*1472d0*/  STL.64 [R1+0x59c0], R48 ;  /* 0x0059c03001007387 */ /* 0x000fe20000100a00 */
[----:B--2---:R-:W-:Y:S01]  /*1472e0*/  PRMT R35, R52, 0x4210, R5 ;  /* 0x0000421034237816 */ /* 0x004fe20000000005 */
[----:B------:R-:W-:Y:S02]  /*1472f0*/  NOP ;  /* 0x0000000000007918 */ /* 0x000fe40000000000 */
[----:B------:R-:W2:Y:S04]  /*147300*/  LDL.LU R52, [R1+0x24b0] ;  /* 0x0024b00001347983 */ /* 0x000ea80000300800 */
[----:B0-----:R-:W2:Y:S04]  /*147310*/  LDL.LU R56, [R1+0x6b0] ;  /* 0x0006b00001387983 */ /* 0x001ea80000300800 */
[----:B------:R-:W2:Y:S04]  /*147320*/  LDL.LU R57, [R1+0x6b4] ;  /* 0x0006b40001397983 */ /* 0x000ea80000300800 */
[----:B------:R-:W2:Y:S04]  /*147330*/  LDL.LU R58, [R1+0x6b8] ;  /* 0x0006b800013a7983 */ /* 0x000ea80000300800 */
[----:B------:R-:W2:Y:S04]  /*147340*/  LDL.LU R54, [R1+0x1ec8] ;  /* 0x001ec80001367983 */ /* 0x000ea80000300800 */
[----:B------:R0:W-:Y:S04]  /*147350*/  STSM.16.M88.4 [R0], R32 ;  /* 0x0000002000007844 */ /* 0x0001e80000000200 */
[----:B-1----:R-:W-:Y:S04]  /*147360*/  STL.64 [R1+0x160], R40 ;  /* 0x0001602801007387 */ /* 0x002fe80000100a00 */
[----:B------:R-:W-:Y:S01]  /*147370*/  STL.64 [R1+0x168], R42 ;  /* 0x0001682a01007387 */ /* 0x000fe20000100a00 */
[----:B------:R-:W-:-:S03]  /*147380*/  NOP ;  /* 0x0000000000007918 */ /* 0x000fc60000000000 */
[----:B------:R-:W1:Y:S04]  /*147390*/  LDS.128 R40, [R0] ;  /* 0x0000000000287984 */ /* 0x000e680000000c00 */
[----:B0-----:R-:W2:Y:S04]  /*1473a0*/  LDL.LU R32, [R1+0x6c0] ;  /* 0x0006c00001207983 */ /* 0x001ea80000300800 */
[----:B------:R-:W2:Y:S04]  /*1473b0*/  LDL.LU R33, [R1+0x6c4] ;  /* 0x0006c40001217983 */ /* 0x000ea80000300800 */
[----:B------:R-:W2:Y:S01]  /*1473c0*/  LDL.LU R34, [R1+0x6c8] ;  /* 0x0006c80001227983 */ /* 0x000ea20000300800 */
[----:B----4-:R-:W-:Y:S01]  /*1473d0*/  PRMT R39, R51, 0x5210, R4 ;  /* 0x0000521033277816 */ /* 0x010fe20000000004 */
[----:B------:R-:W-:-:S02]  /*1473e0*/  NOP ;  /* 0x0000000000007918 */ /* 0x000fc40000000000 */
[----:B------:R-:W4:Y:S04]  /*1473f0*/  LDL.LU R51, [R1+0x26bc] ;  /* 0x0026bc0001337983 */ /* 0x000f280000300800 */
[----:B---3--:R0:W-:Y:S04]  /*147400*/  STSM.16.M88.4 [R0], R36 ;  /* 0x0000002400007844 */ /* 0x0081e80000000200 */
[----:B-1----:R-:W-:Y:S04]  /*147410*/  STL.64 [R1+0x150], R40 ;  /* 0x0001502801007387 */ /* 0x002fe80000100a00 */
[----:B------:R-:W-:Y:S01]  /*147420*/  STL.64 [R1+0x158], R42 ;  /* 0x0001582a01007387 */ /* 0x000fe20000100a00 */
[----:B------:R-:W-:-:S03]  /*147430*/  NOP ;  /* 0x0000000000007918 */ /* 0x000fc60000000000 */
[----:B0-----:R-:W3:Y:S01]  /*147440*/  LDL.LU R36, [R1+0xa0] ;  /* 0x0000a00001247983 */ /* 0x001ee20000300800 */
[----:B------:R-:W-:-:S03]  /*147450*/  PRMT R19, R53, 0x5210, R5 ;  /* 0x0000521035137816 */ /* 0x000fc60000000005 */
[----:B------:R-:W3:Y:S04]  /*147460*/  LDL.LU R37, [R1+0xa4] ;  /* 0x0000a40001257983 */ /* 0x000ee80000300800 */
[----:B------:R-:W3:Y:S04]  /*147470*/  LDL.LU R38, [R1+0xa8] ;  /* 0x0000a80001267983 */ /* 0x000ee80000300800 */
[----:B------:R-:W3:Y:S04]  /*147480*/  LDL.LU R53, [R1+0x734] ;  /* 0x0007340001357983 */ /* 0x000ee80000300800 */
[----:B------:R-:W0:Y:S01]  /*147490*/  LDS.128 R40, [R0] ;  /* 0x0000000000287984 */ /* 0x000e220000000c00 */
[----:B------:R-:W-:Y:S01]  /*1474a0*/  NOP ;  /* 0x0000000000007918 */ /* 0x000fe20000000000 */
[----:B------:R-:W-:Y:S01]  /*1474b0*/  LOP3.LUT R4, R50, 0xffff, RZ, 0xc0, !PT ;  /* 0x0000ffff32047812 */ /* 0x000fe200078ec0ff */
[----:B0-----:R-:W-:Y:S01]  /*1474c0*/  IMAD.MOV.U32 R50, RZ, RZ, R41 ;  /* 0x000000ffff327224 */ /* 0x001fe200078e0029 */
[----:B------:R0:W-:Y:S04]  /*1474d0*/  STL [R1+0x140], R40 ;  /* 0x0001402801007387 */ /* 0x0001e80000100800 */
[----:B------:R1:W-:Y:S04]  /*1474e0*/  STL.64 [R1+0x148], R42 ;  /* 0x0001482a01007387 */ /* 0x0003e80000100a00 */
[----:B------:R-:W-:Y:S04]  /*1474f0*/  STL [R1+0x59a0], R50 ;  /* 0x0059a03201007387 */ /* 0x000fe80000100800 */
[----:B0-----:R-:W3:Y:S04]  /*147500*/  LDL.LU R40, [R1+0xb0] ;  /* 0x0000b00001287983 */ /* 0x001ee80000300800 */
[----:B------:R-:W3:Y:S04]  /*147510*/  LDL.LU R41, [R1+0xb4] ;  /* 0x0000b40001297983 */ /* 0x000ee80000300800 */
[----:B-1----:R-:W3:Y:S04]  /*147520*/  LDL.LU R42, [R1+0xb8] ;  /* 0x0000b800012a7983 */ /* 0x002ee80000300800 */
[----:B------:R-:W3:Y:S04]  /*147530*/  LDL.LU R55, [R1+0x744] ;  /* 0x0007440001377983 */ /* 0x000ee80000300800 */
[----:B------:R-:W-:Y:S01]  /*147540*/  STSM.16.M88.4 [R0], R16 ;  /* 0x0000001000007844 */ /* 0x000fe20000000200 */
[----:B------:R-:W-:-:S03]  /*147550*/  NOP ;  /* 0x0000000000007918 */ /* 0x000fc60000000000 */
[----:B------:R-:W0:Y:S02]  /*147560*/  LDS.128 R16, [R0] ;  /* 0x0000000000107984 */ /* 0x000e240000000c00 */
[----:B0-----:R-:W-:Y:S02]  /*147570*/  IMAD.MOV.U32 R50, RZ, RZ, R16 ;  /* 0x000000ffff327224 */ /* 0x001fe400078e0010 */
[----:B------:R-:W-:Y:S01]  /*147580*/  IMAD.MOV.U32 R20, RZ, RZ, R19 ;  /* 0x000000ffff147224 */ /* 0x000fe200078e0013 */
[----:B--2---:R-:W-:Y:S02]  /*147590*/  LOP3.LUT R5, R52, 0xffff, RZ, 0xc0, !PT ;  /* 0x0000ffff34057812 */ /* 0x004fe400078ec0ff */
[----:B------:R-:W2:Y:S04]  /*1475a0*/  LDL.LU R52, [R1+0x5490] ;  /* 0x0054900001347983 */ /* 0x000ea80000300800 */
[----:B------:R-:W-:Y:S04]  /*1475b0*/  STL [R1+0x134], R17 ;  /* 0x0001341101007387 */ /* 0x000fe80000100800 */
[----:B------:R-:W-:Y:S01]  /*1475c0*/  STL [R1+0x138], R18 ;  /* 0x0001381201007387 */ /* 0x000fe20000100800 */
[----:B------:R-:W-:Y:S01]  /*1475d0*/  NOP ;  /* 0x0000000000007918 */ /* 0x000fe20000000000 */
[----:B------:R-:W-:-:S05]  /*1475e0*/  PRMT R59, R54, 0x4210, R4 ;  /* 0x00004210363b7816 */ /* 0x000fca0000000004 */
[----:B------:R-:W-:Y:S01]  /*1475f0*/  STSM.16.M88.4 [R0], R56 ;  /* 0x0000003800007844 */ /* 0x000fe20000000200 */
[----:B------:R-:W-:-:S03]  /*147600*/  NOP ;  /* 0x0000000000007918 */ /* 0x000fc60000000000 */
[----:B------:R-:W0:Y:S04]  /*147610*/  LDS.128 R16, [R0] ;  /* 0x0000000000107984 */ /* 0x000e280000000c00 */
[----:B------:R-:W-:Y:S01]  /*147620*/  STL.64 [R1+0x5a00], R20 ;  /* 0x005a001401007387 */ /* 0x000fe20000100a00 */
[----:B----4-:R-:W-:Y:S01]  /*147630*/  PRMT R35, R51, 0x4210, R5 ;  /* 0x0000421033237816 */ /* 0x010fe20000000005 */
[----:B------:R-:W-:Y:S02]  /*147640*/  NOP ;  /* 0x0000000000007918 */ /* 0x000fe40000000000 */
[----:B0-----:R0:W-:Y:S01]  /*147650*/  STL [R1+0x120], R16 ;  /* 0x0001201001007387 */ /* 0x0011e20000100800 */
[----:B------:R-:W-:-:S03]  /*147660*/  IMAD.MOV.U32 R51, RZ, RZ, R17 ;  /* 0x000000ffff337224 */ /* 0x000fc600078e0011 */
[----:B------:R1:W-:Y:S04]  /*147670*/  STL.64 [R1+0x128], R18 ;  /* 0x0001281201007387 */ /* 0x0003e80000100a00 */
[----:B0-----:R-:W4:Y:S04]  /*147680*/  LDL.LU R16, [R1+0x6d0] ;  /* 0x0006d00001107983 */ /* 0x001f280000300800 */
[----:B------:R-:W4:Y:S04]  /*147690*/  LDL.LU R17, [R1+0x6d4] ;  /* 0x0006d40001117983 */ /* 0x000f280000300800 */
[----:B-1----:R-:W4:Y:S04]  /*1476a0*/  LDL.LU R18, [R1+0x6d8] ;  /* 0x0006d80001127983 */ /* 0x002f280000300800 */
[----:B------:R-:W4:Y:S04]  /*1476b0*/  LDL.LU R56, [R1+0x24b4] ;  /* 0x0024b40001387983 */ /* 0x000f280000300800 */
[----:B------:R-:W4:Y:S04]  /*1476c0*/  LDL.LU R54, [R1+0x26cc] ;  /* 0x0026cc0001367983 */ /* 0x000f280000300800 */
[----:B------:R-:W-:Y:S01]  /*1476d0*/  STL [R1+0x5994], R51 ;  /* 0x0059943301007387 */ /* 0x000fe20000100800 */
[----:B---3--:R-:W-:-:S03]  /*1476e0*/  PRMT R39, R53, 0x5210, R4 ;  /* 0x0000521035277816 */ /* 0x008fc60000000004 */
[----:B------:R0:W-:Y:S01]  /*1476f0*/  STSM.16.M88.4 [R0], R32 ;  /* 0x0000002000007844 */ /* 0x0001e20000000200 */
[----:B------:R-:W-:-:S03]  /*147700*/  NOP ;  /* 0x0000000000007918 */ /* 0x000fc60000000000 */
[----:B------:R-:W1:Y:S01]  /*147710*/  LDS.128 R44, [R0] ;  /* 0x00000000002c7984 */ /* 0x000e620000000c00 */
[----:B------:R-:W-:-:S03]  /*147720*/  NOP ;  /* 0x0000000000007918 */ /* 0x000fc60000000000 */
[----:B0-----:R-:W3:Y:S04]  /*147730*/  LDL.LU R32, [R1+0x6e0] ;  /* 0x0006e00001207983 */ /* 0x001ee80000300800 */
[----:B------:R-:W3:Y:S04]  /*147740*/  LDL.LU R33, [R1+0x6e4] ;  /* 0x0006e40001217983 */ /* 0x000ee80000300800 */
[----:B------:R-:W3:Y:S04]  /*147750*/  LDL.LU R34, [R1+0x6e8] ;  /* 0x0006e80001227983 */ /* 0x000ee80000300800 */
[----:B------:R-:W3:Y:S04]  /*147760*/  LDL.LU R53, [R1+0x26dc] ;  /* 0x0026dc0001357983 */ /* 0x000ee80000300800 */
[----:B------:R-:W-:Y:S01]  /*147770*/  STSM.16.M88.4 [R0], R36 ;  /* 0x0000002400007844 */ /* 0x000fe20000000200 */
[----:B------:R-:W-:-:S03]  /*147780*/  NOP ;  /* 0x0000000000007918 */ /* 0x000fc60000000000 */
[----:B------:R-:W0:Y:S04]  /*147790*/  LDS.128 R36, [R0] ;  /* 0x0000000000247984 */ /* 0x000e280000000c00 */
[----:B-1----:R-:W-:Y:S04]  /*1477a0*/  STL.64 [R1+0x110], R44 ;  /* 0x0001102c01007387 */ /* 0x002fe80000100a00 */
[----:B------:R-:W-:Y:S01]  /*1477b0*/  STL.64 [R1+0x118], R46 ;  /* 0x0001182e01007387 */ /* 0x000fe20000100a00 */
[----:B------:R-:W-:Y:S01]  /*1477c0*/  PRMT R43, R55, 0x5210, R5 ;  /* 0x00005210372b7816 */ /* 0x000fe20000000005 */
[----:B------:R-:W-:-:S02]  /*1477d0*/  NOP ;  /* 0x0000000000007918 */ /* 0x000fc40000000000 */
[----:B0-----:R0:W-:Y:S01]  /*1477e0*/  STL [R1+0x104], R37 ;  /* 0x0001042501007387 */ /* 0x0011e20000100800 */
[----:B------:R-:W-:-:S03]  /*1477f0*/  IMAD.MOV.U32 R51, RZ, RZ, R36 ;  /* 0x000000ffff337224 */ /* 0x000fc600078e0024 */
[----:B------:R1:W-:Y:S04]  /*147800*/  STL [R1+0x108], R38 ;  /* 0x0001082601007387 */ /* 0x0003e80000100800 */
[----:B------:R-:W3:Y:S04]  /*147810*/  LDL.LU R36, [R1+0x670] ;  /* 0x0006700001247983 */ /* 0x000ee80000300800 */
        /* <DEDUP_REMOVED lines=8> */
[----:B------:R-:W-:Y:S01]  /*1478a0*/  STSM.16.M88.4 [R0], R40 ;  /* 0x0000002800007844 */ /* 0x000fe20000000200 */
[----:B------:R-:W-:-:S03]  /*1478b0*/  NOP ;  /* 0x0000000000007918 */ /* 0x000fc60000000000 */
[----:B------:R-:W0:Y:S04]  /*1478c0*/  LDS.128 R40, [R0] ;  /* 0x0000000000287984 */ /* 0x000e280000000c00 */
[----:B------:R-:W-:Y:S01]  /*1478d0*/  STL.64 [R1+0x5a38], R50 ;  /* 0x005a383201007387 */ /* 0x000fe20000100a00 */
[----:B------:R-:W-:Y:S01]  /*1478e0*/  NOP ;  /* 0x0000000000007918 */ /* 0x000fe20000000000 */
[----:B--2---:R-:W-:Y:S01]  /*1478f0*/  LOP3.LUT R4, R52, 0xffff, RZ, 0xc0, !PT ;  /* 0x0000ffff34047812 */ /* 0x004fe200078ec0ff */
[----:B------:R-:W-:-:S05]  /*147900*/  IMAD.MOV.U32 R52, RZ, RZ, R39 ;  /* 0x000000ffff347224 */ /* 0x000fca00078e0027 */
[----:B------:R1:W-:Y:S04]  /*147910*/  STL [R1+0x598c], R52 ;  /* 0x00598c3401007387 */ /* 0x0003e80000100800 */
[----:B0-----:R-:W-:Y:S04]  /*147920*/  STL.64 [R1+0xf0], R40 ;  /* 0x0000f02801007387 */ /* 0x001fe80000100a00 */
[----:B------:R-:W-:Y:S01]  /*147930*/  STL [R1+0xfc], R43 ;  /* 0x0000fc2b01007387 */ /* 0x000fe20000100800 */
[----:B-1----:R-:W-:Y:S01]  /*147940*/  IMAD.MOV.U32 R52, RZ, RZ, R42 ;  /* 0x000000ffff347224 */ /* 0x002fe200078e002a */
[----:B----4-:R-:W-:-:S05]  /*147950*/  PRMT R19, R54, 0x4210, R4 ;  /* 0x0000421036137816 */ /* 0x010fca0000000004 */
[----:B------:R0:W-:Y:S01]  /*147960*/  STSM.16.M88.4 [R0], R16 ;  /* 0x0000001000007844 */ /* 0x0001e20000000200 */
[----:B------:R-:W-:-:S03]  /*147970*/  NOP ;  /* 0x0000000000007918 */ /* 0x000fc60000000000 */
[----:B------:R-:W1:Y:S01]  /*147980*/  LDS.128 R40, [R0] ;  /* 0x0000000000287984 */ /* 0x000e620000000c00 */
[----:B------:R-:W-:-:S03]  /*147990*/  LOP3.LUT R5, R56, 0xffff, RZ, 0xc0, !PT ;  /* 0x0000ffff38057812 */ /* 0x000fc600078ec0ff */
[----:B0-----:R-:W2:Y:S04]  /*1479a0*/  LDL.LU R16, [R1+0x6f0] ;  /* 0x0006f00001107983 */ /* 0x001ea80000300800 */
[----:B------:R-:W2:Y:S04]  /*1479b0*/  LDL.LU R17, [R1+0x6f4] ;  /* 0x0006f40001117983 */ /* 0x000ea80000300800 */
[----:B------:R-:W2:Y:S04]  /*1479c0*/  LDL.LU R18, [R1+0x6f8] ;  /* 0x0006f80001127983 */ /* 0x000ea80000300800 */
[----:B------:R-:W4:Y:S01]  /*1479d0*/  LDL.LU R58, [R1+0x24c4] ;  /* 0x0024c400013a7983 */ /* 0x000f220000300800 */
[----:B---3--:R-:W-:Y:S01]  /*1479e0*/  PRMT R35, R53, 0x4210, R5 ;  /* 0x0000421035237816 */ /* 0x008fe20000000005 */
[----:B------:R-:W-:-:S02]  /*1479f0*/  NOP ;  /* 0x0000000000007918 */ /* 0x000fc40000000000 */
[----:B------:R-:W3:Y:S04]  /*147a00*/  LDL.LU R53, [R1+0x26e8] ;  /* 0x0026e80001357983 */ /* 0x000ee80000300800 */
[----:B------:R0:W-:Y:S01]  /*147a10*/  STSM.16.M88.4 [R0], R32 ;  /* 0x0000002000007844 */ /* 0x0001e20000000200 */
[----:B-1----:R-:W-:-:S03]  /*147a20*/  IMAD.MOV.U32 R54, RZ, RZ, R43 ;  /* 0x000000ffff367224 */ /* 0x002fc600078e002b */
[----:B------:R-:W-:Y:S04]  /*147a30*/  STL.64 [R1+0xe0], R40 ;  /* 0x0000e02801007387 */ /* 0x000fe80000100a00 */
[----:B------:R-:W-:Y:S01]  /*147a40*/  STL [R1+0xe8], R42 ;  /* 0x0000e82a01007387 */ /* 0x000fe20000100800 */
[----:B------:R-:W-:-:S03]  /*147a50*/  NOP ;  /* 0x0000000000007918 */ /* 0x000fc60000000000 */
[----:B------:R-:W-:Y:S04]  /*147a60*/  STL [R1+0x597c], R54 ;  /* 0x00597c3601007387 */ /* 0x000fe80000100800 */
[----:B0-----:R-:W4:Y:S04]  /*147a70*/  LDL.LU R32, [R1+0x700] ;  /* 0x0007000001207983 */ /* 0x001f280000300800 */
[----:B------:R-:W4:Y:S04]  /*147a80*/  LDL.LU R33, [R1+0x704] ;  /* 0x0007040001217983 */ /* 0x000f280000300800 */
[----:B------:R-:W4:Y:S04]  /*147a90*/  LDL.LU R34, [R1+0x708] ;  /* 0x0007080001227983 */ /* 0x000f280000300800 */
[----:B------:R-:W4:Y:S04]  /*147aa0*/  LDL.LU R56, [R1+0x26f8] ;  /* 0x0026f80001387983 */ /* 0x000f280000300800 */
[----:B------:R-:W0:Y:S01]  /*147ab0*/  LDS.128 R40, [R0] ;  /* 0x0000000000287984 */ /* 0x000e220000000c00 */
[----:B------:R-:W-:Y:S01]  /*147ac0*/  PRMT R39, R59, 0x5210, R4 ;  /* 0x000052103b277816 */ /* 0x000fe20000000004 */
[----:B------:R-:W-:-:S02]  /*147ad0*/  NOP ;  /* 0x0000000000007918 */ /* 0x000fc40000000000 */
[----:B0-----:R0:W-:Y:S04]  /*147ae0*/  STL.64 [R1+0xd0], R40 ;  /* 0x0000d02801007387 */ /* 0x0011e80000100a00 */
[----:B------:R1:W-:Y:S01]  /*147af0*/  STL.64 [R1+0xd8], R42 ;  /* 0x0000d82a01007387 */ /* 0x0003e20000100a00 */
[----:B------:R-:W-:-:S03]  /*147b00*/  LOP3.LUT R4, R55, 0xffff, RZ, 0xc0, !PT ;  /* 0x0000ffff37047812 */ /* 0x000fc600078ec0ff */
[----:B0-----:R-:W4:Y:S04]  /*147b10*/  LDL.LU R40, [R1+0x690] ;  /* 0x0006900001287983 */ /* 0x001f280000300800 */
[----:B------:R-:W4:Y:S04]  /*147b20*/  LDL.LU R41, [R1+0x694] ;  /* 0x0006940001297983 */ /* 0x000f280000300800 */
[----:B-1----:R-:W4:Y:S04]  /*147b30*/  LDL.LU R42, [R1+0x698] ;  /* 0x00069800012a7983 */ /* 0x002f280000300800 */
[----:B------:R-:W4:Y:S04]  /*147b40*/  LDL.LU R55, [R1+0x758] ;  /* 0x0007580001377983 */ /* 0x000f280000300800 */
[----:B------:R-:W-:Y:S01]  /*147b50*/  STSM.16.M88.4 [R0], R36 ;  /* 0x0000002400007844 */ /* 0x000fe20000000200 */
[----:B------:R-:W-:-:S03]  /*147b60*/  NOP ;  /* 0x0000000000007918 */ /* 0x000fc60000000000 */
[----:B------:R-:W0:Y:S01]  /*147b70*/  LDS.128 R36, [R0] ;  /* 0x0000000000247984 */ /* 0x000e220000000c00 */
[----:B------:R-:W-:Y:S01]  /*147b80*/  PRMT R47, R57, 0x5210, R5 ;  /* 0x00005210392f7816 */ /* 0x000fe20000000005 */
[----:B------:R-:W-:Y:S02]  /*147b90*/  NOP ;  /* 0x0000000000007918 */ /* 0x000fe40000000000 */
[----:B0-----:R0:W-:Y:S01]  /*147ba0*/  STL.64 [R1+0xc0], R36 ;  /* 0x0000c02401007387 */ /* 0x0011e20000100a00 */
[----:B------:R-:W-:-:S03]  /*147bb0*/  IMAD.MOV.U32 R54, RZ, RZ, R38 ;  /* 0x000000ffff367224 */ /* 0x000fc600078e0026 */
[----:B------:R-:W-:Y:S04]  /*147bc0*/  STL [R1+0xcc], R39 ;  /* 0x0000cc2701007387 */ /* 0x000fe80000100800 */
[----:B0-----:R-:W4:Y:S04]  /*147bd0*/  LDL.LU R36, [R1+0x6a0] ;  /* 0x0006a00001247983 */ /* 0x001f280000300800 */
[----:B------:R-:W4:Y:S04]  /*147be0*/  LDL.LU R37, [R1+0x6a4] ;  /* 0x0006a40001257983 */ /* 0x000f280000300800 */
[----:B------:R-:W4:Y:S04]  /*147bf0*/  LDL.LU R38, [R1+0x6a8] ;  /* 0x0006a80001267983 */ /* 0x000f280000300800 */
[----:B------:R-:W4:Y:S04]  /*147c00*/  LDL.LU R57, [R1+0x78c] ;  /* 0x00078c0001397983 */ /* 0x000f280000300800 */
[----:B------:R-:W-:Y:S01]  /*147c10*/  STSM.16.M88.4 [R0], R44 ;  /* 0x0000002c00007844 */ /* 0x000fe20000000200 */
[----:B------:R-:W-:-:S03]  /*147c20*/  NOP ;  /* 0x0000000000007918 */ /* 0x000fc60000000000 */
[----:B------:R-:W0:Y:S04]  /*147c30*/  LDS.128 R44, [R0] ;  /* 0x00000000002c7984 */ /* 0x000e280000000c00 */
[----:B------:R0:W-:Y:S02]  /*147c40*/  STL [R1+0x5984], R54 ;  /* 0x0059843601007387 */ /* 0x0001e40000100800 */
[----:B0-----:R-:W-:Y:S02]  /*147c50*/  IMAD.MOV.U32 R54, RZ, RZ, R44 ;  /* 0x000000ffff367224 */ /* 0x001fe400078e002c */
[----:B------:R-:W-:Y:S01]  /*147c60*/  STL.64 [R1+0xb8], R46 ;  /* 0x0000b82e01007387 */ /* 0x000fe20000100a00 */
[----:B---3--:R-:W-:Y:S01]  /*147c70*/  PRMT R19, R53, 0x4210, R4 ;  /* 0x0000421035137816 */ /* 0x008fe20000000004 */
[----:B------:R-:W-:-:S04]  /*147c80*/  NOP ;  /* 0x0000000000007918 */ /* 0x000fc80000000000 */
[----:B--2---:R0:W-:Y:S01]  /*147c90*/  STSM.16.M88.4 [R0], R16 ;  /* 0x0000001000007844 */ /* 0x0041e20000000200 */
[----:B------:R-:W-:Y:S01]  /*147ca0*/  IMAD.MOV.U32 R53, RZ, RZ, R45 ;  /* 0x000000ffff357224 */ /* 0x000fe200078e002d */
[----:B------:R-:W-:Y:S02]  /*147cb0*/  NOP ;  /* 0x0000000000007918 */ /* 0x000fe40000000000 */
[----:B------:R-:W1:Y:S04]  /*147cc0*/  LDS.128 R44, [R0] ;  /* 0x00000000002c7984 */ /* 0x000e680000000c00 */
[----:B------:R-:W-:Y:S04]  /*147cd0*/  STL.64 [R1+0x5a48], R52 ;  /* 0x005a483401007387 */ /* 0x000fe80000100a00 */
[----:B------:R-:W2:Y:S04]  /*147ce0*/  LDL.LU R12, [R1+0x54c0] ;  /* 0x0054c000010c7983 */ /* 0x000ea80000300800 */
[----:B0-----:R-:W3:Y:S04]  /*147cf0*/  LDL.LU R18, [R1+0x54bc] ;  /* 0x0054bc0001127983 */ /* 0x001ee80000300800 */
[----:B------:R-:W3:Y:S04]  /*147d00*/  LDL.LU R17, [R1+0x54a0] ;  /* 0x0054a00001117983 */ /* 0x000ee80000300800 */
[----:B------:R-:W3:Y:S01]  /*147d10*/  LDL.LU R19, [R1+0x549c] ;  /* 0x00549c0001137983 */ /* 0x000ee20000300800 */
[----:B----4-:R-:W-:-:S03]  /*147d20*/  LOP3.LUT R5, R58, 0xffff, RZ, 0xc0, !PT ;  /* 0x0000ffff3a057812 */ /* 0x010fc600078ec0ff */
[----:B------:R-:W4:Y:S01]  /*147d30*/  LDL.LU R61, [R1+0x28c8] ;  /* 0x0028c800013d7983 */ /* 0x000f220000300800 */
[----:B------:R-:W-:Y:S01]  /*147d40*/  PRMT R35, R56, 0x4210, R5 ;  /* 0x0000421038237816 */ /* 0x000fe20000000005 */
[----:B------:R-:W-:Y:S02]  /*147d50*/  NOP ;  /* 0x0000000000007918 */ /* 0x000fe40000000000 */
[----:B------:R-:W4:Y:S04]  /*147d60*/  LDL.LU R58, [R1+0x28bc] ;  /* 0x0028bc00013a7983 */ /* 0x000f280000300800 */
[----:B------:R0:W-:Y:S04]  /*147d70*/  STSM.16.M88.4 [R0], R32 ;  /* 0x0000002000007844 */ /* 0x0001e80000000200 */
[----:B-1----:R-:W-:Y:S04]  /*147d80*/  STL.64 [R1+0xa0], R44 ;  /* 0x0000a02c01007387 */ /* 0x002fe80000100a00 */
[----:B------:R-:W-:Y:S01]  /*147d90*/  STL.64 [R1+0xa8], R46 ;  /* 0x0000a82e01007387 */ /* 0x000fe20000100a00 */
[----:B------:R-:W-:-:S03]  /*147da0*/  NOP ;  /* 0x0000000000007918 */ /* 0x000fc60000000000 */
[----:B------:R-:W1:Y:S04]  /*147db0*/  LDS.128 R44, [R0] ;  /* 0x00000000002c7984 */ /* 0x000e680000000c00 */
[----:B0-----:R-:W4:Y:S04]  /*147dc0*/  LDL.LU R32, [R1+0x28b8] ;  /* 0x0028b80001207983 */ /* 0x001f280000300800 */
[----:B------:R-:W4:Y:S01]  /*147dd0*/  LDL.LU R56, [R1+0x28ac] ;  /* 0x0028ac0001387983 */ /* 0x000f220000300800 */
[----:B------:R-:W-:Y:S01]  /*147de0*/  PRMT R43, R55, 0x5210, R4 ;  /* 0x00005210372b7816 */ /* 0x000fe20000000004 */
[----:B-1----:R-:W-:-:S02]  /*147df0*/  IMAD.MOV.U32 R55, RZ, RZ, R45 ;  /* 0x000000ffff377224 */ /* 0x002fc400078e002d */
[----:B------:R-:W-:Y:S01]  /*147e00*/  STL [R1+0x90], R44 ;  /* 0x0000902c01007387 */ /* 0x000fe20000100800 */
[----:B------:R-:W-:-:S03]  /*147e10*/  NOP ;  /* 0x0000000000007918 */ /* 0x000fc60000000000 */
[----:B------:R-:W-:Y:S04]  /*147e20*/  STL.64 [R1+0x98], R46 ;  /* 0x0000982e01007387 */ /* 0x000fe80000100a00 */
[----:B------:R-:W-:Y:S04]  /*147e30*/  STL [R1+0x5974], R55 ;  /* 0x0059743701007387 */ /* 0x000fe80000100800 */
[----:B------:R-:W4:Y:S04]  /*147e40*/  LDL.LU R33, [R1+0x2518] ;  /* 0x0025180001217983 */ /* 0x000f280000300800 */
[----:B------:R-:W4:Y:S04]  /*147e50*/  LDL.LU R13, [R1+0x250c] ;  /* 0x00250c00010d7983 */ /* 0x000f280000300800 */
[----:B------:R-:W4:Y:S04]  /*147e60*/  LDL.LU R16, [R1+0x24d0] ;  /* 0x0024d00001107983 */ /* 0x000f280000300800 */
[----:B------:R-:W4:Y:S04]  /*147e70*/  LDL.LU R60, [R1+0x24cc] ;  /* 0x0024cc00013c7983 */ /* 0x000f280000300800 */
[----:B------:R-:W-:Y:S01]  /*147e80*/  STSM.16.M88.4 [R0], R40 ;  /* 0x0000002800007844 */ /* 0x000fe20000000200 */
[----:B------:R-:W-:-:S03]  /*147e90*/  NOP ;  /* 0x0000000000007918 */ /* 0x000fc60000000000 */
[----:B------:R-:W4:Y:S01]  /*147ea0*/  LDL.LU R59, [R1+0x28e8] ;  /* 0x0028e800013b7983 */ /* 0x000f220000300800 */
[----:B------:R-:W-:-:S03]  /*147eb0*/  PRMT R39, R57, 0x5210, R5 ;  /* 0x0000521039277816 */ /* 0x000fc60000000005 */
[----:B------:R-:W0:Y:S01]  /*147ec0*/  LDS.128 R4, [R0] ;  /* 0x0000000000047984 */ /* 0x000e220000000c00 */
[----:B------:R-:W-:-:S03]  /*147ed0*/  NOP ;  /* 0x0000000000007918 */ /* 0x000fc60000000000 */
[----:B0-----:R-:W-:Y:S04]  /*147ee0*/  STL.64 [R1+0x80], R4 ;  /* 0x0000800401007387 */ /* 0x001fe80000100a00 */
[----:B------:R-:W-:Y:S04]  /*147ef0*/  STL.64 [R1+0x88], R6 ;  /* 0x0000880601007387 */ /* 0x000fe80000100a00 */
[----:B------:R-:W4:Y:S04]  /*147f00*/  LDL.LU R34, [R1+0x28dc] ;  /* 0x0028dc0001227983 */ /* 0x000f280000300800 */
[----:B------:R-:W4:Y:S04]  /*147f10*/  LDL.LU R35, [R1+0x28d8] ;  /* 0x0028d80001237983 */ /* 0x000f280000300800 */
[----:B------:R-:W4:Y:S04]  /*147f20*/  LDL.LU R57, [R1+0x28cc] ;  /* 0x0028cc0001397983 */ /* 0x000f280000300800 */
[----:B------:R-:W4:Y:S04]  /*147f30*/  LDL.LU R31, [R1+0x794] ;  /* 0x00079400011f7983 */ /* 0x000f280000300800 */
[----:B------:R-:W-:Y:S01]  /*147f40*/  STSM.16.M88.4 [R0], R36 ;  /* 0x0000002400007844 */ /* 0x000fe20000000200 */
[----:B------:R-:W-:-:S03]  /*147f50*/  NOP ;  /* 0x0000000000007918 */ /* 0x000fc60000000000 */
[----:B------:R-:W0:Y:S01]  /*147f60*/  LDS.128 R36, [R0] ;  /* 0x0000000000247984 */ /* 0x000e220000000c00 */
[----:B--2---:R-:W-:Y:S02]  /*147f70*/  LOP3.LUT R30, R12, 0xffff, RZ, 0xc0, !PT ;  /* 0x0000ffff0c1e7812 */ /* 0x004fe400078ec0ff */
[----:B---3--:R-:W-:Y:S02]  /*147f80*/  LOP3.LUT R12, R19, 0xffff, RZ, 0xc0, !PT ;  /* 0x0000ffff130c7812 */ /* 0x008fe400078ec0ff */
[----:B------:R-:W2:Y:S01]  /*147f90*/  LDL.LU R19, [R1+0x798] ;  /* 0x0007980001137983 */ /* 0x000ea20000300800 */
[----:B------:R-:W-:Y:S01]  /*147fa0*/  LOP3.LUT R18, R18, 0xffff, RZ, 0xc0, !PT ;  /* 0x0000ffff12127812 */ /* 0x000fe200078ec0ff */
[----:B0-----:R-:W-:Y:S01]  /*147fb0*/  IMAD.MOV.U32 R55, RZ, RZ, R36 ;  /* 0x000000ffff377224 */ /* 0x001fe200078e0024 */
[----:B----4-:R-:W-:Y:S02]  /*147fc0*/  PRMT R4, R61, 0x4210, R30 ;  /* 0x000042103d047816 */ /* 0x010fe4000000001e */
[----:B------:R-:W-:Y:S01]  /*147fd0*/  LOP3.LUT R17, R17, 0xffff, RZ, 0xc0, !PT ;  /* 0x0000ffff11117812 */ /* 0x000fe200078ec0ff */
[----:B------:R-:W3:Y:S01]  /*147fe0*/  LDL.LU R61, [R1+0x790] ;  /* 0x00079000013d7983 */ /* 0x000ee20000300800 */
[----:B------:R-:W-:-:S03]  /*147ff0*/  PRMT R5, R58, 0x4210, R18 ;  /* 0x000042103a057816 */ /* 0x000fc60000000012 */
[----:B------:R-:W4:Y:S04]  /*148000*/  LDL.LU R58, [R1+0x75c] ;  /* 0x00075c00013a7983 */ /* 0x000f280000300800 */
[----:B------:R-:W-:Y:S04]  /*148010*/  STL [R1+0x74], R37 ;  /* 0x0000742501007387 */ /* 0x000fe80000100800 */
[----:B------:R-:W-:Y:S04]  /*148020*/  STL [R1+0x78], R38 ;  /* 0x0000782601007387 */ /* 0x000fe80000100800 */
[----:B------:R-:W-:Y:S01]  /*148030*/  STL.64 [R1+0x5a78], R54 ;  /* 0x005a783601007387 */ /* 0x000fe20000100a00 */
[----:B------:R-:W-:-:S03]  /*148040*/  PRMT R6, R32, 0x4210, R17 ;  /* 0x0000421020067816 */ /* 0x000fc60000000011 */
[----:B------:R-:W4:Y:S01]  /*148050*/  LDL.LU R32, [R1+0x7a8] ;  /* 0x0007a80001207983 */ /* 0x000f220000300800 */
[----:B------:R-:W-:-:S03]  /*148060*/  LOP3.LUT R21, R33, 0xffff, RZ, 0xc0, !PT ;  /* 0x0000ffff21157812 */ /* 0x000fc600078ec0ff */
[----:B------:R-:W4:Y:S01]  /*148070*/  LDL.LU R33, [R1+0x7a4] ;  /* 0x0007a40001217983 */ /* 0x000f220000300800 */
[----:B------:R-:W-:Y:S02]  /*148080*/  LOP3.LUT R20, R13, 0xffff, RZ, 0xc0, !PT ;  /* 0x0000ffff0d147812 */ /* 0x000fe400078ec0ff */
[----:B------:R-:W-:Y:S02]  /*148090*/  LOP3.LUT R13, R60, 0xffff, RZ, 0xc0, !PT ;  /* 0x0000ffff3c0d7812 */ /* 0x000fe400078ec0ff */
[----:B------:R-:W4:Y:S01]  /*1480a0*/  LDL.LU R60, [R1+0x79c] ;  /* 0x00079c00013c7983 */ /* 0x000f220000300800 */
[----:B------:R-:W-:Y:S01]  /*1480b0*/  PRMT R7, R56, 0x4210, R12 ;  /* 0x0000421038077816 */ /* 0x000fe2000000000c */
[----:B------:R-:W-:-:S04]  /*1480c0*/  NOP ;  /* 0x0000000000007918 */ /* 0x000fc80000000000 */
[----:B------:R0:W-:Y:S01]  /*1480d0*/  STSM.16.M88.4 [R0], R4 ;  /* 0x0000000400007844 */ /* 0x0001e20000000200 */
[----:B------:R-:W-:Y:S01]  /*1480e0*/  IMAD.MOV.U32 R56, RZ, RZ, R39 ;  /* 0x000000ffff387224 */ /* 0x000fe200078e0027 */
[----:B------:R-:W-:Y:S02]  /*1480f0*/  NOP ;  /* 0x0000000000007918 */ /* 0x000fe40000000000 */
[----:B------:R-:W1:Y:S01]  /*148100*/  LDS.128 R36, [R0] ;  /* 0x0000000000247984 */ /* 0x000e620000000c00 */
[----:B------:R-:W-:Y:S02]  /*148110*/  LOP3.LUT R16, R16, 0xffff, RZ, 0xc0, !PT ;  /* 0x0000ffff10107812 */ /* 0x000fe400078ec0ff */
[----:B0-----:R-:W-:Y:S02]  /*148120*/  PRMT R4, R59, 0x4210, R21 ;  /* 0x000042103b047816 */ /* 0x001fe40000000015 */
[----:B------:R-:W4:Y:S04]  /*148130*/  LDL.LU R59, [R1+0x7a0] ;  /* 0x0007a000013b7983 */ /* 0x000f280000300800 */
[----:B-1----:R-:W-:Y:S04]  /*148140*/  STL [R1+0x60], R36 ;  /* 0x0000602401007387 */ /* 0x002fe80000100800 */
[----:B------:R-:W-:Y:S01]  /*148150*/  STL.64 [R1+0x68], R38 ;  /* 0x0000682601007387 */ /* 0x000fe20000100a00 */
[----:B------:R-:W-:-:S02]  /*148160*/  PRMT R5, R34, 0x4210, R20 ;  /* 0x0000421022057816 */ /* 0x000fc40000000014 */
[----:B------:R-:W-:Y:S02]  /*148170*/  PRMT R6, R35, 0x4210, R16 ;  /* 0x0000421023067816 */ /* 0x000fe40000000010 */
[----:B------:R-:W-:Y:S01]  /*148180*/  PRMT R7, R57, 0x4210, R13 ;  /* 0x0000421039077816 */ /* 0x000fe2000000000d */
[----:B------:R-:W-:-:S04]  /*148190*/  NOP ;  /* 0x0000000000007918 */ /* 0x000fc80000000000 */
[----:B------:R0:W-:Y:S01]  /*1481a0*/  STSM.16.M88.4 [R0], R4 ;  /* 0x0000000400007844 */ /* 0x0001e20000000200 */
[----:B------:R-:W-:Y:S01]  /*1481b0*/  IMAD.MOV.U32 R57, RZ, RZ, R37 ;  /* 0x000000ffff397224 */ /* 0x000fe200078e0025 */
[----:B------:R-:W-:Y:S02]  /*1481c0*/  NOP ;  /* 0x0000000000007918 */ /* 0x000fe40000000000 */
[----:B------:R-:W1:Y:S04]  /*1481d0*/  LDS.128 R36, [R0] ;  /* 0x0000000000247984 */ /* 0x000e680000000c00 */
[----:B------:R-:W-:Y:S01]  /*1481e0*/  STL [R1+0x5968], R57 ;  /* 0x0059683901007387 */ /* 0x000fe20000100800 */
[----:B0-----:R-:W-:-:S03]  /*1481f0*/  PRMT R4, R31, 0x5210, R30 ;  /* 0x000052101f047816 */ /* 0x001fc6000000001e */
[----:B------:R-:W4:Y:S01]  /*148200*/  LDL.LU R31, [R1+0x54d0] ;  /* 0x0054d000011f7983 */ /* 0x000f220000300800 */
[----:B--2---:R-:W-:-:S03]  /*148210*/  PRMT R5, R19, 0x5210, R18 ;  /* 0x0000521013057816 */ /* 0x004fc60000000012 */
[----:B------:R-:W2:Y:S04]  /*148220*/  LDL.LU R18, [R1+0x54cc] ;  /* 0x0054cc0001127983 */ /* 0x000ea80000300800 */
[----:B-1----:R-:W-:Y:S04]  /*148230*/  STL.64 [R1+0x50], R36 ;  /* 0x0000502401007387 */ /* 0x002fe80000100a00 */
[----:B------:R0:W-:Y:S04]  /*148240*/  STL [R1+0x58], R38 ;  /* 0x0000582601007387 */ /* 0x0001e80000100800 */
[----:B------:R-:W2:Y:S04]  /*148250*/  LDL.LU R30, [R1+0x54a8] ;  /* 0x0054a800011e7983 */ /* 0x000ea80000300800 */
[----:B------:R-:W2:Y:S01]  /*148260*/  LDL.LU R19, [R1+0x54a4] ;  /* 0x0054a40001137983 */ /* 0x000ea20000300800 */
[----:B---3--:R-:W-:-:S02]  /*148270*/  PRMT R6, R61, 0x5210, R17 ;  /* 0x000052103d067816 */ /* 0x008fc40000000011 */
[----:B----4-:R-:W-:Y:S01]  /*148280*/  PRMT R7, R58, 0x5210, R12 ;  /* 0x000052103a077816 */ /* 0x010fe2000000000c */
[----:B------:R-:W-:Y:S01]  /*148290*/  IMAD.MOV.U32 R58, RZ, RZ, R39 ;  /* 0x000000ffff3a7224 */ /* 0x000fe200078e0027 */
[----:B0-----:R-:W3:Y:S01]  /*1482a0*/  LDL.LU R38, [R1+0x2ab8] ;  /* 0x002ab80001267983 */ /* 0x001ee20000300800 */
[----:B------:R-:W-:-:S03]  /*1482b0*/  NOP ;  /* 0x0000000000007918 */ /* 0x000fc60000000000 */
[----:B------:R-:W4:Y:S04]  /*1482c0*/  LDL.LU R12, [R1+0x2aac] ;  /* 0x002aac00010c7983 */ /* 0x000f280000300800 */
[----:B------:R-:W3:Y:S04]  /*1482d0*/  LDL.LU R17, [R1+0x2aa8] ;  /* 0x002aa80001117983 */ /* 0x000ee80000300800 */
[----:B------:R-:W4:Y:S04]  /*1482e0*/  LDL.LU R61, [R1+0x2a98] ;  /* 0x002a9800013d7983 */ /* 0x000f280000300800 */
[----:B------:R0:W-:Y:S04]  /*1482f0*/  STSM.16.M88.4 [R0], R4 ;  /* 0x0000000400007844 */ /* 0x0001e80000000200 */
[----:B------:R-:W-:Y:S01]  /*148300*/  STL [R1+0x5960], R58 ;  /* 0x0059603a01007387 */ /* 0x000fe20000100800 */
[----:B0-----:R-:W-:-:S03]  /*148310*/  PRMT R6, R60, 0x5210, R16 ;  /* 0x000052103c067816 */ /* 0x001fc60000000010 */
[----:B------:R-:W4:Y:S01]  /*148320*/  LDL.LU R60, [R1+0x253c] ;  /* 0x00253c00013c7983 */ /* 0x000f220000300800 */
[----:B------:R-:W-:Y:S02]  /*148330*/  PRMT R4, R32, 0x5210, R21 ;  /* 0x0000521020047816 */ /* 0x000fe40000000015 */
[----:B------:R-:W-:Y:S01]  /*148340*/  PRMT R5, R33, 0x5210, R20 ;  /* 0x0000521021057816 */ /* 0x000fe20000000014 */
[----:B------:R-:W-:Y:S01]  /*148350*/  NOP ;  /* 0x0000000000007918 */ /* 0x000fe20000000000 */
[----:B------:R-:W0:Y:S01]  /*148360*/  LDS.128 R32, [R0] ;  /* 0x0000000000207984 */ /* 0x000e220000000c00 */
[----:B------:R-:W-:Y:S01]  /*148370*/  PRMT R7, R59, 0x5210, R13 ;  /* 0x000052103b077816 */ /* 0x000fe2000000000d */
[----:B------:R-:W-:Y:S02]  /*148380*/  NOP ;  /* 0x0000000000007918 */ /* 0x000fe40000000000 */
[----:B0-----:R-:W-:Y:S04]  /*148390*/  STL [R1+0x44], R33 ;  /* 0x0000442101007387 */ /* 0x001fe80000100800 */
[----:B------:R0:W-:Y:S04]  /*1483a0*/  STL.64 [R1+0x48], R34 ;  /* 0x0000482201007387 */ /* 0x0001e80000100a00 */
[----:B------:R-:W4:Y:S04]  /*1483b0*/  LDL.LU R16, [R1+0x2538] ;  /* 0x0025380001107983 */ /* 0x000f280000300800 */
[----:B------:R-:W4:Y:S04]  /*1483c0*/  LDL.LU R59, [R1+0x24e0] ;  /* 0x0024e000013b7983 */ /* 0x000f280000300800 */
[----:B------:R-:W4:Y:S04]  /*1483d0*/  LDL.LU R13, [R1+0x24dc] ;  /* 0x0024dc00010d7983 */ /* 0x000f280000300800 */
[----:B------:R-:W4:Y:S04]  /*1483e0*/  LDL.LU R39, [R1+0x307c] ;  /* 0x00307c0001277983 */ /* 0x000f280000300800 */
[----:B------:R-:W4:Y:S04]  /*1483f0*/  LDL.LU R36, [R1+0x5070] ;  /* 0x0050700001247983 */ /* 0x000f280000300800 */
[----:B------:R-:W4:Y:S01]  /*148400*/  LDL.LU R37, [R1+0x2e58] ;  /* 0x002e580001257983 */ /* 0x000f220000300800 */
[----:B------:R-:W-:-:S03]  /*148410*/  IMAD.MOV.U32 R57, RZ, RZ, R32 ;  /* 0x000000ffff397224 */ /* 0x000fc600078e0020 */
[----:B0-----:R-:W4:Y:S04]  /*148420*/  LDL.LU R35, [R1+0x2abc] ;  /* 0x002abc0001237983 */ /* 0x001f280000300800 */
[----:B------:R-:W-:Y:S04]  /*148430*/  STL.64 [R1+0x5ac8], R56 ;  /* 0x005ac83801007387 */ /* 0x000fe80000100a00 */
[----:B------:R-:W4:Y:S01]  /*148440*/  LDL.LU R33, [R1+0x7b4] ;  /* 0x0007b40001217983 */ /* 0x000f220000300800 */
[----:B------:R-:W-:-:S03]  /*148450*/  LOP3.LUT R34, R31, 0xffff, RZ, 0xc0, !PT ;  /* 0x0000ffff1f227812 */ /* 0x000fc600078ec0ff */
[----:B------:R-:W4:Y:S04]  /*148460*/  LDL.LU R31, [R1+0x7b0] ;  /* 0x0007b000011f7983 */ /* 0x000f280000300800 */
[----:B------:R-:W-:Y:S01]  /*148470*/  STSM.16.M88.4 [R0], R4 ;  /* 0x0000000400007844 */ /* 0x000fe20000000200 */
[----:B------:R-:W-:-:S03]  /*148480*/  NOP ;  /* 0x0000000000007918 */ /* 0x000fc60000000000 */
[----:B------:R-:W0:Y:S01]  /*148490*/  LDS.128 R40, [R0] ;  /* 0x0000000000287984 */ /* 0x000e220000000c00 */
[----:B--2---:R-:W-:-:S03]  /*1484a0*/  LOP3.LUT R32, R18, 0xffff, RZ, 0xc0, !PT ;  /* 0x0000ffff12207812 */ /* 0x004fc600078ec0ff */
[----:B------:R-:W2:Y:S01]  /*1484b0*/  LDL.LU R18, [R1+0x7ac] ;  /* 0x0007ac0001127983 */ /* 0x000ea20000300800 */
[----:B------:R-:W-:-:S03]  /*1484c0*/  LOP3.LUT R21, R19, 0xffff, RZ, 0xc0, !PT ;  /* 0x0000ffff13157812 */ /* 0x000fc600078ec0ff */
[----:B------:R-:W2:Y:S01]  /*1484d0*/  LDL.LU R19, [R1+0x760] ;  /* 0x0007600001137983 */ /* 0x000ea20000300800 */
[----:B------:R-:W-:-:S03]  /*1484e0*/  LOP3.LUT R30, R30, 0xffff, RZ, 0xc0, !PT ;  /* 0x0000ffff1e1e7812 */ /* 0x000fc600078ec0ff */
[----:B0-----:R-:W-:Y:S04]  /*1484f0*/  STL.64 [R1+0x30], R40 ;  /* 0x0000302801007387 */ /* 0x001fe80000100a00 */
[----:B------:R-:W-:Y:S01]  /*148500*/  STL [R1+0x3c], R43 ;  /* 0x00003c2b01007387 */ /* 0x000fe20000100800 */
[----:B---3--:R-:W-:-:S03]  /*148510*/  PRMT R6, R17, 0x4210, R30 ;  /* 0x0000421011067816 */ /* 0x008fc6000000001e */
[----:B------:R-:W3:Y:S01]  /*148520*/  LDL.LU R17, [R1+0x7c0] ;  /* 0x0007c00001117983 */ /* 0x000ee20000300800 */
[----:B----4-:R-:W-:-:S03]  /*148530*/  PRMT R7, R61, 0x4210, R21 ;  /* 0x000042103d077816 */ /* 0x010fc60000000015 */
[----:B------:R-:W4:Y:S01]  /*148540*/  LDL.LU R61, [R1+0x7bc] ;  /* 0x0007bc00013d7983 */ /* 0x000f220000300800 */
[----:B------:R-:W-:-:S03]  /*148550*/  LOP3.LUT R20, R60, 0xffff, RZ, 0xc0, !PT ;  /* 0x0000ffff3c147812 */ /* 0x000fc600078ec0ff */
[----:B------:R-:W3:Y:S01]  /*148560*/  LDL.LU R60, [R1+0x7b8] ;  /* 0x0007b800013c7983 */ /* 0x000ee20000300800 */
[----:B------:R-:W-:Y:S02]  /*148570*/  PRMT R4, R38, 0x4210, R34 ;  /* 0x0000421026047816 */ /* 0x000fe40000000022 */
[----:B------:R-:W-:Y:S01]  /*148580*/  PRMT R5, R12, 0x4210, R32 ;  /* 0x000042100c057816 */ /* 0x000fe20000000020 */
[----:B------:R-:W-:-:S04]  /*148590*/  NOP ;  /* 0x0000000000007918 */ /* 0x000fc80000000000 */
[----:B------:R0:W-:Y:S01]  /*1485a0*/  STSM.16.M88.4 [R0], R4 ;  /* 0x0000000400007844 */ /* 0x0001e20000000200 */
[----:B------:R-:W-:Y:S02]  /*1485b0*/  LOP3.LUT R16, R16, 0xffff, RZ, 0xc0, !PT ;  /* 0x0000ffff10107812 */ /* 0x000fe400078ec0ff */
[----:B------:R-:W-:Y:S02]  /*1485c0*/  LOP3.LUT R12, R59, 0xffff, RZ, 0xc0, !PT ;  /* 0x0000ffff3b0c7812 */ /* 0x000fe400078ec0ff */
[----:B------:R-:W4:Y:S01]  /*1485d0*/  LDL.LU R59, [R1+0x7c4] ;  /* 0x0007c400013b7983 */ /* 0x000f220000300800 */
[----:B0-----:R-:W-:Y:S02]  /*1485e0*/  PRMT R4, R39, 0x4210, R20 ;  /* 0x0000421027047816 */ /* 0x001fe40000000014 */
[----:B------:R-:W-:Y:S02]  /*1485f0*/  PRMT R5, R36, 0x4210, R16 ;  /* 0x0000421024057816 */ /* 0x000fe40000000010 */
[----:B------:R-:W-:Y:S01]  /*148600*/  PRMT R6, R37, 0x4210, R12 ;  /* 0x0000421025067816 */ /* 0x000fe2000000000c */
[----:B------:R-:W-:Y:S01]  /*148610*/  NOP ;  /* 0x0000000000007918 */ /* 0x000fe20000000000 */
[----:B------:R-:W0:Y:S01]  /*148620*/  LDS.128 R36, [R0] ;  /* 0x0000000000247984 */ /* 0x000e220000000c00 */
[----:B------:R-:W-:-:S04]  /*148630*/  LOP3.LUT R13, R13, 0xffff, RZ, 0xc0, !PT ;  /* 0x0000ffff0d0d7812 */ /* 0x000fc800078ec0ff */
[----:B------:R-:W-:Y:S01]  /*148640*/  PRMT R7, R35, 0x4210, R13 ;  /* 0x0000421023077816 */ /* 0x000fe2000000000d */
[----:B------:R-:W-:-:S04]  /*148650*/  NOP ;  /* 0x0000000000007918 */ /* 0x000fc80000000000 */
[----:B------:R1:W-:Y:S02]  /*148660*/  STSM.16.M88.4 [R0], R4 ;  /* 0x0000000400007844 */ /* 0x0003e40000000200 */
[----:B-1----:R-:W-:Y:S02]  /*148670*/  PRMT R4, R33, 0x5210, R34 ;  /* 0x0000521021047816 */ /* 0x002fe40000000022 */
[----:B0-----:R-:W-:Y:S04]  /*148680*/  STL.64 [R1+0x20], R36 ;  /* 0x0000202401007387 */ /* 0x001fe80000100a00 */
[----:B------:R-:W-:Y:S01]  /*148690*/  STL.64 [R1+0x28], R38 ;  /* 0x0000282601007387 */ /* 0x000fe20000100a00 */
[----:B------:R-:W-:-:S03]  /*1486a0*/  NOP ;  /* 0x0000000000007918 */ /* 0x000fc60000000000 */
[----:B------:R-:W4:Y:S04]  /*1486b0*/  LDL.LU R33, [R1+0x54e0] ;  /* 0x0054e00001217983 */ /* 0x000f280000300800 */
[----:B------:R-:W0:Y:S01]  /*1486c0*/  LDS.128 R36, [R0] ;  /* 0x0000000000247984 */ /* 0x000e220000000c00 */
[----:B--2---:R-:W-:-:S03]  /*1486d0*/  PRMT R6, R18, 0x5210, R30 ;  /* 0x0000521012067816 */ /* 0x004fc6000000001e */
[----:B------:R-:W2:Y:S01]  /*1486e0*/  LDL.LU R18, [R1+0x54dc] ;  /* 0x0054dc0001127983 */ /* 0x000ea20000300800 */
[----:B------:R-:W-:-:S03]  /*1486f0*/  PRMT R7, R19, 0x5210, R21 ;  /* 0x0000521013077816 */ /* 0x000fc60000000015 */
[----:B------:R-:W2:Y:S01]  /*148700*/  LDL.LU R19, [R1+0x54b0] ;  /* 0x0054b00001137983 */ /* 0x000ea20000300800 */
[----:B------:R-:W-:Y:S01]  /*148710*/  PRMT R5, R31, 0x5210, R32 ;  /* 0x000052101f057816 */ /* 0x000fe20000000020 */
[----:B------:R-:W-:Y:S02]  /*148720*/  NOP ;  /* 0x0000000000007918 */ /* 0x000fe40000000000 */
[----:B------:R-:W2:Y:S04]  /*148730*/  LDL.LU R31, [R1+0x54ac] ;  /* 0x0054ac00011f7983 */ /* 0x000ea80000300800 */
[----:B------:R-:W2:Y:S04]  /*148740*/  LDL.LU R30, [R1+0x5084] ;  /* 0x00508400011e7983 */ /* 0x000ea80000300800 */
[----:B------:R-:W2:Y:S04]  /*148750*/  LDL.LU R41, [R1+0x5090] ;  /* 0x0050900001297983 */ /* 0x000ea80000300800 */
[----:B0-----:R-:W-:Y:S04]  /*148760*/  STL.64 [R1+0x10], R36 ;  /* 0x0000102401007387 */ /* 0x001fe80000100a00 */
[----:B------:R-:W-:Y:S04]  /*148770*/  STL.64 [R1+0x18], R38 ;  /* 0x0000182601007387 */ /* 0x000fe80000100a00 */
[----:B------:R-:W2:Y:S04]  /*148780*/  LDL.LU R43, [R1+0x5080] ;  /* 0x00508000012b7983 */ /* 0x000ea80000300800 */
[----:B------:R-:W2:Y:S04]  /*148790*/  LDL.LU R34, [R1+0x5074] ;  /* 0x0050740001227983 */ /* 0x000ea80000300800 */
[----:B------:R3:W-:Y:S01]  /*1487a0*/  STSM.16.M88.4 [R0], R4 ;  /* 0x0000000400007844 */ /* 0x0007e20000000200 */
[----:B------:R-:W-:-:S03]  /*1487b0*/  NOP ;  /* 0x0000000000007918 */ /* 0x000fc60000000000 */
[----:B------:R-:W2:Y:S04]  /*1487c0*/  LDL.LU R35, [R1+0x255c] ;  /* 0x00255c0001237983 */ /* 0x000ea80000300800 */
[----:B------:R-:W0:Y:S01]  /*1487d0*/  LDS.128 R44, [R0] ;  /* 0x00000000002c7984 */ /* 0x000e220000000c00 */
[----:B---3--:R-:W-:-:S03]  /*1487e0*/  PRMT R6, R60, 0x5210, R12 ;  /* 0x000052103c067816 */ /* 0x008fc6000000000c */
[----:B------:R-:W3:Y:S01]  /*1487f0*/  LDL.LU R12, [R1+0x2558] ;  /* 0x00255800010c7983 */ /* 0x000ee20000300800 */
[----:B------:R-:W-:Y:S02]  /*148800*/  PRMT R4, R17, 0x5210, R20 ;  /* 0x0000521011047816 */ /* 0x000fe40000000014 */
[----:B----4-:R-:W-:Y:S02]  /*148810*/  PRMT R5, R61, 0x5210, R16 ;  /* 0x000052103d057816 */ /* 0x010fe40000000010 */
[----:B------:R-:W-:Y:S01]  /*148820*/  PRMT R7, R59, 0x5210, R13 ;  /* 0x000052103b077816 */ /* 0x000fe2000000000d */
[----:B------:R-:W-:Y:S01]  /*148830*/  IMAD.MOV.U32 R58, RZ, RZ, R42 ;  /* 0x000000ffff3a7224 */ /* 0x000fe200078e002a */
[----:B------:R-:W4:Y:S01]  /*148840*/  LDL.LU R13, [R1+0x24ec] ;  /* 0x0024ec00010d7983 */ /* 0x000f220000300800 */
[----:B------:R-:W-:-:S03]  /*148850*/  NOP ;  /* 0x0000000000007918 */ /* 0x000fc60000000000 */
[----:B------:R-:W4:Y:S04]  /*148860*/  LDL.LU R17, [R1+0x24e8] ;  /* 0x0024e80001117983 */ /* 0x000f280000300800 */
[----:B------:R-:W4:Y:S04]  /*148870*/  LDL.LU R16, [R1+0x50b0] ;  /* 0x0050b00001107983 */ /* 0x000f280000300800 */
[----:B------:R-:W4:Y:S04]  /*148880*/  LDL.LU R38, [R1+0x50c0] ;  /* 0x0050c00001267983 */ /* 0x000f280000300800 */
[----:B------:R-:W4:Y:S04]  /*148890*/  LDL.LU R39, [R1+0x50a8] ;  /* 0x0050a80001277983 */ /* 0x000f280000300800 */
[----:B------:R-:W4:Y:S04]  /*1488a0*/  LDL.LU R61, [R1+0x5094] ;  /* 0x00509400013d7983 */ /* 0x000f280000300800 */
[----:B0-----:R-:W-:Y:S04]  /*1488b0*/  STL [R1], R44 ;  /* 0x0000002c01007387 */ /* 0x001fe80000100800 */
[----:B------:R-:W-:Y:S01]  /*1488c0*/  STL [R1+0xc], R47 ;  /* 0x00000c2f01007387 */ /* 0x000fe20000100800 */
[----:B------:R-:W-:-:S02]  /*1488d0*/  LOP3.LUT R36, R33, 0xffff, RZ, 0xc0, !PT ;  /* 0x0000ffff21247812 */ /* 0x000fc400078ec0ff */
[----:B--2---:R-:W-:Y:S02]  /*1488e0*/  LOP3.LUT R37, R18, 0xffff, RZ, 0xc0, !PT ;  /* 0x0000ffff12257812 */ /* 0x004fe400078ec0ff */
[----:B------:R-:W2:Y:S01]  /*1488f0*/  LDL.LU R18, [R1+0x7d0] ;  /* 0x0007d00001127983 */ /* 0x000ea20000300800 */
[----:B------:R-:W-:-:S03]  /*148900*/  LOP3.LUT R33, R19, 0xffff, RZ, 0xc0, !PT ;  /* 0x0000ffff13217812 */ /* 0x000fc600078ec0ff */
[----:B------:R-:W2:Y:S01]  /*148910*/  LDL.LU R19, [R1+0x7cc] ;  /* 0x0007cc0001137983 */ /* 0x000ea20000300800 */
[----:B------:R-:W-:-:S03]  /*148920*/  LOP3.LUT R32, R31, 0xffff, RZ, 0xc0, !PT ;  /* 0x0000ffff1f207812 */ /* 0x000fc600078ec0ff */
[----:B------:R-:W2:Y:S01]  /*148930*/  LDL.LU R31, [R1+0x7c8] ;  /* 0x0007c800011f7983 */ /* 0x000ea20000300800 */
[----:B------:R-:W-:-:S03]  /*148940*/  PRMT R40, R30, 0x4210, R36 ;  /* 0x000042101e287816 */ /* 0x000fc60000000024 */
[----:B------:R-:W2:Y:S01]  /*148950*/  LDL.LU R30, [R1+0x770] ;  /* 0x00077000011e7983 */ /* 0x000ea20000300800 */
[----:B------:R-:W-:Y:S02]  /*148960*/  PRMT R42, R43, 0x4210, R33 ;  /* 0x000042102b2a7816 */ /* 0x000fe40000000021 */
[----:B------:R-:W-:Y:S02]  /*148970*/  PRMT R43, R34, 0x4210, R32 ;  /* 0x00004210222b7816 */ /* 0x000fe40000000020 */
[----:B---3--:R-:W-:Y:S02]  /*148980*/  LOP3.LUT R34, R12, 0xffff, RZ, 0xc0, !PT ;  /* 0x0000ffff0c227812 */ /* 0x008fe400078ec0ff */
[----:B------:R-:W3:Y:S01]  /*148990*/  LDL.LU R12, [R1+0xca4] ;  /* 0x000ca400010c7983 */ /* 0x000ee20000300800 */
[----:B------:R-:W-:-:S03]  /*1489a0*/  PRMT R41, R41, 0x4210, R37 ;  /* 0x0000421029297816 */ /* 0x000fc60000000025 */
[----:B------:R-:W-:Y:S01]  /*1489b0*/  STSM.16.M88.4 [R0], R4 ;  /* 0x0000000400007844 */ /* 0x000fe20000000200 */
[----:B------:R-:W-:-:S03]  /*1489c0*/  NOP ;  /* 0x0000000000007918 */ /* 0x000fc60000000000 */
[----:B------:R-:W-:Y:S01]  /*1489d0*/  LDS.128 R4, [R0] ;  /* 0x0000000000047984 */ /* 0x000fe20000000c00 */
[----:B------:R-:W-:-:S03]  /*1489e0*/  NOP ;  /* 0x0000000000007918 */ /* 0x000fc60000000000 */
[----:B------:R0:W-:Y:S01]  /*1489f0*/  STSM.16.M88.4 [R0], R40 ;  /* 0x0000002800007844 */ /* 0x0001e20000000200 */
[----:B------:R-:W-:Y:S02]  /*148a00*/  IMAD.MOV.U32 R59, RZ, RZ, R45 ;  /* 0x000000ffff3b7224 */ /* 0x000fe400078e002d */
[----:B------:R-:W-:Y:S01]  /*148a10*/  IMAD.MOV.U32 R60, RZ, RZ, R46 ;  /* 0x000000ffff3c7224 */ /* 0x000fe200078e002e */
[----:B------:R-:W-:Y:S01]  /*148a20*/  NOP ;  /* 0x0000000000007918 */ /* 0x000fe20000000000 */
[----:B------:R-:W1:Y:S01]  /*148a30*/  LDS.128 R44, [R0] ;  /* 0x00000000002c7984 */ /* 0x000e620000000c00 */
[----:B------:R-:W-:Y:S02]  /*148a40*/  LOP3.LUT R35, R35, 0xffff, RZ, 0xc0, !PT ;  /* 0x0000ffff23237812 */ /* 0x000fe400078ec0ff */
[----:B----4-:R-:W-:Y:S02]  /*148a50*/  LOP3.LUT R21, R13, 0xffff, RZ, 0xc0, !PT ;  /* 0x0000ffff0d157812 */ /* 0x010fe400078ec0ff */
[----:B------:R-:W4:Y:S01]  /*148a60*/  LDL.LU R13, [R1+0x7d8] ;  /* 0x0007d800010d7983 */ /* 0x000f220000300800 */
[----:B------:R-:W-:-:S03]  /*148a70*/  LOP3.LUT R20, R17, 0xffff, RZ, 0xc0, !PT ;  /* 0x0000ffff11147812 */ /* 0x000fc600078ec0ff */
[----:B------:R-:W4:Y:S01]  /*148a80*/  LDL.LU R17, [R1+0x7d4] ;  /* 0x0007d40001117983 */ /* 0x000f220000300800 */
[----:B0-----:R-:W-:-:S03]  /*148a90*/  PRMT R40, R16, 0x4210, R35 ;  /* 0x0000421010287816 */ /* 0x001fc60000000023 */
[----:B------:R-:W4:Y:S04]  /*148aa0*/  LDL.LU R16, [R1+0x7dc] ;  /* 0x0007dc0001107983 */ /* 0x000f280000300800 */
[----:B-1----:R-:W-:Y:S04]  /*148ab0*/  STL [R1+0x734], R45 ;  /* 0x0007342d01007387 */ /* 0x002fe80000100800 */
[----:B------:R-:W-:Y:S01]  /*148ac0*/  STL.64 [R1+0x738], R46 ;  /* 0x0007382e01007387 */ /* 0x000fe20000100a00 */
[----:B------:R-:W-:Y:S02]  /*148ad0*/  PRMT R41, R38, 0x4210, R34 ;  /* 0x0000421026297816 */ /* 0x000fe40000000022 */
[----:B------:R-:W-:-:S02]  /*148ae0*/  PRMT R42, R39, 0x4210, R21 ;  /* 0x00004210272a7816 */ /* 0x000fc40000000015 */
[----:B------:R-:W-:Y:S01]  /*148af0*/  PRMT R43, R61, 0x4210, R20 ;  /* 0x000042103d2b7816 */ /* 0x000fe20000000014 */
[----:B------:R-:W-:-:S04]  /*148b00*/  NOP ;  /* 0x0000000000007918 */ /* 0x000fc80000000000 */
[----:B------:R0:W-:Y:S01]  /*148b10*/  STSM.16.M88.4 [R0], R40 ;  /* 0x0000002800007844 */ /* 0x0001e20000000200 */
[----:B------:R-:W-:Y:S01]  /*148b20*/  IMAD.MOV.U32 R61, RZ, RZ, R44 ;  /* 0x000000ffff3d7224 */ /* 0x000fe200078e002c */
[----:B------:R-:W-:Y:S02]  /*148b30*/  NOP ;  /* 0x0000000000007918 */ /* 0x000fe40000000000 */
[----:B------:R-:W1:Y:S01]  /*148b40*/  LDS.128 R44, [R0] ;  /* 0x00000000002c7984 */ /* 0x000e620000000c00 */
[----:B--2---:R-:W-:-:S03]  /*148b50*/  PRMT R36, R18, 0x5210, R36 ;  /* 0x0000521012247816 */ /* 0x004fc60000000024 */
[----:B------:R-:W2:Y:S01]  /*148b60*/  LDL.LU R18, [R1+0x54f0] ;  /* 0x0054f00001127983 */ /* 0x000ea20000300800 */
[----:B------:R-:W-:-:S03]  /*148b70*/  PRMT R37, R19, 0x5210, R37 ;  /* 0x0000521013257816 */ /* 0x000fc60000000025 */
[----:B------:R-:W2:Y:S01]  /*148b80*/  LDL.LU R19, [R1+0x54ec] ;  /* 0x0054ec0001137983 */ /* 0x000ea20000300800 */
[----:B------:R-:W-:-:S03]  /*148b90*/  PRMT R38, R31, 0x5210, R33 ;  /* 0x000052101f267816 */ /* 0x000fc60000000021 */
[----:B------:R-:W2:Y:S01]  /*148ba0*/  LDL.LU R31, [R1+0x54b8] ;  /* 0x0054b800011f7983 */ /* 0x000ea20000300800 */
[----:B------:R-:W-:Y:S01]  /*148bb0*/  PRMT R39, R30, 0x5210, R32 ;  /* 0x000052101e277816 */ /* 0x000fe20000000020 */
[----:B------:R-:W-:Y:S02]  /*148bc0*/  NOP ;  /* 0x0000000000007918 */ /* 0x000fe40000000000 */
[----:B------:R-:W2:Y:S04]  /*148bd0*/  LDL.LU R30, [R1+0x54b4] ;  /* 0x0054b400011e7983 */ /* 0x000ea80000300800 */
[----:B0-----:R-:W2:Y:S04]  /*148be0*/  LDL.LU R42, [R1+0x5108] ;  /* 0x00510800012a7983 */ /* 0x001ea80000300800 */
[----:B------:R-:W2:Y:S04]  /*148bf0*/  LDL.LU R43, [R1+0x50fc] ;  /* 0x0050fc00012b7983 */ /* 0x000ea80000300800 */
[----:B------:R-:W2:Y:S04]  /*148c00*/  LDL.LU R32, [R1+0x50d4] ;  /* 0x0050d40001207983 */ /* 0x000ea80000300800 */
[----:B------:R-:W2:Y:S04]  /*148c10*/  LDL.LU R33, [R1+0x50d0] ;  /* 0x0050d00001217983 */ /* 0x000ea80000300800 */
[----:B-1----:R3:W-:Y:S04]  /*148c20*/  STL.64 [R1+0x670], R44 ;  /* 0x0006702c01007387 */ /* 0x0027e80000100a00 */
[----:B------:R0:W-:Y:S01]  /*148c30*/  STL.64 [R1+0x678], R46 ;  /* 0x0006782e01007387 */ /* 0x0001e20000100a00 */
[----:B---3--:R-:W-:-:S03]  /*148c40*/  PRMT R44, R12, 0x5210, R35 ;  /* 0x000052100c2c7816 */ /* 0x008fc60000000023 */
[----:B------:R-:W3:Y:S04]  /*148c50*/  LDL.LU R12, [R1+0x256c] ;  /* 0x00256c00010c7983 */ /* 0x000ee80000300800 */
[----:B------:R1:W-:Y:S01]  /*148c60*/  STSM.16.M88.4 [R0], R36 ;  /* 0x0000002400007844 */ /* 0x0003e20000000200 */
[----:B------:R-:W-:-:S03]  /*148c70*/  NOP ;  /* 0x0000000000007918 */ /* 0x000fc60000000000 */
[----:B------:R-:W0:Y:S01]  /*148c80*/  LDS.128 R48, [R0] ;  /* 0x0000000000307984 */ /* 0x000e220000000c00 */
[----:B----4-:R-:W-:-:S03]  /*148c90*/  PRMT R45, R13, 0x5210, R34 ;  /* 0x000052100d2d7816 */ /* 0x010fc60000000022 */
[----:B------:R-:W4:Y:S01]  /*148ca0*/  LDL.LU R13, [R1+0x2568] ;  /* 0x00256800010d7983 */ /* 0x000f220000300800 */
[----:B0-----:R-:W-:-:S03]  /*148cb0*/  PRMT R46, R17, 0x5210, R21 ;  /* 0x00005210112e7816 */ /* 0x001fc60000000015 */
[----:B------:R-:W4:Y:S01]  /*148cc0*/  LDL.LU R17, [R1+0x2508] ;  /* 0x0025080001117983 */ /* 0x000f220000300800 */
[----:B------:R-:W-:Y:S01]  /*148cd0*/  PRMT R47, R16, 0x5210, R20 ;  /* 0x00005210102f7816 */ /* 0x000fe20000000014 */
[----:B------:R-:W-:Y:S02]  /*148ce0*/  NOP ;  /* 0x0000000000007918 */ /* 0x000fe40000000000 */
[----:B------:R-:W4:Y:S04]  /*148cf0*/  LDL.LU R16, [R1+0x24fc] ;  /* 0x0024fc0001107983 */ /* 0x000f280000300800 */
[----:B------:R-:W4:Y:S04]  /*148d00*/  LDL.LU R40, [R1+0x511c] ;  /* 0x00511c0001287983 */ /* 0x000f280000300800 */
[----:B------:R-:W4:Y:S04]  /*148d10*/  LDL.LU R41, [R1+0x510c] ;  /* 0x00510c0001297983 */ /* 0x000f280000300800 */
[----:B-1----:R-:W4:Y:S04]  /*148d20*/  LDL.LU R38, [R1+0x5118] ;  /* 0x0051180001267983 */ /* 0x002f280000300800 */
[----:B------:R-:W4:Y:S04]  /*148d30*/  LDL.LU R39, [R1+0x5104] ;  /* 0x0051040001277983 */ /* 0x000f280000300800 */
[----:B------:R-:W-:Y:S04]  /*148d40*/  STL.64 [R1+0x6d0], R48 ;  /* 0x0006d03001007387 */ /* 0x000fe80000100a00 */
[----:B------:R-:W-:Y:S04]  /*148d50*/  STL.64 [R1+0x6d8], R50 ;  /* 0x0006d83201007387 */ /* 0x000fe80000100a00 */
        /* <DEDUP_REMOVED lines=8> */
[----:B------:R-:W2:Y:S01]  /*148de0*/  LDL.LU R31, [R1+0x18cc] ;  /* 0x0018cc00011f7983 */ /* 0x000ea20000300800 */
[----:B------:R-:W-:-:S03]  /*148df0*/  LOP3.LUT R34, R30, 0xffff, RZ, 0xc0, !PT ;  /* 0x0000ffff1e227812 */ /* 0x000fc600078ec0ff */
[----:B------:R-:W2:Y:S04]  /*148e00*/  LDL.LU R30, [R1+0x774] ;  /* 0x00077400011e7983 */ /* 0x000ea80000300800 */
[----:B0-----:R-:W-:Y:S04]  /*148e10*/  STL.64 [R1+0x740], R48 ;  /* 0x0007403001007387 */ /* 0x001fe80000100a00 */
[----:B------:R-:W-:Y:S01]  /*148e20*/  STL.64 [R1+0x748], R50 ;  /* 0x0007483201007387 */ /* 0x000fe20000100a00 */
[----:B------:R-:W-:Y:S01]  /*148e30*/  NOP ;  /* 0x0000000000007918 */ /* 0x000fe20000000000 */
[----:B------:R-:W-:-:S02]  /*148e40*/  PRMT R47, R33, 0x4210, R34 ;  /* 0x00004210212f7816 */ /* 0x000fc40000000022 */
[----:B---3--:R-:W-:Y:S02]  /*148e50*/  LOP3.LUT R33, R12, 0xffff, RZ, 0xc0, !PT ;  /* 0x0000ffff0c217812 */ /* 0x008fe400078ec0ff */
[----:B------:R-:W3:Y:S01]  /*148e60*/  LDL.LU R12, [R1+0x18fc] ;  /* 0x0018fc00010c7983 */ /* 0x000ee20000300800 */
[----:B------:R-:W-:Y:S02]  /*148e70*/  PRMT R44, R42, 0x4210, R37 ;  /* 0x000042102a2c7816 */ /* 0x000fe40000000025 */
[----:B------:R-:W-:Y:S02]  /*148e80*/  PRMT R45, R43, 0x4210, R36 ;  /* 0x000042102b2d7816 */ /* 0x000fe40000000024 */
[----:B------:R-:W-:-:S05]  /*148e90*/  PRMT R46, R32, 0x4210, R35 ;  /* 0x00004210202e7816 */ /* 0x000fca0000000023 */
[----:B------:R-:W-:Y:S01]  /*148ea0*/  STSM.16.M88.4 [R0], R44 ;  /* 0x0000002c00007844 */ /* 0x000fe20000000200 */
[----:B------:R-:W-:-:S03]  /*148eb0*/  NOP ;  /* 0x0000000000007918 */ /* 0x000fc60000000000 */
[----:B------:R-:W0:Y:S01]  /*148ec0*/  LDS.128 R44, [R0] ;  /* 0x00000000002c7984 */ /* 0x000e220000000c00 */
[----:B----4-:R-:W-:-:S03]  /*148ed0*/  LOP3.LUT R32, R13, 0xffff, RZ, 0xc0, !PT ;  /* 0x0000ffff0d207812 */ /* 0x010fc600078ec0ff */
[----:B------:R-:W4:Y:S01]  /*148ee0*/  LDL.LU R13, [R1+0x18f8] ;  /* 0x0018f800010d7983 */ /* 0x000f220000300800 */
[----:B------:R-:W-:-:S03]  /*148ef0*/  LOP3.LUT R21, R17, 0xffff, RZ, 0xc0, !PT ;  /* 0x0000ffff11157812 */ /* 0x000fc600078ec0ff */
[----:B------:R-:W4:Y:S01]  /*148f00*/  LDL.LU R17, [R1+0x18f4] ;  /* 0x0018f40001117983 */ /* 0x000f220000300800 */
[----:B------:R-:W-:-:S03]  /*148f10*/  LOP3.LUT R20, R16, 0xffff, RZ, 0xc0, !PT ;  /* 0x0000ffff10147812 */ /* 0x000fc600078ec0ff */
[----:B------:R-:W4:Y:S04]  /*148f20*/  LDL.LU R16, [R1+0x778] ;  /* 0x0007780001107983 */ /* 0x000f280000300800 */
[----:B0-----:R2:W-:Y:S04]  /*148f30*/  STL.64 [R1+0x7d0], R44 ;  /* 0x0007d02c01007387 */ /* 0x0015e80000100a00 */
[----:B------:R0:W-:Y:S01]  /*148f40*/  STL.64 [R1+0x7d8], R46 ;  /* 0x0007d82e01007387 */ /* 0x0001e20000100a00 */
[----:B------:R-:W-:Y:S02]  /*148f50*/  PRMT R40, R40, 0x4210, R33 ;  /* 0x0000421028287816 */ /* 0x000fe40000000021 */
[----:B------:R-:W-:-:S02]  /*148f60*/  PRMT R41, R41, 0x4210, R32 ;  /* 0x0000421029297816 */ /* 0x000fc40000000020 */
[----:B------:R-:W-:Y:S02]  /*148f70*/  PRMT R42, R38, 0x4210, R21 ;  /* 0x00004210262a7816 */ /* 0x000fe40000000015 */
[----:B------:R-:W-:Y:S01]  /*148f80*/  PRMT R43, R39, 0x4210, R20 ;  /* 0x00004210272b7816 */ /* 0x000fe20000000014 */
[----:B------:R-:W-:-:S04]  /*148f90*/  NOP ;  /* 0x0000000000007918 */ /* 0x000fc80000000000 */
[----:B------:R1:W-:Y:S01]  /*148fa0*/  STSM.16.M88.4 [R0], R40 ;  /* 0x0000002800007844 */ /* 0x0003e20000000200 */
[----:B------:R-:W-:-:S03]  /*148fb0*/  NOP ;  /* 0x0000000000007918 */ /* 0x000fc60000000000 */
[----:B------:R-:W0:Y:S01]  /*148fc0*/  LDS.128 R48, [R0] ;  /* 0x0000000000307984 */ /* 0x000e220000000c00 */
[----:B--2---:R-:W-:-:S03]  /*148fd0*/  PRMT R44, R18, 0x5210, R37 ;  /* 0x00005210122c7816 */ /* 0x004fc60000000025 */
[----:B------:R-:W2:Y:S01]  /*148fe0*/  LDL.LU R18, [R1+0x5500] ;  /* 0x0055000001127983 */ /* 0x000ea20000300800 */
[----:B------:R-:W-:-:S03]  /*148ff0*/  PRMT R45, R19, 0x5210, R36 ;  /* 0x00005210132d7816 */ /* 0x000fc60000000024 */
[----:B------:R-:W2:Y:S01]  /*149000*/  LDL.LU R19, [R1+0x54fc] ;  /* 0x0054fc0001137983 */ /* 0x000ea20000300800 */
[----:B0-----:R-:W-:-:S03]  /*149010*/  PRMT R46, R31, 0x5210, R35 ;  /* 0x000052101f2e7816 */ /* 0x001fc60000000023 */
[----:B------:R-:W2:Y:S04]  /*149020*/  LDL.LU R31, [R1+0x54c8] ;  /* 0x0054c800011f7983 */ /* 0x000ea80000300800 */
[----:B------:R-:W2:Y:S01]  /*149030*/  LDL.LU R38, [R1+0x54c4] ;  /* 0x0054c40001267983 */ /* 0x000ea20000300800 */
[----:B------:R-:W-:-:S03]  /*149040*/  PRMT R47, R30, 0x5210, R34 ;  /* 0x000052101e2f7816 */ /* 0x000fc60000000022 */
[----:B-1----:R-:W2:Y:S01]  /*149050*/  LDL.LU R43, [R1+0x5528] ;  /* 0x00552800012b7983 */ /* 0x002ea20000300800 */
[----:B------:R-:W-:-:S03]  /*149060*/  NOP ;  /* 0x0000000000007918 */ /* 0x000fc60000000000 */
[----:B------:R-:W2:Y:S04]  /*149070*/  LDL.LU R36, [R1+0x5520] ;  /* 0x0055200001247983 */ /* 0x000ea80000300800 */
[----:B------:R-:W2:Y:S04]  /*149080*/  LDL.LU R37, [R1+0x5120] ;  /* 0x0051200001257983 */ /* 0x000ea80000300800 */
[----:B------:R-:W2:Y:S04]  /*149090*/  LDL.LU R30, [R1+0x1ecc] ;  /* 0x001ecc00011e7983 */ /* 0x000ea80000300800 */
[----:B------:R3:W-:Y:S04]  /*1490a0*/  STSM.16.M88.4 [R0], R44 ;  /* 0x0000002c00007844 */ /* 0x0007e80000000200 */
[----:B------:R-:W-:Y:S04]  /*1490b0*/  STL.64 [R1+0x6c0], R48 ;  /* 0x0006c03001007387 */ /* 0x000fe80000100a00 */
[----:B------:R-:W-:Y:S01]  /*1490c0*/  STL.64 [R1+0x6c8], R50 ;  /* 0x0006c83201007387 */ /* 0x000fe20000100a00 */
[----:B------:R-:W-:-:S03]  /*1490d0*/  NOP ;  /* 0x0000000000007918 */ /* 0x000fc60000000000 */
[----:B------:R-:W0:Y:S01]  /*1490e0*/  LDS.128 R48, [R0] ;  /* 0x0000000000307984 */ /* 0x000e220000000c00 */
[----:B---3--:R-:W-:-:S03]  /*1490f0*/  PRMT R44, R12, 0x5210, R33 ;  /* 0x000052100c2c7816 */ /* 0x008fc60000000021 */
[----:B------:R-:W3:Y:S01]  /*149100*/  LDL.LU R12, [R1+0x258c] ;  /* 0x00258c00010c7983 */ /* 0x000ee20000300800 */
[----:B----4-:R-:W-:-:S03]  /*149110*/  PRMT R45, R13, 0x5210, R32 ;  /* 0x000052100d2d7816 */ /* 0x010fc60000000020 */
[----:B------:R-:W4:Y:S01]  /*149120*/  LDL.LU R13, [R1+0x2588] ;  /* 0x00258800010d7983 */ /* 0x000f220000300800 */
[----:B------:R-:W-:-:S03]  /*149130*/  PRMT R46, R17, 0x5210, R21 ;  /* 0x00005210112e7816 */ /* 0x000fc60000000015 */
[----:B------:R-:W4:Y:S01]  /*149140*/  LDL.LU R17, [R1+0x2528] ;  /* 0x0025280001117983 */ /* 0x000f220000300800 */
[----:B------:R-:W-:Y:S01]  /*149150*/  PRMT R47, R16, 0x5210, R20 ;  /* 0x00005210102f7816 */ /* 0x000fe20000000014 */
[----:B------:R-:W-:Y:S02]  /*149160*/  NOP ;  /* 0x0000000000007918 */ /* 0x000fe40000000000 */
[----:B------:R-:W4:Y:S04]  /*149170*/  LDL.LU R16, [R1+0x251c] ;  /* 0x00251c0001107983 */ /* 0x000f280000300800 */
[----:B------:R-:W4:Y:S04]  /*149180*/  LDL.LU R40, [R1+0x5534] ;  /* 0x0055340001287983 */ /* 0x000f280000300800 */
[----:B------:R-:W4:Y:S04]  /*149190*/  LDL.LU R41, [R1+0x5530] ;  /* 0x0055300001297983 */ /* 0x000f280000300800 */
[----:B------:R-:W4:Y:S04]  /*1491a0*/  LDL.LU R39, [R1+0x552c] ;  /* 0x00552c0001277983 */ /* 0x000f280000300800 */
[----:B------:R-:W4:Y:S04]  /*1491b0*/  LDL.LU R35, [R1+0x5524] ;  /* 0x0055240001237983 */ /* 0x000f280000300800 */
[----:B0-----:R-:W-:Y:S04]  /*1491c0*/  STL.64 [R1+0x720], R48 ;  /* 0x0007203001007387 */ /* 0x001fe80000100a00 */
[----:B------:R-:W-:Y:S04]  /*1491d0*/  STL.64 [R1+0x728], R50 ;  /* 0x0007283201007387 */ /* 0x000fe80000100a00 */
[----:B------:R0:W-:Y:S01]  /*1491e0*/  STSM.16.M88.4 [R0], R44 ;  /* 0x0000002c00007844 */ /* 0x0001e20000000200 */
[----:B------:R-:W-:-:S03]  /*1491f0*/  NOP ;  /* 0x0000000000007918 */ /* 0x000fc60000000000 */
[----:B------:R-:W1:Y:S01]  /*149200*/  LDS.128 R48, [R0] ;  /* 0x0000000000307984 */ /* 0x000e620000000c00 */
[----:B--2---:R-:W-:-:S03]  /*149210*/  LOP3.LUT R34, R18, 0xffff, RZ, 0xc0, !PT ;  /* 0x0000ffff12227812 */ /* 0x004fc600078ec0ff */
[----:B------:R-:W2:Y:S01]  /*149220*/  LDL.LU R18, [R1+0x1928] ;  /* 0x0019280001127983 */ /* 0x000ea20000300800 */
[----:B------:R-:W-:-:S03]  /*149230*/  LOP3.LUT R33, R19, 0xffff, RZ, 0xc0, !PT ;  /* 0x0000ffff13217812 */ /* 0x000fc600078ec0ff */
[----:B------:R-:W2:Y:S01]  /*149240*/  LDL.LU R19, [R1+0x1924] ;  /* 0x0019240001137983 */ /* 0x000ea20000300800 */
[----:B------:R-:W-:-:S03]  /*149250*/  LOP3.LUT R32, R31, 0xffff, RZ, 0xc0, !PT ;  /* 0x0000ffff1f207812 */ /* 0x000fc600078ec0ff */
[----:B------:R-:W2:Y:S01]  /*149260*/  LDL.LU R31, [R1+0x1920] ;  /* 0x00192000011f7983 */ /* 0x000ea20000300800 */
[----:B------:R-:W-:Y:S02]  /*149270*/  LOP3.LUT R38, R38, 0xffff, RZ, 0xc0, !PT ;  /* 0x0000ffff26267812 */ /* 0x000fe400078ec0ff */
[----:B0-----:R-:W-:Y:S02]  /*149280*/  PRMT R45, R36, 0x4210, R33 ;  /* 0x00004210242d7816 */ /* 0x001fe40000000021 */
[----:B------:R-:W-:Y:S02]  /*149290*/  PRMT R47, R30, 0x4210, R38 ;  /* 0x000042101e2f7816 */ /* 0x000fe40000000026 */
[----:B------:R-:W2:Y:S04]  /*1492a0*/  LDL.LU R30, [R1+0x77c] ;  /* 0x00077c00011e7983 */ /* 0x000ea80000300800 */
[----:B-1----:R-:W-:Y:S04]  /*1492b0*/  STL.64 [R1+0x7c0], R48 ;  /* 0x0007c03001007387 */ /* 0x002fe80000100a00 */
[----:B------:R-:W-:Y:S01]  /*1492c0*/  STL.64 [R1+0x7c8], R50 ;  /* 0x0007c83201007387 */ /* 0x000fe20000100a00 */
[----:B------:R-:W-:Y:S01]  /*1492d0*/  NOP ;  /* 0x0000000000007918 */ /* 0x000fe20000000000 */
[----:B---3--:R-:W-:-:S02]  /*1492e0*/  LOP3.LUT R36, R12, 0xffff, RZ, 0xc0, !PT ;  /* 0x0000ffff0c247812 */ /* 0x008fc400078ec0ff */
[----:B------:R-:W3:Y:S01]  /*1492f0*/  LDL.LU R12, [R1+0x1934] ;  /* 0x00193400010c7983 */ /* 0x000ee20000300800 */
[----:B------:R-:W-:Y:S02]  /*149300*/  PRMT R44, R43, 0x4210, R34 ;  /* 0x000042102b2c7816 */ /* 0x000fe40000000022 */
[----:B------:R-:W-:-:S05]  /*149310*/  PRMT R46, R37, 0x4210, R32 ;  /* 0x00004210252e7816 */ /* 0x000fca0000000020 */
[----:B------:R-:W-:Y:S01]  /*149320*/  STSM.16.M88.4 [R0], R44 ;  /* 0x0000002c00007844 */ /* 0x000fe20000000200 */
[----:B------:R-:W-:-:S03]  /*149330*/  NOP ;  /* 0x0000000000007918 */ /* 0x000fc60000000000 */
[----:B------:R-:W0:Y:S01]  /*149340*/  LDS.128 R44, [R0] ;  /* 0x00000000002c7984 */ /* 0x000e220000000c00 */
[----:B----4-:R-:W-:-:S03]  /*149350*/  LOP3.LUT R21, R13, 0xffff, RZ, 0xc0, !PT ;  /* 0x0000ffff0d157812 */ /* 0x010fc600078ec0ff */
[----:B------:R-:W4:Y:S04]  /*149360*/  LDL.LU R13, [R1+0x1930] ;  /* 0x00193000010d7983 */ /* 0x000f280000300800 */
[----:B------:R-:W4:Y:S01]  /*149370*/  LDL.LU R37, [R1+0x192c] ;  /* 0x00192c0001257983 */ /* 0x000f220000300800 */
[----:B------:R-:W-:-:S03]  /*149380*/  LOP3.LUT R20, R17, 0xffff, RZ, 0xc0, !PT ;  /* 0x0000ffff11147812 */ /* 0x000fc600078ec0ff */
[----:B------:R-:W4:Y:S01]  /*149390*/  LDL.LU R17, [R1+0x780] ;  /* 0x0007800001117983 */ /* 0x000f220000300800 */
[----:B------:R-:W-:Y:S02]  /*1493a0*/  LOP3.LUT R16, R16, 0xffff, RZ, 0xc0, !PT ;  /* 0x0000ffff10107812 */ /* 0x000fe400078ec0ff */
[----:B------:R-:W-:Y:S02]  /*1493b0*/  PRMT R40, R40, 0x4210, R36 ;  /* 0x0000421028287816 */ /* 0x000fe40000000024 */
[----:B------:R-:W-:Y:S02]  /*1493c0*/  PRMT R41, R41, 0x4210, R21 ;  /* 0x0000421029297816 */ /* 0x000fe40000000015 */
[----:B------:R-:W-:Y:S02]  /*1493d0*/  PRMT R42, R39, 0x4210, R20 ;  /* 0x00004210272a7816 */ /* 0x000fe40000000014 */
[----:B------:R-:W-:Y:S01]  /*1493e0*/  PRMT R43, R35, 0x4210, R16 ;  /* 0x00004210232b7816 */ /* 0x000fe20000000010 */
[----:B------:R-:W-:-:S04]  /*1493f0*/  NOP ;  /* 0x0000000000007918 */ /* 0x000fc80000000000 */
[----:B------:R2:W-:Y:S04]  /*149400*/  STSM.16.M88.4 [R0], R40 ;  /* 0x0000002800007844 */ /* 0x0005e80000000200 */
[----:B0-----:R-:W-:Y:S04]  /*149410*/  STL.64 [R1+0x7b0], R44 ;  /* 0x0007b02c01007387 */ /* 0x001fe80000100a00 */
[----:B------:R-:W-:Y:S01]  /*149420*/  STL.64 [R1+0x7b8], R46 ;  /* 0x0007b82e01007387 */ /* 0x000fe20000100a00 */
[----:B------:R-:W-:-:S03]  /*149430*/  NOP ;  /* 0x0000000000007918 */ /* 0x000fc60000000000 */
[----:B------:R-:W0:Y:S01]  /*149440*/  LDS.128 R44, [R0] ;  /* 0x00000000002c7984 */ /* 0x000e220000000c00 */
[----:B--2---:R-:W-:-:S03]  /*149450*/  PRMT R40, R18, 0x5210, R34 ;  /* 0x0000521012287816 */ /* 0x004fc60000000022 */
[----:B------:R-:W2:Y:S01]  /*149460*/  LDL.LU R18, [R1+0x5508] ;  /* 0x0055080001127983 */ /* 0x000ea20000300800 */
[----:B------:R-:W-:-:S03]  /*149470*/  PRMT R41, R19, 0x5210, R33 ;  /* 0x0000521013297816 */ /* 0x000fc60000000021 */
[----:B------:R-:W2:Y:S04]  /*149480*/  LDL.LU R19, [R1+0x5504] ;  /* 0x0055040001137983 */ /* 0x000ea80000300800 */
[----:B------:R-:W2:Y:S01]  /*149490*/  LDL.LU R34, [R1+0x54d8] ;  /* 0x0054d80001227983 */ /* 0x000ea20000300800 */
[----:B------:R-:W-:-:S03]  /*1494a0*/  PRMT R42, R31, 0x5210, R32 ;  /* 0x000052101f2a7816 */ /* 0x000fc60000000020 */
[----:B------:R-:W2:Y:S04]  /*1494b0*/  LDL.LU R32, [R1+0x54d4] ;  /* 0x0054d40001207983 */ /* 0x000ea80000300800 */
[----:B------:R-:W2:Y:S04]  /*1494c0*/  LDL.LU R35, [R1+0x5544] ;  /* 0x0055440001237983 */ /* 0x000ea80000300800 */
[----:B------:R-:W2:Y:S04]  /*1494d0*/  LDL.LU R33, [R1+0x5538] ;  /* 0x0055380001217983 */ /* 0x000ea80000300800 */
[----:B------:R-:W2:Y:S01]  /*1494e0*/  LDL.LU R31, [R1+0x553c] ;  /* 0x00553c00011f7983 */ /* 0x000ea20000300800 */
[----:B------:R-:W-:Y:S01]  /*1494f0*/  PRMT R43, R30, 0x5210, R38 ;  /* 0x000052101e2b7816 */ /* 0x000fe20000000026 */
[----:B------:R-:W-:-:S02]  /*149500*/  NOP ;  /* 0x0000000000007918 */ /* 0x000fc40000000000 */
[----:B------:R-:W2:Y:S04]  /*149510*/  LDL.LU R30, [R1+0x1ee0] ;  /* 0x001ee000011e7983 */ /* 0x000ea80000300800 */
[----:B0-----:R3:W-:Y:S04]  /*149520*/  STL.64 [R1+0x6b0], R44 ;  /* 0x0006b02c01007387 */ /* 0x0017e80000100a00 */
[----:B------:R-:W-:Y:S01]  /*149530*/  STL.64 [R1+0x6b8], R46 ;  /* 0x0006b82e01007387 */ /* 0x000fe20000100a00 */
[----:B---3--:R-:W-:-:S03]  /*149540*/  PRMT R44, R12, 0x5210, R36 ;  /* 0x000052100c2c7816 */ /* 0x008fc60000000024 */
[----:B------:R-:W3:Y:S04]  /*149550*/  LDL.LU R12, [R1+0x2598] ;  /* 0x00259800010c7983 */ /* 0x000ee80000300800 */
[----:B------:R0:W-:Y:S01]  /*149560*/  STSM.16.M88.4 [R0], R40 ;  /* 0x0000002800007844 */ /* 0x0001e20000000200 */
[----:B------:R-:W-:-:S03]  /*149570*/  NOP ;  /* 0x0000000000007918 */ /* 0x000fc60000000000 */
[----:B------:R-:W1:Y:S01]  /*149580*/  LDS.128 R48, [R0] ;  /* 0x0000000000307984 */ /* 0x000e620000000c00 */
[----:B----4-:R-:W-:-:S03]  /*149590*/  PRMT R45, R13, 0x5210, R21 ;  /* 0x000052100d2d7816 */ /* 0x010fc60000000015 */
[----:B------:R-:W4:Y:S04]  /*1495a0*/  LDL.LU R13, [R1+0x2594] ;  /* 0x00259400010d7983 */ /* 0x000f280000300800 */
[----:B0-----:R-:W4:Y:S01]  /*1495b0*/  LDL.LU R42, [R1+0x254c] ;  /* 0x00254c00012a7983 */ /* 0x001f220000300800 */
[----:B------:R-:W-:-:S03]  /*1495c0*/  PRMT R46, R37, 0x5210, R20 ;  /* 0x00005210252e7816 */ /* 0x000fc60000000014 */
[----:B------:R-:W4:Y:S04]  /*1495d0*/  LDL.LU R43, [R1+0x2548] ;  /* 0x00254800012b7983 */ /* 0x000f280000300800 */
[----:B------:R-:W4:Y:S04]  /*1495e0*/  LDL.LU R40, [R1+0x5550] ;  /* 0x0055500001287983 */ /* 0x000f280000300800 */
[----:B------:R-:W4:Y:S04]  /*1495f0*/  LDL.LU R41, [R1+0x5548] ;  /* 0x0055480001297983 */ /* 0x000f280000300800 */
[----:B------:R-:W4:Y:S04]  /*149600*/  LDL.LU R36, [R1+0x554c] ;  /* 0x00554c0001247983 */ /* 0x000f280000300800 */
[----:B------:R-:W4:Y:S01]  /*149610*/  LDL.LU R37, [R1+0x5540] ;  /* 0x0055400001257983 */ /* 0x000f220000300800 */
[----:B------:R-:W-:Y:S01]  /*149620*/  PRMT R47, R17, 0x5210, R16 ;  /* 0x00005210112f7816 */ /* 0x000fe20000000010 */
[----:B------:R-:W-:-:S02]  /*149630*/  NOP ;  /* 0x0000000000007918 */ /* 0x000fc40000000000 */
[----:B-1----:R-:W-:Y:S04]  /*149640*/  STL.64 [R1+0x710], R48 ;  /* 0x0007103001007387 */ /* 0x002fe80000100a00 */
        /* <DEDUP_REMOVED lines=10> */
[----:B0-----:R-:W-:Y:S02]  /*1496f0*/  PRMT R44, R35, 0x4210, R16 ;  /* 0x00004210232c7816 */ /* 0x001fe40000000010 */
[----:B------:R-:W-:Y:S02]  /*149700*/  PRMT R46, R31, 0x4210, R38 ;  /* 0x000042101f2e7816 */ /* 0x000fe40000000026 */
[----:B------:R-:W2:Y:S04]  /*149710*/  LDL.LU R31, [R1+0x784] ;  /* 0x00078400011f7983 */ /* 0x000ea80000300800 */
[----:B-1----:R-:W-:Y:S04]  /*149720*/  STL.64 [R1+0x7a0], R48 ;  /* 0x0007a03001007387 */ /* 0x002fe80000100a00 */
[----:B------:R-:W-:Y:S01]  /*149730*/  STL.64 [R1+0x7a8], R50 ;  /* 0x0007a83201007387 */ /* 0x000fe20000100a00 */
[----:B------:R-:W-:Y:S01]  /*149740*/  LOP3.LUT R32, R32, 0xffff, RZ, 0xc0, !PT ;  /* 0x0000ffff20207812 */ /* 0x000fe200078ec0ff */
[----:B------:R-:W-:Y:S01]  /*149750*/  NOP ;  /* 0x0000000000007918 */ /* 0x000fe20000000000 */
[----:B---3--:R-:W-:-:S02]  /*149760*/  LOP3.LUT R35, R12, 0xffff, RZ, 0xc0, !PT ;  /* 0x0000ffff0c237812 */ /* 0x008fc400078ec0ff */
[----:B------:R-:W3:Y:S01]  /*149770*/  LDL.LU R12, [R1+0x199c] ;  /* 0x00199c00010c7983 */ /* 0x000ee20000300800 */
[----:B------:R-:W-:Y:S02]  /*149780*/  PRMT R45, R33, 0x4210, R17 ;  /* 0x00004210212d7816 */ /* 0x000fe40000000011 */
[----:B------:R-:W-:Y:S01]  /*149790*/  PRMT R47, R30, 0x4210, R32 ;  /* 0x000042101e2f7816 */ /* 0x000fe20000000020 */
[----:B------:R-:W3:Y:S04]  /*1497a0*/  LDL.LU R33, [R1+0x1998] ;  /* 0x0019980001217983 */ /* 0x000ee80000300800 */
[----:B------:R-:W-:Y:S01]  /*1497b0*/  STSM.16.M88.4 [R0], R44 ;  /* 0x0000002c00007844 */ /* 0x000fe20000000200 */
[----:B------:R-:W-:-:S03]  /*1497c0*/  NOP ;  /* 0x0000000000007918 */ /* 0x000fc60000000000 */
[----:B------:R-:W0:Y:S04]  /*1497d0*/  LDS.128 R44, [R0] ;  /* 0x00000000002c7984 */ /* 0x000e280000000c00 */
[----:B------:R-:W3:Y:S01]  /*1497e0*/  LDL.LU R30, [R1+0x1994] ;  /* 0x00199400011e7983 */ /* 0x000ee20000300800 */
[----:B----4-:R-:W-:-:S03]  /*1497f0*/  LOP3.LUT R34, R13, 0xffff, RZ, 0xc0, !PT ;  /* 0x0000ffff0d227812 */ /* 0x010fc600078ec0ff */
[----:B------:R-:W4:Y:S01]  /*149800*/  LDL.LU R13, [R1+0x788] ;  /* 0x00078800010d7983 */ /* 0x000f220000300800 */
[----:B------:R-:W-:Y:S02]  /*149810*/  LOP3.LUT R21, R42, 0xffff, RZ, 0xc0, !PT ;  /* 0x0000ffff2a157812 */ /* 0x000fe400078ec0ff */
        /* <DEDUP_REMOVED lines=12> */
[----:B------:R-:W2:Y:S04]  /*1498e0*/  LDL.LU R16, [R1+0x5510] ;  /* 0x0055100001107983 */ /* 0x000ea80000300800 */
[----:B------:R-:W2:Y:S04]  /*1498f0*/  LDL.LU R36, [R1+0x550c] ;  /* 0x00550c0001247983 */ /* 0x000ea80000300800 */
[----:B------:R-:W2:Y:S01]  /*149900*/  LDL.LU R37, [R1+0x54e8] ;  /* 0x0054e80001257983 */ /* 0x000ea20000300800 */
[----:B------:R-:W-:-:S03]  /*149910*/  PRMT R41, R19, 0x5210, R17 ;  /* 0x0000521013297816 */ /* 0x000fc60000000011 */
[----:B------:R-:W2:Y:S04]  /*149920*/  LDL.LU R17, [R1+0x54e4] ;  /* 0x0054e40001117983 */ /* 0x000ea80000300800 */
[----:B------:R-:W2:Y:S04]  /*149930*/  LDL.LU R18, [R1+0x5560] ;  /* 0x0055600001127983 */ /* 0x000ea80000300800 */
[----:B------:R-:W2:Y:S01]  /*149940*/  LDL.LU R19, [R1+0x5558] ;  /* 0x0055580001137983 */ /* 0x000ea20000300800 */
[----:B------:R-:W-:-:S03]  /*149950*/  PRMT R43, R31, 0x5210, R32 ;  /* 0x000052101f2b7816 */ /* 0x000fc60000000020 */
[----:B------:R-:W2:Y:S04]  /*149960*/  LDL.LU R32, [R1+0x5554] ;  /* 0x0055540001207983 */ /* 0x000ea80000300800 */
[----:B------:R-:W2:Y:S04]  /*149970*/  LDL.LU R31, [R1+0x2054] ;  /* 0x00205400011f7983 */ /* 0x000ea80000300800 */
[----:B0-----:R3:W-:Y:S04]  /*149980*/  STL.64 [R1+0x6a0], R44 ;  /* 0x0006a02c01007387 */ /* 0x0017e80000100a00 */
[----:B------:R0:W-:Y:S01]  /*149990*/  STL.64 [R1+0x6a8], R46 ;  /* 0x0006a82e01007387 */ /* 0x0001e20000100a00 */
[----:B---3--:R-:W-:-:S03]  /*1499a0*/  PRMT R44, R12, 0x5210, R35 ;  /* 0x000052100c2c7816 */ /* 0x008fc60000000023 */
[----:B------:R-:W3:Y:S01]  /*1499b0*/  LDL.LU R12, [R1+0x25a0] ;  /* 0x0025a000010c7983 */ /* 0x000ee20000300800 */
[----:B------:R-:W-:Y:S01]  /*1499c0*/  PRMT R42, R39, 0x5210, R38 ;  /* 0x00005210272a7816 */ /* 0x000fe20000000026 */
[----:B------:R-:W-:-:S04]  /*1499d0*/  NOP ;  /* 0x0000000000007918 */ /* 0x000fc80000000000 */
[----:B------:R1:W-:Y:S01]  /*1499e0*/  STSM.16.M88.4 [R0], R40 ;  /* 0x0000002800007844 */ /* 0x0003e20000000200 */
[----:B------:R-:W-:-:S03]  /*1499f0*/  NOP ;  /* 0x0000000000007918 */ /* 0x000fc60000000000 */
[----:B------:R-:W4:Y:S01]  /*149a00*/  LDS.128 R48, [R0] ;  /* 0x0000000000307984 */ /* 0x000f220000000c00 */
[----:B------:R-:W-:-:S03]  /*149a10*/  PRMT R45, R33, 0x5210, R34 ;  /* 0x00005210212d7816 */ /* 0x000fc60000000022 */
[----:B------:R-:W3:Y:S01]  /*149a20*/  LDL.LU R34, [R1+0x259c] ;  /* 0x00259c0001227983 */ /* 0x000ee20000300800 */
[----:B0-----:R-:W-:-:S03]  /*149a30*/  PRMT R46, R30, 0x5210, R21 ;  /* 0x000052101e2e7816 */ /* 0x001fc60000000015 */
[----:B-1----:R-:W3:Y:S04]  /*149a40*/  LDL.LU R42, [R1+0x2564] ;  /* 0x00256400012a7983 */ /* 0x002ee80000300800 */
[----:B------:R-:W3:Y:S04]  /*149a50*/  LDL.LU R43, [R1+0x2560] ;  /* 0x00256000012b7983 */ /* 0x000ee80000300800 */
[----:B------:R-:W3:Y:S04]  /*149a60*/  LDL.LU R40, [R1+0x556c] ;  /* 0x00556c0001287983 */ /* 0x000ee80000300800 */
[----:B------:R-:W3:Y:S04]  /*149a70*/  LDL.LU R35, [R1+0x5568] ;  /* 0x0055680001237983 */ /* 0x000ee80000300800 */
[----:B------:R-:W3:Y:S04]  /*149a80*/  LDL.LU R33, [R1+0x5564] ;  /* 0x0055640001217983 */ /* 0x000ee80000300800 */
[----:B------:R-:W3:Y:S04]  /*149a90*/  LDL.LU R30, [R1+0x555c] ;  /* 0x00555c00011e7983 */ /* 0x000ee80000300800 */
[----:B----4-:R-:W-:Y:S01]  /*149aa0*/  STL.64 [R1+0x700], R48 ;  /* 0x0007003001007387 */ /* 0x010fe20000100a00 */
[----:B------:R-:W-:Y:S01]  /*149ab0*/  PRMT R47, R13, 0x5210, R20 ;  /* 0x000052100d2f7816 */ /* 0x000fe20000000014 */
[----:B------:R-:W-:-:S02]  /*149ac0*/  NOP ;  /* 0x0000000000007918 */ /* 0x000fc40000000000 */
[----:B------:R-:W-:Y:S04]  /*149ad0*/  STL.64 [R1+0x708], R50 ;  /* 0x0007083201007387 */ /* 0x000fe80000100a00 */
[----:B------:R0:W-:Y:S01]  /*149ae0*/  STSM.16.M88.4 [R0], R44 ;  /* 0x0000002c00007844 */ /* 0x0001e20000000200 */
[----:B------:R-:W-:-:S03]  /*149af0*/  NOP ;  /* 0x0000000000007918 */ /* 0x000fc60000000000 */
[----:B------:R-:W1:Y:S01]  /*149b00*/  LDS.128 R48, [R0] ;  /* 0x0000000000307984 */ /* 0x000e620000000c00 */
[----:B--2---:R-:W-:-:S03]  /*149b10*/  LOP3.LUT R13, R16, 0xffff, RZ, 0xc0, !PT ;  /* 0x0000ffff100d7812 */ /* 0x004fc600078ec0ff */
[----:B------:R-:W2:Y:S01]  /*149b20*/  LDL.LU R16, [R1+0x1a98] ;  /* 0x001a980001107983 */ /* 0x000ea20000300800 */
[----:B------:R-:W-:-:S03]  /*149b30*/  LOP3.LUT R41, R36, 0xffff, RZ, 0xc0, !PT ;  /* 0x0000ffff24297812 */ /* 0x000fc600078ec0ff */
[----:B------:R-:W4:Y:S01]  /*149b40*/  LDL.LU R39, [R1+0x1a90] ;  /* 0x001a900001277983 */ /* 0x000f220000300800 */
[----:B0-----:R-:W-:-:S03]  /*149b50*/  PRMT R44, R18, 0x4210, R13 ;  /* 0x00004210122c7816 */ /* 0x001fc6000000000d */
[----:B------:R-:W4:Y:S01]  /*149b60*/  LDL.LU R18, [R1+0x1a94] ;  /* 0x001a940001127983 */ /* 0x000f220000300800 */
[----:B------:R-:W-:-:S03]  /*149b70*/  PRMT R45, R19, 0x4210, R41 ;  /* 0x00004210132d7816 */ /* 0x000fc60000000029 */
[----:B------:R-:W4:Y:S01]  /*149b80*/  LDL.LU R19, [R1+0x7e0] ;  /* 0x0007e00001137983 */ /* 0x000f220000300800 */
[----:B------:R-:W-:Y:S02]  /*149b90*/  LOP3.LUT R38, R37, 0xffff, RZ, 0xc0, !PT ;  /* 0x0000ffff25267812 */ /* 0x000fe400078ec0ff */
[----:B------:R-:W-:Y:S01]  /*149ba0*/  LOP3.LUT R17, R17, 0xffff, RZ, 0xc0, !PT ;  /* 0x0000ffff11117812 */ /* 0x000fe200078ec0ff */
[----:B-1----:R-:W-:Y:S04]  /*149bb0*/  STL.64 [R1+0x780], R48 ;  /* 0x0007803001007387 */ /* 0x002fe80000100a00 */
[----:B------:R-:W-:Y:S01]  /*149bc0*/  STL.64 [R1+0x788], R50 ;  /* 0x0007883201007387 */ /* 0x000fe20000100a00 */
[----:B------:R-:W-:Y:S01]  /*149bd0*/  NOP ;  /* 0x0000000000007918 */ /* 0x000fe20000000000 */
[----:B------:R-:W-:-:S02]  /*149be0*/  PRMT R46, R32, 0x4210, R38 ;  /* 0x00004210202e7816 */ /* 0x000fc40000000026 */
[----:B------:R-:W4:Y:S01]  /*149bf0*/  LDL.LU R37, [R1+0x1ae4] ;  /* 0x001ae40001257983 */ /* 0x000f220000300800 */
[----:B------:R-:W-:-:S03]  /*149c00*/  PRMT R47, R31, 0x4210, R17 ;  /* 0x000042101f2f7816 */ /* 0x000fc60000000011 */
[----:B------:R-:W4:Y:S04]  /*149c10*/  LDL.LU R32, [R1+0x1ae0] ;  /* 0x001ae00001207983 */ /* 0x000f280000300800 */
[----:B------:R-:W4:Y:S01]  /*149c20*/  LDL.LU R31, [R1+0x1a9c] ;  /* 0x001a9c00011f7983 */ /* 0x000f220000300800 */
[----:B---3--:R-:W-:-:S03]  /*149c30*/  LOP3.LUT R36, R12, 0xffff, RZ, 0xc0, !PT ;  /* 0x0000ffff0c247812 */ /* 0x008fc600078ec0ff */
[----:B------:R-:W3:Y:S04]  /*149c40*/  LDL.LU R12, [R1+0x7e4] ;  /* 0x0007e400010c7983 */ /* 0x000ee80000300800 */
[----:B------:R0:W-:Y:S01]  /*149c50*/  STSM.16.M88.4 [R0], R44 ;  /* 0x0000002c00007844 */ /* 0x0001e20000000200 */
[----:B------:R-:W-:-:S03]  /*149c60*/  NOP ;  /* 0x0000000000007918 */ /* 0x000fc60000000000 */
[----:B------:R-:W1:Y:S01]  /*149c70*/  LDS.128 R48, [R0] ;  /* 0x0000000000307984 */ /* 0x000e620000000c00 */
[----:B------:R-:W-:Y:S02]  /*149c80*/  LOP3.LUT R34, R34, 0xffff, RZ, 0xc0, !PT ;  /* 0x0000ffff22227812 */ /* 0x000fe400078ec0ff */
[----:B------:R-:W-:Y:S02]  /*149c90*/  LOP3.LUT R21, R42, 0xffff, RZ, 0xc0, !PT ;  /* 0x0000ffff2a157812 */ /* 0x000fe400078ec0ff */
[----:B------:R-:W-:Y:S02]  /*149ca0*/  LOP3.LUT R20, R43, 0xffff, RZ, 0xc0, !PT ;  /* 0x0000ffff2b147812 */ /* 0x000fe400078ec0ff */
[----:B0-----:R-:W-:Y:S02]  /*149cb0*/  PRMT R44, R40, 0x4210, R36 ;  /* 0x00004210282c7816 */ /* 0x001fe40000000024 */
[----:B------:R-:W-:Y:S02]  /*149cc0*/  PRMT R45, R35, 0x4210, R34 ;  /* 0x00004210232d7816 */ /* 0x000fe40000000022 */
[----:B------:R-:W-:-:S02]  /*149cd0*/  PRMT R46, R33, 0x4210, R21 ;  /* 0x00004210212e7816 */ /* 0x000fc40000000015 */
[----:B------:R-:W-:Y:S01]  /*149ce0*/  PRMT R47, R30, 0x4210, R20 ;  /* 0x000042101e2f7816 */ /* 0x000fe20000000014 */
[----:B------:R-:W-:-:S04]  /*149cf0*/  NOP ;  /* 0x0000000000007918 */ /* 0x000fc80000000000 */
[----:B------:R-:W-:Y:S01]  /*149d00*/  STSM.16.M88.4 [R0], R44 ;  /* 0x0000002c00007844 */ /* 0x000fe20000000200 */
[----:B------:R-:W-:-:S03]  /*149d10*/  NOP ;  /* 0x0000000000007918 */ /* 0x000fc60000000000 */
[----:B-1----:R-:W-:Y:S04]  /*149d20*/  STL.64 [R1+0x770], R48 ;  /* 0x0007703001007387 */ /* 0x002fe80000100a00 */
[----:B------:R-:W0:Y:S04]  /*149d30*/  LDS.128 R44, [R0] ;  /* 0x00000000002c7984 */ /* 0x000e280000000c00 */
[----:B------:R-:W-:Y:S04]  /*149d40*/  STL.64 [R1+0x778], R50 ;  /* 0x0007783201007387 */ /* 0x000fe80000100a00 */
[----:B------:R-:W3:Y:S04]  /*149d50*/  LDL.LU R35, [R1+0x5518] ;  /* 0x0055180001237983 */ /* 0x000ee80000300800 */
[----:B------:R-:W3:Y:S04]  /*149d60*/  LDL.LU R33, [R1+0x5514] ;  /* 0x0055140001217983 */ /* 0x000ee80000300800 */
[----:B------:R-:W3:Y:S01]  /*149d70*/  LDL.LU R30, [R1+0x54f8] ;  /* 0x0054f800011e7983 */ /* 0x000ee20000300800 */
[----:B--2---:R-:W-:-:S03]  /*149d80*/  PRMT R40, R16, 0x5210, R13 ;  /* 0x0000521010287816 */ /* 0x004fc6000000000d */
[----:B------:R-:W2:Y:S04]  /*149d90*/  LDL.LU R13, [R1+0x54f4] ;  /* 0x0054f400010d7983 */ /* 0x000ea80000300800 */
[----:B------:R-:W2:Y:S01]  /*149da0*/  LDL.LU R16, [R1+0x5578] ;  /* 0x0055780001107983 */ /* 0x000ea20000300800 */
[----:B----4-:R-:W-:Y:S02]  /*149db0*/  PRMT R42, R18, 0x5210, R38 ;  /* 0x00005210122a7816 */ /* 0x010fe40000000026 */
[----:B------:R-:W-:Y:S02]  /*149dc0*/  PRMT R43, R19, 0x5210, R17 ;  /* 0x00005210132b7816 */ /* 0x000fe40000000011 */
[----:B------:R-:W4:Y:S04]  /*149dd0*/  LDL.LU R17, [R1+0x5570] ;  /* 0x0055700001117983 */ /* 0x000f280000300800 */
[----:B------:R-:W4:Y:S04]  /*149de0*/  LDL.LU R18, [R1+0x5574] ;  /* 0x0055740001127983 */ /* 0x000f280000300800 */
[----:B------:R-:W4:Y:S01]  /*149df0*/  LDL.LU R19, [R1+0x2070] ;  /* 0x0020700001137983 */ /* 0x000f220000300800 */
[----:B------:R-:W-:Y:S01]  /*149e00*/  PRMT R41, R39, 0x5210, R41 ;  /* 0x0000521027297816 */ /* 0x000fe20000000029 */
[----:B------:R-:W-:-:S04]  /*149e10*/  NOP ;  /* 0x0000000000007918 */ /* 0x000fc80000000000 */
[----:B------:R1:W-:Y:S04]  /*149e20*/  STSM.16.M88.4 [R0], R40 ;  /* 0x0000002800007844 */ /* 0x0003e80000000200 */
[----:B0-----:R-:W-:Y:S04]  /*149e30*/  STL.64 [R1+0x690], R44 ;  /* 0x0006902c01007387 */ /* 0x001fe80000100a00 */
[----:B------:R-:W-:Y:S01]  /*149e40*/  STL.64 [R1+0x698], R46 ;  /* 0x0006982e01007387 */ /* 0x000fe20000100a00 */
[----:B------:R-:W-:-:S03]  /*149e50*/  NOP ;  /* 0x0000000000007918 */ /* 0x000fc60000000000 */
[----:B------:R-:W0:Y:S01]  /*149e60*/  LDS.128 R44, [R0] ;  /* 0x00000000002c7984 */ /* 0x000e220000000c00 */
[----:B-1----:R-:W-:Y:S02]  /*149e70*/  PRMT R41, R32, 0x5210, R34 ;  /* 0x0000521020297816 */ /* 0x002fe40000000022 */
[----:B------:R-:W-:Y:S01]  /*149e80*/  PRMT R42, R31, 0x5210, R21 ;  /* 0x000052101f2a7816 */ /* 0x000fe20000000015 */
[----:B------:R-:W4:Y:S04]  /*149e90*/  LDL.LU R32, [R1+0x25b4] ;  /* 0x0025b40001207983 */ /* 0x000f280000300800 */
[----:B------:R-:W4:Y:S01]  /*149ea0*/  LDL.LU R31, [R1+0x25b0] ;  /* 0x0025b000011f7983 */ /* 0x000f220000300800 */
[----:B------:R-:W-:Y:S02]  /*149eb0*/  PRMT R40, R37, 0x5210, R36 ;  /* 0x0000521025287816 */ /* 0x000fe40000000024 */
[----:B---3--:R-:W-:Y:S01]  /*149ec0*/  PRMT R43, R12, 0x5210, R20 ;  /* 0x000052100c2b7816 */ /* 0x008fe20000000014 */
[----:B------:R-:W-:Y:S01]  /*149ed0*/  NOP ;  /* 0x0000000000007918 */ /* 0x000fe20000000000 */
[----:B------:R-:W3:Y:S04]  /*149ee0*/  LDL.LU R12, [R1+0x2584] ;  /* 0x00258400010c7983 */ /* 0x000ee80000300800 */
[----:B------:R-:W3:Y:S04]  /*149ef0*/  LDL.LU R49, [R1+0x2578] ;  /* 0x0025780001317983 */ /* 0x000ee80000300800 */
[----:B------:R-:W3:Y:S04]  /*149f00*/  LDL.LU R38, [R1+0x5588] ;  /* 0x0055880001267983 */ /* 0x000ee80000300800 */
[----:B0-----:R-:W-:Y:S04]  /*149f10*/  STL.64 [R1+0x6f0], R44 ;  /* 0x0006f02c01007387 */ /* 0x001fe80000100a00 */
[----:B------:R-:W-:Y:S04]  /*149f20*/  STL.64 [R1+0x6f8], R46 ;  /* 0x0006f82e01007387 */ /* 0x000fe80000100a00 */
[----:B------:R-:W3:Y:S04]  /*149f30*/  LDL.LU R39, [R1+0x5584] ;  /* 0x0055840001277983 */ /* 0x000ee80000300800 */
[----:B------:R-:W3:Y:S04]  /*149f40*/  LDL.LU R36, [R1+0x5580] ;  /* 0x0055800001247983 */ /* 0x000ee80000300800 */
[----:B------:R-:W3:Y:S04]  /*149f50*/  LDL.LU R37, [R1+0x557c] ;  /* 0x00557c0001257983 */ /* 0x000ee80000300800 */
[----:B------:R0:W-:Y:S04]  /*149f60*/  STSM.16.M88.4 [R0], R40 ;  /* 0x0000002800007844 */ /* 0x0001e80000000200 */
[----:B0-----:R-:W3:Y:S04]  /*149f70*/  LDL.LU R40, [R1+0x1aec] ;  /* 0x001aec0001287983 */ /* 0x001ee80000300800 */
[----:B------:R-:W3:Y:S04]  /*149f80*/  LDL.LU R41, [R1+0x1ae8] ;  /* 0x001ae80001297983 */ /* 0x000ee80000300800 */
[----:B------:R-:W3:Y:S04]  /*149f90*/  LDL.LU R42, [R1+0x1bf0] ;  /* 0x001bf000012a7983 */ /* 0x000ee80000300800 */
[----:B------:R-:W3:Y:S01]  /*149fa0*/  LDL.LU R43, [R1+0x7e8] ;  /* 0x0007e800012b7983 */ /* 0x000ee20000300800 */
[----:B------:R-:W-:-:S02]  /*149fb0*/  LOP3.LUT R47, R35, 0xffff, RZ, 0xc0, !PT ;  /* 0x0000ffff232f7812 */ /* 0x000fc400078ec0ff */
[----:B------:R-:W-:Y:S02]  /*149fc0*/  LOP3.LUT R46, R33, 0xffff, RZ, 0xc0, !PT ;  /* 0x0000ffff212e7812 */ /* 0x000fe400078ec0ff */
[----:B------:R-:W-:Y:S02]  /*149fd0*/  LOP3.LUT R45, R30, 0xffff, RZ, 0xc0, !PT ;  /* 0x0000ffff1e2d7812 */ /* 0x000fe400078ec0ff */
[----:B--2---:R-:W-:Y:S02]  /*149fe0*/  LOP3.LUT R44, R13, 0xffff, RZ, 0xc0, !PT ;  /* 0x0000ffff0d2c7812 */ /* 0x004fe400078ec0ff */
[----:B------:R-:W-:Y:S02]  /*149ff0*/  PRMT R52, R16, 0x4210, R47 ;  /* 0x0000421010347816 */ /* 0x000fe4000000002f */
[----:B----4-:R-:W-:Y:S02]  /*14a000*/  PRMT R53, R17, 0x4210, R46 ;  /* 0x0000421011357816 */ /* 0x010fe4000000002e */
[----:B------:R-:W-:-:S02]  /*14a010*/  PRMT R54, R18, 0x4210, R45 ;  /* 0x0000421012367816 */ /* 0x000fc4000000002d */
[----:B------:R-:W-:Y:S01]  /*14a020*/  PRMT R55, R19, 0x4210, R44 ;  /* 0x0000421013377816 */ /* 0x000fe2000000002c */
[----:B------:R-:W-:Y:S01]  /*14a030*/  NOP ;  /* 0x0000000000007918 */ /* 0x000fe20000000000 */
[----:B------:R-:W0:Y:S01]  /*14a040*/  LDS.128 R16, [R0] ;  /* 0x0000000000107984 */ /* 0x000e220000000c00 */
[----:B------:R-:W-:-:S03]  /*14a050*/  NOP ;  /* 0x0000000000007918 */ /* 0x000fc60000000000 */
[----:B0-----:R-:W-:Y:S04]  /*14a060*/  STL.64 [R1+0x760], R16 ;  /* 0x0007601001007387 */ /* 0x001fe80000100a00 */
[----:B------:R0:W-:Y:S04]  /*14a070*/  STL.64 [R1+0x768], R18 ;  /* 0x0007681201007387 */ /* 0x0001e80000100a00 */
[----:B0-----:R-:W2:Y:S04]  /*14a080*/  LDL.LU.64 R18, [R1+0x5b78] ;  /* 0x005b780001127983 */ /* 0x001ea80000300a00 */
[----:B------:R-:W4:Y:S04]  /*14a090*/  LDL.LU.64 R16, [R1+0x5b70] ;  /* 0x005b700001107983 */ /* 0x000f280000300a00 */
[----:B------:R-:W4:Y:S04]  /*14a0a0*/  LDL.LU R35, [R1+0x1bfc] ;  /* 0x001bfc0001237983 */ /* 0x000f280000300800 */
[----:B------:R-:W4:Y:S04]  /*14a0b0*/  LDL.LU R33, [R1+0x1bf8] ;  /* 0x001bf80001217983 */ /* 0x000f280000300800 */
[----:B------:R-:W4:Y:S04]  /*14a0c0*/  LDL.LU R30, [R1+0x1bf4] ;  /* 0x001bf400011e7983 */ /* 0x000f280000300800 */
[----:B------:R-:W4:Y:S01]  /*14a0d0*/  LDL R13, [R1+0x2e54] ;  /* 0x002e5400010d7983 */ /* 0x000f220000100800 */
[----:B------:R-:W-:-:S02]  /*14a0e0*/  LOP3.LUT R34, R32, 0xffff, RZ, 0xc0, !PT ;  /* 0x0000ffff20227812 */ /* 0x000fc400078ec0ff */
[----:B------:R-:W-:Y:S02]  /*14a0f0*/  LOP3.LUT R32, R31, 0xffff, RZ, 0xc0, !PT ;  /* 0x0000ffff1f207812 */ /* 0x000fe400078ec0ff */
[----:B------:R-:W4:Y:S01]  /*14a100*/  LDL.LU R31, [R1+0x660] ;  /* 0x00066000011f7983 */ /* 0x000f220000300800 */
[----:B---3--:R-:W-:Y:S02]  /*14a110*/  LOP3.LUT R21, R12, 0xffff, RZ, 0xc0, !PT ;  /* 0x0000ffff0c157812 */ /* 0x008fe400078ec0ff */
[----:B------:R-:W-:Y:S01]  /*14a120*/  LOP3.LUT R20, R49, 0xffff, RZ, 0xc0, !PT ;  /* 0x0000ffff31147812 */ /* 0x000fe200078ec0ff */
[----:B------:R-:W3:Y:S01]  /*14a130*/  LDL.LU R12, [R1+0xca0] ;  /* 0x000ca000010c7983 */ /* 0x000ee20000300800 */
[----:B------:R-:W-:Y:S02]  /*14a140*/  PRMT R48, R38, 0x4210, R34 ;  /* 0x0000421026307816 */ /* 0x000fe40000000022 */
[----:B------:R-:W-:Y:S02]  /*14a150*/  PRMT R49, R39, 0x4210, R32 ;  /* 0x0000421027317816 */ /* 0x000fe40000000020 */
[----:B------:R-:W3:Y:S01]  /*14a160*/  LDL.LU.64 R38, [R1+0xd30] ;  /* 0x000d300001267983 */ /* 0x000ee20000300a00 */
[----:B------:R-:W-:-:S02]  /*14a170*/  PRMT R50, R36, 0x4210, R21 ;  /* 0x0000421024327816 */ /* 0x000fc40000000015 */
[----:B------:R-:W-:Y:S02]  /*14a180*/  PRMT R51, R37, 0x4210, R20 ;  /* 0x0000421025337816 */ /* 0x000fe40000000014 */
[----:B------:R-:W3:Y:S04]  /*14a190*/  LDL.LU.64 R36, [R1+0xd18] ;  /* 0x000d180001247983 */ /* 0x000ee80000300a00 */
[----:B------:R-:W-:Y:S01]  /*14a1a0*/  STSM.16.M88.4 [R0], R52 ;  /* 0x0000003400007844 */ /* 0x000fe20000000200 */
[----:B------:R-:W-:-:S03]  /*14a1b0*/  NOP ;  /* 0x0000000000007918 */ /* 0x000fc60000000000 */
[----:B------:R-:W0:Y:S01]  /*14a1c0*/  LDS.128 R52, [R0] ;  /* 0x0000000000347984 */ /* 0x000e220000000c00 */
[----:B------:R-:W-:-:S03]  /*14a1d0*/  NOP ;  /* 0x0000000000007918 */ /* 0x000fc60000000000 */
[----:B------:R-:W-:Y:S01]  /*14a1e0*/  STSM.16.M88.4 [R0], R48 ;  /* 0x0000003000007844 */ /* 0x000fe20000000200 */
[----:B------:R-:W-:Y:S02]  /*14a1f0*/  PRMT R40, R40, 0x5210, R47 ;  /* 0x0000521028287816 */ /* 0x000fe4000000002f */
[----:B------:R-:W-:Y:S02]  /*14a200*/  PRMT R41, R41, 0x5210, R46 ;  /* 0x0000521029297816 */ /* 0x000fe4000000002e */
[----:B------:R-:W-:Y:S02]  /*14a210*/  PRMT R42, R42, 0x5210, R45 ;  /* 0x000052102a2a7816 */ /* 0x000fe4000000002d */
[----:B------:R-:W-:Y:S01]  /*14a220*/  PRMT R43, R43, 0x5210, R44 ;  /* 0x000052102b2b7816 */ /* 0x000fe2000000002c */
[----:B------:R-:W-:Y:S01]  /*14a230*/  NOP ;  /* 0x0000000000007918 */ /* 0x000fe20000000000 */
[----:B------:R-:W1:Y:S01]  /*14a240*/  LDS.128 R44, [R0] ;  /* 0x00000000002c7984 */ /* 0x000e620000000c00 */
[----:B------:R-:W-:-:S03]  /*14a250*/  NOP ;  /* 0x0000000000007918 */ /* 0x000fc60000000000 */
[----:B------:R2:W-:Y:S04]  /*14a260*/  STSM.16.M88.4 [R0], R40 ;  /* 0x0000002800007844 */ /* 0x0005e80000000200 */
[----:B0-----:R-:W-:Y:S04]  /*14a270*/  STL.64 [R1+0x750], R52 ;  /* 0x0007503401007387 */ /* 0x001fe80000100a00 */
[----:B------:R-:W-:Y:S04]  /*14a280*/  STL.64 [R1+0x758], R54 ;  /* 0x0007583601007387 */ /* 0x000fe80000100a00 */
[----:B-1----:R-:W-:Y:S04]  /*14a290*/  STL.64 [R1+0x680], R44 ;  /* 0x0006802c01007387 */ /* 0x002fe80000100a00 */
[----:B------:R-:W-:Y:S01]  /*14a2a0*/  STL.64 [R1+0x688], R46 ;  /* 0x0006882e01007387 */ /* 0x000fe20000100a00 */
[----:B------:R-:W-:-:S03]  /*14a2b0*/  NOP ;  /* 0x0000000000007918 */ /* 0x000fc60000000000 */
[----:B------:R-:W0:Y:S01]  /*14a2c0*/  LDS.128 R44, [R0] ;  /* 0x00000000002c7984 */ /* 0x000e220000000c00 */
[----:B--2---:R-:W-:Y:S02]  /*14a2d0*/  PRMT R43, R19, 0x5210, R20 ;  /* 0x00005210132b7816 */ /* 0x004fe40000000014 */
[----:B----4-:R-:W-:Y:S02]  /*14a2e0*/  PRMT R40, R35, 0x5210, R34 ;  /* 0x0000521023287816 */ /* 0x010fe40000000022 */
[----:B------:R-:W2:Y:S04]  /*14a2f0*/  LDL.LU.64 R34, [R1+0xd10] ;  /* 0x000d100001227983 */ /* 0x000ea80000300a00 */
[----:B------:R-:W4:Y:S01]  /*14a300*/  LDL.LU R19, [R1+0x5b68] ;  /* 0x005b680001137983 */ /* 0x000f220000300800 */
[----:B------:R-:W-:-:S03]  /*14a310*/  PRMT R41, R33, 0x5210, R32 ;  /* 0x0000521021297816 */ /* 0x000fc60000000020 */
[----:B------:R-:W4:Y:S01]  /*14a320*/  LDL.LU.64 R32, [R1+0xce8] ;  /* 0x000ce80001207983 */ /* 0x000f220000300a00 */
[----:B------:R-:W-:Y:S01]  /*14a330*/  PRMT R42, R30, 0x5210, R21 ;  /* 0x000052101e2a7816 */ /* 0x000fe20000000015 */
[----:B------:R-:W-:Y:S02]  /*14a340*/  NOP ;  /* 0x0000000000007918 */ /* 0x000fe40000000000 */
[----:B0-----:R-:W-:Y:S04]  /*14a350*/  STL.64 [R1+0x6e0], R44 ;  /* 0x0006e02c01007387 */ /* 0x001fe80000100a00 */
[----:B------:R-:W-:Y:S04]  /*14a360*/  STL.64 [R1+0x6e8], R46 ;  /* 0x0006e82e01007387 */ /* 0x000fe80000100a00 */
[----:B------:R-:W4:Y:S01]  /*14a370*/  LDL.LU R30, [R1+0x650] ;  /* 0x00065000011e7983 */ /* 0x000f220000300800 */
[----:B------:R-:W-:Y:S01]  /*14a380*/  ISETP.LT.AND P0, PT, R13, UR7, !P0 ;  /* 0x000000070d007c0c */ /* 0x000fe2000c701270 */
[----:B------:R-:W0:Y:S02]  /*14a390*/  LDCU UR7, c[0x0][0x39c] ;  /* 0x00007380ff0777ac */ /* 0x000e240008000800 */
[----:B------:R-:W4:Y:S01]  /*14a3a0*/  LDL.LU.64 R56, [R1+0xce0] ;  /* 0x000ce00001387983 */ /* 0x000f220000300a00 */
[----:B------:R-:W-:-:S03]  /*14a3b0*/  PRMT R13, R31, 0x7770, RZ ;  /* 0x000077701f0d7816 */ /* 0x000fc600000000ff */
[----:B------:R-:W4:Y:S04]  /*14a3c0*/  LDL.LU.64 R54, [R1+0xcd8] ;  /* 0x000cd80001367983 */ /* 0x000f280000300a00 */
[----:B------:R-:W-:Y:S01]  /*14a3d0*/  STSM.16.M88.4 [R0], R40 ;  /* 0x0000002800007844 */ /* 0x000fe20000000200 */
[----:B------:R-:W-:-:S03]  /*14a3e0*/  NOP ;  /* 0x0000000000007918 */ /* 0x000fc60000000000 */
[----:B---3--:R1:W-:Y:S04]  /*14a3f0*/  @P0 STG.E.U8 desc[UR4][R38.64], R13 ;  /* 0x0000000d26000986 */ /* 0x0083e8000c101104 */
[----:B------:R-:W3:Y:S04]  /*14a400*/  LDL.LU.64 R52, [R1+0xcd0] ;  /* 0x000cd00001347983 */ /* 0x000ee80000300a00 */
[----:B------:R-:W3:Y:S01]  /*14a410*/  LDL.LU.64 R50, [R1+0xca8] ;  /* 0x000ca80001327983 */ /* 0x000ee20000300a00 */
[----:B-1----:R-:W-:-:S03]  /*14a420*/  PRMT R13, R31, 0x7771, RZ ;  /* 0x000077711f0d7816 */ /* 0x002fc600000000ff */
[----:B------:R-:W3:Y:S04]  /*14a430*/  LDL.LU.64 R48, [R1+0xdf0] ;  /* 0x000df00001307983 */ /* 0x000ee80000300a00 */
[----:B------:R1:W-:Y:S04]  /*14a440*/  @P6 STG.E.U8 desc[UR4][R36.64], R13 ;  /* 0x0000000d24006986 */ /* 0x0003e8000c101104 */
[----:B------:R-:W3:Y:S04]  /*14a450*/  LDL.LU.64 R46, [R1+0xde8] ;  /* 0x000de800012e7983 */ /* 0x000ee80000300a00 */
[----:B-1----:R-:W3:Y:S04]  /*14a460*/  LDL.LU R13, [R1+0x640] ;  /* 0x00064000010d7983 */ /* 0x002ee80000300800 */
[----:B------:R-:W3:Y:S04]  /*14a470*/  LDL.LU.64 R44, [R1+0xde0] ;  /* 0x000de000012c7983 */ /* 0x000ee80000300a00 */
[----:B------:R-:W3:Y:S04]  /*14a480*/  LDL.LU.64 R42, [R1+0xda8] ;  /* 0x000da800012a7983 */ /* 0x000ee80000300a00 */
[----:B------:R-:W3:Y:S04]  /*14a490*/  LDL.LU.64 R40, [R1+0xda0] ;  /* 0x000da00001287983 */ /* 0x000ee80000300a00 */
[----:B------:R-:W3:Y:S04]  /*14a4a0*/  LDL.LU.64 R38, [R1+0xd48] ;  /* 0x000d480001267983 */ /* 0x000ee80000300a00 */
[----:B------:R-:W3:Y:S01]  /*14a4b0*/  LDL.LU.64 R36, [R1+0xd40] ;  /* 0x000d400001247983 */ /* 0x000ee20000300a00 */
[----:B------:R-:W-:-:S02]  /*14a4c0*/  PRMT R20, R31, 0x7772, RZ ;  /* 0x000077721f147816 */ /* 0x000fc400000000ff */
[C---:B------:R-:W-:Y:S02]  /*14a4d0*/  LOP3.LUT P0, RZ, R12.reuse, 0x20000, RZ, 0xc0, !PT ;  /* 0x000200000cff7812 */ /* 0x040fe4000780c0ff */
[----:B------:R-:W-:Y:S01]  /*14a4e0*/  LOP3.LUT R12, R12, 0xffff7fff, RZ, 0xc0, !PT ;  /* 0xffff7fff0c0c7812 */ /* 0x000fe200078ec0ff */
[----:B--2---:R1:W-:Y:S01]  /*14a4f0*/  @P5 STG.E.U8 desc[UR4][R34.64], R20 ;  /* 0x0000001422005986 */ /* 0x0043e2000c101104 */
[----:B----4-:R-:W-:Y:S02]  /*14a500*/  LOP3.LUT P6, RZ, R19, 0x200, RZ, 0xc0, !PT ;  /* 0x0000020013ff7812 */ /* 0x010fe400078cc0ff */
[----:B-1----:R-:W-:Y:S01]  /*14a510*/  PRMT R20, R31, 0x7773, RZ ;  /* 0x000077731f147816 */ /* 0x002fe200000000ff */
[----:B------:R-:W2:Y:S04]  /*14a520*/  LDL.LU.64 R34, [R1+0xd38] ;  /* 0x000d380001227983 */ /* 0x000ea80000300a00 */
[----:B------:R1:W-:Y:S06]  /*14a530*/  @P4 STG.E.U8 desc[UR4][R32.64], R20 ;  /* 0x0000001420004986 */ /* 0x0003ec000c101104 */
[----:B------:R-:W-:-:S02]  /*14a540*/  @P6 LOP3.LUT R12, R12, 0x8000, RZ, 0xfc, !PT ;  /* 0x000080000c0c6812 */ /* 0x000fc400078efcff */
[----:B------:R-:W-:Y:S01]  /*14a550*/  LOP3.LUT P6, RZ, R19, 0x4, RZ, 0xc0, !PT ;  /* 0x0000000413ff7812 */ /* 0x000fe200078cc0ff */
[----:B-1----:R-:W4:Y:S04]  /*14a560*/  LDL.LU.64 R32, [R1+0xdf8] ;  /* 0x000df80001207983 */ /* 0x002f280000300a00 */
[----:B------:R-:W4:Y:S01]  /*14a570*/  LDL.LU R31, [R1+0x664] ;  /* 0x00066400011f7983 */ /* 0x000f220000300800 */
[----:B------:R-:W-:-:S05]  /*14a580*/  PRMT R20, R30, 0x7770, RZ ;  /* 0x000077701e147816 */ /* 0x000fca00000000ff */
[----:B------:R1:W-:Y:S01]  /*14a590*/  @P3 STG.E.U8 desc[UR4][R56.64], R20 ;  /* 0x0000001438003986 */ /* 0x0003e2000c101104 */
[----:B------:R-:W-:Y:S02]  /*14a5a0*/  LOP3.LUT R12, R12, 0xfffeffff, RZ, 0xc0, !PT ;  /* 0xfffeffff0c0c7812 */ /* 0x000fe400078ec0ff */
[----:B-1----:R-:W-:-:S05]  /*14a5b0*/  PRMT R20, R30, 0x7771, RZ ;  /* 0x000077711e147816 */ /* 0x002fca00000000ff */
[----:B------:R1:W-:Y:S01]  /*14a5c0*/  @P2 STG.E.U8 desc[UR4][R54.64], R20 ;  /* 0x0000001436002986 */ /* 0x0003e2000c101104 */
[----:B------:R-:W-:Y:S02]  /*14a5d0*/  @P6 LOP3.LUT R12, R12, 0x10000, RZ, 0xfc, !PT ;  /* 0x000100000c0c6812 */ /* 0x000fe400078efcff */
[----:B------:R-:W-:Y:S02]  /*14a5e0*/  LOP3.LUT P6, RZ, R19, 0x2, RZ, 0xc0, !PT ;  /* 0x0000000213ff7812 */ /* 0x000fe400078cc0ff */
[----:B-1----:R-:W-:-:S05]  /*14a5f0*/  PRMT R20, R30, 0x7772, RZ ;  /* 0x000077721e147816 */ /* 0x002fca00000000ff */
[----:B---3--:R1:W-:Y:S02]  /*14a600*/  @P1 STG.E.U8 desc[UR4][R52.64], R20 ;  /* 0x0000001434001986 */ /* 0x0083e4000c101104 */
[----:B-1----:R-:W-:-:S05]  /*14a610*/  PRMT R20, R30, 0x7773, RZ ;  /* 0x000077731e147816 */ /* 0x002fca00000000ff */
[----:B------:R1:W-:Y:S02]  /*14a620*/  @P0 STG.E.U8 desc[UR4][R50.64], R20 ;  /* 0x0000001432000986 */ /* 0x0003e4000c101104 */
[----:B-1----:R-:W-:-:S05]  /*14a630*/  PRMT R20, R13, 0x7770, RZ ;  /* 0x000077700d147816 */ /* 0x002fca00000000ff */
[----:B------:R1:W-:Y:S01]  /*14a640*/  @P6 STG.E.U8 desc[UR4][R48.64], R20 ;  /* 0x0000001430006986 */ /* 0x0003e2000c101104 */
[----:B------:R-:W-:Y:S02]  /*14a650*/  LOP3.LUT P6, RZ, R12, 0x10000, RZ, 0xc0, !PT ;  /* 0x000100000cff7812 */ /* 0x000fe400078cc0ff */
[C---:B------:R-:W-:Y:S02]  /*14a660*/  LOP3.LUT P0, RZ, R19.reuse, 0x8, RZ, 0xc0, !PT ;  /* 0x0000000813ff7812 */ /* 0x040fe4000780c0ff */
[C---:B------:R-:W-:Y:S02]  /*14a670*/  LOP3.LUT P1, RZ, R19.reuse, 0x10, RZ, 0xc0, !PT ;  /* 0x0000001013ff7812 */ /* 0x040fe4000782c0ff */
[----:B------:R-:W-:Y:S02]  /*14a680*/  LOP3.LUT P2, RZ, R19, 0x20, RZ, 0xc0, !PT ;  /* 0x0000002013ff7812 */ /* 0x000fe4000784c0ff */
[----:B-1----:R-:W-:-:S05]  /*14a690*/  PRMT R20, R13, 0x7771, RZ ;  /* 0x000077710d147816 */ /* 0x002fca00000000ff */
[----:B------:R1:W-:Y:S01]  /*14a6a0*/  @P6 STG.E.U8 desc[UR4][R46.64], R20 ;  /* 0x000000142e006986 */ /* 0x0003e2000c101104 */
[----:B------:R-:W-:Y:S02]  /*14a6b0*/  LOP3.LUT P3, RZ, R19, 0x40, RZ, 0xc0, !PT ;  /* 0x0000004013ff7812 */ /* 0x000fe4000786c0ff */
[C---:B-1----:R-:W-:Y:S02]  /*14a6c0*/  PRMT R20, R13.reuse, 0x7772, RZ ;  /* 0x000077720d147816 */ /* 0x042fe400000000ff */
[----:B------:R-:W-:-:S03]  /*14a6d0*/  PRMT R13, R13, 0x7773, RZ ;  /* 0x000077730d0d7816 */ /* 0x000fc600000000ff */
[----:B------:R-:W-:Y:S04]  /*14a6e0*/  @P0 STG.E.U8 desc[UR4][R44.64], R20 ;  /* 0x000000142c000986 */ /* 0x000fe8000c101104 */
[----:B------:R1:W-:Y:S01]  /*14a6f0*/  @P1 STG.E.U8 desc[UR4][R42.64], R13 ;  /* 0x0000000d2a001986 */ /* 0x0003e2000c101104 */
[----:B------:R-:W-:Y:S02]  /*14a700*/  LOP3.LUT P4, RZ, R19, 0x80, RZ, 0xc0, !PT ;  /* 0x0000008013ff7812 */ /* 0x000fe4000788c0ff */
[----:B-1----:R-:W-:-:S05]  /*14a710*/  PRMT R13, R15, 0x7770, RZ ;  /* 0x000077700f0d7816 */ /* 0x002fca00000000ff */
[----:B------:R1:W-:Y:S02]  /*14a720*/  @P2 STG.E.U8 desc[UR4][R40.64], R13 ;  /* 0x0000000d28002986 */ /* 0x0003e4000c101104 */
[----:B-1----:R-:W-:-:S05]  /*14a730*/  PRMT R13, R15, 0x7771, RZ ;  /* 0x000077710f0d7816 */ /* 0x002fca00000000ff */
[----:B------:R1:W-:Y:S02]  /*14a740*/  @P3 STG.E.U8 desc[UR4][R38.64], R13 ;  /* 0x0000000d26003986 */ /* 0x0003e4000c101104 */
[----:B-1----:R-:W-:-:S05]  /*14a750*/  PRMT R13, R15, 0x7772, RZ ;  /* 0x000077720f0d7816 */ /* 0x002fca00000000ff */
[----:B------:R1:W-:Y:S02]  /*14a760*/  @P4 STG.E.U8 desc[UR4][R36.64], R13 ;  /* 0x0000000d24004986 */ /* 0x0003e4000c101104 */
[----:B-1----:R-:W-:Y:S02]  /*14a770*/  PRMT R13, R15, 0x7773, RZ ;  /* 0x000077730f0d7816 */ /* 0x002fe400000000ff */
[----:B------:R-:W3:Y:S04]  /*14a780*/  LDL.LU R15, [R1+0x5b64] ;  /* 0x005b6400010f7983 */ /* 0x000ee80000300800 */
[----:B------:R-:W3:Y:S04]  /*14a790*/  LDL.LU.64 R42, [R1+0xe58] ;  /* 0x000e5800012a7983 */ /* 0x000ee80000300a00 */
[----:B------:R-:W3:Y:S01]  /*14a7a0*/  LDL.LU.64 R40, [R1+0xe50] ;  /* 0x000e500001287983 */ /* 0x000ee20000300a00 */
[----:B------:R-:W-:-:S02]  /*14a7b0*/  LOP3.LUT P5, RZ, R19, 0x100, RZ, 0xc0, !PT ;  /* 0x0000010013ff7812 */ /* 0x000fc400078ac0ff */
[----:B------:R-:W-:Y:S01]  /*14a7c0*/  LOP3.LUT P6, RZ, R12, 0x8000, RZ, 0xc0, !PT ;  /* 0x000080000cff7812 */ /* 0x000fe200078cc0ff */
[----:B------:R-:W3:Y:S04]  /*14a7d0*/  LDL.LU.64 R38, [R1+0xe48] ;  /* 0x000e480001267983 */ /* 0x000ee80000300a00 */
[----:B------:R-:W3:Y:S01]  /*14a7e0*/  LDL.LU.64 R36, [R1+0xe40] ;  /* 0x000e400001247983 */ /* 0x000ee20000300a00 */
[----:B------:R-:W-:-:S05]  /*14a7f0*/  LOP3.LUT P4, RZ, R19, 0x400, RZ, 0xc0, !PT ;  /* 0x0000040013ff7812 */ /* 0x000fca000788c0ff */
[----:B--2---:R1:W-:Y:S04]  /*14a800*/  @P5 STG.E.U8 desc[UR4][R34.64], R13 ;  /* 0x0000000d22005986 */ /* 0x0043e8000c101104 */
[----:B-1----:R-:W2:Y:S01]  /*14a810*/  LDL.LU.64 R34, [R1+0xe38] ;  /* 0x000e380001227983 */ /* 0x002ea20000300a00 */
[----:B----4-:R-:W-:-:S05]  /*14a820*/  PRMT R13, R31, 0x7770, RZ ;  /* 0x000077701f0d7816 */ /* 0x010fca00000000ff */
[----:B------:R1:W-:Y:S04]  /*14a830*/  @P6 STG.E.U8 desc[UR4][R32.64], R13 ;  /* 0x0000000d20006986 */ /* 0x0003e8000c101104 */
[----:B-1----:R-:W4:Y:S04]  /*14a840*/  LDL.LU.64 R32, [R1+0xe30] ;  /* 0x000e300001207983 */ /* 0x002f280000300a00 */
[----:B------:R-:W2:Y:S04]  /*14a850*/  LDL.LU R13, [R1+0x654] ;  /* 0x00065400010d7983 */ /* 0x000ea80000300800 */
[----:B------:R-:W4:Y:S01]  /*14a860*/  LDL.LU.64 R52, [R1+0xe68] ;  /* 0x000e680001347983 */ /* 0x000f220000300a00 */
[----:B------:R-:W-:-:S03]  /*14a870*/  LOP3.LUT P5, RZ, R19, 0x800, RZ, 0xc0, !PT ;  /* 0x0000080013ff7812 */ /* 0x000fc600078ac0ff */
[----:B------:R-:W4:Y:S01]  /*14a880*/  LDL.LU.64 R50, [R1+0xe60] ;  /* 0x000e600001327983 */ /* 0x000f220000300a00 */
[----:B------:R-:W-:Y:S02]  /*14a890*/  PRMT R20, R31, 0x7771, RZ ;  /* 0x000077711f147816 */ /* 0x000fe400000000ff */
[----:B------:R-:W-:Y:S02]  /*14a8a0*/  LOP3.LUT P0, RZ, R19, 0x400000, RZ, 0xc0, !PT ;  /* 0x0040000013ff7812 */ /* 0x000fe4000780c0ff */
[----:B------:R-:W-:-:S11]  /*14a8b0*/  LOP3.LUT R12, R12, 0xffffffbf, RZ, 0xc0, !PT ;  /* 0xffffffbf0c0c7812 */ /* 0x000fd600078ec0ff */
[----:B------:R-:W-:Y:S02]  /*14a8c0*/  @P0 LOP3.LUT R12, R12, 0x40, RZ, 0xfc, !PT ;  /* 0x000000400c0c0812 */ /* 0x000fe400078efcff */
[----:B------:R-:W-:Y:S02]  /*14a8d0*/  LOP3.LUT P0, RZ, R19, 0x200000, RZ, 0xc0, !PT ;  /* 0x0020000013ff7812 */ /* 0x000fe4000780c0ff */
[----:B------:R-:W-:Y:S01]  /*14a8e0*/  LOP3.LUT R12, R12, 0xffffff7f, RZ, 0xc0, !PT ;  /* 0xffffff7f0c0c7812 */ /* 0x000fe200078ec0ff */
[----:B---3--:R1:W-:Y:S02]  /*14a8f0*/  @P4 STG.E.U8 desc[UR4][R42.64], R20 ;  /* 0x000000142a004986 */ /* 0x0083e4000c101104 */
[----:B-1----:R-:W-:-:S05]  /*14a900*/  PRMT R20, R31, 0x7772, RZ ;  /* 0x000077721f147816 */ /* 0x002fca00000000ff */
[----:B------:R1:W-:Y:S04]  /*14a910*/  @P5 STG.E.U8 desc[UR4][R40.64], R20 ;  /* 0x0000001428005986 */ /* 0x0003e8000c101104 */
[----:B-1----:R-:W3:Y:S04]  /*14a920*/  LDL.LU.64 R20, [R1+0xea0] ;  /* 0x000ea00001147983 */ /* 0x002ee80000300a00 */
[----:B------:R-:W3:Y:S01]  /*14a930*/  LDL.LU.64 R48, [R1+0xe98] ;  /* 0x000e980001307983 */ /* 0x000ee20000300a00 */
[----:B------:R-:W-:Y:S02]  /*14a940*/  @P0 LOP3.LUT R12, R12, 0x80, RZ, 0xfc, !PT ;  /* 0x000000800c0c0812 */ /* 0x000fe400078efcff */
[----:B------:R-:W-:Y:S01]  /*14a950*/  LOP3.LUT P0, RZ, R19, 0x100000, RZ, 0xc0, !PT ;  /* 0x0010000013ff7812 */ /* 0x000fe2000780c0ff */
[----:B------:R-:W3:Y:S01]  /*14a960*/  LDL.LU.64 R46, [R1+0xe90] ;  /* 0x000e9000012e7983 */ /* 0x000ee20000300a00 */
[----:B------:R-:W-:-:S02]  /*14a970*/  LOP3.LUT R12, R12, 0xfffffeff, RZ, 0xc0, !PT ;  /* 0xfffffeff0c0c7812 */ /* 0x000fc400078ec0ff */
[----:B------:R-:W-:Y:S01]  /*14a980*/  LOP3.LUT P6, RZ, R19, 0x1000, RZ, 0xc0, !PT ;  /* 0x0000100013ff7812 */ /* 0x000fe200078cc0ff */
[----:B------:R-:W3:Y:S01]  /*14a990*/  LDL.LU.64 R44, [R1+0xe88] ;  /* 0x000e8800012c7983 */ /* 0x000ee20000300a00 */
[----:B------:R-:W-:-:S03]  /*14a9a0*/  PRMT R30, R31, 0x7773, RZ ;  /* 0x000077731f1e7816 */ /* 0x000fc600000000ff */
[----:B------:R-:W3:Y:S04]  /*14a9b0*/  LDL.LU.64 R42, [R1+0xe80] ;  /* 0x000e8000012a7983 */ /* 0x000ee80000300a00 */
[----:B------:R-:W-:Y:S01]  /*14a9c0*/  @P0 LOP3.LUT R12, R12, 0x100, RZ, 0xfc, !PT ;  /* 0x000001000c0c0812 */ /* 0x000fe200078efcff */
[----:B------:R-:W3:Y:S01]  /*14a9d0*/  LDL.LU.64 R40, [R1+0xe78] ;  /* 0x000e780001287983 */ /* 0x000ee20000300a00 */
[----:B------:R-:W-:Y:S02]  /*14a9e0*/  LOP3.LUT P0, RZ, R19, 0x80000, RZ, 0xc0, !PT ;  /* 0x0008000013ff7812 */ /* 0x000fe4000780c0ff */
[----:B------:R-:W-:-:S11]  /*14a9f0*/  LOP3.LUT R12, R12, 0xfffffdff, RZ, 0xc0, !PT ;  /* 0xfffffdff0c0c7812 */ /* 0x000fd600078ec0ff */
[----:B------:R-:W-:Y:S02]  /*14aa00*/  @P0 LOP3.LUT R12, R12, 0x200, RZ, 0xfc, !PT ;  /* 0x000002000c0c0812 */ /* 0x000fe400078efcff */
        /* <DEDUP_REMOVED lines=13> */
[----:B------:R-:W-:Y:S01]  /*14aae0*/  LOP3.LUT R12, R12, 0xffffbfff, RZ, 0xc0, !PT ;  /* 0xffffbfff0c0c7812 */ /* 0x000fe200078ec0ff */
[----:B------:R1:W-:Y:S10]  /*14aaf0*/  @P6 STG.E.U8 desc[UR4][R38.64], R30 ;  /* 0x0000001e26006986 */ /* 0x0003f4000c101104 */
[----:B------:R-:W-:-:S02]  /*14ab00*/  @P0 LOP3.LUT R12, R12, 0x4000, RZ, 0xfc, !PT ;  /* 0x000040000c0c0812 */ /* 0x000fc400078efcff */
[----:B------:R-:W-:Y:S01]  /*14ab10*/  LOP3.LUT P0, RZ, R19, 0x2000, RZ, 0xc0, !PT ;  /* 0x0000200013ff7812 */ /* 0x000fe2000780c0ff */
[----:B-1----:R-:W3:Y:S01]  /*14ab20*/  LDL.LU.64 R38, [R1+0xe70] ;  /* 0x000e700001267983 */ /* 0x002ee20000300a00 */
[----:B--2---:R-:W-:-:S11]  /*14ab30*/  PRMT R30, R13, 0x7770, RZ ;  /* 0x000077700d1e7816 */ /* 0x004fd600000000ff */
[----:B------:R1:W-:Y:S01]  /*14ab40*/  @P0 STG.E.U8 desc[UR4][R36.64], R30 ;  /* 0x0000001e24000986 */ /* 0x0003e2000c101104 */
[C---:B------:R-:W-:Y:S02]  /*14ab50*/  LOP3.LUT P0, RZ, R12.reuse, 0x4000, RZ, 0xc0, !PT ;  /* 0x000040000cff7812 */ /* 0x040fe4000780c0ff */
[----:B-1----:R-:W-:Y:S01]  /*14ab60*/  PRMT R30, R13, 0x7771, RZ ;  /* 0x000077710d1e7816 */ /* 0x002fe200000000ff */
[----:B------:R-:W2:Y:S10]  /*14ab70*/  LDL.LU.64 R36, [R1+0xea8] ;  /* 0x000ea80001247983 */ /* 0x000eb40000300a00 */
[----:B------:R1:W-:Y:S01]  /*14ab80*/  @P0 STG.E.U8 desc[UR4][R34.64], R30 ;  /* 0x0000001e22000986 */ /* 0x0003e2000c101104 */
[----:B------:R-:W-:-:S02]  /*14ab90*/  LOP3.LUT P0, RZ, R12, 0x2000, RZ, 0xc0, !PT ;  /* 0x000020000cff7812 */ /* 0x000fc4000780c0ff */
[----:B-1----:R-:W-:Y:S01]  /*14aba0*/  PRMT R30, R13, 0x7772, RZ ;  /* 0x000077720d1e7816 */ /* 0x002fe200000000ff */
[----:B------:R-:W2:Y:S10]  /*14abb0*/  LDL.LU.64 R34, [R1+0xec0] ;  /* 0x000ec00001227983 */ /* 0x000eb40000300a00 */
[----:B----4-:R1:W-:Y:S01]  /*14abc0*/  @P0 STG.E.U8 desc[UR4][R32.64], R30 ;  /* 0x0000001e20000986 */ /* 0x0103e2000c101104 */
[----:B------:R-:W-:-:S02]  /*14abd0*/  LOP3.LUT P0, RZ, R12, 0x1000, RZ, 0xc0, !PT ;  /* 0x000010000cff7812 */ /* 0x000fc4000780c0ff */
[----:B------:R-:W-:Y:S01]  /*14abe0*/  PRMT R13, R13, 0x7773, RZ ;  /* 0x000077730d0d7816 */ /* 0x000fe200000000ff */
[----:B-1----:R-:W4:Y:S10]  /*14abf0*/  LDL.LU.64 R32, [R1+0xeb8] ;  /* 0x000eb80001207983 */ /* 0x002f340000300a00 */
[----:B------:R1:W-:Y:S01]  /*14ac00*/  @P0 STG.E.U8 desc[UR4][R52.64], R13 ;  /* 0x0000000d34000986 */ /* 0x0003e2000c101104 */
[----:B------:R-:W-:-:S03]  /*14ac10*/  LOP3.LUT P0, RZ, R12, 0x800, RZ, 0xc0, !PT ;  /* 0x000008000cff7812 */ /* 0x000fc6000780c0ff */
[----:B------:R-:W2:Y:S01]  /*14ac20*/  LDL.LU.64 R30, [R1+0xeb0] ;  /* 0x000eb000011e7983 */ /* 0x000ea20000300a00 */
[----:B-1----:R-:W-:-:S09]  /*14ac30*/  PRMT R13, R15, 0x7770, RZ ;  /* 0x000077700f0d7816 */ /* 0x002fd200000000ff */
[----:B------:R1:W-:Y:S01]  /*14ac40*/  @P0 STG.E.U8 desc[UR4][R50.64], R13 ;  /* 0x0000000d32000986 */ /* 0x0003e2000c101104 */
[----:B------:R-:W-:Y:S02]  /*14ac50*/  LOP3.LUT P0, RZ, R12, 0x400, RZ, 0xc0, !PT ;  /* 0x000004000cff7812 */ /* 0x000fe4000780c0ff */
[----:B-1----:R-:W-:-:S11]  /*14ac60*/  PRMT R13, R15, 0x7771, RZ ;  /* 0x000077710f0d7816 */ /* 0x002fd600000000ff */
[----:B---3--:R1:W-:Y:S01]  /*14ac70*/  @P0 STG.E.U8 desc[UR4][R20.64], R13 ;  /* 0x0000000d14000986 */ /* 0x0083e2000c101104 */
[----:B------:R-:W-:Y:S02]  /*14ac80*/  LOP3.LUT P0, RZ, R12, 0x200, RZ, 0xc0, !PT ;  /* 0x000002000cff7812 */ /* 0x000fe4000780c0ff */
[----:B-1----:R-:W-:-:S11]  /*14ac90*/  PRMT R13, R15, 0x7772, RZ ;  /* 0x000077720f0d7816 */ /* 0x002fd600000000ff */
[----:B------:R1:W-:Y:S02]  /*14aca0*/  @P0 STG.E.U8 desc[UR4][R48.64], R13 ;  /* 0x0000000d30000986 */ /* 0x0003e4000c101104 */
[----:B-1----:R-:W-:Y:S02]  /*14acb0*/  PRMT R13, R15, 0x7773, RZ ;  /* 0x000077730f0d7816 */ /* 0x002fe400000000ff */
[----:B------:R-:W3:Y:S01]  /*14acc0*/  LDL.LU R15, [R1+0x5b60] ;  /* 0x005b6000010f7983 */ /* 0x000ee20000300800 */
[----:B------:R-:W-:-:S13]  /*14acd0*/  LOP3.LUT P0, RZ, R12, 0x100, RZ, 0xc0, !PT ;  /* 0x000001000cff7812 */ /* 0x000fda000780c0ff */
[----:B------:R1:W-:Y:S01]  /*14ace0*/  @P0 STG.E.U8 desc[UR4][R46.64], R13 ;  /* 0x0000000d2e000986 */ /* 0x0003e2000c101104 */
[----:B------:R-:W-:Y:S02]  /*14acf0*/  LOP3.LUT P0, RZ, R12, 0x80, RZ, 0xc0, !PT ;  /* 0x000000800cff7812 */ /* 0x000fe4000780c0ff */
[----:B-1----:R-:W-:-:S11]  /*14ad00*/  PRMT R13, R18, 0x7770, RZ ;  /* 0x00007770120d7816 */ /* 0x002fd600000000ff */
[----:B------:R1:W-:Y:S01]  /*14ad10*/  @P0 STG.E.U8 desc[UR4][R44.64], R13 ;  /* 0x0000000d2c000986 */ /* 0x0003e2000c101104 */
[----:B------:R-:W-:Y:S02]  /*14ad20*/  LOP3.LUT P0, RZ, R12, 0x40, RZ, 0xc0, !PT ;  /* 0x000000400cff7812 */ /* 0x000fe4000780c0ff */
[C---:B------:R-:W-:Y:S02]  /*14ad30*/  LOP3.LUT P1, RZ, R19.reuse, 0x800000, RZ, 0xc0, !PT ;  /* 0x0080000013ff7812 */ /* 0x040fe4000782c0ff */
[----:B------:R-:W-:Y:S02]  /*14ad40*/  LOP3.LUT P2, RZ, R19, 0x1000000, RZ, 0xc0, !PT ;  /* 0x0100000013ff7812 */ /* 0x000fe4000784c0ff */
[----:B-1----:R-:W-:-:S07]  /*14ad50*/  PRMT R13, R18, 0x7771, RZ ;  /* 0x00007771120d7816 */ /* 0x002fce00000000ff */
[----:B------:R1:W-:Y:S01]  /*14ad60*/  @P0 STG.E.U8 desc[UR4][R42.64], R13 ;  /* 0x0000000d2a000986 */ /* 0x0003e2000c101104 */
[----:B------:R-:W-:Y:S02]  /*14ad70*/  LOP3.LUT P3, RZ, R19, 0x2000000, RZ, 0xc0, !PT ;  /* 0x0200000013ff7812 */ /* 0x000fe4000786c0ff */
[----:B-1----:R-:W-:-:S05]  /*14ad80*/  PRMT R13, R18, 0x7772, RZ ;  /* 0x00007772120d7816 */ /* 0x002fca00000000ff */
[----:B------:R1:W-:Y:S01]  /*14ad90*/  @P1 STG.E.U8 desc[UR4][R40.64], R13 ;  /* 0x0000000d28001986 */ /* 0x0003e2000c101104 */
[C---:B------:R-:W-:Y:S02]  /*14ada0*/  LOP3.LUT P4, RZ, R19.reuse, 0x4000000, RZ, 0xc0, !PT ;  /* 0x0400000013ff7812 */ /* 0x040fe4000788c0ff */
[----:B-1----:R-:W-:Y:S02]  /*14adb0*/  PRMT R13, R18, 0x7773, RZ ;  /* 0x00007773120d7816 */ /* 0x002fe400000000ff */
[C---:B------:R-:W-:Y:S01]  /*14adc0*/  LOP3.LUT P5, RZ, R19.reuse, 0x8000000, RZ, 0xc0, !PT ;  /* 0x0800000013ff7812 */ /* 0x040fe200078ac0ff */
[----:B------:R-:W4:Y:S04]  /*14add0*/  LDL.LU R18, [R1+0x5b5c] ;  /* 0x005b5c0001127983 */ /* 0x000f280000300800 */
[----:B------:R3:W-:Y:S01]  /*14ade0*/  @P2 STG.E.U8 desc[UR4][R38.64], R13 ;  /* 0x0000000d26002986 */ /* 0x0007e2000c101104 */
[----:B------:R-:W-:-:S02]  /*14adf0*/  LOP3.LUT P6, RZ, R19, 0x10000000, RZ, 0xc0, !PT ;  /* 0x1000000013ff7812 */ /* 0x000fc400078cc0ff */
[----:B---3--:R-:W-:-:S05]  /*14ae00*/  PRMT R13, R15, 0x7770, RZ ;  /* 0x000077700f0d7816 */ /* 0x008fca00000000ff */
[----:B--2---:R1:W-:Y:S02]  /*14ae10*/  @P3 STG.E.U8 desc[UR4][R36.64], R13 ;  /* 0x0000000d24003986 */ /* 0x0043e4000c101104 */
[----:B-1----:R-:W-:-:S05]  /*14ae20*/  PRMT R13, R15, 0x7771, RZ ;  /* 0x000077710f0d7816 */ /* 0x002fca00000000ff */
[----:B------:R1:W-:Y:S02]  /*14ae30*/  @P4 STG.E.U8 desc[UR4][R34.64], R13 ;  /* 0x0000000d22004986 */ /* 0x0003e4000c101104 */
[----:B-1----:R-:W-:-:S05]  /*14ae40*/  PRMT R13, R15, 0x7772, RZ ;  /* 0x000077720f0d7816 */ /* 0x002fca00000000ff */
[----:B----4-:R1:W-:Y:S02]  /*14ae50*/  @P5 STG.E.U8 desc[UR4][R32.64], R13 ;  /* 0x0000000d20005986 */ /* 0x0103e4000c101104 */
[----:B-1----:R-:W-:Y:S02]  /*14ae60*/  PRMT R13, R15, 0x7773, RZ ;  /* 0x000077730f0d7816 */ /* 0x002fe400000000ff */
[----:B------:R-:W2:Y:S04]  /*14ae70*/  LDL.LU R15, [R1+0x5b58] ;  /* 0x005b5800010f7983 */ /* 0x000ea80000300800 */
[----:B------:R-:W3:Y:S04]  /*14ae80*/  LDL.LU.64 R40, [R1+0xee8] ;  /* 0x000ee80001287983 */ /* 0x000ee80000300a00 */
[----:B------:R-:W4:Y:S04]  /*14ae90*/  LDL.LU.64 R38, [R1+0xee0] ;  /* 0x000ee00001267983 */ /* 0x000f280000300a00 */
[----:B------:R1:W-:Y:S04]  /*14aea0*/  @P6 STG.E.U8 desc[UR4][R30.64], R13 ;  /* 0x0000000d1e006986 */ /* 0x0003e8000c101104 */
[----:B------:R-:W3:Y:S04]  /*14aeb0*/  LDL.LU.64 R36, [R1+0xec8] ;  /* 0x000ec80001247983 */ /* 0x000ee80000300a00 */
[----:B-1----:R-:W3:Y:S04]  /*14aec0*/  LDL.LU R13, [R1+0x658] ;  /* 0x00065800010d7983 */ /* 0x002ee80000300800 */
[----:B------:R-:W3:Y:S04]  /*14aed0*/  LDL.LU.64 R34, [R1+0xef8] ;  /* 0x000ef80001227983 */ /* 0x000ee80000300a00 */
[----:B------:R-:W3:Y:S04]  /*14aee0*/  LDL.LU.64 R32, [R1+0xef0] ;  /* 0x000ef00001207983 */ /* 0x000ee80000300a00 */
[----:B------:R-:W3:Y:S04]  /*14aef0*/  LDL.LU.64 R30, [R1+0xf40] ;  /* 0x000f4000011e7983 */ /* 0x000ee80000300a00 */
[----:B------:R-:W3:Y:S04]  /*14af00*/  LDL.LU R21, [R1+0x648] ;  /* 0x0006480001157983 */ /* 0x000ee80000300800 */
[----:B------:R-:W3:Y:S04]  /*14af10*/  LDL.LU.64 R54, [R1+0xf38] ;  /* 0x000f380001367983 */ /* 0x000ee80000300a00 */
[----:B------:R-:W3:Y:S04]  /*14af20*/  LDL.LU.64 R52, [R1+0xf30] ;  /* 0x000f300001347983 */ /* 0x000ee80000300a00 */
[----:B------:R-:W3:Y:S04]  /*14af30*/  LDL.LU.64 R50, [R1+0xf18] ;  /* 0x000f180001327983 */ /* 0x000ee80000300a00 */
[----:B------:R-:W3:Y:S04]  /*14af40*/  LDL.LU.64 R48, [R1+0xf10] ;  /* 0x000f100001307983 */ /* 0x000ee80000300a00 */
[----:B------:R-:W3:Y:S01]  /*14af50*/  LDL.LU.64 R46, [R1+0xf08] ;  /* 0x000f0800012e7983 */ /* 0x000ee20000300a00 */
[----:B------:R-:W-:-:S02]  /*14af60*/  LOP3.LUT P0, RZ, R18, 0x200, RZ, 0xc0, !PT ;  /* 0x0000020012ff7812 */ /* 0x000fc4000780c0ff */
[----:B------:R-:W-:Y:S02]  /*14af70*/  LOP3.LUT R12, R12, 0xfffffffe, RZ, 0xc0, !PT ;  /* 0xfffffffe0c0c7812 */ /* 0x000fe400078ec0ff */
[C---:B------:R-:W-:Y:S02]  /*14af80*/  LOP3.LUT P4, RZ, R19.reuse, 0x20000000, RZ, 0xc0, !PT ;  /* 0x2000000013ff7812 */ /* 0x040fe4000788c0ff */
[C---:B------:R-:W-:Y:S02]  /*14af90*/  LOP3.LUT P5, RZ, R19.reuse, 0x40000000, RZ, 0xc0, !PT ;  /* 0x4000000013ff7812 */ /* 0x040fe400078ac0ff */
[----:B------:R-:W-:Y:S02]  /*14afa0*/  LOP3.LUT P6, RZ, R19, 0x80000000, RZ, 0xc0, !PT ;  /* 0x8000000013ff7812 */ /* 0x000fe400078cc0ff */
[----:B--2---:R-:W-:-:S04]  /*14afb0*/  LOP3.LUT R15, R15, 0xdfffffff, RZ, 0xc0, !PT ;  /* 0xdfffffff0f0f7812 */ /* 0x004fc800078ec0ff */
[----:B------:R-:W-:Y:S02]  /*14afc0*/  @P0 LOP3.LUT R15, R15, 0x20000000, RZ, 0xfc, !PT ;  /* 0x200000000f0f0812 */ /* 0x000fe400078efcff */
[----:B------:R-:W-:Y:S02]  /*14afd0*/  LOP3.LUT P0, RZ, R18, 0x100, RZ, 0xc0, !PT ;  /* 0x0000010012ff7812 */ /* 0x000fe4000780c0ff */
[----:B------:R-:W-:-:S11]  /*14afe0*/  LOP3.LUT R15, R15, 0xbfffffff, RZ, 0xc0, !PT ;  /* 0xbfffffff0f0f7812 */ /* 0x000fd600078ec0ff */
[----:B------:R-:W-:Y:S02]  /*14aff0*/  @P0 LOP3.LUT R15, R15, 0x40000000, RZ, 0xfc, !PT ;  /* 0x400000000f0f0812 */ /* 0x000fe400078efcff */
[----:B------:R-:W-:Y:S02]  /*14b000*/  LOP3.LUT P0, RZ, R18, 0x80, RZ, 0xc0, !PT ;  /* 0x0000008012ff7812 */ /* 0x000fe4000780c0ff */
[----:B------:R-:W-:-:S11]  /*14b010*/  LOP3.LUT R15, R15, 0x7fffffff, RZ, 0xc0, !PT ;  /* 0x7fffffff0f0f7812 */ /* 0x000fd600078ec0ff */
[----:B------:R-:W-:Y:S02]  /*14b020*/  @P0 LOP3.LUT R15, R15, 0x80000000, RZ, 0xfc, !PT ;  /* 0x800000000f0f0812 */ /* 0x000fe400078efcff */
[----:B------:R-:W-:-:S13]  /*14b030*/  LOP3.LUT P0, RZ, R18, 0x40, RZ, 0xc0, !PT ;  /* 0x0000004012ff7812 */ /* 0x000fda000780c0ff */
        /* <DEDUP_REMOVED lines=11> */
[----:B------:R-:W-:Y:S02]  /*14b0f0*/  LOP3.LUT R12, R12, 0xffffffef, RZ, 0xc0, !PT ;  /* 0xffffffef0c0c7812 */ /* 0x000fe400078ec0ff */
[----:B---3--:R-:W-:-:S09]  /*14b100*/  PRMT R20, R13, 0x7770, RZ ;  /* 0x000077700d147816 */ /* 0x008fd200000000ff */
[----:B------:R-:W-:Y:S02]  /*14b110*/  @P0 LOP3.LUT R12, R12, 0x10, RZ, 0xfc, !PT ;  /* 0x000000100c0c0812 */ /* 0x000fe400078efcff */
[----:B------:R-:W-:Y:S01]  /*14b120*/  LOP3.LUT P0, RZ, R18, 0x2, RZ, 0xc0, !PT ;  /* 0x0000000212ff7812 */ /* 0x000fe2000780c0ff */
[----:B------:R1:W-:Y:S01]  /*14b130*/  @P4 STG.E.U8 desc[UR4][R40.64], R20 ;  /* 0x0000001428004986 */ /* 0x0003e2000c101104 */
[----:B------:R-:W-:Y:S02]  /*14b140*/  LOP3.LUT R12, R12, 0xffffffdf, RZ, 0xc0, !PT ;  /* 0xffffffdf0c0c7812 */ /* 0x000fe400078ec0ff */
[----:B-1----:R-:W-:-:S09]  /*14b150*/  PRMT R20, R13, 0x7771, RZ ;  /* 0x000077710d147816 */ /* 0x002fd200000000ff */
[----:B------:R-:W-:Y:S02]  /*14b160*/  @P0 LOP3.LUT R12, R12, 0x20, RZ, 0xfc, !PT ;  /* 0x000000200c0c0812 */ /* 0x000fe400078efcff */
[----:B------:R-:W-:Y:S01]  /*14b170*/  LOP3.LUT P0, RZ, R18, 0x1, RZ, 0xc0, !PT ;  /* 0x0000000112ff7812 */ /* 0x000fe2000780c0ff */
[----:B----4-:R1:W-:Y:S02]  /*14b180*/  @P5 STG.E.U8 desc[UR4][R38.64], R20 ;  /* 0x0000001426005986 */ /* 0x0103e4000c101104 */
[----:B-1----:R-:W-:-:S05]  /*14b190*/  PRMT R20, R13, 0x7772, RZ ;  /* 0x000077720d147816 */ /* 0x002fca00000000ff */
[----:B------:R1:W-:Y:S02]  /*14b1a0*/  @P6 STG.E.U8 desc[UR4][R36.64], R20 ;  /* 0x0000001424006986 */ /* 0x0003e4000c101104 */
[----:B-1----:R-:W-:Y:S02]  /*14b1b0*/  PRMT R20, R13, 0x7773, RZ ;  /* 0x000077730d147816 */ /* 0x002fe400000000ff */
[----:B------:R-:W2:Y:S04]  /*14b1c0*/  LDL.LU R13, [R1+0x66c] ;  /* 0x00066c00010d7983 */ /* 0x000ea80000300800 */
[----:B------:R1:W-:Y:S01]  /*14b1d0*/  @P0 STG.E.U8 desc[UR4][R34.64], R20 ;  /* 0x0000001422000986 */ /* 0x0003e2000c101104 */
[----:B------:R-:W-:-:S03]  /*14b1e0*/  LOP3.LUT P0, RZ, R12, 0x20, RZ, 0xc0, !PT ;  /* 0x000000200cff7812 */ /* 0x000fc6000780c0ff */
[----:B------:R-:W3:Y:S04]  /*14b1f0*/  LDL.LU.64 R44, [R1+0xf00] ;  /* 0x000f0000012c7983 */ /* 0x000ee80000300a00 */
[----:B------:R-:W4:Y:S01]  /*14b200*/  LDL.LU.64 R42, [R1+0xf48] ;  /* 0x000f4800012a7983 */ /* 0x000f220000300a00 */
[----:B-1----:R-:W-:-:S03]  /*14b210*/  PRMT R20, R21, 0x7770, RZ ;  /* 0x0000777015147816 */ /* 0x002fc600000000ff */
[----:B------:R-:W2:Y:S04]  /*14b220*/  LDL.LU.64 R40, [R1+0xf98] ;  /* 0x000f980001287983 */ /* 0x000ea80000300a00 */
[----:B------:R1:W-:Y:S01]  /*14b230*/  @P0 STG.E.U8 desc[UR4][R32.64], R20 ;  /* 0x0000001420000986 */ /* 0x0003e2000c101104 */
[----:B------:R-:W-:-:S03]  /*14b240*/  LOP3.LUT P0, RZ, R12, 0x10, RZ, 0xc0, !PT ;  /* 0x000000100cff7812 */ /* 0x000fc6000780c0ff */
[----:B------:R-:W4:Y:S04]  /*14b250*/  LDL.LU.64 R38, [R1+0xf90] ;  /* 0x000f900001267983 */ /* 0x000f280000300a00 */
[----:B------:R-:W4:Y:S01]  /*14b260*/  LDL.LU.64 R36, [R1+0xf88] ;  /* 0x000f880001247983 */ /* 0x000f220000300a00 */
[----:B-1----:R-:W-:-:S03]  /*14b270*/  PRMT R20, R21, 0x7771, RZ ;  /* 0x0000777115147816 */ /* 0x002fc600000000ff */
[----:B------:R-:W4:Y:S04]  /*14b280*/  LDL.LU.64 R34, [R1+0xf80] ;  /* 0x000f800001227983 */ /* 0x000f280000300a00 */
[----:B------:R1:W-:Y:S01]  /*14b290*/  @P0 STG.E.U8 desc[UR4][R30.64], R20 ;  /* 0x000000141e000986 */ /* 0x0003e2000c101104 */
[----:B------:R-:W-:-:S03]  /*14b2a0*/  LOP3.LUT P0, RZ, R12, 0x8, RZ, 0xc0, !PT ;  /* 0x000000080cff7812 */ /* 0x000fc6000780c0ff */
[----:B------:R-:W4:Y:S01]  /*14b2b0*/  LDL.LU.64 R32, [R1+0xf68] ;  /* 0x000f680001207983 */ /* 0x000f220000300a00 */
[----:B-1----:R-:W-:-:S03]  /*14b2c0*/  PRMT R20, R21, 0x7772, RZ ;  /* 0x0000777215147816 */ /* 0x002fc600000000ff */
[----:B------:R-:W4:Y:S06]  /*14b2d0*/  LDL.LU.64 R30, [R1+0xf60] ;  /* 0x000f6000011e7983 */ /* 0x000f2c0000300a00 */
[----:B------:R1:W-:Y:S01]  /*14b2e0*/  @P0 STG.E.U8 desc[UR4][R54.64], R20 ;  /* 0x0000001436000986 */ /* 0x0003e2000c101104 */
[----:B------:R-:W-:Y:S02]  /*14b2f0*/  LOP3.LUT P0, RZ, R12, 0x4, RZ, 0xc0, !PT ;  /* 0x000000040cff7812 */ /* 0x000fe4000780c0ff */
[----:B-1----:R-:W-:-:S11]  /*14b300*/  PRMT R20, R21, 0x7773, RZ ;  /* 0x0000777315147816 */ /* 0x002fd600000000ff */
[----:B------:R1:W-:Y:S01]  /*14b310*/  @P0 STG.E.U8 desc[UR4][R52.64], R20 ;  /* 0x0000001434000986 */ /* 0x0003e2000c101104 */
[----:B------:R-:W-:Y:S02]  /*14b320*/  LOP3.LUT P0, RZ, R12, 0x2, RZ, 0xc0, !PT ;  /* 0x000000020cff7812 */ /* 0x000fe4000780c0ff */
[----:B-1----:R-:W-:-:S11]  /*14b330*/  PRMT R20, R17, 0x7770, RZ ;  /* 0x0000777011147816 */ /* 0x002fd600000000ff */
[----:B------:R-:W-:Y:S01]  /*14b340*/  @P0 STG.E.U8 desc[UR4][R50.64], R20 ;  /* 0x0000001432000986 */ /* 0x000fe2000c101104 */
[----:B------:R-:W-:Y:S02]  /*14b350*/  LOP3.LUT P0, RZ, R12, 0x1, RZ, 0xc0, !PT ;  /* 0x000000010cff7812 */ /* 0x000fe4000780c0ff */
[----:B------:R-:W-:-:S11]  /*14b360*/  PRMT R12, R17, 0x7771, RZ ;  /* 0x00007771110c7816 */ /* 0x000fd600000000ff */
[----:B------:R1:W-:Y:S01]  /*14b370*/  @P0 STG.E.U8 desc[UR4][R48.64], R12 ;  /* 0x0000000c30000986 */ /* 0x0003e2000c101104 */
[----:B------:R-:W-:Y:S02]  /*14b380*/  LOP3.LUT P0, RZ, R15, 0x80000000, RZ, 0xc0, !PT ;  /* 0x800000000fff7812 */ /* 0x000fe4000780c0ff */
[----:B-1----:R-:W-:-:S11]  /*14b390*/  PRMT R12, R17, 0x7772, RZ ;  /* 0x00007772110c7816 */ /* 0x002fd600000000ff */
[----:B------:R1:W-:Y:S02]  /*14b3a0*/  @P0 STG.E.U8 desc[UR4][R46.64], R12 ;  /* 0x0000000c2e000986 */ /* 0x0003e4000c101104 */
[----:B-1----:R-:W-:Y:S02]  /*14b3b0*/  PRMT R12, R17, 0x7773, RZ ;  /* 0x00007773110c7816 */ /* 0x002fe400000000ff */
[----:B------:R-:W4:Y:S01]  /*14b3c0*/  LDL.LU R17, [R1+0x5b54] ;  /* 0x005b540001117983 */ /* 0x000f220000300800 */
[----:B------:R-:W-:Y:S02]  /*14b3d0*/  LOP3.LUT P0, RZ, R15, 0x40000000, RZ, 0xc0, !PT ;  /* 0x400000000fff7812 */ /* 0x000fe4000780c0ff */
[C---:B------:R-:W-:Y:S02]  /*14b3e0*/  LOP3.LUT P1, RZ, R18.reuse, 0x400, RZ, 0xc0, !PT ;  /* 0x0000040012ff7812 */ /* 0x040fe4000782c0ff */
[C---:B------:R-:W-:Y:S02]  /*14b3f0*/  LOP3.LUT P2, RZ, R18.reuse, 0x800, RZ, 0xc0, !PT ;  /* 0x0000080012ff7812 */ /* 0x040fe4000784c0ff */
[----:B------:R-:W-:-:S02]  /*14b400*/  LOP3.LUT P3, RZ, R18, 0x1000, RZ, 0xc0, !PT ;  /* 0x0000100012ff7812 */ /* 0x000fc4000786c0ff */
[C---:B------:R-:W-:Y:S02]  /*14b410*/  LOP3.LUT P4, RZ, R18.reuse, 0x2000, RZ, 0xc0, !PT ;  /* 0x0000200012ff7812 */ /* 0x040fe4000788c0ff */
[C---:B------:R-:W-:Y:S02]  /*14b420*/  LOP3.LUT P5, RZ, R18.reuse, 0x4000, RZ, 0xc0, !PT ;  /* 0x0000400012ff7812 */ /* 0x040fe400078ac0ff */
[----:B------:R-:W-:Y:S01]  /*14b430*/  LOP3.LUT P6, RZ, R18, 0x8000, RZ, 0xc0, !PT ;  /* 0x0000800012ff7812 */ /* 0x000fe200078cc0ff */
[----:B---3--:R2:W-:Y:S01]  /*14b440*/  @P0 STG.E.U8 desc[UR4][R44.64], R12 ;  /* 0x0000000c2c000986 */ /* 0x0085e2000c101104 */
[----:B------:R-:W-:Y:S02]  /*14b450*/  LOP3.LUT P0, RZ, R15, 0x20000000, RZ, 0xc0, !PT ;  /* 0x200000000fff7812 */ /* 0x000fe4000780c0ff */
[----:B--2---:R-:W-:-:S11]  /*14b460*/  PRMT R12, R13, 0x7770, RZ ;  /* 0x000077700d0c7816 */ /* 0x004fd600000000ff */
[----:B----4-:R1:W-:Y:S02]  /*14b470*/  @P0 STG.E.U8 desc[UR4][R42.64], R12 ;  /* 0x0000000c2a000986 */ /* 0x0103e4000c101104 */
[----:B-1----:R-:W-:-:S05]  /*14b480*/  PRMT R12, R13, 0x7771, RZ ;  /* 0x000077710d0c7816 */ /* 0x002fca00000000ff */
[----:B------:R1:W-:Y:S02]  /*14b490*/  @P1 STG.E.U8 desc[UR4][R40.64], R12 ;  /* 0x0000000c28001986 */ /* 0x0003e4000c101104 */
        /* <DEDUP_REMOVED lines=9> */
[----:B------:R1:W-:Y:S04]  /*14b530*/  @P6 STG.E.U8 desc[UR4][R30.64], R12 ;  /* 0x0000000c1e006986 */ /* 0x0003e8000c101104 */
[----:B-1----:R-:W2:Y:S04]  /*14b540*/  LDL.LU.64 R30, [R1+0xfb0] ;  /* 0x000fb000011e7983 */ /* 0x002ea80000300a00 */
[----:B------:R-:W3:Y:S04]  /*14b550*/  LDL.LU.64 R36, [R1+0xfb8] ;  /* 0x000fb80001247983 */ /* 0x000ee80000300a00 */
[----:B------:R-:W4:Y:S04]  /*14b560*/  LDL.LU.64 R42, [R1+0xff8] ;  /* 0x000ff800012a7983 */ /* 0x000f280000300a00 */
[----:B------:R-:W3:Y:S04]  /*14b570*/  LDL.LU.64 R38, [R1+0xff0] ;  /* 0x000ff00001267983 */ /* 0x000ee80000300a00 */
[----:B------:R-:W3:Y:S01]  /*14b580*/  LDL.LU R35, [R1+0x64c] ;  /* 0x00064c0001237983 */ /* 0x000ee20000300800 */
[----:B------:R-:W-:-:S03]  /*14b590*/  LOP3.LUT P4, RZ, R18, 0x10000, RZ, 0xc0, !PT ;  /* 0x0001000012ff7812 */ /* 0x000fc6000788c0ff */
[----:B------:R-:W4:Y:S01]  /*14b5a0*/  LDL.LU.64 R32, [R1+0xfe8] ;  /* 0x000fe80001207983 */ /* 0x000f220000300a00 */
[----:B------:R-:W-:-:S03]  /*14b5b0*/  PRMT R12, R17, 0x7773, RZ ;  /* 0x00007773110c7816 */ /* 0x000fc600000000ff */
[----:B------:R-:W4:Y:S04]  /*14b5c0*/  LDL.LU R40, [R1+0x63c] ;  /* 0x00063c0001287983 */ /* 0x000f280000300800 */
[----:B------:R-:W4:Y:S01]  /*14b5d0*/  LDL.LU R17, [R1+0x5b50] ;  /* 0x005b500001117983 */ /* 0x000f220000300800 */
[----:B------:R-:W-:Y:S02]  /*14b5e0*/  LOP3.LUT P0, RZ, R18, 0x10000000, RZ, 0xc0, !PT ;  /* 0x1000000012ff7812 */ /* 0x000fe4000780c0ff */
[----:B------:R-:W-:-:S11]  /*14b5f0*/  LOP3.LUT R15, R15, 0xffefffff, RZ, 0xc0, !PT ;  /* 0xffefffff0f0f7812 */ /* 0x000fd600078ec0ff */
[----:B------:R-:W-:Y:S02]  /*14b600*/  @P0 LOP3.LUT R15, R15, 0x100000, RZ, 0xfc, !PT ;  /* 0x001000000f0f0812 */ /* 0x000fe400078efcff */
[C---:B------:R-:W-:Y:S02]  /*14b610*/  LOP3.LUT P0, RZ, R18.reuse, 0x8000000, RZ, 0xc0, !PT ;  /* 0x0800000012ff7812 */ /* 0x040fe4000780c0ff */
[----:B------:R-:W-:Y:S02]  /*14b620*/  LOP3.LUT R15, R15, 0xffdfffff, RZ, 0xc0, !PT ;  /* 0xffdfffff0f0f7812 */ /* 0x000fe400078ec0ff */
[----:B------:R-:W-:-:S09]  /*14b630*/  LOP3.LUT P5, RZ, R18, 0x20000, RZ, 0xc0, !PT ;  /* 0x0002000012ff7812 */ /* 0x000fd200078ac0ff */
        /* <DEDUP_REMOVED lines=9> */
[----:B--2---:R1:W-:Y:S04]  /*14b6d0*/  @P4 STG.E.U8 desc[UR4][R30.64], R12 ;  /* 0x0000000c1e004986 */ /* 0x0043e8000c101104 */
[----:B-1----:R-:W2:Y:S01]  /*14b6e0*/  LDL.LU.64 R30, [R1+0xfe0] ;  /* 0x000fe000011e7983 */ /* 0x002ea20000300a00 */
[----:B---3--:R-:W-:-:S05]  /*14b6f0*/  PRMT R12, R35, 0x7770, RZ ;  /* 0x00007770230c7816 */ /* 0x008fca00000000ff */
[----:B------:R1:W-:Y:S04]  /*14b700*/  @P5 STG.E.U8 desc[UR4][R36.64], R12 ;  /* 0x0000000c24005986 */ /* 0x0003e8000c101104 */
[----:B-1----:R-:W3:Y:S04]  /*14b710*/  LDL.LU.64 R12, [R1+0xfc8] ;  /* 0x000fc800010c7983 */ /* 0x002ee80000300a00 */
[----:B------:R-:W3:Y:S01]  /*14b720*/  LDL.LU.64 R56, [R1+0xfc0] ;  /* 0x000fc00001387983 */ /* 0x000ee20000300a00 */
[----:B------:R-:W-:Y:S02]  /*14b730*/  @P0 LOP3.LUT R15, R15, 0x1000000, RZ, 0xfc, !PT ;  /* 0x010000000f0f0812 */ /* 0x000fe400078efcff */
[----:B------:R-:W-:Y:S01]  /*14b740*/  LOP3.LUT P0, RZ, R18, 0x800000, RZ, 0xc0, !PT ;  /* 0x0080000012ff7812 */ /* 0x000fe2000780c0ff */
[----:B------:R-:W3:Y:S01]  /*14b750*/  LDL.LU R36, [R1+0x620] ;  /* 0x0006200001247983 */ /* 0x000ee20000300800 */
[----:B------:R-:W-:-:S03]  /*14b760*/  LOP3.LUT R15, R15, 0xfdffffff, RZ, 0xc0, !PT ;  /* 0xfdffffff0f0f7812 */ /* 0x000fc600078ec0ff */
[----:B------:R-:W3:Y:S04]  /*14b770*/  LDL.LU.64 R54, [R1+0x1008] ;  /* 0x0010080001367983 */ /* 0x000ee80000300a00 */
[----:B------:R-:W3:Y:S04]  /*14b780*/  LDL.LU.64 R52, [R1+0x1000] ;  /* 0x0010000001347983 */ /* 0x000ee80000300a00 */
[----:B------:R-:W-:Y:S01]  /*14b790*/  @P0 LOP3.LUT R15, R15, 0x2000000, RZ, 0xfc, !PT ;  /* 0x020000000f0f0812 */ /* 0x000fe200078efcff */
[----:B------:R-:W3:Y:S01]  /*14b7a0*/  LDL.LU.64 R50, [R1+0x1040] ;  /* 0x0010400001327983 */ /* 0x000ee20000300a00 */
[----:B------:R-:W-:-:S02]  /*14b7b0*/  LOP3.LUT P0, RZ, R18, 0x400000, RZ, 0xc0, !PT ;  /* 0x0040000012ff7812 */ /* 0x000fc4000780c0ff */
[----:B------:R-:W-:Y:S01]  /*14b7c0*/  LOP3.LUT R15, R15, 0xfbffffff, RZ, 0xc0, !PT ;  /* 0xfbffffff0f0f7812 */ /* 0x000fe200078ec0ff */
[----:B------:R-:W3:Y:S01]  /*14b7d0*/  LDL.LU.64 R48, [R1+0x1038] ;  /* 0x0010380001307983 */ /* 0x000ee20000300a00 */
[----:B------:R-:W-:Y:S02]  /*14b7e0*/  LOP3.LUT P6, RZ, R18, 0x40000, RZ, 0xc0, !PT ;  /* 0x0004000012ff7812 */ /* 0x000fe400078cc0ff */
[----:B------:R-:W-:Y:S01]  /*14b7f0*/  PRMT R20, R35, 0x7771, RZ ;  /* 0x0000777123147816 */ /* 0x000fe200000000ff */
[----:B------:R-:W3:Y:S04]  /*14b800*/  LDL.LU R37, [R1+0x610] ;  /* 0x0006100001257983 */ /* 0x000ee80000300800 */
[----:B------:R-:W3:Y:S02]  /*14b810*/  LDL.LU.64 R46, [R1+0x1030] ;  /* 0x00103000012e7983 */ /* 0x000ee40000300a00 */
[----:B------:R-:W-:-:S02]  /*14b820*/  @P0 LOP3.LUT R15, R15, 0x4000000, RZ, 0xfc, !PT ;  /* 0x040000000f0f0812 */ /* 0x000fc400078efcff */
[----:B------:R-:W-:Y:S01]  /*14b830*/  LOP3.LUT P0, RZ, R18, 0x200000, RZ, 0xc0, !PT ;  /* 0x0020000012ff7812 */ /* 0x000fe2000780c0ff */
[----:B------:R-:W3:Y:S01]  /*14b840*/  LDL.LU.64 R44, [R1+0x1028] ;  /* 0x00102800012c7983 */ /* 0x000ee20000300a00 */
[----:B------:R-:W-:-:S11]  /*14b850*/  LOP3.LUT R15, R15, 0xf7ffffff, RZ, 0xc0, !PT ;  /* 0xf7ffffff0f0f7812 */ /* 0x000fd600078ec0ff */
[----:B------:R-:W-:Y:S02]  /*14b860*/  @P0 LOP3.LUT R15, R15, 0x8000000, RZ, 0xfc, !PT ;  /* 0x080000000f0f0812 */ /* 0x000fe400078efcff */
[----:B------:R-:W-:Y:S02]  /*14b870*/  LOP3.LUT P0, RZ, R18, 0x100000, RZ, 0xc0, !PT ;  /* 0x0010000012ff7812 */ /* 0x000fe4000780c0ff */
[----:B------:R-:W-:Y:S01]  /*14b880*/  LOP3.LUT R15, R15, 0xefffffff, RZ, 0xc0, !PT ;  /* 0xefffffff0f0f7812 */ /* 0x000fe200078ec0ff */
[----:B----4-:R1:W-:Y:S10]  /*14b890*/  @P6 STG.E.U8 desc[UR4][R42.64], R20 ;  /* 0x000000142a006986 */ /* 0x0103f4000c101104 */
[----:B------:R-:W-:-:S02]  /*14b8a0*/  @P0 LOP3.LUT R15, R15, 0x10000000, RZ, 0xfc, !PT ;  /* 0x100000000f0f0812 */ /* 0x000fc400078efcff */
[----:B------:R-:W-:Y:S01]  /*14b8b0*/  LOP3.LUT P0, RZ, R18, 0x80000, RZ, 0xc0, !PT ;  /* 0x0008000012ff7812 */ /* 0x000fe2000780c0ff */
[----:B-1----:R-:W4:Y:S01]  /*14b8c0*/  LDL.LU.64 R42, [R1+0x1020] ;  /* 0x00102000012a7983 */ /* 0x002f220000300a00 */
[----:B------:R-:W-:-:S11]  /*14b8d0*/  PRMT R20, R35, 0x7772, RZ ;  /* 0x0000777223147816 */ /* 0x000fd600000000ff */
[----:B------:R1:W-:Y:S01]  /*14b8e0*/  @P0 STG.E.U8 desc[UR4][R38.64], R20 ;  /* 0x0000001426000986 */ /* 0x0003e2000c101104 */
[----:B------:R-:W-:Y:S02]  /*14b8f0*/  LOP3.LUT P0, RZ, R15, 0x10000000, RZ, 0xc0, !PT ;  /* 0x100000000fff7812 */ /* 0x000fe4000780c0ff */
[----:B-1----:R-:W-:Y:S01]  /*14b900*/  PRMT R20, R35, 0x7773, RZ ;  /* 0x0000777323147816 */ /* 0x002fe200000000ff */
[----:B------:R-:W4:Y:S10]  /*14b910*/  LDL.LU.64 R38, [R1+0x1018] ;  /* 0x0010180001267983 */ /* 0x000f340000300a00 */
[----:B------:R1:W-:Y:S01]  /*14b920*/  @P0 STG.E.U8 desc[UR4][R32.64], R20 ;  /* 0x0000001420000986 */ /* 0x0003e2000c101104 */
[----:B------:R-:W-:-:S03]  /*14b930*/  LOP3.LUT P0, RZ, R15, 0x8000000, RZ, 0xc0, !PT ;  /* 0x080000000fff7812 */ /* 0x000fc6000780c0ff */
[----:B------:R-:W4:Y:S04]  /*14b940*/  LDL.LU R41, [R1+0x600] ;  /* 0x0006000001297983 */ /* 0x000f280000300800 */
[----:B------:R-:W4:Y:S01]  /*14b950*/  LDL.LU.64 R34, [R1+0x1010] ;  /* 0x0010100001227983 */ /* 0x000f220000300a00 */
[----:B-1----:R-:W-:-:S03]  /*14b960*/  PRMT R20, R40, 0x7770, RZ ;  /* 0x0000777028147816 */ /* 0x002fc600000000ff */
[----:B------:R-:W4:Y:S04]  /*14b970*/  LDL.LU.64 R32, [R1+0x1048] ;  /* 0x0010480001207983 */ /* 0x000f280000300a00 */
[----:B--2---:R1:W-:Y:S04]  /*14b980*/  @P0 STG.E.U8 desc[UR4][R30.64], R20 ;  /* 0x000000141e000986 */ /* 0x0043e8000c101104 */
[----:B-1----:R-:W2:Y:S01]  /*14b990*/  LDL.LU.64 R30, [R1+0x10c8] ;  /* 0x0010c800011e7983 */ /* 0x002ea20000300a00 */
[----:B------:R-:W-:Y:S02]  /*14b9a0*/  LOP3.LUT P0, RZ, R15, 0x4000000, RZ, 0xc0, !PT ;  /* 0x040000000fff7812 */ /* 0x000fe4000780c0ff */
[----:B------:R-:W-:-:S11]  /*14b9b0*/  PRMT R20, R40, 0x7771, RZ ;  /* 0x0000777128147816 */ /* 0x000fd600000000ff */
[----:B---3--:R1:W-:Y:S01]  /*14b9c0*/  @P0 STG.E.U8 desc[UR4][R12.64], R20 ;  /* 0x000000140c000986 */ /* 0x0083e2000c101104 */
[C---:B------:R-:W-:Y:S02]  /*14b9d0*/  LOP3.LUT P0, RZ, R15.reuse, 0x2000000, RZ, 0xc0, !PT ;  /* 0x020000000fff7812 */ /* 0x040fe4000780c0ff */
[----:B-1----:R-:W-:Y:S01]  /*14b9e0*/  PRMT R20, R40, 0x7772, RZ ;  /* 0x0000777228147816 */ /* 0x002fe200000000ff */
[----:B------:R-:W3:Y:S10]  /*14b9f0*/  LDL.LU.64 R12, [R1+0x5b48] ;  /* 0x005b4800010c7983 */ /* 0x000ef40000300a00 */
[----:B------:R1:W-:Y:S01]  /*14ba00*/  @P0 STG.E.U8 desc[UR4][R56.64], R20 ;  /* 0x0000001438000986 */ /* 0x0003e2000c101104 */
[----:B------:R-:W-:-:S02]  /*14ba10*/  LOP3.LUT P0, RZ, R15, 0x1000000, RZ, 0xc0, !PT ;  /* 0x010000000fff7812 */ /* 0x000fc4000780c0ff */
[----:B-1----:R-:W-:-:S11]  /*14ba20*/  PRMT R20, R40, 0x7773, RZ ;  /* 0x0000777328147816 */ /* 0x002fd600000000ff */
[----:B------:R1:W-:Y:S01]  /*14ba30*/  @P0 STG.E.U8 desc[UR4][R54.64], R20 ;  /* 0x0000001436000986 */ /* 0x0003e2000c101104 */
[----:B------:R-:W-:Y:S02]  /*14ba40*/  LOP3.LUT P0, RZ, R15, 0x800000, RZ, 0xc0, !PT ;  /* 0x008000000fff7812 */ /* 0x000fe4000780c0ff */
        /* <DEDUP_REMOVED lines=16> */
[----:B------:R-:W-:Y:S02]  /*14bb50*/  LOP3.LUT P4, RZ, R17, 0x1, RZ, 0xc0, !PT ;  /* 0x0000000111ff7812 */ /* 0x000fe4000788c0ff */
[----:B-1----:R-:W-:-:S05]  /*14bb60*/  PRMT R20, R37, 0x7771, RZ ;  /* 0x0000777125147816 */ /* 0x002fca00000000ff */
[----:B----4-:R1:W-:Y:S01]  /*14bb70*/  @P2 STG.E.U8 desc[UR4][R42.64], R20 ;  /* 0x000000142a002986 */ /* 0x0103e2000c101104 */
[----:B------:R-:W-:Y:S02]  /*14bb80*/  LOP3.LUT P5, RZ, R17, 0x2, RZ, 0xc0, !PT ;  /* 0x0000000211ff7812 */ /* 0x000fe400078ac0ff */
[----:B-1----:R-:W-:Y:S01]  /*14bb90*/  PRMT R20, R37, 0x7772, RZ ;  /* 0x0000777225147816 */ /* 0x002fe200000000ff */
[----:B------:R-:W4:Y:S04]  /*14bba0*/  LDL.LU.64 R42, [R1+0x10c0] ;  /* 0x0010c000012a7983 */ /* 0x000f280000300a00 */
[----:B------:R1:W-:Y:S01]  /*14bbb0*/  @P3 STG.E.U8 desc[UR4][R38.64], R20 ;  /* 0x0000001426003986 */ /* 0x0003e2000c101104 */
[----:B------:R-:W-:Y:S02]  /*14bbc0*/  LOP3.LUT P6, RZ, R17, 0x4, RZ, 0xc0, !PT ;  /* 0x0000000411ff7812 */ /* 0x000fe400078cc0ff */
[----:B-1----:R-:W-:Y:S01]  /*14bbd0*/  PRMT R20, R37, 0x7773, RZ ;  /* 0x0000777325147816 */ /* 0x002fe200000000ff */
[----:B------:R-:W3:Y:S04]  /*14bbe0*/  LDL.LU.64 R38, [R1+0x10a8] ;  /* 0x0010a80001267983 */ /* 0x000ee80000300a00 */
[----:B------:R1:W-:Y:S02]  /*14bbf0*/  @P4 STG.E.U8 desc[UR4][R34.64], R20 ;  /* 0x0000001422004986 */ /* 0x0003e4000c101104 */
[----:B-1----:R-:W-:-:S05]  /*14bc00*/  PRMT R20, R41, 0x7770, RZ ;  /* 0x0000777029147816 */ /* 0x002fca00000000ff */
[----:B------:R1:W-:Y:S02]  /*14bc10*/  @P5 STG.E.U8 desc[UR4][R32.64], R20 ;  /* 0x0000001420005986 */ /* 0x0003e4000c101104 */
[----:B-1----:R-:W-:-:S05]  /*14bc20*/  PRMT R20, R41, 0x7771, RZ ;  /* 0x0000777129147816 */ /* 0x002fca00000000ff */
[----:B--2---:R1:W-:Y:S04]  /*14bc30*/  @P6 STG.E.U8 desc[UR4][R30.64], R20 ;  /* 0x000000141e006986 */ /* 0x0043e8000c101104 */
[----:B-1----:R-:W2:Y:S04]  /*14bc40*/  LDL.LU.64 R30, [R1+0x10a0] ;  /* 0x0010a000011e7983 */ /* 0x002ea80000300a00 */
[----:B------:R-:W2:Y:S04]  /*14bc50*/  LDL.LU.64 R36, [R1+0x1058] ;  /* 0x0010580001247983 */ /* 0x000ea80000300a00 */
[----:B------:R-:W2:Y:S01]  /*14bc60*/  LDL.LU.64 R34, [R1+0x1050] ;  /* 0x0010500001227983 */ /* 0x000ea20000300a00 */
[----:B------:R-:W-:-:S03]  /*14bc70*/  LOP3.LUT P0, RZ, R17, 0x10000, RZ, 0xc0, !PT ;  /* 0x0001000011ff7812 */ /* 0x000fc6000780c0ff */
[----:B------:R-:W2:Y:S01]  /*14bc80*/  LDL.LU.64 R32, [R1+0x10d8] ;  /* 0x0010d80001207983 */ /* 0x000ea20000300a00 */
[----:B------:R-:W-:-:S03]  /*14bc90*/  LOP3.LUT R15, R15, 0xfffff7ff, RZ, 0xc0, !PT ;  /* 0xfffff7ff0f0f7812 */ /* 0x000fc600078ec0ff */
[----:B------:R-:W2:Y:S04]  /*14bca0*/  LDL.LU R21, [R1+0x624] ;  /* 0x0006240001157983 */ /* 0x000ea80000300800 */
[----:B------:R-:W2:Y:S02]  /*14bcb0*/  LDL.LU.64 R56, [R1+0x10d0] ;  /* 0x0010d00001387983 */ /* 0x000ea40000300a00 */
[----:B------:R-:W-:Y:S02]  /*14bcc0*/  @P0 LOP3.LUT R15, R15, 0x800, RZ, 0xfc, !PT ;  /* 0x000008000f0f0812 */ /* 0x000fe400078efcff */
[----:B------:R-:W-:Y:S01]  /*14bcd0*/  LOP3.LUT P0, RZ, R17, 0x8000, RZ, 0xc0, !PT ;  /* 0x0000800011ff7812 */ /* 0x000fe2000780c0ff */
[----:B------:R-:W2:Y:S01]  /*14bce0*/  LDL.LU.64 R54, [R1+0x1110] ;  /* 0x0011100001367983 */ /* 0x000ea20000300a00 */
[----:B------:R-:W-:-:S02]  /*14bcf0*/  LOP3.LUT R15, R15, 0xffffefff, RZ, 0xc0, !PT ;  /* 0xffffefff0f0f7812 */ /* 0x000fc400078ec0ff */
[C---:B------:R-:W-:Y:S01]  /*14bd00*/  LOP3.LUT P4, RZ, R17.reuse, 0x8, RZ, 0xc0, !PT ;  /* 0x0000000811ff7812 */ /* 0x040fe2000788c0ff */
[----:B------:R-:W2:Y:S01]  /*14bd10*/  LDL.LU.64 R52, [R1+0x1108] ;  /* 0x0011080001347983 */ /* 0x000ea20000300a00 */
[----:B------:R-:W-:Y:S02]  /*14bd20*/  LOP3.LUT P5, RZ, R17, 0x10, RZ, 0xc0, !PT ;  /* 0x0000001011ff7812 */ /* 0x000fe400078ac0ff */
[----:B------:R-:W-:Y:S01]  /*14bd30*/  PRMT R20, R41, 0x7772, RZ ;  /* 0x0000777229147816 */ /* 0x000fe200000000ff */
[----:B------:R-:W2:Y:S04]  /*14bd40*/  LDL.LU.64 R50, [R1+0x1100] ;  /* 0x0011000001327983 */ /* 0x000ea80000300a00 */
[----:B------:R-:W-:Y:S01]  /*14bd50*/  @P0 LOP3.LUT R15, R15, 0x1000, RZ, 0xfc, !PT ;  /* 0x000010000f0f0812 */ /* 0x000fe200078efcff */
[----:B------:R-:W2:Y:S01]  /*14bd60*/  LDL.LU.64 R48, [R1+0x10f8] ;  /* 0x0010f80001307983 */ /* 0x000ea20000300a00 */
[----:B------:R-:W-:-:S02]  /*14bd70*/  LOP3.LUT P0, RZ, R17, 0x4000, RZ, 0xc0, !PT ;  /* 0x0000400011ff7812 */ /* 0x000fc4000780c0ff */
        /* <DEDUP_REMOVED lines=13> */
[----:B------:R-:W-:-:S09]  /*14be50*/  LOP3.LUT P6, RZ, R17, 0x20, RZ, 0xc0, !PT ;  /* 0x0000002011ff7812 */ /* 0x000fd200078cc0ff */
[----:B------:R-:W-:Y:S02]  /*14be60*/  @P0 LOP3.LUT R15, R15, 0x20000, RZ, 0xfc, !PT ;  /* 0x000200000f0f0812 */ /* 0x000fe400078efcff */
[----:B------:R-:W-:Y:S02]  /*14be70*/  LOP3.LUT P0, RZ, R17, 0x200, RZ, 0xc0, !PT ;  /* 0x0000020011ff7812 */ /* 0x000fe4000780c0ff */
[----:B------:R-:W-:-:S11]  /*14be80*/  LOP3.LUT R15, R15, 0xfffbffff, RZ, 0xc0, !PT ;  /* 0xfffbffff0f0f7812 */ /* 0x000fd600078ec0ff */
[----:B------:R-:W-:Y:S02]  /*14be90*/  @P0 LOP3.LUT R15, R15, 0x40000, RZ, 0xfc, !PT ;  /* 0x000400000f0f0812 */ /* 0x000fe400078efcff */
[----:B------:R-:W-:Y:S02]  /*14bea0*/  LOP3.LUT P0, RZ, R17, 0x80, RZ, 0xc0, !PT ;  /* 0x0000008011ff7812 */ /* 0x000fe4000780c0ff */
[----:B------:R-:W-:Y:S01]  /*14beb0*/  LOP3.LUT R15, R15, 0xfff7ffff, RZ, 0xc0, !PT ;  /* 0xfff7ffff0f0f7812 */ /* 0x000fe200078ec0ff */
[----:B----4-:R1:W-:Y:S02]  /*14bec0*/  @P4 STG.E.U8 desc[UR4][R42.64], R20 ;  /* 0x000000142a004986 */ /* 0x0103e4000c101104 */
[----:B-1----:R-:W-:-:S05]  /*14bed0*/  PRMT R20, R41, 0x7773, RZ ;  /* 0x0000777329147816 */ /* 0x002fca00000000ff */
[----:B---3--:R1:W-:Y:S02]  /*14bee0*/  @P5 STG.E.U8 desc[UR4][R38.64], R20 ;  /* 0x0000001426005986 */ /* 0x0083e4000c101104 */
[C---:B-1----:R-:W-:Y:S02]  /*14bef0*/  PRMT R20, R14.reuse, 0x7770, RZ ;  /* 0x000077700e147816 */ /* 0x042fe400000000ff */
[----:B------:R-:W-:Y:S02]  /*14bf00*/  @P0 LOP3.LUT R15, R15, 0x80000, RZ, 0xfc, !PT ;  /* 0x000800000f0f0812 */ /* 0x000fe400078efcff */
[----:B------:R-:W-:Y:S01]  /*14bf10*/  LOP3.LUT P0, RZ, R17, 0x40, RZ, 0xc0, !PT ;  /* 0x0000004011ff7812 */ /* 0x000fe2000780c0ff */
[----:B--2---:R1:W-:Y:S04]  /*14bf20*/  @P6 STG.E.U8 desc[UR4][R30.64], R20 ;  /* 0x000000141e006986 */ /* 0x0043e8000c101104 */
[----:B-1----:R-:W2:Y:S01]  /*14bf30*/  LDL.LU R31, [R1+0x614] ;  /* 0x00061400011f7983 */ /* 0x002ea20000300800 */
[----:B------:R-:W-:-:S03]  /*14bf40*/  PRMT R20, R14, 0x7771, RZ ;  /* 0x000077710e147816 */ /* 0x000fc600000000ff */
[----:B------:R-:W3:Y:S04]  /*14bf50*/  LDL.LU.64 R46, [R1+0x10f0] ;  /* 0x0010f000012e7983 */ /* 0x000ee80000300a00 */
[----:B------:R1:W-:Y:S01]  /*14bf60*/  @P0 STG.E.U8 desc[UR4][R36.64], R20 ;  /* 0x0000001424000986 */ /* 0x0003e2000c101104 */
[----:B------:R-:W-:-:S03]  /*14bf70*/  LOP3.LUT P0, RZ, R15, 0x80000, RZ, 0xc0, !PT ;  /* 0x000800000fff7812 */ /* 0x000fc6000780c0ff */
[----:B------:R-:W4:Y:S04]  /*14bf80*/  LDL.LU.64 R44, [R1+0x10e8] ;  /* 0x0010e800012c7983 */ /* 0x000f280000300a00 */
[----:B------:R-:W3:Y:S01]  /*14bf90*/  LDL.LU.64 R42, [R1+0x10e0] ;  /* 0x0010e000012a7983 */ /* 0x000ee20000300a00 */
[----:B-1----:R-:W-:-:S05]  /*14bfa0*/  PRMT R20, R14, 0x7772, RZ ;  /* 0x000077720e147816 */ /* 0x002fca00000000ff */
[----:B------:R1:W-:Y:S02]  /*14bfb0*/  @P0 STG.E.U8 desc[UR4][R34.64], R20 ;  /* 0x0000001422000986 */ /* 0x0003e4000c101104 */
[----:B-1----:R-:W-:Y:S02]  /*14bfc0*/  PRMT R20, R14, 0x7773, RZ ;  /* 0x000077730e147816 */ /* 0x002fe400000000ff */
[----:B------:R-:W4:Y:S04]  /*14bfd0*/  LDL.LU R14, [R1+0x5b44] ;  /* 0x005b4400010e7983 */ /* 0x000f280000300800 */
[----:B------:R-:W4:Y:S04]  /*14bfe0*/  LDL.LU.64 R40, [R1+0x1118] ;  /* 0x0011180001287983 */ /* 0x000f280000300a00 */
[----:B------:R-:W4:Y:S04]  /*14bff0*/  LDL.LU.64 R38, [R1+0x1148] ;  /* 0x0011480001267983 */ /* 0x000f280000300a00 */
[----:B------:R-:W4:Y:S01]  /*14c000*/  LDL.LU.64 R36, [R1+0x1140] ;  /* 0x0011400001247983 */ /* 0x000f220000300a00 */
[----:B------:R-:W-:-:S03]  /*14c010*/  LOP3.LUT P0, RZ, R15, 0x40000, RZ, 0xc0, !PT ;  /* 0x000400000fff7812 */ /* 0x000fc6000780c0ff */
[----:B------:R-:W4:Y:S10]  /*14c020*/  LDL.LU.64 R34, [R1+0x1138] ;  /* 0x0011380001227983 */ /* 0x000f340000300a00 */
[----:B------:R1:W-:Y:S04]  /*14c030*/  @P0 STG.E.U8 desc[UR4][R32.64], R20 ;  /* 0x0000001420000986 */ /* 0x0003e8000c101104 */
[----:B-1----:R-:W4:Y:S04]  /*14c040*/  LDL.LU.64 R32, [R1+0x1130] ;  /* 0x0011300001207983 */ /* 0x002f280000300a00 */
[----:B------:R-:W4:Y:S01]  /*14c050*/  LDL.LU R30, [R1+0x5f4] ;  /* 0x0005f400011e7983 */ /* 0x000f220000300800 */
[----:B------:R-:W-:-:S02]  /*14c060*/  LOP3.LUT P0, RZ, R15, 0x20000, RZ, 0xc0, !PT ;  /* 0x000200000fff7812 */ /* 0x000fc4000780c0ff */
[----:B------:R-:W-:-:S11]  /*14c070*/  PRMT R20, R21, 0x7770, RZ ;  /* 0x0000777015147816 */ /* 0x000fd600000000ff */
        /* <DEDUP_REMOVED lines=12> */
[C---:B------:R-:W-:Y:S02]  /*14c140*/  LOP3.LUT P2, RZ, R17.reuse, 0x40000, RZ, 0xc0, !PT ;  /* 0x0004000011ff7812 */ /* 0x040fe4000784c0ff */
[C---:B------:R-:W-:Y:S02]  /*14c150*/  LOP3.LUT P3, RZ, R17.reuse, 0x80000, RZ, 0xc0, !PT ;  /* 0x0008000011ff7812 */ /* 0x040fe4000786c0ff */
[----:B------:R-:W-:Y:S02]  /*14c160*/  LOP3.LUT P4, RZ, R17, 0x100000, RZ, 0xc0, !PT ;  /* 0x0010000011ff7812 */ /* 0x000fe4000788c0ff */
[----:B--2---:R-:W-:-:S05]  /*14c170*/  PRMT R20, R31, 0x7770, RZ ;  /* 0x000077701f147816 */ /* 0x004fca00000000ff */
[----:B------:R1:W-:Y:S01]  /*14c180*/  @P0 STG.E.U8 desc[UR4][R48.64], R20 ;  /* 0x0000001430000986 */ /* 0x0003e2000c101104 */
[----:B------:R-:W-:Y:S02]  /*14c190*/  LOP3.LUT P0, RZ, R15, 0x1000, RZ, 0xc0, !PT ;  /* 0x000010000fff7812 */ /* 0x000fe4000780c0ff */
[----:B-1----:R-:W-:-:S11]  /*14c1a0*/  PRMT R20, R31, 0x7771, RZ ;  /* 0x000077711f147816 */ /* 0x002fd600000000ff */
[----:B---3--:R1:W-:Y:S01]  /*14c1b0*/  @P0 STG.E.U8 desc[UR4][R46.64], R20 ;  /* 0x000000142e000986 */ /* 0x0083e2000c101104 */
[----:B------:R-:W-:Y:S02]  /*14c1c0*/  LOP3.LUT P0, RZ, R15, 0x800, RZ, 0xc0, !PT ;  /* 0x000008000fff7812 */ /* 0x000fe4000780c0ff */
[----:B-1----:R-:W-:-:S11]  /*14c1d0*/  PRMT R20, R31, 0x7772, RZ ;  /* 0x000077721f147816 */ /* 0x002fd600000000ff */
        /* <DEDUP_REMOVED lines=9> */
[----:B-1----:R-:W-:Y:S02]  /*14c270*/  PRMT R20, R14, 0x7773, RZ ;  /* 0x000077730e147816 */ /* 0x002fe400000000ff */
[----:B------:R-:W2:Y:S04]  /*14c280*/  LDL.LU R14, [R1+0x5b40] ;  /* 0x005b4000010e7983 */ /* 0x000ea80000300800 */
[----:B------:R-:W3:Y:S01]  /*14c290*/  LDL.LU.64 R40, [R1+0x1128] ;  /* 0x0011280001287983 */ /* 0x000ee20000300a00 */
[C---:B------:R-:W-:Y:S02]  /*14c2a0*/  LOP3.LUT P5, RZ, R17.reuse, 0x200000, RZ, 0xc0, !PT ;  /* 0x0020000011ff7812 */ /* 0x040fe400078ac0ff */
[----:B------:R-:W-:Y:S01]  /*14c2b0*/  LOP3.LUT P6, RZ, R17, 0x400000, RZ, 0xc0, !PT ;  /* 0x0040000011ff7812 */ /* 0x000fe200078cc0ff */
[----:B------:R-:W4:Y:S04]  /*14c2c0*/  LDL.LU.64 R42, [R1+0x1120] ;  /* 0x00112000012a7983 */ /* 0x000f280000300a00 */
[----:B------:R-:W3:Y:S04]  /*14c2d0*/  LDL.LU.64 R38, [R1+0x1158] ;  /* 0x0011580001267983 */ /* 0x000ee80000300a00 */
[----:B------:R-:W3:Y:S04]  /*14c2e0*/  LDL.LU.64 R36, [R1+0x1150] ;  /* 0x0011500001247983 */ /* 0x000ee80000300a00 */
[----:B------:R1:W-:Y:S02]  /*14c2f0*/  @P5 STG.E.U8 desc[UR4][R34.64], R20 ;  /* 0x0000001422005986 */ /* 0x0003e4000c101104 */
[----:B-1----:R-:W-:-:S02]  /*14c300*/  PRMT R20, R30, 0x7770, RZ ;  /* 0x000077701e147816 */ /* 0x002fc400000000ff */
[----:B------:R-:W3:Y:S04]  /*14c310*/  LDL.LU.64 R34, [R1+0x1190] ;  /* 0x0011900001227983 */ /* 0x000ee80000300a00 */
[----:B------:R1:W-:Y:S04]  /*14c320*/  @P6 STG.E.U8 desc[UR4][R32.64], R20 ;  /* 0x0000001420006986 */ /* 0x0003e8000c101104 */
[----:B-1----:R-:W4:Y:S04]  /*14c330*/  LDL.LU.64 R32, [R1+0x1188] ;  /* 0x0011880001207983 */ /* 0x002f280000300a00 */
[----:B------:R-:W4:Y:S01]  /*14c340*/  LDL.LU R31, [R1+0x628] ;  /* 0x00062800011f7983 */ /* 0x000f220000300800 */
[----:B------:R-:W-:-:S02]  /*14c350*/  LOP3.LUT R15, R15, 0xfffffffb, RZ, 0xc0, !PT ;  /* 0xfffffffb0f0f7812 */ /* 0x000fc400078ec0ff */
[C---:B------:R-:W-:Y:S01]  /*14c360*/  LOP3.LUT P4, RZ, R17.reuse, 0x800000, RZ, 0xc0, !PT ;  /* 0x0080000011ff7812 */ /* 0x040fe2000788c0ff */
[----:B------:R-:W4:Y:S01]  /*14c370*/  LDL.LU.64 R56, [R1+0x1180] ;  /* 0x0011800001387983 */ /* 0x000f220000300a00 */
[----:B------:R-:W-:Y:S02]  /*14c380*/  PRMT R20, R30, 0x7771, RZ ;  /* 0x000077711e147816 */ /* 0x000fe400000000ff */
[C---:B------:R-:W-:Y:S02]  /*14c390*/  LOP3.LUT P5, RZ, R17.reuse, 0x1000000, RZ, 0xc0, !PT ;  /* 0x0100000011ff7812 */ /* 0x040fe400078ac0ff */
[----:B------:R-:W-:Y:S02]  /*14c3a0*/  LOP3.LUT P6, RZ, R17, 0x2000000, RZ, 0xc0, !PT ;  /* 0x0200000011ff7812 */ /* 0x000fe400078cc0ff */
[----:B--2---:R-:W-:-:S13]  /*14c3b0*/  LOP3.LUT P0, RZ, R14, 0x8, RZ, 0xc0, !PT ;  /* 0x000000080eff7812 */ /* 0x004fda000780c0ff */
        /* <DEDUP_REMOVED lines=9> */
[----:B---3--:R1:W-:Y:S10]  /*14c450*/  @P4 STG.E.U8 desc[UR4][R40.64], R20 ;  /* 0x0000001428004986 */ /* 0x0083f4000c101104 */
[----:B------:R-:W-:-:S02]  /*14c460*/  @P0 LOP3.LUT R15, R15, 0x20, RZ, 0xfc, !PT ;  /* 0x000000200f0f0812 */ /* 0x000fc400078efcff */
[----:B------:R-:W-:Y:S01]  /*14c470*/  LOP3.LUT P0, RZ, R17, 0x80000000, RZ, 0xc0, !PT ;  /* 0x8000000011ff7812 */ /* 0x000fe2000780c0ff */
[----:B-1----:R-:W2:Y:S01]  /*14c480*/  LDL.LU R40, [R1+0x618] ;  /* 0x0006180001287983 */ /* 0x002ea20000300800 */
        /* <DEDUP_REMOVED lines=8> */
[----:B------:R-:W-:-:S03]  /*14c510*/  PRMT R20, R30, 0x7772, RZ ;  /* 0x000077721e147816 */ /* 0x000fc600000000ff */
[----:B------:R-:W3:Y:S04]  /*14c520*/  LDL.LU R41, [R1+0x608] ;  /* 0x0006080001297983 */ /* 0x000ee80000300800 */
[----:B------:R-:W3:Y:S02]  /*14c530*/  LDL.LU.64 R46, [R1+0x1198] ;  /* 0x00119800012e7983 */ /* 0x000ee40000300a00 */
[----:B------:R-:W-:Y:S02]  /*14c540*/  @P0 LOP3.LUT R15, R15, 0x80, RZ, 0xfc, !PT ;  /* 0x000000800f0f0812 */ /* 0x000fe400078efcff */
[----:B------:R-:W-:Y:S01]  /*14c550*/  LOP3.LUT P0, RZ, R17, 0x20000000, RZ, 0xc0, !PT ;  /* 0x2000000011ff7812 */ /* 0x000fe2000780c0ff */
[----:B----4-:R1:W-:Y:S01]  /*14c560*/  @P5 STG.E.U8 desc[UR4][R42.64], R20 ;  /* 0x000000142a005986 */ /* 0x0103e2000c101104 */
[----:B------:R-:W-:-:S03]  /*14c570*/  LOP3.LUT R15, R15, 0xfffffeff, RZ, 0xc0, !PT ;  /* 0xfffffeff0f0f7812 */ /* 0x000fc600078ec0ff */
[----:B------:R-:W4:Y:S08]  /*14c580*/  LDL.LU.64 R44, [R1+0x1618] ;  /* 0x00161800012c7983 */ /* 0x000f300000300a00 */
[----:B------:R-:W-:Y:S01]  /*14c590*/  @P0 LOP3.LUT R15, R15, 0x100, RZ, 0xfc, !PT ;  /* 0x000001000f0f0812 */ /* 0x000fe200078efcff */
[----:B-1----:R-:W4:Y:S01]  /*14c5a0*/  LDL.LU.64 R42, [R1+0x1610] ;  /* 0x00161000012a7983 */ /* 0x002f220000300a00 */
[----:B------:R-:W-:-:S02]  /*14c5b0*/  LOP3.LUT P0, RZ, R17, 0x10000000, RZ, 0xc0, !PT ;  /* 0x1000000011ff7812 */ /* 0x000fc4000780c0ff */
[----:B------:R-:W-:-:S11]  /*14c5c0*/  LOP3.LUT R15, R15, 0xfffffdff, RZ, 0xc0, !PT ;  /* 0xfffffdff0f0f7812 */ /* 0x000fd600078ec0ff */
[----:B------:R-:W-:Y:S02]  /*14c5d0*/  @P0 LOP3.LUT R15, R15, 0x200, RZ, 0xfc, !PT ;  /* 0x000002000f0f0812 */ /* 0x000fe400078efcff */
[----:B------:R-:W-:Y:S02]  /*14c5e0*/  LOP3.LUT P0, RZ, R17, 0x8000000, RZ, 0xc0, !PT ;  /* 0x0800000011ff7812 */ /* 0x000fe4000780c0ff */
[----:B------:R-:W-:Y:S02]  /*14c5f0*/  LOP3.LUT R15, R15, 0xfffffbff, RZ, 0xc0, !PT ;  /* 0xfffffbff0f0f7812 */ /* 0x000fe400078ec0ff */
[----:B------:R-:W-:-:S09]  /*14c600*/  PRMT R20, R30, 0x7773, RZ ;  /* 0x000077731e147816 */ /* 0x000fd200000000ff */
[----:B------:R-:W-:Y:S02]  /*14c610*/  @P0 LOP3.LUT R15, R15, 0x400, RZ, 0xfc, !PT ;  /* 0x000004000f0f0812 */ /* 0x000fe400078efcff */
[----:B------:R-:W-:Y:S01]  /*14c620*/  LOP3.LUT P0, RZ, R17, 0x4000000, RZ, 0xc0, !PT ;  /* 0x0400000011ff7812 */ /* 0x000fe2000780c0ff */
[----:B------:R1:W-:Y:S02]  /*14c630*/  @P6 STG.E.U8 desc[UR4][R38.64], R20 ;  /* 0x0000001426006986 */ /* 0x0003e4000c101104 */
[----:B-1----:R-:W-:Y:S02]  /*14c640*/  PRMT R20, R31, 0x7770, RZ ;  /* 0x000077701f147816 */ /* 0x002fe400000000ff */
[----:B------:R-:W4:Y:S08]  /*14c650*/  LDL.LU.64 R38, [R1+0x11b8] ;  /* 0x0011b80001267983 */ /* 0x000f300000300a00 */
[----:B------:R1:W-:Y:S01]  /*14c660*/  @P0 STG.E.U8 desc[UR4][R36.64], R20 ;  /* 0x0000001424000986 */ /* 0x0003e2000c101104 */
[----:B------:R-:W-:-:S02]  /*14c670*/  LOP3.LUT P0, RZ, R15, 0x400, RZ, 0xc0, !PT ;  /* 0x000004000fff7812 */ /* 0x000fc4000780c0ff */
[----:B-1----:R-:W-:Y:S01]  /*14c680*/  PRMT R20, R31, 0x7771, RZ ;  /* 0x000077711f147816 */ /* 0x002fe200000000ff */
[----:B------:R-:W4:Y:S10]  /*14c690*/  LDL.LU.64 R36, [R1+0x11b0] ;  /* 0x0011b00001247983 */ /* 0x000f340000300a00 */
[----:B------:R1:W-:Y:S01]  /*14c6a0*/  @P0 STG.E.U8 desc[UR4][R34.64], R20 ;  /* 0x0000001422000986 */ /* 0x0003e2000c101104 */
[----:B------:R-:W-:-:S02]  /*14c6b0*/  LOP3.LUT P0, RZ, R15, 0x200, RZ, 0xc0, !PT ;  /* 0x000002000fff7812 */ /* 0x000fc4000780c0ff */
[C---:B-1----:R-:W-:Y:S01]  /*14c6c0*/  PRMT R20, R31.reuse, 0x7772, RZ ;  /* 0x000077721f147816 */ /* 0x042fe200000000ff */
[----:B------:R-:W4:Y:S10]  /*14c6d0*/  LDL.LU.64 R34, [R1+0x11a8] ;  /* 0x0011a80001227983 */ /* 0x000f340000300a00 */
[----:B------:R1:W-:Y:S04]  /*14c6e0*/  @P0 STG.E.U8 desc[UR4][R32.64], R20 ;  /* 0x0000001420000986 */ /* 0x0003e8000c101104 */
[----:B-1----:R-:W4:Y:S01]  /*14c6f0*/  LDL.LU.64 R32, [R1+0x11a0] ;  /* 0x0011a00001207983 */ /* 0x002f220000300a00 */
[----:B------:R-:W-:-:S03]  /*14c700*/  PRMT R20, R31, 0x7773, RZ ;  /* 0x000077731f147816 */ /* 0x000fc600000000ff */
[----:B------:R-:W4:Y:S01]  /*14c710*/  LDL.LU.64 R30, [R1+0x1640] ;  /* 0x00164000011e7983 */ /* 0x000f220000300a00 */
[----:B------:R-:W-:-:S13]  /*14c720*/  LOP3.LUT P0, RZ, R15, 0x100, RZ, 0xc0, !PT ;  /* 0x000001000fff7812 */ /* 0x000fda000780c0ff */
[----:B------:R2:W-:Y:S01]  /*14c730*/  @P0 STG.E.U8 desc[UR4][R56.64], R20 ;  /* 0x0000001438000986 */ /* 0x0005e2000c101104 */
[----:B------:R-:W-:Y:S02]  /*14c740*/  LOP3.LUT P0, RZ, R15, 0x80, RZ, 0xc0, !PT ;  /* 0x000000800fff7812 */ /* 0x000fe4000780c0ff */
[C---:B------:R-:W-:Y:S02]  /*14c750*/  LOP3.LUT P1, RZ, R14.reuse, 0x10, RZ, 0xc0, !PT ;  /* 0x000000100eff7812 */ /* 0x040fe4000782c0ff */
[C---:B------:R-:W-:Y:S02]  /*14c760*/  LOP3.LUT P2, RZ, R14.reuse, 0x20, RZ, 0xc0, !PT ;  /* 0x000000200eff7812 */ /* 0x040fe4000784c0ff */
[C---:B------:R-:W-:Y:S02]  /*14c770*/  LOP3.LUT P3, RZ, R14.reuse, 0x40, RZ, 0xc0, !PT ;  /* 0x000000400eff7812 */ /* 0x040fe4000786c0ff */
[C---:B------:R-:W-:Y:S02]  /*14c780*/  LOP3.LUT P4, RZ, R14.reuse, 0x80, RZ, 0xc0, !PT ;  /* 0x000000800eff7812 */ /* 0x040fe4000788c0ff */
[----:B------:R-:W-:-:S02]  /*14c790*/  LOP3.LUT P5, RZ, R14, 0x100, RZ, 0xc0, !PT ;  /* 0x000001000eff7812 */ /* 0x000fc400078ac0ff */
[----:B------:R-:W-:Y:S02]  /*14c7a0*/  LOP3.LUT P6, RZ, R14, 0x200, RZ, 0xc0, !PT ;  /* 0x000002000eff7812 */ /* 0x000fe400078cc0ff */
[----:B--2---:R-:W-:-:S05]  /*14c7b0*/  PRMT R20, R40, 0x7770, RZ ;  /* 0x0000777028147816 */ /* 0x004fca00000000ff */
[----:B---3--:R1:W-:Y:S01]  /*14c7c0*/  @P0 STG.E.U8 desc[UR4][R54.64], R20 ;  /* 0x0000001436000986 */ /* 0x0083e2000c101104 */
        /* <DEDUP_REMOVED lines=27> */
[----:B------:R-:W3:Y:S04]  /*14c980*/  LDL.LU.64 R42, [R1+0x1648] ;  /* 0x00164800012a7983 */ /* 0x000ee80000300a00 */
[----:B------:R-:W4:Y:S04]  /*14c990*/  LDL.LU.64 R40, [R1+0x1740] ;  /* 0x0017400001287983 */ /* 0x000f280000300a00 */
[----:B------:R1:W-:Y:S04]  /*14c9a0*/  @P6 STG.E.U8 desc[UR4][R30.64], R20 ;  /* 0x000000141e006986 */ /* 0x0003e8000c101104 */
[----:B------:R-:W2:Y:S04]  /*14c9b0*/  LDL.LU.64 R38, [R1+0x1718] ;  /* 0x0017180001267983 */ /* 0x000ea80000300a00 */
[----:B-1----:R-:W2:Y:S04]  /*14c9c0*/  LDL.LU R31, [R1+0x62c] ;  /* 0x00062c00011f7983 */ /* 0x002ea80000300800 */
[----:B------:R-:W3:Y:S04]  /*14c9d0*/  LDL.LU.64 R36, [R1+0x1710] ;  /* 0x0017100001247983 */ /* 0x000ee80000300a00 */
[----:B------:R-:W4:Y:S04]  /*14c9e0*/  LDL.LU.64 R34, [R1+0x16e8] ;  /* 0x0016e80001227983 */ /* 0x000f280000300a00 */
[----:B------:R-:W4:Y:S04]  /*14c9f0*/  LDL.LU.64 R32, [R1+0x16e0] ;  /* 0x0016e00001207983 */ /* 0x000f280000300a00 */
[----:B------:R-:W4:Y:S04]  /*14ca00*/  LDL.LU R55, [R1+0x61c] ;  /* 0x00061c0001377983 */ /* 0x000f280000300800 */
[----:B------:R-:W4:Y:S01]  /*14ca10*/  LDL.LU.64 R56, [R1+0x16b8] ;  /* 0x0016b80001387983 */ /* 0x000f220000300a00 */
[----:B------:R-:W-:-:S03]  /*14ca20*/  LOP3.LUT P4, RZ, R14, 0x400, RZ, 0xc0, !PT ;  /* 0x000004000eff7812 */ /* 0x000fc6000788c0ff */
[----:B------:R-:W4:Y:S01]  /*14ca30*/  LDL.LU.64 R52, [R1+0x16b0] ;  /* 0x0016b00001347983 */ /* 0x000f220000300a00 */
[----:B------:R-:W-:-:S03]  /*14ca40*/  LOP3.LUT P5, RZ, R14, 0x800, RZ, 0xc0, !PT ;  /* 0x000008000eff7812 */ /* 0x000fc600078ac0ff */
[----:B------:R-:W4:Y:S04]  /*14ca50*/  LDL.LU.64 R50, [R1+0x1748] ;  /* 0x0017480001327983 */ /* 0x000f280000300a00 */
[----:B------:R-:W4:Y:S01]  /*14ca60*/  LDL.LU R30, [R1+0x60c] ;  /* 0x00060c00011e7983 */ /* 0x000f220000300800 */
[C---:B------:R-:W-:Y:S02]  /*14ca70*/  LOP3.LUT P6, RZ, R14.reuse, 0x1000, RZ, 0xc0, !PT ;  /* 0x000010000eff7812 */ /* 0x040fe400078cc0ff */
[----:B------:R-:W-:Y:S02]  /*14ca80*/  LOP3.LUT P0, RZ, R14, 0x400000, RZ, 0xc0, !PT ;  /* 0x004000000eff7812 */ /* 0x000fe4000780c0ff */
[----:B------:R-:W-:Y:S02]  /*14ca90*/  LOP3.LUT R15, R15, 0xfffffffe, RZ, 0xc0, !PT ;  /* 0xfffffffe0f0f7812 */ /* 0x000fe400078ec0ff */
[----:B--2---:R-:W-:-:S05]  /*14caa0*/  PRMT R20, R31, 0x7770, RZ ;  /* 0x000077701f147816 */ /* 0x004fca00000000ff */
[----:B---3--:R1:W-:Y:S02]  /*14cab0*/  @P4 STG.E.U8 desc[UR4][R42.64], R20 ;  /* 0x000000142a004986 */ /* 0x0083e4000c101104 */
[----:B-1----:R-:W-:-:S05]  /*14cac0*/  PRMT R20, R31, 0x7771, RZ ;  /* 0x000077711f147816 */ /* 0x002fca00000000ff */
[----:B----4-:R1:W-:Y:S02]  /*14cad0*/  @P5 STG.E.U8 desc[UR4][R40.64], R20 ;  /* 0x0000001428005986 */ /* 0x0103e4000c101104 */
[----:B-1----:R-:W-:-:S05]  /*14cae0*/  PRMT R20, R31, 0x7772, RZ ;  /* 0x000077721f147816 */ /* 0x002fca00000000ff */
[----:B------:R1:W-:Y:S04]  /*14caf0*/  @P6 STG.E.U8 desc[UR4][R38.64], R20 ;  /* 0x0000001426006986 */ /* 0x0003e8000c101104 */
[----:B-1----:R-:W2:Y:S01]  /*14cb00*/  LDL.LU.64 R20, [R1+0x1818] ;  /* 0x0018180001147983 */ /* 0x002ea20000300a00 */
[----:B------:R-:W-:-:S03]  /*14cb10*/  LOP3.LUT R16, R16, 0xfdffffff, RZ, 0xc0, !PT ;  /* 0xfdffffff10107812 */ /* 0x000fc600078ec0ff */
[----:B------:R-:W3:Y:S01]  /*14cb20*/  LDL.LU.64 R48, [R1+0x1810] ;  /* 0x0018100001307983 */ /* 0x000ee20000300a00 */
[----:B------:R-:W-:Y:S02]  /*14cb30*/  @P0 LOP3.LUT R16, R16, 0x2000000, RZ, 0xfc, !PT ;  /* 0x0200000010100812 */ /* 0x000fe400078efcff */
[----:B------:R-:W-:Y:S01]  /*14cb40*/  LOP3.LUT P0, RZ, R14, 0x200000, RZ, 0xc0, !PT ;  /* 0x002000000eff7812 */ /* 0x000fe2000780c0ff */
[----:B------:R-:W4:Y:S01]  /*14cb50*/  LDL.LU.64 R46, [R1+0x17e8] ;  /* 0x0017e800012e7983 */ /* 0x000f220000300a00 */
[----:B------:R-:W-:-:S03]  /*14cb60*/  LOP3.LUT R16, R16, 0xfbffffff, RZ, 0xc0, !PT ;  /* 0xfbffffff10107812 */ /* 0x000fc600078ec0ff */
[----:B------:R-:W3:Y:S04]  /*14cb70*/  LDL.LU.64 R44, [R1+0x17e0] ;  /* 0x0017e000012c7983 */ /* 0x000ee80000300a00 */
[----:B------:R-:W3:Y:S04]  /*14cb80*/  LDL.LU.64 R42, [R1+0x1798] ;  /* 0x00179800012a7983 */ /* 0x000ee80000300a00 */
[----:B------:R-:W-:Y:S01]  /*14cb90*/  @P0 LOP3.LUT R16, R16, 0x4000000, RZ, 0xfc, !PT ;  /* 0x0400000010100812 */ /* 0x000fe200078efcff */
[----:B------:R-:W4:Y:S01]  /*14cba0*/  LDL.LU.64 R40, [R1+0x1790] ;  /* 0x0017900001287983 */ /* 0x000f220000300a00 */
[----:B------:R-:W-:-:S02]  /*14cbb0*/  LOP3.LUT P0, RZ, R14, 0x100000, RZ, 0xc0, !PT ;  /* 0x001000000eff7812 */ /* 0x000fc4000780c0ff */
[----:B------:R-:W-:Y:S01]  /*14cbc0*/  LOP3.LUT R16, R16, 0xf7ffffff, RZ, 0xc0, !PT ;  /* 0xf7ffffff10107812 */ /* 0x000fe200078ec0ff */
[----:B------:R-:W4:Y:S10]  /*14cbd0*/  LDL.LU.64 R38, [R1+0x1848] ;  /* 0x0018480001267983 */ /* 0x000f340000300a00 */
[----:B------:R-:W-:-:S02]  /*14cbe0*/  @P0 LOP3.LUT R16, R16, 0x8000000, RZ, 0xfc, !PT ;  /* 0x0800000010100812 */ /* 0x000fc400078efcff */
        /* <DEDUP_REMOVED lines=15> */
[----:B------:R-:W-:Y:S02]  /*14cce0*/  LOP3.LUT R15, R15, 0xfffffffd, RZ, 0xc0, !PT ;  /* 0xfffffffd0f0f7812 */ /* 0x000fe400078ec0ff */
[----:B------:R-:W-:-:S09]  /*14ccf0*/  PRMT R31, R31, 0x7773, RZ ;  /* 0x000077731f1f7816 */ /* 0x000fd200000000ff */
[----:B------:R-:W-:Y:S02]  /*14cd00*/  @P0 LOP3.LUT R15, R15, 0x2, RZ, 0xfc, !PT ;  /* 0x000000020f0f0812 */ /* 0x000fe400078efcff */
[----:B------:R-:W-:-:S13]  /*14cd10*/  LOP3.LUT P0, RZ, R14, 0x2000, RZ, 0xc0, !PT ;  /* 0x000020000eff7812 */ /* 0x000fda000780c0ff */
[----:B------:R1:W-:Y:S01]  /*14cd20*/  @P0 STG.E.U8 desc[UR4][R36.64], R31 ;  /* 0x0000001f24000986 */ /* 0x0003e2000c101104 */
[----:B------:R-:W-:Y:S02]  /*14cd30*/  LOP3.LUT P0, RZ, R15, 0x2, RZ, 0xc0, !PT ;  /* 0x000000020fff7812 */ /* 0x000fe4000780c0ff */
[----:B-1----:R-:W-:-:S11]  /*14cd40*/  PRMT R31, R55, 0x7770, RZ ;  /* 0x00007770371f7816 */ /* 0x002fd600000000ff */
[----:B------:R1:W-:Y:S01]  /*14cd50*/  @P0 STG.E.U8 desc[UR4][R34.64], R31 ;  /* 0x0000001f22000986 */ /* 0x0003e2000c101104 */
[----:B------:R-:W-:-:S03]  /*14cd60*/  LOP3.LUT P0, RZ, R15, 0x1, RZ, 0xc0, !PT ;  /* 0x000000010fff7812 */ /* 0x000fc6000780c0ff */
[----:B-1----:R-:W4:Y:S04]  /*14cd70*/  LDL.LU R31, [R1+0x5e0] ;  /* 0x0005e000011f7983 */ /* 0x002f280000300800 */
[----:B------:R-:W4:Y:S01]  /*14cd80*/  LDL.LU.64 R36, [R1+0x1840] ;  /* 0x0018400001247983 */ /* 0x000f220000300a00 */
[----:B------:R-:W-:-:S03]  /*14cd90*/  PRMT R15, R55, 0x7771, RZ ;  /* 0x00007771370f7816 */ /* 0x000fc600000000ff */
[----:B------:R-:W4:Y:S04]  /*14cda0*/  LDL.LU.64 R34, [R1+0x1940] ;  /* 0x0019400001227983 */ /* 0x000f280000300a00 */
[----:B------:R1:W-:Y:S04]  /*14cdb0*/  @P0 STG.E.U8 desc[UR4][R32.64], R15 ;  /* 0x0000000f20000986 */ /* 0x0003e8000c101104 */
[----:B-1----:R-:W4:Y:S01]  /*14cdc0*/  LDL.LU.64 R32, [R1+0x1918] ;  /* 0x0019180001207983 */ /* 0x002f220000300a00 */
[----:B------:R-:W-:Y:S02]  /*14cdd0*/  LOP3.LUT P0, RZ, R16, 0x80000000, RZ, 0xc0, !PT ;  /* 0x8000000010ff7812 */ /* 0x000fe4000780c0ff */
        /* <DEDUP_REMOVED lines=9> */
[----:B-1----:R-:W-:Y:S02]  /*14ce70*/  PRMT R15, R30, 0x7771, RZ ;  /* 0x000077711e0f7816 */ /* 0x002fe400000000ff */
[C---:B------:R-:W-:Y:S02]  /*14ce80*/  LOP3.LUT P1, RZ, R14.reuse, 0x800000, RZ, 0xc0, !PT ;  /* 0x008000000eff7812 */ /* 0x040fe4000782c0ff */
[----:B------:R-:W-:-:S07]  /*14ce90*/  LOP3.LUT P2, RZ, R14, 0x1000000, RZ, 0xc0, !PT ;  /* 0x010000000eff7812 */ /* 0x000fce000784c0ff */
[----:B--2---:R1:W-:Y:S01]  /*14cea0*/  @P0 STG.E.U8 desc[UR4][R20.64], R15 ;  /* 0x0000000f14000986 */ /* 0x0043e2000c101104 */
[----:B------:R-:W-:Y:S02]  /*14ceb0*/  LOP3.LUT P0, RZ, R16, 0x8000000, RZ, 0xc0, !PT ;  /* 0x0800000010ff7812 */ /* 0x000fe4000780c0ff */
[----:B-1----:R-:W-:-:S11]  /*14cec0*/  PRMT R15, R30, 0x7772, RZ ;  /* 0x000077721e0f7816 */ /* 0x002fd600000000ff */
[----:B---3--:R1:W-:Y:S01]  /*14ced0*/  @P0 STG.E.U8 desc[UR4][R48.64], R15 ;  /* 0x0000000f30000986 */ /* 0x0083e2000c101104 */
[----:B------:R-:W-:Y:S02]  /*14cee0*/  LOP3.LUT P0, RZ, R16, 0x4000000, RZ, 0xc0, !PT ;  /* 0x0400000010ff7812 */ /* 0x000fe4000780c0ff */
[----:B-1----:R-:W-:-:S11]  /*14cef0*/  PRMT R15, R30, 0x7773, RZ ;  /* 0x000077731e0f7816 */ /* 0x002fd600000000ff */
[----:B----4-:R1:W-:Y:S01]  /*14cf00*/  @P0 STG.E.U8 desc[UR4][R46.64], R15 ;  /* 0x0000000f2e000986 */ /* 0x0103e2000c101104 */
[----:B------:R-:W-:Y:S02]  /*14cf10*/  LOP3.LUT P0, RZ, R16, 0x2000000, RZ, 0xc0, !PT ;  /* 0x0200000010ff7812 */ /* 0x000fe4000780c0ff */
[----:B-1----:R-:W-:-:S11]  /*14cf20*/  PRMT R15, R13, 0x7770, RZ ;  /* 0x000077700d0f7816 */ /* 0x002fd600000000ff */
[----:B------:R1:W-:Y:S02]  /*14cf30*/  @P0 STG.E.U8 desc[UR4][R44.64], R15 ;  /* 0x0000000f2c000986 */ /* 0x0003e4000c101104 */
[----:B-1----:R-:W-:-:S05]  /*14cf40*/  PRMT R15, R13, 0x7771, RZ ;  /* 0x000077710d0f7816 */ /* 0x002fca00000000ff */
[----:B------:R1:W-:Y:S02]  /*14cf50*/  @P1 STG.E.U8 desc[UR4][R42.64], R15 ;  /* 0x0000000f2a001986 */ /* 0x0003e4000c101104 */
[----:B-1----:R-:W-:-:S05]  /*14cf60*/  PRMT R15, R13, 0x7772, RZ ;  /* 0x000077720d0f7816 */ /* 0x002fca00000000ff */
[----:B------:R1:W-:Y:S02]  /*14cf70*/  @P2 STG.E.U8 desc[UR4][R40.64], R15 ;  /* 0x0000000f28002986 */ /* 0x0003e4000c101104 */
[----:B-1----:R-:W-:Y:S02]  /*14cf80*/  PRMT R15, R13, 0x7773, RZ ;  /* 0x000077730d0f7816 */ /* 0x002fe400000000ff */
[----:B------:R-:W2:Y:S01]  /*14cf90*/  LDL.LU R13, [R1+0x5b38] ;  /* 0x005b3800010d7983 */ /* 0x000ea20000300800 */
[C---:B------:R-:W-:Y:S02]  /*14cfa0*/  LOP3.LUT P3, RZ, R14.reuse, 0x2000000, RZ, 0xc0, !PT ;  /* 0x020000000eff7812 */ /* 0x040fe4000786c0ff */
[C---:B------:R-:W-:Y:S01]  /*14cfb0*/  LOP3.LUT P4, RZ, R14.reuse, 0x4000000, RZ, 0xc0, !PT ;  /* 0x040000000eff7812 */ /* 0x040fe2000788c0ff */
[----:B------:R-:W3:Y:S01]  /*14cfc0*/  LDL.LU.64 R42, [R1+0x1910] ;  /* 0x00191000012a7983 */ /* 0x000ee20000300a00 */
[C---:B------:R-:W-:Y:S02]  /*14cfd0*/  LOP3.LUT P5, RZ, R14.reuse, 0x8000000, RZ, 0xc0, !PT ;  /* 0x080000000eff7812 */ /* 0x040fe400078ac0ff */
[----:B------:R-:W-:Y:S01]  /*14cfe0*/  LOP3.LUT P6, RZ, R14, 0x10000000, RZ, 0xc0, !PT ;  /* 0x100000000eff7812 */ /* 0x000fe200078cc0ff */
[----:B------:R-:W4:Y:S06]  /*14cff0*/  LDL.LU.64 R40, [R1+0x18e8] ;  /* 0x0018e80001287983 */ /* 0x000f2c0000300a00 */
[----:B------:R1:W-:Y:S04]  /*14d000*/  @P3 STG.E.U8 desc[UR4][R38.64], R15 ;  /* 0x0000000f26003986 */ /* 0x0003e8000c101104 */
[----:B-1----:R-:W3:Y:S01]  /*14d010*/  LDL.LU.64 R38, [R1+0x18e0] ;  /* 0x0018e00001267983 */ /* 0x002ee20000300a00 */
[----:B------:R-:W-:-:S05]  /*14d020*/  PRMT R15, R31, 0x7770, RZ ;  /* 0x000077701f0f7816 */ /* 0x000fca00000000ff */
[----:B------:R1:W-:Y:S02]  /*14d030*/  @P4 STG.E.U8 desc[UR4][R36.64], R15 ;  /* 0x0000000f24004986 */ /* 0x0003e4000c101104 */
[C---:B-1----:R-:W-:Y:S02]  /*14d040*/  PRMT R15, R31.reuse, 0x7771, RZ ;  /* 0x000077711f0f7816 */ /* 0x042fe400000000ff */
[----:B------:R-:W3:Y:S04]  /*14d050*/  LDL.LU.64 R36, [R1+0x1878] ;  /* 0x0018780001247983 */ /* 0x000ee80000300a00 */
[----:B------:R1:W-:Y:S02]  /*14d060*/  @P5 STG.E.U8 desc[UR4][R34.64], R15 ;  /* 0x0000000f22005986 */ /* 0x0003e4000c101104 */
[----:B-1----:R-:W-:-:S05]  /*14d070*/  PRMT R15, R31, 0x7772, RZ ;  /* 0x000077721f0f7816 */ /* 0x002fca00000000ff */
[----:B------:R1:W-:Y:S04]  /*14d080*/  @P6 STG.E.U8 desc[UR4][R32.64], R15 ;  /* 0x0000000f20006986 */ /* 0x0003e8000c101104 */
[----:B-1----:R-:W4:Y:S04]  /*14d090*/  LDL.LU R32, [R1+0x5d0] ;  /* 0x0005d00001207983 */ /* 0x002f280000300800 */
[----:B------:R-:W4:Y:S01]  /*14d0a0*/  LDL.LU.64 R34, [R1+0x1870] ;  /* 0x0018700001227983 */ /* 0x000f220000300a00 */
[----:B------:R-:W-:-:S03]  /*14d0b0*/  PRMT R15, R31, 0x7773, RZ ;  /* 0x000077731f0f7816 */ /* 0x000fc600000000ff */
[----:B------:R-:W4:Y:S04]  /*14d0c0*/  LDL.LU.64 R30, [R1+0x1948] ;  /* 0x00194800011e7983 */ /* 0x000f280000300a00 */
[----:B------:R-:W4:Y:S04]  /*14d0d0*/  LDL.LU.64 R54, [R1+0x19c8] ;  /* 0x0019c80001367983 */ /* 0x000f280000300a00 */
[----:B------:R-:W4:Y:S01]  /*14d0e0*/  LDL.LU.64 R52, [R1+0x19c0] ;  /* 0x0019c00001347983 */ /* 0x000f220000300a00 */
[----:B------:R-:W-:Y:S02]  /*14d0f0*/  LOP3.LUT R16, R16, 0xfffeffff, RZ, 0xc0, !PT ;  /* 0xfffeffff10107812 */ /* 0x000fe400078ec0ff */
[C---:B------:R-:W-:Y:S01]  /*14d100*/  LOP3.LUT P4, RZ, R14.reuse, 0x20000000, RZ, 0xc0, !PT ;  /* 0x200000000eff7812 */ /* 0x040fe2000788c0ff */
[----:B------:R-:W4:Y:S01]  /*14d110*/  LDL.LU.64 R50, [R1+0x1988] ;  /* 0x0019880001327983 */ /* 0x000f220000300a00 */
[----:B------:R-:W-:-:S02]  /*14d120*/  LOP3.LUT P5, RZ, R14, 0x40000000, RZ, 0xc0, !PT ;  /* 0x400000000eff7812 */ /* 0x000fc400078ac0ff */
[----:B------:R-:W-:Y:S01]  /*14d130*/  LOP3.LUT P6, RZ, R14, 0x80000000, RZ, 0xc0, !PT ;  /* 0x800000000eff7812 */ /* 0x000fe200078cc0ff */
[----:B------:R-:W4:Y:S04]  /*14d140*/  LDL.LU R33, [R1+0x5b0] ;  /* 0x0005b00001217983 */ /* 0x000f280000300800 */
[----:B------:R-:W4:Y:S04]  /*14d150*/  LDL.LU.64 R20, [R1+0x1980] ;  /* 0x0019800001147983 */ /* 0x000f280000300a00 */
[----:B------:R-:W4:Y:S04]  /*14d160*/  LDL.LU.64 R48, [R1+0x1978] ;  /* 0x0019780001307983 */ /* 0x000f280000300a00 */
[----:B------:R-:W4:Y:S04]  /*14d170*/  LDL.LU.64 R46, [R1+0x1970] ;  /* 0x00197000012e7983 */ /* 0x000f280000300a00 */
[----:B------:R-:W4:Y:S01]  /*14d180*/  LDL.LU.64 R44, [R1+0x19d8] ;  /* 0x0019d800012c7983 */ /* 0x000f220000300a00 */
        /* <DEDUP_REMOVED lines=25> */
[----:B-1----:R-:W2:Y:S01]  /*14d320*/  LDL.LU.64 R42, [R1+0x19d0] ;  /* 0x0019d000012a7983 */ /* 0x002ea20000300a00 */
[----:B------:R-:W-:Y:S02]  /*14d330*/  LOP3.LUT R16, R16, 0xfeffffff, RZ, 0xc0, !PT ;  /* 0xfeffffff10107812 */ /* 0x000fe400078ec0ff */
[----:B----4-:R-:W-:-:S05]  /*14d340*/  PRMT R15, R32, 0x7770, RZ ;  /* 0x00007770200f7816 */ /* 0x010fca00000000ff */
[----:B------:R1:W-:Y:S04]  /*14d350*/  @P5 STG.E.U8 desc[UR4][R40.64], R15 ;  /* 0x0000000f28005986 */ /* 0x0003e8000c101104 */
[----:B------:R-:W-:Y:S02]  /*14d360*/  @P0 LOP3.LUT R16, R16, 0x1000000, RZ, 0xfc, !PT ;  /* 0x0100000010100812 */ /* 0x000fe400078efcff */
[----:B------:R-:W-:Y:S02]  /*14d370*/  LOP3.LUT P0, RZ, R13, 0x1, RZ, 0xc0, !PT ;  /* 0x000000010dff7812 */ /* 0x000fe4000780c0ff */
[C---:B-1----:R-:W-:Y:S01]  /*14d380*/  PRMT R15, R32.reuse, 0x7771, RZ ;  /* 0x00007771200f7816 */ /* 0x042fe200000000ff */
[----:B------:R-:W3:Y:S04]  /*14d390*/  LDL.LU.64 R40, [R1+0x1a10] ;  /* 0x001a100001287983 */ /* 0x000ee80000300a00 */
[----:B------:R1:W-:Y:S02]  /*14d3a0*/  @P6 STG.E.U8 desc[UR4][R38.64], R15 ;  /* 0x0000000f26006986 */ /* 0x0003e4000c101104 */
[----:B-1----:R-:W-:-:S02]  /*14d3b0*/  PRMT R15, R32, 0x7772, RZ ;  /* 0x00007772200f7816 */ /* 0x002fc400000000ff */
[----:B------:R-:W4:Y:S04]  /*14d3c0*/  LDL.LU.64 R38, [R1+0x1a08] ;  /* 0x001a080001267983 */ /* 0x000f280000300a00 */
[----:B------:R1:W-:Y:S01]  /*14d3d0*/  @P0 STG.E.U8 desc[UR4][R36.64], R15 ;  /* 0x0000000f24000986 */ /* 0x0003e2000c101104 */
[----:B------:R-:W-:Y:S02]  /*14d3e0*/  LOP3.LUT P0, RZ, R16, 0x1000000, RZ, 0xc0, !PT ;  /* 0x0100000010ff7812 */ /* 0x000fe4000780c0ff */
[----:B-1----:R-:W-:Y:S02]  /*14d3f0*/  PRMT R15, R32, 0x7773, RZ ;  /* 0x00007773200f7816 */ /* 0x002fe400000000ff */
[----:B------:R-:W2:Y:S09]  /*14d400*/  LDL.LU R32, [R1+0x5d4] ;  /* 0x0005d40001207983 */ /* 0x000eb20000300800 */
[----:B------:R1:W-:Y:S01]  /*14d410*/  @P0 STG.E.U8 desc[UR4][R34.64], R15 ;  /* 0x0000000f22000986 */ /* 0x0003e2000c101104 */
[----:B------:R-:W-:-:S03]  /*14d420*/  LOP3.LUT P0, RZ, R16, 0x800000, RZ, 0xc0, !PT ;  /* 0x0080000010ff7812 */ /* 0x000fc6000780c0ff */
[----:B------:R-:W2:Y:S01]  /*14d430*/  LDL.LU.64 R36, [R1+0x1a00] ;  /* 0x001a000001247983 */ /* 0x000ea20000300a00 */
[----:B-1----:R-:W-:-:S03]  /*14d440*/  PRMT R15, R12, 0x7770, RZ ;  /* 0x000077700c0f7816 */ /* 0x002fc600000000ff */
[----:B------:R-:W2:Y:S06]  /*14d450*/  LDL.LU.64 R34, [R1+0x19f8] ;  /* 0x0019f80001227983 */ /* 0x000eac0000300a00 */
[----:B------:R1:W-:Y:S01]  /*14d460*/  @P0 STG.E.U8 desc[UR4][R30.64], R15 ;  /* 0x0000000f1e000986 */ /* 0x0003e2000c101104 */
[----:B------:R-:W-:Y:S02]  /*14d470*/  LOP3.LUT P0, RZ, R16, 0x400000, RZ, 0xc0, !PT ;  /* 0x0040000010ff7812 */ /* 0x000fe4000780c0ff */
[----:B-1----:R-:W-:Y:S01]  /*14d480*/  PRMT R15, R12, 0x7771, RZ ;  /* 0x000077710c0f7816 */ /* 0x002fe200000000ff */
[----:B------:R-:W2:Y:S10]  /*14d490*/  LDL.LU.64 R30, [R1+0x19f0] ;  /* 0x0019f000011e7983 */ /* 0x000eb40000300a00 */
[----:B------:R1:W-:Y:S01]  /*14d4a0*/  @P0 STG.E.U8 desc[UR4][R54.64], R15 ;  /* 0x0000000f36000986 */ /* 0x0003e2000c101104 */
[----:B------:R-:W-:-:S02]  /*14d4b0*/  LOP3.LUT P0, RZ, R16, 0x200000, RZ, 0xc0, !PT ;  /* 0x0020000010ff7812 */ /* 0x000fc4000780c0ff */
[----:B-1----:R-:W-:-:S11]  /*14d4c0*/  PRMT R15, R12, 0x7772, RZ ;  /* 0x000077720c0f7816 */ /* 0x002fd600000000ff */
[----:B------:R1:W-:Y:S02]  /*14d4d0*/  @P0 STG.E.U8 desc[UR4][R52.64], R15 ;  /* 0x0000000f34000986 */ /* 0x0003e4000c101104 */
[----:B-1----:R-:W-:Y:S02]  /*14d4e0*/  PRMT R15, R12, 0x7773, RZ ;  /* 0x000077730c0f7816 */ /* 0x002fe400000000ff */
[----:B------:R-:W2:Y:S01]  /*14d4f0*/  LDL.LU R12, [R1+0x5b34] ;  /* 0x005b3400010c7983 */ /* 0x000ea20000300800 */
[----:B------:R-:W-:-:S13]  /*14d500*/  LOP3.LUT P0, RZ, R16, 0x100000, RZ, 0xc0, !PT ;  /* 0x0010000010ff7812 */ /* 0x000fda000780c0ff */
        /* <DEDUP_REMOVED lines=15> */
[C---:B------:R-:W-:Y:S02]  /*14d600*/  LOP3.LUT P3, RZ, R13.reuse, 0x1000, RZ, 0xc0, !PT ;  /* 0x000010000dff7812 */ /* 0x040fe4000786c0ff */
[C---:B------:R-:W-:Y:S02]  /*14d610*/  LOP3.LUT P4, RZ, R13.reuse, 0x2000, RZ, 0xc0, !PT ;  /* 0x000020000dff7812 */ /* 0x040fe4000788c0ff */
[C---:B------:R-:W-:Y:S02]  /*14d620*/  LOP3.LUT P5, RZ, R13.reuse, 0x4000, RZ, 0xc0, !PT ;  /* 0x000040000dff7812 */ /* 0x040fe400078ac0ff */
[----:B------:R-:W-:Y:S02]  /*14d630*/  LOP3.LUT P6, RZ, R13, 0x8000, RZ, 0xc0, !PT ;  /* 0x000080000dff7812 */ /* 0x000fe400078cc0ff */
[----:B--2---:R-:W-:-:S05]  /*14d640*/  PRMT R15, R12, 0x7770, RZ ;  /* 0x000077700c0f7816 */ /* 0x004fca00000000ff */
[----:B------:R1:W-:Y:S02]  /*14d650*/  @P1 STG.E.U8 desc[UR4][R42.64], R15 ;  /* 0x0000000f2a001986 */ /* 0x0003e4000c101104 */
[----:B-1----:R-:W-:-:S05]  /*14d660*/  PRMT R15, R12, 0x7771, RZ ;  /* 0x000077710c0f7816 */ /* 0x002fca00000000ff */
[----:B---3--:R1:W-:Y:S02]  /*14d670*/  @P2 STG.E.U8 desc[UR4][R40.64], R15 ;  /* 0x0000000f28002986 */ /* 0x0083e4000c101104 */
[----:B-1----:R-:W-:-:S05]  /*14d680*/  PRMT R15, R12, 0x7772, RZ ;  /* 0x000077720c0f7816 */ /* 0x002fca00000000ff */
[----:B----4-:R1:W-:Y:S02]  /*14d690*/  @P3 STG.E.U8 desc[UR4][R38.64], R15 ;  /* 0x0000000f26003986 */ /* 0x0103e4000c101104 */
[----:B-1----:R-:W-:Y:S02]  /*14d6a0*/  PRMT R15, R12, 0x7773, RZ ;  /* 0x000077730c0f7816 */ /* 0x002fe400000000ff */
[----:B------:R-:W2:Y:S04]  /*14d6b0*/  LDL.LU R12, [R1+0x5b30] ;  /* 0x005b3000010c7983 */ /* 0x000ea80000300800 */
[----:B------:R-:W3:Y:S04]  /*14d6c0*/  LDL.LU.64 R38, [R1+0x19e8] ;  /* 0x0019e80001267983 */ /* 0x000ee80000300a00 */
[----:B------:R1:W-:Y:S04]  /*14d6d0*/  @P4 STG.E.U8 desc[UR4][R36.64], R15 ;  /* 0x0000000f24004986 */ /* 0x0003e8000c101104 */
[----:B------:R-:W4:Y:S01]  /*14d6e0*/  LDL.LU.64 R42, [R1+0x19e0] ;  /* 0x0019e000012a7983 */ /* 0x000f220000300a00 */
[----:B-1----:R-:W-:-:S05]  /*14d6f0*/  PRMT R15, R32, 0x7770, RZ ;  /* 0x00007770200f7816 */ /* 0x002fca00000000ff */
[----:B------:R1:W-:Y:S04]  /*14d700*/  @P5 STG.E.U8 desc[UR4][R34.64], R15 ;  /* 0x0000000f22005986 */ /* 0x0003e8000c101104 */
[----:B-1----:R-:W2:Y:S04]  /*14d710*/  LDL.LU.64 R34, [R1+0x1a18] ;  /* 0x001a180001227983 */ /* 0x002ea80000300a00 */
[----:B------:R-:W2:Y:S04]  /*14d720*/  LDL.LU.64 R40, [R1+0x1a48] ;  /* 0x001a480001287983 */ /* 0x000ea80000300a00 */
[----:B------:R-:W2:Y:S04]  /*14d730*/  LDL.LU.64 R36, [R1+0x1a40] ;  /* 0x001a400001247983 */ /* 0x000ea80000300a00 */
[----:B------:R-:W2:Y:S01]  /*14d740*/  LDL.LU R33, [R1+0x5c4] ;  /* 0x0005c40001217983 */ /* 0x000ea20000300800 */
[----:B------:R-:W-:-:S05]  /*14d750*/  PRMT R15, R32, 0x7771, RZ ;  /* 0x00007771200f7816 */ /* 0x000fca00000000ff */
[----:B------:R1:W-:Y:S04]  /*14d760*/  @P6 STG.E.U8 desc[UR4][R30.64], R15 ;  /* 0x0000000f1e006986 */ /* 0x0003e8000c101104 */
[----:B-1----:R-:W2:Y:S01]  /*14d770*/  LDL.LU.64 R30, [R1+0x1a38] ;  /* 0x001a3800011e7983 */ /* 0x002ea20000300a00 */
[C---:B------:R-:W-:Y:S02]  /*14d780*/  LOP3.LUT P0, RZ, R13.reuse, 0x10000000, RZ, 0xc0, !PT ;  /* 0x100000000dff7812 */ /* 0x040fe4000780c0ff */
[----:B------:R-:W-:Y:S02]  /*14d790*/  LOP3.LUT R16, R16, 0xffffff7f, RZ, 0xc0, !PT ;  /* 0xffffff7f10107812 */ /* 0x000fe400078ec0ff */
[----:B------:R-:W-:-:S09]  /*14d7a0*/  LOP3.LUT P4, RZ, R13, 0x10000, RZ, 0xc0, !PT ;  /* 0x000100000dff7812 */ /* 0x000fd2000788c0ff */
[----:B------:R-:W-:Y:S02]  /*14d7b0*/  @P0 LOP3.LUT R16, R16, 0x80, RZ, 0xfc, !PT ;  /* 0x0000008010100812 */ /* 0x000fe400078efcff */
[----:B------:R-:W-:Y:S02]  /*14d7c0*/  LOP3.LUT P0, RZ, R13, 0x8000000, RZ, 0xc0, !PT ;  /* 0x080000000dff7812 */ /* 0x000fe4000780c0ff */
[----:B------:R-:W-:Y:S02]  /*14d7d0*/  LOP3.LUT R16, R16, 0xfffffeff, RZ, 0xc0, !PT ;  /* 0xfffffeff10107812 */ /* 0x000fe400078ec0ff */
[----:B------:R-:W-:-:S09]  /*14d7e0*/  PRMT R15, R32, 0x7772, RZ ;  /* 0x00007772200f7816 */ /* 0x000fd200000000ff */
[----:B------:R-:W-:Y:S02]  /*14d7f0*/  @P0 LOP3.LUT R16, R16, 0x100, RZ, 0xfc, !PT ;  /* 0x0000010010100812 */ /* 0x000fe400078efcff */
[----:B------:R-:W-:Y:S02]  /*14d800*/  LOP3.LUT P0, RZ, R13, 0x4000000, RZ, 0xc0, !PT ;  /* 0x040000000dff7812 */ /* 0x000fe4000780c0ff */
[----:B------:R-:W-:-:S11]  /*14d810*/  LOP3.LUT R16, R16, 0xfffffdff, RZ, 0xc0, !PT ;  /* 0xfffffdff10107812 */ /* 0x000fd600078ec0ff */
[----:B------:R-:W-:Y:S02]  /*14d820*/  @P0 LOP3.LUT R16, R16, 0x200, RZ, 0xfc, !PT ;  /* 0x0000020010100812 */ /* 0x000fe400078efcff */
[----:B------:R-:W-:Y:S02]  /*14d830*/  LOP3.LUT P0, RZ, R13, 0x2000000, RZ, 0xc0, !PT ;  /* 0x020000000dff7812 */ /* 0x000fe4000780c0ff */
[----:B------:R-:W-:-:S11]  /*14d840*/  LOP3.LUT R16, R16, 0xfffffbff, RZ, 0xc0, !PT ;  /* 0xfffffbff10107812 */ /* 0x000fd600078ec0ff */
[----:B------:R-:W-:Y:S02]  /*14d850*/  @P0 LOP3.LUT R16, R16, 0x400, RZ, 0xfc, !PT ;  /* 0x0000040010100812 */ /* 0x000fe400078efcff */
[C---:B------:R-:W-:Y:S02]  /*14d860*/  LOP3.LUT P0, RZ, R13.reuse, 0x1000000, RZ, 0xc0, !PT ;  /* 0x010000000dff7812 */ /* 0x040fe4000780c0ff */
[----:B------:R-:W-:Y:S02]  /*14d870*/  LOP3.LUT R16, R16, 0xfffff7ff, RZ, 0xc0, !PT ;  /* 0xfffff7ff10107812 */ /* 0x000fe400078ec0ff */
[C---:B------:R-:W-:Y:S02]  /*14d880*/  LOP3.LUT P5, RZ, R13.reuse, 0x20000, RZ, 0xc0, !PT ;  /* 0x000200000dff7812 */ /* 0x040fe400078ac0ff */
[----:B------:R-:W-:-:S07]  /*14d890*/  LOP3.LUT P6, RZ, R13, 0x40000, RZ, 0xc0, !PT ;  /* 0x000400000dff7812 */ /* 0x000fce00078cc0ff */
        /* <DEDUP_REMOVED lines=13> */
[----:B------:R-:W-:Y:S01]  /*14d970*/  LOP3.LUT P0, RZ, R13, 0x80000, RZ, 0xc0, !PT ;  /* 0x000800000dff7812 */ /* 0x000fe2000780c0ff */
[----:B---3--:R1:W-:Y:S04]  /*14d980*/  @P4 STG.E.U8 desc[UR4][R38.64], R15 ;  /* 0x0000000f26004986 */ /* 0x0083e8000c101104 */
[----:B-1----:R-:W3:Y:S04]  /*14d990*/  LDL.LU R38, [R1+0x5b4] ;  /* 0x0005b40001267983 */ /* 0x002ee80000300800 */
[----:B------:R-:W3:Y:S04]  /*14d9a0*/  LDL.LU.64 R56, [R1+0x1a30] ;  /* 0x001a300001387983 */ /* 0x000ee80000300a00 */
[----:B------:R-:W3:Y:S04]  /*14d9b0*/  LDL.LU.64 R54, [R1+0x1a28] ;  /* 0x001a280001367983 */ /* 0x000ee80000300a00 */
[----:B------:R-:W3:Y:S01]  /*14d9c0*/  LDL.LU.64 R52, [R1+0x1a20] ;  /* 0x001a200001347983 */ /* 0x000ee20000300a00 */
[----:B------:R-:W-:-:S03]  /*14d9d0*/  PRMT R15, R32, 0x7773, RZ ;  /* 0x00007773200f7816 */ /* 0x000fc600000000ff */
[----:B------:R-:W3:Y:S04]  /*14d9e0*/  LDL.LU.64 R50, [R1+0x1a58] ;  /* 0x001a580001327983 */ /* 0x000ee80000300a00 */
[----:B----4-:R2:W-:Y:S02]  /*14d9f0*/  @P5 STG.E.U8 desc[UR4][R42.64], R15 ;  /* 0x0000000f2a005986 */ /* 0x0105e4000c101104 */
[----:B--2---:R-:W-:-:S05]  /*14da00*/  PRMT R15, R33, 0x7770, RZ ;  /* 0x00007770210f7816 */ /* 0x004fca00000000ff */
[----:B------:R1:W-:Y:S04]  /*14da10*/  @P6 STG.E.U8 desc[UR4][R34.64], R15 ;  /* 0x0000000f22006986 */ /* 0x0003e8000c101104 */
[----:B-1----:R-:W2:Y:S04]  /*14da20*/  LDL.LU R34, [R1+0x5e8] ;  /* 0x0005e80001227983 */ /* 0x002ea80000300800 */
[----:B------:R-:W4:Y:S04]  /*14da30*/  LDL.LU.64 R20, [R1+0x1a50] ;  /* 0x001a500001147983 */ /* 0x000f280000300a00 */
[----:B------:R-:W2:Y:S04]  /*14da40*/  LDL.LU.64 R48, [R1+0x1a88] ;  /* 0x001a880001307983 */ /* 0x000ea80000300a00 */
[----:B------:R-:W2:Y:S04]  /*14da50*/  LDL.LU R35, [R1+0x5d8] ;  /* 0x0005d80001237983 */ /* 0x000ea80000300800 */
[----:B------:R-:W2:Y:S04]  /*14da60*/  LDL.LU.64 R46, [R1+0x1a80] ;  /* 0x001a8000012e7983 */ /* 0x000ea80000300a00 */
[----:B------:R-:W4:Y:S01]  /*14da70*/  LDL.LU.64 R44, [R1+0x1a78] ;  /* 0x001a7800012c7983 */ /* 0x000f220000300a00 */
[----:B------:R-:W-:-:S03]  /*14da80*/  PRMT R15, R33, 0x7771, RZ ;  /* 0x00007771210f7816 */ /* 0x000fc600000000ff */
[----:B------:R-:W4:Y:S04]  /*14da90*/  LDL.LU.64 R42, [R1+0x1a70] ;  /* 0x001a7000012a7983 */ /* 0x000f280000300a00 */
[----:B------:R1:W-:Y:S04]  /*14daa0*/  @P0 STG.E.U8 desc[UR4][R40.64], R15 ;  /* 0x0000000f28000986 */ /* 0x0003e8000c101104 */
[----:B-1----:R-:W4:Y:S01]  /*14dab0*/  LDL.LU.64 R40, [R1+0x1a68] ;  /* 0x001a680001287983 */ /* 0x002f220000300a00 */
[----:B------:R-:W-:Y:S02]  /*14dac0*/  LOP3.LUT P0, RZ, R16, 0x8000, RZ, 0xc0, !PT ;  /* 0x0000800010ff7812 */ /* 0x000fe4000780c0ff */
[----:B------:R-:W-:-:S11]  /*14dad0*/  PRMT R15, R33, 0x7772, RZ ;  /* 0x00007772210f7816 */ /* 0x000fd600000000ff */
[----:B------:R1:W-:Y:S04]  /*14dae0*/  @P0 STG.E.U8 desc[UR4][R36.64], R15 ;  /* 0x0000000f24000986 */ /* 0x0003e8000c101104 */
[----:B-1----:R-:W4:Y:S01]  /*14daf0*/  LDL.LU.64 R36, [R1+0x1a60] ;  /* 0x001a600001247983 */ /* 0x002f220000300a00 */
[C---:B------:R-:W-:Y:S02]  /*14db00*/  LOP3.LUT P0, RZ, R16.reuse, 0x4000, RZ, 0xc0, !PT ;  /* 0x0000400010ff7812 */ /* 0x040fe4000780c0ff */
[----:B------:R-:W-:Y:S02]  /*14db10*/  PRMT R15, R33, 0x7773, RZ ;  /* 0x00007773210f7816 */ /* 0x000fe400000000ff */
[----:B------:R-:W4:Y:S09]  /*14db20*/  LDL.LU.64 R32, [R1+0x1aa8] ;  /* 0x001aa80001207983 */ /* 0x000f320000300a00 */
[----:B------:R1:W-:Y:S04]  /*14db30*/  @P0 STG.E.U8 desc[UR4][R30.64], R15 ;  /* 0x0000000f1e000986 */ /* 0x0003e8000c101104 */
[----:B-1----:R-:W4:Y:S04]  /*14db40*/  LDL.LU.64 R30, [R1+0x1aa0] ;  /* 0x001aa000011e7983 */ /* 0x002f280000300a00 */
[----:B------:R-:W4:Y:S01]  /*14db50*/  LDL.LU R39, [R1+0x5c8] ;  /* 0x0005c80001277983 */ /* 0x000f220000300800 */
[----:B------:R-:W-:-:S02]  /*14db60*/  LOP3.LUT P0, RZ, R16, 0x2000, RZ, 0xc0, !PT ;  /* 0x0000200010ff7812 */ /* 0x000fc4000780c0ff */
[C---:B------:R-:W-:Y:S02]  /*14db70*/  LOP3.LUT P1, RZ, R13.reuse, 0x20000000, RZ, 0xc0, !PT ;  /* 0x200000000dff7812 */ /* 0x040fe4000782c0ff */
[C---:B------:R-:W-:Y:S02]  /*14db80*/  LOP3.LUT P2, RZ, R13.reuse, 0x40000000, RZ, 0xc0, !PT ;  /* 0x400000000dff7812 */ /* 0x040fe4000784c0ff */
[----:B------:R-:W-:Y:S02]  /*14db90*/  LOP3.LUT P3, RZ, R13, 0x80000000, RZ, 0xc0, !PT ;  /* 0x800000000dff7812 */ /* 0x000fe4000786c0ff */
[----:B---3--:R-:W-:-:S05]  /*14dba0*/  PRMT R15, R38, 0x7770, RZ ;  /* 0x00007770260f7816 */ /* 0x008fca00000000ff */
        /* <DEDUP_REMOVED lines=11> */
[----:B--2---:R-:W-:-:S11]  /*14dc60*/  PRMT R15, R34, 0x7770, RZ ;  /* 0x00007770220f7816 */ /* 0x004fd600000000ff */
[----:B----4-:R1:W-:Y:S01]  /*14dc70*/  @P0 STG.E.U8 desc[UR4][R20.64], R15 ;  /* 0x0000000f14000986 */ /* 0x0103e2000c101104 */
[----:B------:R-:W-:Y:S02]  /*14dc80*/  LOP3.LUT P0, RZ, R16, 0x100, RZ, 0xc0, !PT ;  /* 0x0000010010ff7812 */ /* 0x000fe4000780c0ff */
[----:B-1----:R-:W-:-:S11]  /*14dc90*/  PRMT R15, R34, 0x7771, RZ ;  /* 0x00007771220f7816 */ /* 0x002fd600000000ff */
[----:B------:R1:W-:Y:S01]  /*14dca0*/  @P0 STG.E.U8 desc[UR4][R48.64], R15 ;  /* 0x0000000f30000986 */ /* 0x0003e2000c101104 */
[----:B------:R-:W-:Y:S02]  /*14dcb0*/  LOP3.LUT P0, RZ, R16, 0x80, RZ, 0xc0, !PT ;  /* 0x0000008010ff7812 */ /* 0x000fe4000780c0ff */
[----:B-1----:R-:W-:-:S11]  /*14dcc0*/  PRMT R15, R34, 0x7772, RZ ;  /* 0x00007772220f7816 */ /* 0x002fd600000000ff */
[----:B------:R1:W-:Y:S02]  /*14dcd0*/  @P0 STG.E.U8 desc[UR4][R46.64], R15 ;  /* 0x0000000f2e000986 */ /* 0x0003e4000c101104 */
[----:B-1----:R-:W-:-:S05]  /*14dce0*/  PRMT R15, R34, 0x7773, RZ ;  /* 0x00007773220f7816 */ /* 0x002fca00000000ff */
[----:B------:R1:W-:Y:S02]  /*14dcf0*/  @P1 STG.E.U8 desc[UR4][R44.64], R15 ;  /* 0x0000000f2c001986 */ /* 0x0003e4000c101104 */
[----:B-1----:R-:W-:-:S05]  /*14dd00*/  PRMT R15, R35, 0x7770, RZ ;  /* 0x00007770230f7816 */ /* 0x002fca00000000ff */
[----:B------:R1:W-:Y:S02]  /*14dd10*/  @P2 STG.E.U8 desc[UR4][R42.64], R15 ;  /* 0x0000000f2a002986 */ /* 0x0003e4000c101104 */
[----:B-1----:R-:W-:-:S05]  /*14dd20*/  PRMT R15, R35, 0x7771, RZ ;  /* 0x00007771230f7816 */ /* 0x002fca00000000ff */
[----:B------:R1:W-:Y:S04]  /*14dd30*/  @P3 STG.E.U8 desc[UR4][R40.64], R15 ;  /* 0x0000000f28003986 */ /* 0x0003e8000c101104 */
[----:B-1----:R-:W2:Y:S01]  /*14dd40*/  LDL.LU.64 R40, [R1+0x1b00] ;  /* 0x001b000001287983 */ /* 0x002ea20000300a00 */
[C---:B------:R-:W-:Y:S02]  /*14dd50*/  LOP3.LUT P4, RZ, R12.reuse, 0x1, RZ, 0xc0, !PT ;  /* 0x000000010cff7812 */ /* 0x040fe4000788c0ff */
[----:B------:R-:W-:Y:S01]  /*14dd60*/  PRMT R15, R35, 0x7772, RZ ;  /* 0x00007772230f7816 */ /* 0x000fe200000000ff */
[----:B------:R-:W3:Y:S01]  /*14dd70*/  LDL.LU.64 R42, [R1+0x1ad8] ;  /* 0x001ad800012a7983 */ /* 0x000ee20000300a00 */
[----:B------:R-:W-:-:S09]  /*14dd80*/  LOP3.LUT P5, RZ, R12, 0x2, RZ, 0xc0, !PT ;  /* 0x000000020cff7812 */ /* 0x000fd200078ac0ff */
[----:B------:R1:W-:Y:S04]  /*14dd90*/  @P4 STG.E.U8 desc[UR4][R36.64], R15 ;  /* 0x0000000f24004986 */ /* 0x0003e8000c101104 */
[----:B-1----:R-:W4:Y:S01]  /*14dda0*/  LDL.LU.64 R36, [R1+0x1ad0] ;  /* 0x001ad00001247983 */ /* 0x002f220000300a00 */
[----:B------:R-:W-:-:S03]  /*14ddb0*/  PRMT R15, R35, 0x7773, RZ ;  /* 0x00007773230f7816 */ /* 0x000fc600000000ff */
[----:B------:R-:W3:Y:S01]  /*14ddc0*/  LDL.LU.64 R34, [R1+0x1ac8] ;  /* 0x001ac80001227983 */ /* 0x000ee20000300a00 */
[----:B------:R-:W-:-:S03]  /*14ddd0*/  LOP3.LUT P6, RZ, R12, 0x4, RZ, 0xc0, !PT ;  /* 0x000000040cff7812 */ /* 0x000fc600078cc0ff */
[----:B------:R1:W-:Y:S04]  /*14dde0*/  @P5 STG.E.U8 desc[UR4][R32.64], R15 ;  /* 0x0000000f20005986 */ /* 0x0003e8000c101104 */
[----:B-1----:R-:W4:Y:S01]  /*14ddf0*/  LDL.LU.64 R32, [R1+0x1ac0] ;  /* 0x001ac00001207983 */ /* 0x002f220000300a00 */
[----:B------:R-:W-:-:S05]  /*14de00*/  PRMT R15, R39, 0x7770, RZ ;  /* 0x00007770270f7816 */ /* 0x000fca00000000ff */
[----:B------:R1:W-:Y:S04]  /*14de10*/  @P6 STG.E.U8 desc[UR4][R30.64], R15 ;  /* 0x0000000f1e006986 */ /* 0x0003e8000c101104 */
[----:B-1----:R-:W4:Y:S01]  /*14de20*/  LDL.LU.64 R30, [R1+0x1b18] ;  /* 0x001b1800011e7983 */ /* 0x002f220000300a00 */
[----:B------:R-:W-:Y:S02]  /*14de30*/  LOP3.LUT P0, RZ, R12, 0x8000, RZ, 0xc0, !PT ;  /* 0x000080000cff7812 */ /* 0x000fe4000780c0ff */
        /* <DEDUP_REMOVED lines=14> */
[----:B------:R-:W-:Y:S02]  /*14df20*/  LOP3.LUT P4, RZ, R12, 0x8, RZ, 0xc0, !PT ;  /* 0x000000080cff7812 */ /* 0x000fe4000788c0ff */
[----:B------:R-:W-:-:S07]  /*14df30*/  PRMT R15, R39, 0x7771, RZ ;  /* 0x00007771270f7816 */ /* 0x000fce00000000ff */
        /* <DEDUP_REMOVED lines=11> */
[C---:B------:R-:W-:Y:S02]  /*14dff0*/  LOP3.LUT P0, RZ, R12.reuse, 0x80, RZ, 0xc0, !PT ;  /* 0x000000800cff7812 */ /* 0x040fe4000780c0ff */
[----:B------:R-:W-:Y:S02]  /*14e000*/  LOP3.LUT P6, RZ, R12, 0x20, RZ, 0xc0, !PT ;  /* 0x000000200cff7812 */ /* 0x000fe400078cc0ff */
[----:B------:R-:W-:-:S09]  /*14e010*/  LOP3.LUT R16, R16, 0xffffffbf, RZ, 0xc0, !PT ;  /* 0xffffffbf10107812 */ /* 0x000fd200078ec0ff */
[----:B------:R-:W-:Y:S02]  /*14e020*/  @P0 LOP3.LUT R16, R16, 0x40, RZ, 0xfc, !PT ;  /* 0x0000004010100812 */ /* 0x000fe400078efcff */
[----:B------:R-:W-:Y:S01]  /*14e030*/  LOP3.LUT P0, RZ, R12, 0x40, RZ, 0xc0, !PT ;  /* 0x000000400cff7812 */ /* 0x000fe2000780c0ff */
[----:B--2---:R1:W-:Y:S04]  /*14e040*/  @P4 STG.E.U8 desc[UR4][R40.64], R15 ;  /* 0x0000000f28004986 */ /* 0x0043e8000c101104 */
[----:B-1----:R-:W2:Y:S04]  /*14e050*/  LDL.LU R40, [R1+0x5ec] ;  /* 0x0005ec0001287983 */ /* 0x002ea80000300800 */
[----:B------:R-:W2:Y:S04]  /*14e060*/  LDL.LU.64 R52, [R1+0x1b08] ;  /* 0x001b080001347983 */ /* 0x000ea80000300a00 */
[----:B------:R-:W2:Y:S04]  /*14e070*/  LDL.LU.64 R50, [R1+0x1b40] ;  /* 0x001b400001327983 */ /* 0x000ea80000300a00 */
[----:B------:R-:W2:Y:S01]  /*14e080*/  LDL.LU.64 R20, [R1+0x1b38] ;  /* 0x001b380001147983 */ /* 0x000ea20000300a00 */
[----:B------:R-:W-:-:S03]  /*14e090*/  PRMT R15, R39, 0x7772, RZ ;  /* 0x00007772270f7816 */ /* 0x000fc600000000ff */
[----:B------:R-:W2:Y:S04]  /*14e0a0*/  LDL.LU.64 R48, [R1+0x1b30] ;  /* 0x001b300001307983 */ /* 0x000ea80000300a00 */
[----:B---3--:R1:W-:Y:S04]  /*14e0b0*/  @P5 STG.E.U8 desc[UR4][R42.64], R15 ;  /* 0x0000000f2a005986 */ /* 0x0083e8000c101104 */
[----:B------:R-:W3:Y:S04]  /*14e0c0*/  LDL.LU R41, [R1+0x5dc] ;  /* 0x0005dc0001297983 */ /* 0x000ee80000300800 */
[----:B------:R-:W3:Y:S01]  /*14e0d0*/  LDL.LU.64 R46, [R1+0x1b28] ;  /* 0x001b2800012e7983 */ /* 0x000ee20000300a00 */
[----:B-1----:R-:W-:-:S03]  /*14e0e0*/  PRMT R15, R39, 0x7773, RZ ;  /* 0x00007773270f7816 */ /* 0x002fc600000000ff */
[----:B------:R-:W3:Y:S04]  /*14e0f0*/  LDL.LU.64 R44, [R1+0x1b20] ;  /* 0x001b2000012c7983 */ /* 0x000ee80000300a00 */
[----:B----4-:R1:W-:Y:S04]  /*14e100*/  @P6 STG.E.U8 desc[UR4][R36.64], R15 ;  /* 0x0000000f24006986 */ /* 0x0103e8000c101104 */
[----:B------:R-:W4:Y:S04]  /*14e110*/  LDL.LU.64 R42, [R1+0x1b58] ;  /* 0x001b5800012a7983 */ /* 0x000f280000300a00 */
[----:B------:R-:W3:Y:S01]  /*14e120*/  LDL.LU.64 R38, [R1+0x1b50] ;  /* 0x001b500001267983 */ /* 0x000ee20000300a00 */
[----:B-1----:R-:W-:-:S03]  /*14e130*/  PRMT R15, R11, 0x7770, RZ ;  /* 0x000077700b0f7816 */ /* 0x002fc600000000ff */
[----:B------:R-:W3:Y:S04]  /*14e140*/  LDL.LU.64 R36, [R1+0x1b48] ;  /* 0x001b480001247983 */ /* 0x000ee80000300a00 */
[----:B------:R1:W-:Y:S01]  /*14e150*/  @P0 STG.E.U8 desc[UR4][R34.64], R15 ;  /* 0x0000000f22000986 */ /* 0x0003e2000c101104 */
[C---:B------:R-:W-:Y:S02]  /*14e160*/  LOP3.LUT P0, RZ, R16.reuse, 0x40, RZ, 0xc0, !PT ;  /* 0x0000004010ff7812 */ /* 0x040fe4000780c0ff */
[----:B-1----:R-:W-:Y:S01]  /*14e170*/  PRMT R15, R11, 0x7771, RZ ;  /* 0x000077710b0f7816 */ /* 0x002fe200000000ff */
[----:B------:R-:W4:Y:S10]  /*14e180*/  LDL.LU.64 R34, [R1+0x1b80] ;  /* 0x001b800001227983 */ /* 0x000f340000300a00 */
[----:B------:R1:W-:Y:S01]  /*14e190*/  @P0 STG.E.U8 desc[UR4][R32.64], R15 ;  /* 0x0000000f20000986 */ /* 0x0003e2000c101104 */
[----:B------:R-:W-:-:S02]  /*14e1a0*/  LOP3.LUT P0, RZ, R16, 0x20, RZ, 0xc0, !PT ;  /* 0x0000002010ff7812 */ /* 0x000fc4000780c0ff */
[C---:B-1----:R-:W-:Y:S01]  /*14e1b0*/  PRMT R15, R11.reuse, 0x7772, RZ ;  /* 0x000077720b0f7816 */ /* 0x042fe200000000ff */
[----:B------:R-:W4:Y:S10]  /*14e1c0*/  LDL.LU.64 R32, [R1+0x1b78] ;  /* 0x001b780001207983 */ /* 0x000f340000300a00 */
[----:B------:R1:W-:Y:S02]  /*14e1d0*/  @P0 STG.E.U8 desc[UR4][R30.64], R15 ;  /* 0x0000000f1e000986 */ /* 0x0003e4000c101104 */
[----:B-1----:R-:W-:-:S02]  /*14e1e0*/  PRMT R15, R11, 0x7773, RZ ;  /* 0x000077730b0f7816 */ /* 0x002fc400000000ff */
[----:B------:R-:W4:Y:S04]  /*14e1f0*/  LDL.LU R11, [R1+0x5b2c] ;  /* 0x005b2c00010b7983 */ /* 0x000f280000300800 */
        /* <DEDUP_REMOVED lines=9> */
[----:B--2---:R-:W-:-:S05]  /*14e290*/  PRMT R15, R40, 0x7770, RZ ;  /* 0x00007770280f7816 */ /* 0x004fca00000000ff */
        /* <DEDUP_REMOVED lines=11> */
[----:B---3--:R-:W-:-:S11]  /*14e350*/  PRMT R15, R41, 0x7770, RZ ;  /* 0x00007770290f7816 */ /* 0x008fd600000000ff */
[----:B------:R1:W-:Y:S01]  /*14e360*/  @P0 STG.E.U8 desc[UR4][R46.64], R15 ;  /* 0x0000000f2e000986 */ /* 0x0003e2000c101104 */
[----:B------:R-:W-:Y:S02]  /*14e370*/  LOP3.LUT P0, RZ, R13, 0x40000000, RZ, 0xc0, !PT ;  /* 0x400000000dff7812 */ /* 0x000fe4000780c0ff */
[----:B-1----:R-:W-:-:S11]  /*14e380*/  PRMT R15, R41, 0x7771, RZ ;  /* 0x00007771290f7816 */ /* 0x002fd600000000ff */
[----:B------:R1:W-:Y:S02]  /*14e390*/  @P0 STG.E.U8 desc[UR4][R44.64], R15 ;  /* 0x0000000f2c000986 */ /* 0x0003e4000c101104 */
[----:B-1----:R-:W-:-:S05]  /*14e3a0*/  PRMT R15, R41, 0x7772, RZ ;  /* 0x00007772290f7816 */ /* 0x002fca00000000ff */
        /* <DEDUP_REMOVED lines=13> */
[----:B------:R-:W3:Y:S04]  /*14e480*/  LDL.LU.64 R40, [R1+0x1b98] ;  /* 0x001b980001287983 */ /* 0x000ee80000300a00 */
[----:B------:R-:W3:Y:S01]  /*14e490*/  LDL.LU R37, [R1+0x5bc] ;  /* 0x0005bc0001257983 */ /* 0x000ee20000300800 */
[----:B------:R-:W-:-:S03]  /*14e4a0*/  LOP3.LUT P6, RZ, R12, 0x200000, RZ, 0xc0, !PT ;  /* 0x002000000cff7812 */ /* 0x000fc600078cc0ff */
[----:B------:R-:W3:Y:S04]  /*14e4b0*/  LDL.LU.64 R34, [R1+0x1b90] ;  /* 0x001b900001227983 */ /* 0x000ee80000300a00 */
[----:B------:R-:W3:Y:S06]  /*14e4c0*/  LDL.LU.64 R32, [R1+0x1b88] ;  /* 0x001b880001207983 */ /* 0x000eec0000300a00 */
[----:B------:R1:W-:Y:S04]  /*14e4d0*/  @P6 STG.E.U8 desc[UR4][R30.64], R15 ;  /* 0x0000000f1e006986 */ /* 0x0003e8000c101104 */
[----:B-1----:R-:W3:Y:S04]  /*14e4e0*/  LDL.LU.64 R30, [R1+0x1bc0] ;  /* 0x001bc000011e7983 */ /* 0x002ee80000300a00 */
[----:B------:R-:W3:Y:S01]  /*14e4f0*/  LDL.LU R55, [R1+0x5a0] ;  /* 0x0005a00001377983 */ /* 0x000ee20000300800 */
[----:B------:R-:W-:-:S03]  /*14e500*/  LOP3.LUT R13, R13, 0xffdfffff, RZ, 0xc0, !PT ;  /* 0xffdfffff0d0d7812 */ /* 0x000fc600078ec0ff */
[----:B------:R-:W4:Y:S01]  /*14e510*/  LDL.LU.64 R56, [R1+0x1bb8] ;  /* 0x001bb80001387983 */ /* 0x000f220000300a00 */
[C---:B------:R-:W-:Y:S02]  /*14e520*/  LOP3.LUT P4, RZ, R12.reuse, 0x400000, RZ, 0xc0, !PT ;  /* 0x004000000cff7812 */ /* 0x040fe4000788c0ff */
[C---:B------:R-:W-:Y:S01]  /*14e530*/  LOP3.LUT P5, RZ, R12.reuse, 0x800000, RZ, 0xc0, !PT ;  /* 0x008000000cff7812 */ /* 0x040fe200078ac0ff */
[----:B------:R-:W4:Y:S04]  /*14e540*/  LDL.LU.64 R52, [R1+0x1bb0] ;  /* 0x001bb00001347983 */ /* 0x000f280000300a00 */
[----:B------:R-:W4:Y:S01]  /*14e550*/  LDL.LU.64 R50, [R1+0x1ba8] ;  /* 0x001ba80001327983 */ /* 0x000f220000300a00 */
        /* <DEDUP_REMOVED lines=19> */
[----:B----4-:R1:W-:Y:S01]  /*14e690*/  @P5 STG.E.U8 desc[UR4][R38.64], R15 ;  /* 0x0000000f26005986 */ /* 0x0103e2000c101104 */
[----:B------:R-:W-:-:S03]  /*14e6a0*/  LOP3.LUT R13, R13, 0xfbffffff, RZ, 0xc0, !PT ;  /* 0xfbffffff0d0d7812 */ /* 0x000fc600078ec0ff */
[----:B-1----:R-:W2:Y:S08]  /*14e6b0*/  LDL.LU R38, [R1+0x590] ;  /* 0x0005900001267983 */ /* 0x002eb00000300800 */
[----:B------:R-:W-:Y:S02]  /*14e6c0*/  @P0 LOP3.LUT R13, R13, 0x4000000, RZ, 0xfc, !PT ;  /* 0x040000000d0d0812 */ /* 0x000fe400078efcff */
[----:B------:R-:W-:Y:S01]  /*14e6d0*/  LOP3.LUT P0, RZ, R12, 0x10000000, RZ, 0xc0, !PT ;  /* 0x100000000cff7812 */ /* 0x000fe2000780c0ff */
[----:B------:R-:W3:Y:S01]  /*14e6e0*/  LDL.LU.64 R20, [R1+0x1ba0] ;  /* 0x001ba00001147983 */ /* 0x000ee20000300a00 */
[----:B------:R-:W-:-:S03]  /*14e6f0*/  LOP3.LUT R13, R13, 0xf7ffffff, RZ, 0xc0, !PT ;  /* 0xf7ffffff0d0d7812 */ /* 0x000fc600078ec0ff */
[----:B------:R-:W4:Y:S04]  /*14e700*/  LDL.LU.64 R48, [R1+0x1bd8] ;  /* 0x001bd80001307983 */ /* 0x000f280000300a00 */
[----:B------:R-:W3:Y:S04]  /*14e710*/  LDL.LU R39, [R1+0x580] ;  /* 0x0005800001277983 */ /* 0x000ee80000300800 */
[----:B------:R-:W-:Y:S01]  /*14e720*/  @P0 LOP3.LUT R13, R13, 0x8000000, RZ, 0xfc, !PT ;  /* 0x080000000d0d0812 */ /* 0x000fe200078efcff */
[----:B------:R-:W3:Y:S01]  /*14e730*/  LDL.LU.64 R46, [R1+0x1bd0] ;  /* 0x001bd000012e7983 */ /* 0x000ee20000300a00 */
[----:B------:R-:W-:-:S02]  /*14e740*/  LOP3.LUT P0, RZ, R12, 0x8000000, RZ, 0xc0, !PT ;  /* 0x080000000cff7812 */ /* 0x000fc4000780c0ff */
[----:B------:R-:W-:Y:S01]  /*14e750*/  LOP3.LUT R13, R13, 0xefffffff, RZ, 0xc0, !PT ;  /* 0xefffffff0d0d7812 */ /* 0x000fe200078ec0ff */
[----:B------:R-:W3:Y:S01]  /*14e760*/  LDL.LU.64 R44, [R1+0x1bc8] ;  /* 0x001bc800012c7983 */ /* 0x000ee20000300a00 */
[----:B------:R-:W-:-:S03]  /*14e770*/  PRMT R15, R37, 0x7772, RZ ;  /* 0x00007772250f7816 */ /* 0x000fc600000000ff */
[----:B------:R-:W4:Y:S06]  /*14e780*/  LDL.LU.64 R42, [R1+0x1c20] ;  /* 0x001c2000012a7983 */ /* 0x000f2c0000300a00 */
[----:B------:R-:W-:Y:S02]  /*14e790*/  @P0 LOP3.LUT R13, R13, 0x10000000, RZ, 0xfc, !PT ;  /* 0x100000000d0d0812 */ /* 0x000fe400078efcff */
[----:B------:R-:W-:Y:S02]  /*14e7a0*/  LOP3.LUT P0, RZ, R12, 0x4000000, RZ, 0xc0, !PT ;  /* 0x040000000cff7812 */ /* 0x000fe4000780c0ff */
[----:B------:R-:W-:Y:S01]  /*14e7b0*/  LOP3.LUT R13, R13, 0xdfffffff, RZ, 0xc0, !PT ;  /* 0xdfffffff0d0d7812 */ /* 0x000fe200078ec0ff */
[----:B------:R1:W-:Y:S10]  /*14e7c0*/  @P6 STG.E.U8 desc[UR4][R40.64], R15 ;  /* 0x0000000f28006986 */ /* 0x0003f4000c101104 */
[----:B------:R-:W-:-:S02]  /*14e7d0*/  @P0 LOP3.LUT R13, R13, 0x20000000, RZ, 0xfc, !PT ;  /* 0x200000000d0d0812 */ /* 0x000fc400078efcff */
[----:B------:R-:W-:Y:S01]  /*14e7e0*/  LOP3.LUT P0, RZ, R12, 0x2000000, RZ, 0xc0, !PT ;  /* 0x020000000cff7812 */ /* 0x000fe2000780c0ff */
[----:B-1----:R-:W4:Y:S01]  /*14e7f0*/  LDL.LU.64 R40, [R1+0x1c08] ;  /* 0x001c080001287983 */ /* 0x002f220000300a00 */
[----:B------:R-:W-:-:S03]  /*14e800*/  PRMT R15, R37, 0x7773, RZ ;  /* 0x00007773250f7816 */ /* 0x000fc600000000ff */
[----:B------:R-:W4:Y:S08]  /*14e810*/  LDL.LU.64 R36, [R1+0x1c00] ;  /* 0x001c000001247983 */ /* 0x000f300000300a00 */
[----:B------:R1:W-:Y:S01]  /*14e820*/  @P0 STG.E.U8 desc[UR4][R34.64], R15 ;  /* 0x0000000f22000986 */ /* 0x0003e2000c101104 */
[----:B------:R-:W-:Y:S02]  /*14e830*/  LOP3.LUT P0, RZ, R13, 0x20000000, RZ, 0xc0, !PT ;  /* 0x200000000dff7812 */ /* 0x000fe4000780c0ff */
[----:B-1----:R-:W-:Y:S01]  /*14e840*/  PRMT R15, R55, 0x7770, RZ ;  /* 0x00007770370f7816 */ /* 0x002fe200000000ff */
[----:B------:R-:W4:Y:S10]  /*14e850*/  LDL.LU.64 R34, [R1+0x1be8] ;  /* 0x001be80001227983 */ /* 0x000f340000300a00 */
[----:B------:R1:W-:Y:S01]  /*14e860*/  @P0 STG.E.U8 desc[UR4][R32.64], R15 ;  /* 0x0000000f20000986 */ /* 0x0003e2000c101104 */
[----:B------:R-:W-:-:S02]  /*14e870*/  LOP3.LUT P0, RZ, R13, 0x10000000, RZ, 0xc0, !PT ;  /* 0x100000000dff7812 */ /* 0x000fc4000780c0ff */
[----:B-1----:R-:W-:Y:S01]  /*14e880*/  PRMT R15, R55, 0x7771, RZ ;  /* 0x00007771370f7816 */ /* 0x002fe200000000ff */
[----:B------:R-:W4:Y:S10]  /*14e890*/  LDL.LU.64 R32, [R1+0x1be0] ;  /* 0x001be00001207983 */ /* 0x000f340000300a00 */
[----:B------:R1:W-:Y:S04]  /*14e8a0*/  @P0 STG.E.U8 desc[UR4][R30.64], R15 ;  /* 0x0000000f1e000986 */ /* 0x0003e8000c101104 */
[----:B-1----:R-:W4:Y:S01]  /*14e8b0*/  LDL.LU.64 R30, [R1+0x1c58] ;  /* 0x001c5800011e7983 */ /* 0x002f220000300a00 */
[----:B------:R-:W-:-:S02]  /*14e8c0*/  LOP3.LUT P0, RZ, R13, 0x8000000, RZ, 0xc0, !PT ;  /* 0x080000000dff7812 */ /* 0x000fc4000780c0ff */
[----:B------:R-:W-:-:S11]  /*14e8d0*/  PRMT R15, R55, 0x7772, RZ ;  /* 0x00007772370f7816 */ /* 0x000fd600000000ff */
        /* <DEDUP_REMOVED lines=27> */
[C---:B-1----:R-:W-:Y:S02]  /*14ea90*/  PRMT R15, R39.reuse, 0x7772, RZ ;  /* 0x00007772270f7816 */ /* 0x042fe400000000ff */
[----:B------:R-:W2:Y:S04]  /*14eaa0*/  LDL.LU.64 R42, [R1+0x1c50] ;  /* 0x001c5000012a7983 */ /* 0x000ea80000300a00 */
[----:B------:R1:W-:Y:S02]  /*14eab0*/  @P2 STG.E.U8 desc[UR4][R40.64], R15 ;  /* 0x0000000f28002986 */ /* 0x0003e4000c101104 */
[----:B-1----:R-:W-:-:S02]  /*14eac0*/  PRMT R15, R39, 0x7773, RZ ;  /* 0x00007773270f7816 */ /* 0x002fc400000000ff */
[----:B------:R-:W3:Y:S04]  /*14ead0*/  LDL.LU.64 R40, [R1+0x1c28] ;  /* 0x001c280001287983 */ /* 0x000ee80000300a00 */
[----:B------:R1:W-:Y:S04]  /*14eae0*/  @P3 STG.E.U8 desc[UR4][R36.64], R15 ;  /* 0x0000000f24003986 */ /* 0x0003e8000c101104 */
[----:B------:R-:W4:Y:S01]  /*14eaf0*/  LDL.LU.64 R38, [R1+0x1c80] ;  /* 0x001c800001267983 */ /* 0x000f220000300a00 */
[----:B-1----:R-:W-:-:S03]  /*14eb00*/  PRMT R15, R9, 0x7770, RZ ;  /* 0x00007770090f7816 */ /* 0x002fc600000000ff */
[----:B------:R-:W3:Y:S04]  /*14eb10*/  LDL.LU.64 R36, [R1+0x1c78] ;  /* 0x001c780001247983 */ /* 0x000ee80000300a00 */
[----:B------:R1:W-:Y:S02]  /*14eb20*/  @P4 STG.E.U8 desc[UR4][R34.64], R15 ;  /* 0x0000000f22004986 */ /* 0x0003e4000c101104 */
[----:B-1----:R-:W-:-:S05]  /*14eb30*/  PRMT R15, R9, 0x7771, RZ ;  /* 0x00007771090f7816 */ /* 0x002fca00000000ff */
[----:B------:R1:W-:Y:S02]  /*14eb40*/  @P5 STG.E.U8 desc[UR4][R32.64], R15 ;  /* 0x0000000f20005986 */ /* 0x0003e4000c101104 */
[----:B-1----:R-:W-:-:S05]  /*14eb50*/  PRMT R15, R9, 0x7772, RZ ;  /* 0x00007772090f7816 */ /* 0x002fca00000000ff */
[----:B------:R1:W-:Y:S04]  /*14eb60*/  @P6 STG.E.U8 desc[UR4][R30.64], R15 ;  /* 0x0000000f1e006986 */ /* 0x0003e8000c101104 */
[----:B-1----:R-:W3:Y:S04]  /*14eb70*/  LDL.LU R31, [R1+0x5a4] ;  /* 0x0005a400011f7983 */ /* 0x002ee80000300800 */
[----:B------:R-:W4:Y:S01]  /*14eb80*/  LDL.LU.64 R34, [R1+0x1c70] ;  /* 0x001c700001227983 */ /* 0x000f220000300a00 */
[----:B------:R-:W-:-:S03]  /*14eb90*/  PRMT R15, R9, 0x7773, RZ ;  /* 0x00007773090f7816 */ /* 0x000fc600000000ff */
[----:B------:R-:W4:Y:S04]  /*14eba0*/  LDL.LU R53, [R1+0x594] ;  /* 0x0005940001357983 */ /* 0x000f280000300800 */
[----:B------:R-:W4:Y:S04]  /*14ebb0*/  LDL.LU R9, [R1+0x5b24] ;  /* 0x005b240001097983 */ /* 0x000f280000300800 */
[----:B------:R-:W4:Y:S04]  /*14ebc0*/  LDL.LU.64 R32, [R1+0x1c68] ;  /* 0x001c680001207983 */ /* 0x000f280000300a00 */
[----:B------:R-:W4:Y:S04]  /*14ebd0*/  LDL.LU.64 R56, [R1+0x1c60] ;  /* 0x001c600001387983 */ /* 0x000f280000300a00 */
[----:B------:R-:W4:Y:S04]  /*14ebe0*/  LDL.LU.64 R54, [R1+0x1c98] ;  /* 0x001c980001367983 */ /* 0x000f280000300a00 */
[----:B------:R-:W4:Y:S04]  /*14ebf0*/  LDL.LU.64 R50, [R1+0x1c90] ;  /* 0x001c900001327983 */ /* 0x000f280000300a00 */
[----:B------:R-:W4:Y:S04]  /*14ec00*/  LDL.LU R30, [R1+0x584] ;  /* 0x00058400011e7983 */ /* 0x000f280000300800 */
[----:B------:R-:W4:Y:S04]  /*14ec10*/  LDL.LU.64 R20, [R1+0x1c88] ;  /* 0x001c880001147983 */ /* 0x000f280000300a00 */
[----:B------:R-:W4:Y:S04]  /*14ec20*/  LDL.LU.64 R48, [R1+0x1cc0] ;  /* 0x001cc00001307983 */ /* 0x000f280000300a00 */
[----:B------:R-:W4:Y:S01]  /*14ec30*/  LDL.LU.64 R46, [R1+0x1cb8] ;  /* 0x001cb800012e7983 */ /* 0x000f220000300a00 */
[----:B------:R-:W-:-:S02]  /*14ec40*/  LOP3.LUT P4, RZ, R11, 0x200, RZ, 0xc0, !PT ;  /* 0x000002000bff7812 */ /* 0x000fc4000788c0ff */
[C---:B------:R-:W-:Y:S01]  /*14ec50*/  LOP3.LUT P0, RZ, R11.reuse, 0x200000, RZ, 0xc0, !PT ;  /* 0x002000000bff7812 */ /* 0x040fe2000780c0ff */
[----:B------:R-:W4:Y:S01]  /*14ec60*/  LDL.LU.64 R44, [R1+0x1cb0] ;  /* 0x001cb000012c7983 */ /* 0x000f220000300a00 */
[----:B------:R-:W-:Y:S02]  /*14ec70*/  LOP3.LUT P5, RZ, R11, 0x400, RZ, 0xc0, !PT ;  /* 0x000004000bff7812 */ /* 0x000fe400078ac0ff */
[----:B------:R-:W-:Y:S02]  /*14ec80*/  LOP3.LUT R13, R13, 0xffffefff, RZ, 0xc0, !PT ;  /* 0xffffefff0d0d7812 */ /* 0x000fe400078ec0ff */
        /* <DEDUP_REMOVED lines=18> */
[----:B--2---:R1:W-:Y:S04]  /*14edb0*/  @P4 STG.E.U8 desc[UR4][R42.64], R15 ;  /* 0x0000000f2a004986 */ /* 0x0043e8000c101104 */
[----:B-1----:R-:W2:Y:S01]  /*14edc0*/  LDL.LU.64 R42, [R1+0x1ca8] ;  /* 0x001ca800012a7983 */ /* 0x002ea20000300a00 */
[----:B---3--:R-:W-:-:S05]  /*14edd0*/  PRMT R15, R31, 0x7770, RZ ;  /* 0x000077701f0f7816 */ /* 0x008fca00000000ff */
[----:B------:R1:W-:Y:S02]  /*14ede0*/  @P5 STG.E.U8 desc[UR4][R40.64], R15 ;  /* 0x0000000f28005986 */ /* 0x0003e4000c101104 */
[----:B-1----:R-:W-:Y:S02]  /*14edf0*/  PRMT R15, R31, 0x7771, RZ ;  /* 0x000077711f0f7816 */ /* 0x002fe400000000ff */
[----:B------:R-:W3:Y:S04]  /*14ee00*/  LDL.LU.64 R40, [R1+0x1ca0] ;  /* 0x001ca00001287983 */ /* 0x000ee80000300a00 */
[----:B----4-:R1:W-:Y:S04]  /*14ee10*/  @P6 STG.E.U8 desc[UR4][R38.64], R15 ;  /* 0x0000000f26006986 */ /* 0x0103e8000c101104 */
[----:B-1----:R-:W4:Y:S01]  /*14ee20*/  LDL.LU.64 R38, [R1+0x1cd8] ;  /* 0x001cd80001267983 */ /* 0x002f220000300a00 */
[----:B------:R-:W-:-:S04]  /*14ee30*/  LOP3.LUT R13, R13, 0xfffbffff, RZ, 0xc0, !PT ;  /* 0xfffbffff0d0d7812 */ /* 0x000fc800078ec0ff */
[----:B------:R-:W-:Y:S02]  /*14ee40*/  @P0 LOP3.LUT R13, R13, 0x40000, RZ, 0xfc, !PT ;  /* 0x000400000d0d0812 */ /* 0x000fe400078efcff */
[----:B------:R-:W-:Y:S02]  /*14ee50*/  LOP3.LUT P0, RZ, R11, 0x4000, RZ, 0xc0, !PT ;  /* 0x000040000bff7812 */ /* 0x000fe4000780c0ff */
[----:B------:R-:W-:-:S11]  /*14ee60*/  LOP3.LUT R13, R13, 0xfff7ffff, RZ, 0xc0, !PT ;  /* 0xfff7ffff0d0d7812 */ /* 0x000fd600078ec0ff */
        /* <DEDUP_REMOVED lines=8> */
[----:B-1----:R-:W-:Y:S02]  /*14eef0*/  PRMT R15, R31, 0x7773, RZ ;  /* 0x000077731f0f7816 */ /* 0x002fe400000000ff */
[----:B------:R-:W4:Y:S04]  /*14ef00*/  LDL.LU R31, [R1+0x5a8] ;  /* 0x0005a800011f7983 */ /* 0x000f280000300800 */
[----:B------:R-:W4:Y:S05]  /*14ef10*/  LDL.LU.64 R36, [R1+0x1cd0] ;  /* 0x001cd00001247983 */ /* 0x000f2a0000300a00 */
[----:B------:R1:W-:Y:S04]  /*14ef20*/  @P0 STG.E.U8 desc[UR4][R34.64], R15 ;  /* 0x0000000f22000986 */ /* 0x0003e8000c101104 */
[----:B-1----:R-:W4:Y:S01]  /*14ef30*/  LDL.LU.64 R34, [R1+0x1cc8] ;  /* 0x001cc80001227983 */ /* 0x002f220000300a00 */
[----:B------:R-:W-:-:S02]  /*14ef40*/  LOP3.LUT P0, RZ, R13, 0x80000, RZ, 0xc0, !PT ;  /* 0x000800000dff7812 */ /* 0x000fc4000780c0ff */
[----:B------:R-:W-:-:S11]  /*14ef50*/  PRMT R15, R53, 0x7770, RZ ;  /* 0x00007770350f7816 */ /* 0x000fd600000000ff */
        /* <DEDUP_REMOVED lines=27> */
[----:B--2---:R1:W-:Y:S02]  /*14f110*/  @P1 STG.E.U8 desc[UR4][R42.64], R15 ;  /* 0x0000000f2a001986 */ /* 0x0043e4000c101104 */
[----:B-1----:R-:W-:-:S05]  /*14f120*/  PRMT R15, R10, 0x7771, RZ ;  /* 0x000077710a0f7816 */ /* 0x002fca00000000ff */
[----:B---3--:R1:W-:Y:S02]  /*14f130*/  @P2 STG.E.U8 desc[UR4][R40.64], R15 ;  /* 0x0000000f28002986 */ /* 0x0083e4000c101104 */
[----:B-1----:R-:W-:-:S05]  /*14f140*/  PRMT R15, R10, 0x7772, RZ ;  /* 0x000077720a0f7816 */ /* 0x002fca00000000ff */
[----:B----4-:R1:W-:Y:S02]  /*14f150*/  @P3 STG.E.U8 desc[UR4][R38.64], R15 ;  /* 0x0000000f26003986 */ /* 0x0103e4000c101104 */
[----:B-1----:R-:W-:Y:S02]  /*14f160*/  PRMT R15, R10, 0x7773, RZ ;  /* 0x000077730a0f7816 */ /* 0x002fe400000000ff */
[----:B------:R-:W2:Y:S01]  /*14f170*/  LDL.LU R10, [R1+0x5b20] ;  /* 0x005b2000010a7983 */ /* 0x000ea20000300800 */
[C---:B------:R-:W-:Y:S02]  /*14f180*/  LOP3.LUT P4, RZ, R11.reuse, 0x2000000, RZ, 0xc0, !PT ;  /* 0x020000000bff7812 */ /* 0x040fe4000788c0ff */
[C---:B------:R-:W-:Y:S01]  /*14f190*/  LOP3.LUT P5, RZ, R11.reuse, 0x4000000, RZ, 0xc0, !PT ;  /* 0x040000000bff7812 */ /* 0x040fe200078ac0ff */
[----:B------:R-:W3:Y:S04]  /*14f1a0*/  LDL.LU.64 R42, [R1+0x1cf8] ;  /* 0x001cf800012a7983 */ /* 0x000ee80000300a00 */
[----:B------:R-:W4:Y:S04]  /*14f1b0*/  LDL.LU.64 R40, [R1+0x1cf0] ;  /* 0x001cf00001287983 */ /* 0x000f280000300a00 */
[----:B------:R-:W3:Y:S01]  /*14f1c0*/  LDL.LU.64 R38, [R1+0x1ce8] ;  /* 0x001ce80001267983 */ /* 0x000ee20000300a00 */
[----:B------:R-:W-:-:S03]  /*14f1d0*/  LOP3.LUT P6, RZ, R11, 0x8000000, RZ, 0xc0, !PT ;  /* 0x080000000bff7812 */ /* 0x000fc600078cc0ff */
[----:B------:R1:W-:Y:S02]  /*14f1e0*/  @P4 STG.E.U8 desc[UR4][R36.64], R15 ;  /* 0x0000000f24004986 */ /* 0x0003e4000c101104 */
[C---:B-1----:R-:W-:Y:S02]  /*14f1f0*/  PRMT R15, R31.reuse, 0x7770, RZ ;  /* 0x000077701f0f7816 */ /* 0x042fe400000000ff */
[----:B------:R-:W3:Y:S04]  /*14f200*/  LDL.LU.64 R36, [R1+0x1ce0] ;  /* 0x001ce00001247983 */ /* 0x000ee80000300a00 */
[----:B------:R1:W-:Y:S04]  /*14f210*/  @P5 STG.E.U8 desc[UR4][R34.64], R15 ;  /* 0x0000000f22005986 */ /* 0x0003e8000c101104 */
[----:B-1----:R-:W3:Y:S04]  /*14f220*/  LDL.LU.64 R34, [R1+0x1d18] ;  /* 0x001d180001227983 */ /* 0x002ee80000300a00 */
[----:B------:R-:W3:Y:S01]  /*14f230*/  LDL.LU R30, [R1+0x598] ;  /* 0x00059800011e7983 */ /* 0x000ee20000300800 */
[----:B------:R-:W-:-:S05]  /*14f240*/  PRMT R15, R31, 0x7771, RZ ;  /* 0x000077711f0f7816 */ /* 0x000fca00000000ff */
[----:B------:R1:W-:Y:S04]  /*14f250*/  @P6 STG.E.U8 desc[UR4][R32.64], R15 ;  /* 0x0000000f20006986 */ /* 0x0003e8000c101104 */
[----:B-1----:R-:W3:Y:S04]  /*14f260*/  LDL.LU.64 R32, [R1+0x1d10] ;  /* 0x001d100001207983 */ /* 0x002ee80000300a00 */
[----:B------:R-:W4:Y:S04]  /*14f270*/  LDL.LU.64 R54, [R1+0x1d08] ;  /* 0x001d080001367983 */ /* 0x000f280000300a00 */
[----:B------:R-:W4:Y:S04]  /*14f280*/  LDL.LU.64 R52, [R1+0x1d60] ;  /* 0x001d600001347983 */ /* 0x000f280000300a00 */
[----:B------:R-:W4:Y:S01]  /*14f290*/  LDL.LU.64 R50, [R1+0x1d48] ;  /* 0x001d480001327983 */ /* 0x000f220000300a00 */
[----:B------:R-:W-:-:S02]  /*14f2a0*/  LOP3.LUT R13, R13, 0xfffffff7, RZ, 0xc0, !PT ;  /* 0xfffffff70d0d7812 */ /* 0x000fc400078ec0ff */
[C---:B------:R-:W-:Y:S01]  /*14f2b0*/  LOP3.LUT P4, RZ, R11.reuse, 0x10000000, RZ, 0xc0, !PT ;  /* 0x100000000bff7812 */ /* 0x040fe2000788c0ff */
[----:B------:R-:W4:Y:S01]  /*14f2c0*/  LDL.LU.64 R20, [R1+0x1d40] ;  /* 0x001d400001147983 */ /* 0x000f220000300a00 */
[----:B------:R-:W-:Y:S02]  /*14f2d0*/  LOP3.LUT P5, RZ, R11, 0x20000000, RZ, 0xc0, !PT ;  /* 0x200000000bff7812 */ /* 0x000fe400078ac0ff */
[----:B------:R-:W-:Y:S01]  /*14f2e0*/  PRMT R15, R31, 0x7772, RZ ;  /* 0x000077721f0f7816 */ /* 0x000fe200000000ff */
        /* <DEDUP_REMOVED lines=26> */
[----:B------:R-:W-:Y:S02]  /*14f490*/  LOP3.LUT P0, RZ, R10, 0x1, RZ, 0xc0, !PT ;  /* 0x000000010aff7812 */ /* 0x000fe4000780c0ff */
[----:B------:R-:W-:Y:S02]  /*14f4a0*/  LOP3.LUT R13, R13, 0xfffff7ff, RZ, 0xc0, !PT ;  /* 0xfffff7ff0d0d7812 */ /* 0x000fe400078ec0ff */
[----:B-1----:R-:W-:Y:S02]  /*14f4b0*/  PRMT R15, R31, 0x7773, RZ ;  /* 0x000077731f0f7816 */ /* 0x002fe400000000ff */
[----:B------:R-:W2:Y:S04]  /*14f4c0*/  LDL.LU R31, [R1+0x578] ;  /* 0x00057800011f7983 */ /* 0x000ea80000300800 */
[----:B----4-:R1:W-:Y:S03]  /*14f4d0*/  @P5 STG.E.U8 desc[UR4][R40.64], R15 ;  /* 0x0000000f28005986 */ /* 0x0103e6000c101104 */
[----:B------:R-:W-:Y:S01]  /*14f4e0*/  @P0 LOP3.LUT R13, R13, 0x800, RZ, 0xfc, !PT ;  /* 0x000008000d0d0812 */ /* 0x000fe200078efcff */
[----:B------:R-:W3:Y:S01]  /*14f4f0*/  LDL.LU.64 R46, [R1+0x1d20] ;  /* 0x001d2000012e7983 */ /* 0x000ee20000300a00 */
[----:B------:R-:W-:-:S03]  /*14f500*/  LOP3.LUT P0, RZ, R11, 0x80000000, RZ, 0xc0, !PT ;  /* 0x800000000bff7812 */ /* 0x000fc6000780c0ff */
[----:B------:R-:W4:Y:S01]  /*14f510*/  LDL.LU.64 R44, [R1+0x1d78] ;  /* 0x001d7800012c7983 */ /* 0x000f220000300a00 */
[----:B-1----:R-:W-:-:S03]  /*14f520*/  PRMT R15, R30, 0x7770, RZ ;  /* 0x000077701e0f7816 */ /* 0x002fc600000000ff */
[----:B------:R-:W3:Y:S04]  /*14f530*/  LDL.LU.64 R42, [R1+0x1d70] ;  /* 0x001d7000012a7983 */ /* 0x000ee80000300a00 */
[----:B------:R1:W-:Y:S04]  /*14f540*/  @P6 STG.E.U8 desc[UR4][R38.64], R15 ;  /* 0x0000000f26006986 */ /* 0x0003e8000c101104 */
[----:B------:R-:W4:Y:S01]  /*14f550*/  LDL.LU.64 R40, [R1+0x1d68] ;  /* 0x001d680001287983 */ /* 0x000f220000300a00 */
[----:B-1----:R-:W-:-:S03]  /*14f560*/  PRMT R15, R30, 0x7771, RZ ;  /* 0x000077711e0f7816 */ /* 0x002fc600000000ff */
[----:B------:R-:W4:Y:S04]  /*14f570*/  LDL.LU.64 R38, [R1+0x1db8] ;  /* 0x001db80001267983 */ /* 0x000f280000300a00 */
[----:B------:R1:W-:Y:S01]  /*14f580*/  @P0 STG.E.U8 desc[UR4][R36.64], R15 ;  /* 0x0000000f24000986 */ /* 0x0003e2000c101104 */
[C---:B------:R-:W-:Y:S02]  /*14f590*/  LOP3.LUT P0, RZ, R13.reuse, 0x800, RZ, 0xc0, !PT ;  /* 0x000008000dff7812 */ /* 0x040fe4000780c0ff */
[----:B-1----:R-:W-:Y:S01]  /*14f5a0*/  PRMT R15, R30, 0x7772, RZ ;  /* 0x000077721e0f7816 */ /* 0x002fe200000000ff */
[----:B------:R-:W4:Y:S10]  /*14f5b0*/  LDL.LU.64 R36, [R1+0x1db0] ;  /* 0x001db00001247983 */ /* 0x000f340000300a00 */
[----:B------:R1:W-:Y:S01]  /*14f5c0*/  @P0 STG.E.U8 desc[UR4][R34.64], R15 ;  /* 0x0000000f22000986 */ /* 0x0003e2000c101104 */
[----:B------:R-:W-:-:S02]  /*14f5d0*/  LOP3.LUT P0, RZ, R13, 0x400, RZ, 0xc0, !PT ;  /* 0x000004000dff7812 */ /* 0x000fc4000780c0ff */
[----:B-1----:R-:W-:Y:S01]  /*14f5e0*/  PRMT R15, R30, 0x7773, RZ ;  /* 0x000077731e0f7816 */ /* 0x002fe200000000ff */
[----:B------:R-:W4:Y:S10]  /*14f5f0*/  LDL.LU.64 R34, [R1+0x1da8] ;  /* 0x001da80001227983 */ /* 0x000f340000300a00 */
[----:B------:R1:W-:Y:S01]  /*14f600*/  @P0 STG.E.U8 desc[UR4][R32.64], R15 ;  /* 0x0000000f20000986 */ /* 0x0003e2000c101104 */
[----:B------:R-:W-:-:S02]  /*14f610*/  LOP3.LUT P0, RZ, R13, 0x200, RZ, 0xc0, !PT ;  /* 0x000002000dff7812 */ /* 0x000fc4000780c0ff */
[----:B-1----:R-:W-:Y:S01]  /*14f620*/  PRMT R15, R9, 0x7770, RZ ;  /* 0x00007770090f7816 */ /* 0x002fe200000000ff */
[----:B------:R-:W4:Y:S10]  /*14f630*/  LDL.LU.64 R32, [R1+0x1da0] ;  /* 0x001da00001207983 */ /* 0x000f340000300a00 */
[----:B------:R1:W-:Y:S01]  /*14f640*/  @P0 STG.E.U8 desc[UR4][R54.64], R15 ;  /* 0x0000000f36000986 */ /* 0x0003e2000c101104 */
[----:B------:R-:W-:-:S03]  /*14f650*/  LOP3.LUT P0, RZ, R13, 0x100, RZ, 0xc0, !PT ;  /* 0x000001000dff7812 */ /* 0x000fc6000780c0ff */
[----:B------:R-:W4:Y:S01]  /*14f660*/  LDL.LU R30, [R1+0x59c] ;  /* 0x00059c00011e7983 */ /* 0x000f220000300800 */
[----:B-1----:R-:W-:-:S09]  /*14f670*/  PRMT R15, R9, 0x7771, RZ ;  /* 0x00007771090f7816 */ /* 0x002fd200000000ff */
[----:B------:R1:W-:Y:S01]  /*14f680*/  @P0 STG.E.U8 desc[UR4][R52.64], R15 ;  /* 0x0000000f34000986 */ /* 0x0003e2000c101104 */
[----:B------:R-:W-:Y:S02]  /*14f690*/  LOP3.LUT P0, RZ, R13, 0x80, RZ, 0xc0, !PT ;  /* 0x000000800dff7812 */ /* 0x000fe4000780c0ff */
[----:B-1----:R-:W-:-:S11]  /*14f6a0*/  PRMT R15, R9, 0x7772, RZ ;  /* 0x00007772090f7816 */ /* 0x002fd600000000ff */
[----:B------:R1:W-:Y:S02]  /*14f6b0*/  @P0 STG.E.U8 desc[UR4][R50.64], R15 ;  /* 0x0000000f32000986 */ /* 0x0003e4000c101104 */
[----:B-1----:R-:W-:Y:S02]  /*14f6c0*/  PRMT R15, R9, 0x7773, RZ ;  /* 0x00007773090f7816 */ /* 0x002fe400000000ff */
[----:B------:R-:W4:Y:S01]  /*14f6d0*/  LDL.LU R9, [R1+0x5b1c] ;  /* 0x005b1c0001097983 */ /* 0x000f220000300800 */
        /* <DEDUP_REMOVED lines=26> */
[----:B------:R1:W-:Y:S04]  /*14f880*/  @P5 STG.E.U8 desc[UR4][R34.64], R15 ;  /* 0x0000000f22005986 */ /* 0x0003e8000c101104 */
[----:B-1----:R-:W3:Y:S01]  /*14f890*/  LDL.LU.64 R34, [R1+0x1dc0] ;  /* 0x001dc00001227983 */ /* 0x002ee20000300a00 */
[----:B------:R-:W-:-:S02]  /*14f8a0*/  LOP3.LUT P6, RZ, R10, 0x4000, RZ, 0xc0, !PT ;  /* 0x000040000aff7812 */ /* 0x000fc400078cc0ff */
[----:B------:R-:W-:Y:S01]  /*14f8b0*/  PRMT R15, R30, 0x7770, RZ ;  /* 0x000077701e0f7816 */ /* 0x000fe200000000ff */
[----:B------:R-:W4:Y:S10]  /*14f8c0*/  LDL.LU.64 R40, [R1+0x1dd8] ;  /* 0x001dd80001287983 */ /* 0x000f340000300a00 */
[----:B------:R1:W-:Y:S04]  /*14f8d0*/  @P6 STG.E.U8 desc[UR4][R32.64], R15 ;  /* 0x0000000f20006986 */ /* 0x0003e8000c101104 */
[----:B-1----:R-:W2:Y:S04]  /*14f8e0*/  LDL.LU.64 R32, [R1+0x1dd0] ;  /* 0x001dd00001207983 */ /* 0x002ea80000300a00 */
[----:B------:R-:W2:Y:S04]  /*14f8f0*/  LDL.LU.64 R38, [R1+0x1dc8] ;  /* 0x001dc80001267983 */ /* 0x000ea80000300a00 */
[----:B------:R-:W2:Y:S04]  /*14f900*/  LDL.LU.64 R36, [R1+0x1e00] ;  /* 0x001e000001247983 */ /* 0x000ea80000300a00 */
[----:B------:R-:W2:Y:S01]  /*14f910*/  LDL.LU R31, [R1+0x58c] ;  /* 0x00058c00011f7983 */ /* 0x000ea20000300800 */
[----:B------:R-:W-:-:S02]  /*14f920*/  LOP3.LUT P4, RZ, R10, 0x8000, RZ, 0xc0, !PT ;  /* 0x000080000aff7812 */ /* 0x000fc4000788c0ff */
[----:B------:R-:W-:Y:S02]  /*14f930*/  PRMT R15, R30, 0x7771, RZ ;  /* 0x000077711e0f7816 */ /* 0x000fe400000000ff */
        /* <DEDUP_REMOVED lines=14> */
[----:B-1----:R-:W3:Y:S04]  /*14fa20*/  LDL.LU.64 R34, [R1+0x1df8] ;  /* 0x001df80001227983 */ /* 0x002ee80000300a00 */
[----:B------:R-:W3:Y:S04]  /*14fa30*/  LDL.LU R21, [R1+0x57c] ;  /* 0x00057c0001157983 */ /* 0x000ee80000300800 */
[----:B------:R-:W3:Y:S01]  /*14fa40*/  LDL.LU.64 R56, [R1+0x1df0] ;  /* 0x001df00001387983 */ /* 0x000ee20000300a00 */
[----:B------:R-:W-:-:S03]  /*14fa50*/  LOP3.LUT R11, R11, 0xbfffffff, RZ, 0xc0, !PT ;  /* 0xbfffffff0b0b7812 */ /* 0x000fc600078ec0ff */
[----:B------:R-:W3:Y:S01]  /*14fa60*/  LDL.LU.64 R54, [R1+0x1de8] ;  /* 0x001de80001367983 */ /* 0x000ee20000300a00 */
[----:B------:R-:W-:Y:S02]  /*14fa70*/  @P0 LOP3.LUT R11, R11, 0x40000000, RZ, 0xfc, !PT ;  /* 0x400000000b0b0812 */ /* 0x000fe400078efcff */
[C---:B------:R-:W-:Y:S01]  /*14fa80*/  LOP3.LUT P0, RZ, R10.reuse, 0x400000, RZ, 0xc0, !PT ;  /* 0x004000000aff7812 */ /* 0x040fe2000780c0ff */
[----:B------:R-:W3:Y:S01]  /*14fa90*/  LDL.LU.64 R52, [R1+0x1de0] ;  /* 0x001de00001347983 */ /* 0x000ee20000300a00 */
[----:B------:R-:W-:Y:S02]  /*14faa0*/  LOP3.LUT R11, R11, 0x7fffffff, RZ, 0xc0, !PT ;  /* 0x7fffffff0b0b7812 */ /* 0x000fe400078ec0ff */
[----:B------:R-:W-:Y:S01]  /*14fab0*/  LOP3.LUT R13, R13, 0xfffffffe, RZ, 0xc0, !PT ;  /* 0xfffffffe0d0d7812 */ /* 0x000fe200078ec0ff */
[----:B------:R-:W3:Y:S01]  /*14fac0*/  LDL.LU.64 R50, [R1+0x1e18] ;  /* 0x001e180001327983 */ /* 0x000ee20000300a00 */
[C---:B------:R-:W-:Y:S02]  /*14fad0*/  LOP3.LUT P5, RZ, R10.reuse, 0x10000, RZ, 0xc0, !PT ;  /* 0x000100000aff7812 */ /* 0x040fe400078ac0ff */
[----:B------:R-:W-:Y:S01]  /*14fae0*/  LOP3.LUT P6, RZ, R10, 0x20000, RZ, 0xc0, !PT ;  /* 0x000200000aff7812 */ /* 0x000fe200078cc0ff */
[----:B------:R-:W3:Y:S04]  /*14faf0*/  LDL.LU.64 R48, [R1+0x1e10] ;  /* 0x001e100001307983 */ /* 0x000ee80000300a00 */
[----:B------:R-:W-:-:S02]  /*14fb00*/  @P0 LOP3.LUT R11, R11, 0x80000000, RZ, 0xfc, !PT ;  /* 0x800000000b0b0812 */ /* 0x000fc400078efcff */
[----:B------:R-:W-:Y:S02]  /*14fb10*/  LOP3.LUT P0, RZ, R10, 0x200000, RZ, 0xc0, !PT ;  /* 0x002000000aff7812 */ /* 0x000fe4000780c0ff */
[----:B------:R-:W-:-:S11]  /*14fb20*/  PRMT R15, R30, 0x7772, RZ ;  /* 0x000077721e0f7816 */ /* 0x000fd600000000ff */
[----:B------:R-:W-:Y:S02]  /*14fb30*/  @P0 LOP3.LUT R13, R13, 0x1, RZ, 0xfc, !PT ;  /* 0x000000010d0d0812 */ /* 0x000fe400078efcff */
[----:B------:R-:W-:Y:S02]  /*14fb40*/  LOP3.LUT P0, RZ, R10, 0x100000, RZ, 0xc0, !PT ;  /* 0x001000000aff7812 */ /* 0x000fe4000780c0ff */
[----:B------:R-:W-:Y:S01]  /*14fb50*/  LOP3.LUT R13, R13, 0xfffffffd, RZ, 0xc0, !PT ;  /* 0xfffffffd0d0d7812 */ /* 0x000fe200078ec0ff */
[----:B----4-:R1:W-:Y:S10]  /*14fb60*/  @P5 STG.E.U8 desc[UR4][R40.64], R15 ;  /* 0x0000000f28005986 */ /* 0x0103f4000c101104 */
[----:B------:R-:W-:-:S02]  /*14fb70*/  @P0 LOP3.LUT R13, R13, 0x2, RZ, 0xfc, !PT ;  /* 0x000000020d0d0812 */ /* 0x000fc400078efcff */
[----:B------:R-:W-:Y:S02]  /*14fb80*/  LOP3.LUT P0, RZ, R10, 0x80000, RZ, 0xc0, !PT ;  /* 0x000800000aff7812 */ /* 0x000fe4000780c0ff */
[----:B-1----:R-:W-:Y:S02]  /*14fb90*/  PRMT R15, R30, 0x7773, RZ ;  /* 0x000077731e0f7816 */ /* 0x002fe400000000ff */
[----:B------:R-:W-:-:S03]  /*14fba0*/  LOP3.LUT R13, R13, 0xfffffffb, RZ, 0xc0, !PT ;  /* 0xfffffffb0d0d7812 */ /* 0x000fc600078ec0ff */
[----:B--2---:R1:W-:Y:S06]  /*14fbb0*/  @P6 STG.E.U8 desc[UR4][R32.64], R15 ;  /* 0x0000000f20006986 */ /* 0x0043ec000c101104 */
[----:B------:R-:W-:Y:S01]  /*14fbc0*/  @P0 LOP3.LUT R13, R13, 0x4, RZ, 0xfc, !PT ;  /* 0x000000040d0d0812 */ /* 0x000fe200078efcff */
[----:B-1----:R-:W2:Y:S01]  /*14fbd0*/  LDL.LU R32, [R1+0x560] ;  /* 0x0005600001207983 */ /* 0x002ea20000300800 */
[----:B------:R-:W-:-:S03]  /*14fbe0*/  LOP3.LUT P0, RZ, R10, 0x40000, RZ, 0xc0, !PT ;  /* 0x000400000aff7812 */ /* 0x000fc6000780c0ff */
[----:B------:R-:W4:Y:S01]  /*14fbf0*/  LDL.LU.64 R46, [R1+0x1e08] ;  /* 0x001e0800012e7983 */ /* 0x000f220000300a00 */
[----:B------:R-:W-:-:S03]  /*14fc00*/  PRMT R15, R31, 0x7770, RZ ;  /* 0x000077701f0f7816 */ /* 0x000fc600000000ff */
[----:B------:R-:W2:Y:S04]  /*14fc10*/  LDL.LU.64 R44, [R1+0x1e40] ;  /* 0x001e4000012c7983 */ /* 0x000ea80000300a00 */
[----:B------:R-:W2:Y:S04]  /*14fc20*/  LDL.LU R33, [R1+0x550] ;  /* 0x0005500001217983 */ /* 0x000ea80000300800 */
[----:B------:R1:W-:Y:S01]  /*14fc30*/  @P0 STG.E.U8 desc[UR4][R38.64], R15 ;  /* 0x0000000f26000986 */ /* 0x0003e2000c101104 */
[----:B------:R-:W-:-:S03]  /*14fc40*/  LOP3.LUT P0, RZ, R13, 0x4, RZ, 0xc0, !PT ;  /* 0x000000040dff7812 */ /* 0x000fc6000780c0ff */
[----:B------:R-:W2:Y:S04]  /*14fc50*/  LDL.LU.64 R42, [R1+0x1e38] ;  /* 0x001e3800012a7983 */ /* 0x000ea80000300a00 */
[----:B------:R-:W4:Y:S01]  /*14fc60*/  LDL.LU.64 R40, [R1+0x1e30] ;  /* 0x001e300001287983 */ /* 0x000f220000300a00 */
[----:B-1----:R-:W-:-:S03]  /*14fc70*/  PRMT R15, R31, 0x7771, RZ ;  /* 0x000077711f0f7816 */ /* 0x002fc600000000ff */
[----:B------:R-:W4:Y:S04]  /*14fc80*/  LDL.LU.64 R38, [R1+0x1e28] ;  /* 0x001e280001267983 */ /* 0x000f280000300a00 */
[----:B------:R1:W-:Y:S01]  /*14fc90*/  @P0 STG.E.U8 desc[UR4][R36.64], R15 ;  /* 0x0000000f24000986 */ /* 0x0003e2000c101104 */
[----:B------:R-:W-:Y:S02]  /*14fca0*/  LOP3.LUT P0, RZ, R13, 0x2, RZ, 0xc0, !PT ;  /* 0x000000020dff7812 */ /* 0x000fe4000780c0ff */
[----:B-1----:R-:W-:Y:S01]  /*14fcb0*/  PRMT R15, R31, 0x7772, RZ ;  /* 0x000077721f0f7816 */ /* 0x002fe200000000ff */
[----:B------:R-:W4:Y:S10]  /*14fcc0*/  LDL.LU.64 R36, [R1+0x1e20] ;  /* 0x001e200001247983 */ /* 0x000f340000300a00 */
[----:B---3--:R1:W-:Y:S01]  /*14fcd0*/  @P0 STG.E.U8 desc[UR4][R34.64], R15 ;  /* 0x0000000f22000986 */ /* 0x0083e2000c101104 */
[----:B------:R-:W-:-:S02]  /*14fce0*/  LOP3.LUT P0, RZ, R13, 0x1, RZ, 0xc0, !PT ;  /* 0x000000010dff7812 */ /* 0x000fc4000780c0ff */
[----:B------:R-:W-:Y:S01]  /*14fcf0*/  PRMT R13, R31, 0x7773, RZ ;  /* 0x000077731f0d7816 */ /* 0x000fe200000000ff */
[----:B-1----:R-:W3:Y:S04]  /*14fd00*/  LDL.LU.64 R34, [R1+0x1e58] ;  /* 0x001e580001227983 */ /* 0x002ee80000300a00 */
[----:B------:R-:W3:Y:S06]  /*14fd10*/  LDL.LU.64 R30, [R1+0x1e50] ;  /* 0x001e5000011e7983 */ /* 0x000eec0000300a00 */
        /* <DEDUP_REMOVED lines=25> */
[----:B-1----:R-:W-:Y:S01]  /*14feb0*/  PRMT R13, R32, 0x7773, RZ ;  /* 0x00007773200d7816 */ /* 0x002fe200000000ff */
[----:B------:R-:W2:Y:S04]  /*14fec0*/  LDL.LU.64 R42, [R1+0x1e48] ;  /* 0x001e4800012a7983 */ /* 0x000ea80000300a00 */
[----:B------:R1:W-:Y:S01]  /*14fed0*/  @P2 STG.E.U8 desc[UR4][R40.64], R13 ;  /* 0x0000000d28002986 */ /* 0x0003e2000c101104 */
[----:B------:R-:W-:Y:S02]  /*14fee0*/  LOP3.LUT P5, RZ, R9, 0x1, RZ, 0xc0, !PT ;  /* 0x0000000109ff7812 */ /* 0x000fe400078ac0ff */
[----:B-1----:R-:W-:Y:S01]  /*14fef0*/  PRMT R13, R33, 0x7770, RZ ;  /* 0x00007770210d7816 */ /* 0x002fe200000000ff */
[----:B------:R-:W4:Y:S04]  /*14ff00*/  LDL.LU.64 R40, [R1+0x1e80] ;  /* 0x001e800001287983 */ /* 0x000f280000300a00 */
[----:B------:R1:W-:Y:S01]  /*14ff10*/  @P3 STG.E.U8 desc[UR4][R38.64], R13 ;  /* 0x0000000d26003986 */ /* 0x0003e2000c101104 */
[----:B------:R-:W-:-:S02]  /*14ff20*/  LOP3.LUT P6, RZ, R9, 0x2, RZ, 0xc0, !PT ;  /* 0x0000000209ff7812 */ /* 0x000fc400078cc0ff */
[C---:B-1----:R-:W-:Y:S01]  /*14ff30*/  PRMT R13, R33.reuse, 0x7771, RZ ;  /* 0x00007771210d7816 */ /* 0x042fe200000000ff */
[----:B------:R-:W2:Y:S04]  /*14ff40*/  LDL.LU.64 R38, [R1+0x1e78] ;  /* 0x001e780001267983 */ /* 0x000ea80000300a00 */
[----:B------:R1:W-:Y:S02]  /*14ff50*/  @P4 STG.E.U8 desc[UR4][R36.64], R13 ;  /* 0x0000000d24004986 */ /* 0x0003e4000c101104 */
[----:B-1----:R-:W-:-:S05]  /*14ff60*/  PRMT R13, R33, 0x7772, RZ ;  /* 0x00007772210d7816 */ /* 0x002fca00000000ff */
[----:B---3--:R1:W-:Y:S02]  /*14ff70*/  @P5 STG.E.U8 desc[UR4][R34.64], R13 ;  /* 0x0000000d22005986 */ /* 0x0083e4000c101104 */
[----:B-1----:R-:W-:-:S05]  /*14ff80*/  PRMT R13, R33, 0x7773, RZ ;  /* 0x00007773210d7816 */ /* 0x002fca00000000ff */
[----:B------:R1:W-:Y:S04]  /*14ff90*/  @P6 STG.E.U8 desc[UR4][R30.64], R13 ;  /* 0x0000000d1e006986 */ /* 0x0003e8000c101104 */
[----:B-1----:R-:W3:Y:S04]  /*14ffa0*/  LDL.LU R30, [R1+0x540] ;  /* 0x00054000011e7983 */ /* 0x002ee80000300800 */
[----:B------:R-:W2:Y:S04]  /*14ffb0*/  LDL.LU.64 R36, [R1+0x1e70] ;  /* 0x001e700001247983 */ /* 0x000ea80000300a00 */
[----:B------:R-:W4:Y:S04]  /*14ffc0*/  LDL.LU.64 R34, [R1+0x1e68] ;  /* 0x001e680001227983 */ /* 0x000f280000300a00 */
[----:B------:R-:W4:Y:S04]  /*14ffd0*/  LDL.LU.64 R32, [R1+0x1e60] ;  /* 0x001e600001207983 */ /* 0x000f280000300a00 */
[----:B------:R-:W4:Y:S01]  /*14ffe0*/  LDL.LU.64 R54, [R1+0x1ea8] ;  /* 0x001ea80001367983 */ /* 0x000f220000300a00 */
[----:B------:R-:W-:-:S02]  /*14fff0*/  LOP3.LUT P0, RZ, R9, 0x4000, RZ, 0xc0, !PT ;  /* 0x0000400009ff7812 */ /* 0x000fc4000780c0ff */
[----:B------:R-:W-:Y:S01]  /*150000*/  LOP3.LUT R11, R11, 0xfffdffff, RZ, 0xc0, !PT ;  /* 0xfffdffff0b0b7812 */ /* 0x000fe200078ec0ff */
[----:B------:R-:W4:Y:S01]  /*150010*/  LDL.LU.64 R52, [R1+0x1ea0] ;  /* 0x001ea00001347983 */ /* 0x000f220000300a00 */
[C---:B------:R-:W-:Y:S02]  /*150020*/  LOP3.LUT P4, RZ, R9.reuse, 0x4, RZ, 0xc0, !PT ;  /* 0x0000000409ff7812 */ /* 0x040fe4000788c0ff */
[C---:B------:R-:W-:Y:S01]  /*150030*/  LOP3.LUT P5, RZ, R9.reuse, 0x8, RZ, 0xc0, !PT ;  /* 0x0000000809ff7812 */ /* 0x040fe200078ac0ff */
[----:B------:R-:W4:Y:S01]  /*150040*/  LDL.LU.64 R50, [R1+0x1e88] ;  /* 0x001e880001327983 */ /* 0x000f220000300a00 */
[----:B------:R-:W-:-:S03]  /*150050*/  LOP3.LUT P6, RZ, R9, 0x10, RZ, 0xc0, !PT ;  /* 0x0000001009ff7812 */ /* 0x000fc600078cc0ff */
[----:B------:R-:W4:Y:S02]  /*150060*/  LDL.LU R31, [R1+0x564] ;  /* 0x00056400011f7983 */ /* 0x000f240000300800 */
[----:B------:R-:W-:Y:S02]  /*150070*/  @P0 LOP3.LUT R11, R11, 0x20000, RZ, 0xfc, !PT ;  /* 0x000200000b0b0812 */ /* 0x000fe400078efcff */
[----:B------:R-:W-:Y:S01]  /*150080*/  LOP3.LUT P0, RZ, R9, 0x2000, RZ, 0xc0, !PT ;  /* 0x0000200009ff7812 */ /* 0x000fe2000780c0ff */
[----:B------:R-:W4:Y:S01]  /*150090*/  LDL.LU.64 R20, [R1+0x2ae0] ;  /* 0x002ae00001147983 */ /* 0x000f220000300a00 */
[----:B------:R-:W-:-:S03]  /*1500a0*/  LOP3.LUT R11, R11, 0xfffbffff, RZ, 0xc0, !PT ;  /* 0xfffbffff0b0b7812 */ /* 0x000fc600078ec0ff */
[----:B------:R-:W4:Y:S04]  /*1500b0*/  LDL.LU.64 R48, [R1+0x2ad8] ;  /* 0x002ad80001307983 */ /* 0x000f280000300a00 */
[----:B------:R-:W4:Y:S04]  /*1500c0*/  LDL.LU.64 R46, [R1+0x2ad0] ;  /* 0x002ad000012e7983 */ /* 0x000f280000300a00 */
[----:B------:R-:W-:Y:S01]  /*1500d0*/  @P0 LOP3.LUT R11, R11, 0x40000, RZ, 0xfc, !PT ;  /* 0x000400000b0b0812 */ /* 0x000fe200078efcff */
[----:B------:R-:W4:Y:S01]  /*1500e0*/  LDL.LU.64 R44, [R1+0x2ac8] ;  /* 0x002ac800012c7983 */ /* 0x000f220000300a00 */
        /* <DEDUP_REMOVED lines=22> */
[----:B---3--:R-:W-:-:S05]  /*150250*/  PRMT R13, R30, 0x7770, RZ ;  /* 0x000077701e0d7816 */ /* 0x008fca00000000ff */
[----:B--2---:R1:W-:Y:S02]  /*150260*/  @P4 STG.E.U8 desc[UR4][R42.64], R13 ;  /* 0x0000000d2a004986 */ /* 0x0043e4000c101104 */
[C---:B-1----:R-:W-:Y:S02]  /*150270*/  PRMT R13, R30.reuse, 0x7771, RZ ;  /* 0x000077711e0d7816 */ /* 0x042fe400000000ff */
[----:B------:R-:W2:Y:S04]  /*150280*/  LDL.LU.64 R42, [R1+0x2ac0] ;  /* 0x002ac000012a7983 */ /* 0x000ea80000300a00 */
[----:B----4-:R1:W-:Y:S02]  /*150290*/  @P5 STG.E.U8 desc[UR4][R40.64], R13 ;  /* 0x0000000d28005986 */ /* 0x0103e4000c101104 */
[----:B-1----:R-:W-:-:S02]  /*1502a0*/  PRMT R13, R30, 0x7772, RZ ;  /* 0x000077721e0d7816 */ /* 0x002fc400000000ff */
[----:B------:R-:W3:Y:S04]  /*1502b0*/  LDL.LU.64 R40, [R1+0x2af8] ;  /* 0x002af80001287983 */ /* 0x000ee80000300a00 */
[----:B------:R1:W-:Y:S02]  /*1502c0*/  @P6 STG.E.U8 desc[UR4][R38.64], R13 ;  /* 0x0000000d26006986 */ /* 0x0003e4000c101104 */
[----:B-1----:R-:W-:Y:S02]  /*1502d0*/  PRMT R13, R30, 0x7773, RZ ;  /* 0x000077731e0d7816 */ /* 0x002fe400000000ff */
[----:B------:R-:W4:Y:S04]  /*1502e0*/  LDL.LU.64 R38, [R1+0x2af0] ;  /* 0x002af00001267983 */ /* 0x000f280000300a00 */
[----:B------:R1:W-:Y:S01]  /*1502f0*/  @P0 STG.E.U8 desc[UR4][R36.64], R13 ;  /* 0x0000000d24000986 */ /* 0x0003e2000c101104 */
[----:B------:R-:W-:-:S03]  /*150300*/  LOP3.LUT P0, RZ, R11, 0x2000000, RZ, 0xc0, !PT ;  /* 0x020000000bff7812 */ /* 0x000fc6000780c0ff */
[----:B------:R-:W2:Y:S01]  /*150310*/  LDL.LU R30, [R1+0x544] ;  /* 0x00054400011e7983 */ /* 0x000ea20000300800 */
[----:B-1----:R-:W-:-:S03]  /*150320*/  PRMT R13, R8, 0x7770, RZ ;  /* 0x00007770080d7816 */ /* 0x002fc600000000ff */
[----:B------:R-:W2:Y:S06]  /*150330*/  LDL.LU.64 R36, [R1+0x2ae8] ;  /* 0x002ae80001247983 */ /* 0x000eac0000300a00 */
[----:B------:R1:W-:Y:S01]  /*150340*/  @P0 STG.E.U8 desc[UR4][R34.64], R13 ;  /* 0x0000000d22000986 */ /* 0x0003e2000c101104 */
[C---:B------:R-:W-:Y:S02]  /*150350*/  LOP3.LUT P0, RZ, R11.reuse, 0x1000000, RZ, 0xc0, !PT ;  /* 0x010000000bff7812 */ /* 0x040fe4000780c0ff */
[----:B-1----:R-:W-:Y:S01]  /*150360*/  PRMT R13, R8, 0x7771, RZ ;  /* 0x00007771080d7816 */ /* 0x002fe200000000ff */
[----:B------:R-:W2:Y:S10]  /*150370*/  LDL.LU.64 R34, [R1+0x2b20] ;  /* 0x002b200001227983 */ /* 0x000eb40000300a00 */
[----:B------:R1:W-:Y:S01]  /*150380*/  @P0 STG.E.U8 desc[UR4][R32.64], R13 ;  /* 0x0000000d20000986 */ /* 0x0003e2000c101104 */
[----:B------:R-:W-:-:S02]  /*150390*/  LOP3.LUT P0, RZ, R11, 0x800000, RZ, 0xc0, !PT ;  /* 0x008000000bff7812 */ /* 0x000fc4000780c0ff */
[C---:B-1----:R-:W-:Y:S01]  /*1503a0*/  PRMT R13, R8.reuse, 0x7772, RZ ;  /* 0x00007772080d7816 */ /* 0x042fe200000000ff */
[----:B------:R-:W2:Y:S10]  /*1503b0*/  LDL.LU.64 R32, [R1+0x2b18] ;  /* 0x002b180001207983 */ /* 0x000eb40000300a00 */
[----:B------:R1:W-:Y:S02]  /*1503c0*/  @P0 STG.E.U8 desc[UR4][R54.64], R13 ;  /* 0x0000000d36000986 */ /* 0x0003e4000c101104 */
[----:B-1----:R-:W-:-:S02]  /*1503d0*/  PRMT R13, R8, 0x7773, RZ ;  /* 0x00007773080d7816 */ /* 0x002fc400000000ff */
        /* <DEDUP_REMOVED lines=23> */
[----:B------:R1:W-:Y:S02]  /*150550*/  @P0 STG.E.U8 desc[UR4][R44.64], R13 ;  /* 0x0000000d2c000986 */ /* 0x0003e4000c101104 */
[----:B-1----:R-:W-:-:S05]  /*150560*/  PRMT R13, R8, 0x7771, RZ ;  /* 0x00007771080d7816 */ /* 0x002fca00000000ff */
[----:B------:R1:W-:Y:S02]  /*150570*/  @P1 STG.E.U8 desc[UR4][R42.64], R13 ;  /* 0x0000000d2a001986 */ /* 0x0003e4000c101104 */
[----:B-1----:R-:W-:-:S05]  /*150580*/  PRMT R13, R8, 0x7772, RZ ;  /* 0x00007772080d7816 */ /* 0x002fca00000000ff */
[----:B---3--:R1:W-:Y:S02]  /*150590*/  @P2 STG.E.U8 desc[UR4][R40.64], R13 ;  /* 0x0000000d28002986 */ /* 0x0083e4000c101104 */
[----:B-1----:R-:W-:Y:S02]  /*1505a0*/  PRMT R13, R8, 0x7773, RZ ;  /* 0x00007773080d7816 */ /* 0x002fe400000000ff */
[----:B------:R-:W2:Y:S04]  /*1505b0*/  LDL.LU R8, [R1+0x5b10] ;  /* 0x005b100001087983 */ /* 0x000ea80000300800 */
[----:B----4-:R1:W-:Y:S02]  /*1505c0*/  @P3 STG.E.U8 desc[UR4][R38.64], R13 ;  /* 0x0000000d26003986 */ /* 0x0103e4000c101104 */
[----:B-1----:R-:W-:-:S05]  /*1505d0*/  PRMT R13, R30, 0x7770, RZ ;  /* 0x000077701e0d7816 */ /* 0x002fca00000000ff */
[----:B------:R1:W-:Y:S02]  /*1505e0*/  @P4 STG.E.U8 desc[UR4][R36.64], R13 ;  /* 0x0000000d24004986 */ /* 0x0003e4000c101104 */
[----:B-1----:R-:W-:-:S05]  /*1505f0*/  PRMT R13, R30, 0x7771, RZ ;  /* 0x000077711e0d7816 */ /* 0x002fca00000000ff */
[----:B------:R1:W-:Y:S02]  /*150600*/  @P5 STG.E.U8 desc[UR4][R34.64], R13 ;  /* 0x0000000d22005986 */ /* 0x0003e4000c101104 */
[----:B-1----:R-:W-:-:S05]  /*150610*/  PRMT R13, R30, 0x7772, RZ ;  /* 0x000077721e0d7816 */ /* 0x002fca00000000ff */
[----:B------:R1:W-:Y:S04]  /*150620*/  @P6 STG.E.U8 desc[UR4][R32.64], R13 ;  /* 0x0000000d20006986 */ /* 0x0003e8000c101104 */
[----:B-1----:R-:W3:Y:S04]  /*150630*/  LDL.LU.64 R32, [R1+0x2b10] ;  /* 0x002b100001207983 */ /* 0x002ee80000300a00 */
[----:B------:R-:W4:Y:S04]  /*150640*/  LDL.LU.64 R40, [R1+0x2b08] ;  /* 0x002b080001287983 */ /* 0x000f280000300a00 */
[----:B------:R-:W4:Y:S04]  /*150650*/  LDL.LU.64 R38, [R1+0x2b00] ;  /* 0x002b000001267983 */ /* 0x000f280000300a00 */
[----:B------:R-:W4:Y:S04]  /*150660*/  LDL.LU.64 R36, [R1+0x2b38] ;  /* 0x002b380001247983 */ /* 0x000f280000300a00 */
[----:B------:R-:W4:Y:S04]  /*150670*/  LDL.LU R31, [R1+0x534] ;  /* 0x00053400011f7983 */ /* 0x000f280000300800 */
[----:B------:R-:W4:Y:S01]  /*150680*/  LDL.LU.64 R34, [R1+0x2b30] ;  /* 0x002b300001227983 */ /* 0x000f220000300a00 */
[----:B------:R-:W-:-:S02]  /*150690*/  LOP3.LUT P4, RZ, R9, 0x200000, RZ, 0xc0, !PT ;  /* 0x0020000009ff7812 */ /* 0x000fc4000788c0ff */
[----:B------:R-:W-:Y:S01]  /*1506a0*/  PRMT R13, R30, 0x7773, RZ ;  /* 0x000077731e0d7816 */ /* 0x000fe200000000ff */
[----:B------:R-:W4:Y:S01]  /*1506b0*/  LDL.LU R46, [R1+0x568] ;  /* 0x00056800012e7983 */ /* 0x000f220000300800 */
[----:B------:R-:W-:Y:S02]  /*1506c0*/  LOP3.LUT R11, R11, 0xfffffeff, RZ, 0xc0, !PT ;  /* 0xfffffeff0b0b7812 */ /* 0x000fe400078ec0ff */
[C---:B------:R-:W-:Y:S02]  /*1506d0*/  LOP3.LUT P5, RZ, R9.reuse, 0x400000, RZ, 0xc0, !PT ;  /* 0x0040000009ff7812 */ /* 0x040fe400078ac0ff */
[----:B------:R-:W-:Y:S02]  /*1506e0*/  LOP3.LUT P6, RZ, R9, 0x800000, RZ, 0xc0, !PT ;  /* 0x0080000009ff7812 */ /* 0x000fe400078cc0ff */
[----:B--2---:R-:W-:-:S13]  /*1506f0*/  LOP3.LUT P0, RZ, R8, 0x2, RZ, 0xc0, !PT ;  /* 0x0000000208ff7812 */ /* 0x004fda000780c0ff */
[----:B------:R-:W-:Y:S02]  /*150700*/  @P0 LOP3.LUT R11, R11, 0x100, RZ, 0xfc, !PT ;  /* 0x000001000b0b0812 */ /* 0x000fe400078efcff */
[----:B------:R-:W-:Y:S02]  /*150710*/  LOP3.LUT P0, RZ, R8, 0x1, RZ, 0xc0, !PT ;  /* 0x0000000108ff7812 */ /* 0x000fe4000780c0ff */
[----:B------:R-:W-:-:S11]  /*150720*/  LOP3.LUT R11, R11, 0xfffffdff, RZ, 0xc0, !PT ;  /* 0xfffffdff0b0b7812 */ /* 0x000fd600078ec0ff */
[----:B------:R-:W-:Y:S02]  /*150730*/  @P0 LOP3.LUT R11, R11, 0x200, RZ, 0xfc, !PT ;  /* 0x000002000b0b0812 */ /* 0x000fe400078efcff */
[----:B------:R-:W-:Y:S01]  /*150740*/  LOP3.LUT P0, RZ, R9, 0x80000000, RZ, 0xc0, !PT ;  /* 0x8000000009ff7812 */ /* 0x000fe2000780c0ff */
[----:B---3--:R1:W-:Y:S04]  /*150750*/  @P4 STG.E.U8 desc[UR4][R32.64], R13 ;  /* 0x0000000d20004986 */ /* 0x0083e8000c101104 */
[----:B-1----:R-:W2:Y:S04]  /*150760*/  LDL.LU.64 R32, [R1+0x2b28] ;  /* 0x002b280001207983 */ /* 0x002ea80000300a00 */
[----:B------:R-:W3:Y:S04]  /*150770*/  LDL.LU.64 R56, [R1+0x2b60] ;  /* 0x002b600001387983 */ /* 0x000ee80000300a00 */
[----:B------:R-:W3:Y:S01]  /*150780*/  LDL.LU.64 R54, [R1+0x2b58] ;  /* 0x002b580001367983 */ /* 0x000ee20000300a00 */
[----:B------:R-:W-:-:S03]  /*150790*/  LOP3.LUT R11, R11, 0xfffffbff, RZ, 0xc0, !PT ;  /* 0xfffffbff0b0b7812 */ /* 0x000fc600078ec0ff */
[----:B------:R-:W3:Y:S01]  /*1507a0*/  LDL.LU R47, [R1+0x558] ;  /* 0x00055800012f7983 */ /* 0x000ee20000300800 */
[----:B------:R-:W-:Y:S02]  /*1507b0*/  @P0 LOP3.LUT R11, R11, 0x400, RZ, 0xfc, !PT ;  /* 0x000004000b0b0812 */ /* 0x000fe400078efcff */
[----:B------:R-:W-:Y:S01]  /*1507c0*/  LOP3.LUT P0, RZ, R9, 0x40000000, RZ, 0xc0, !PT ;  /* 0x4000000009ff7812 */ /* 0x000fe2000780c0ff */
[----:B------:R-:W3:Y:S01]  /*1507d0*/  LDL.LU.64 R52, [R1+0x2b50] ;  /* 0x002b500001347983 */ /* 0x000ee20000300a00 */
[----:B------:R-:W-:-:S03]  /*1507e0*/  LOP3.LUT R11, R11, 0xfffff7ff, RZ, 0xc0, !PT ;  /* 0xfffff7ff0b0b7812 */ /* 0x000fc600078ec0ff */
[----:B------:R-:W3:Y:S04]  /*1507f0*/  LDL.LU.64 R50, [R1+0x2b48] ;  /* 0x002b480001327983 */ /* 0x000ee80000300a00 */
[----:B------:R-:W3:Y:S04]  /*150800*/  LDL.LU.64 R20, [R1+0x2b40] ;  /* 0x002b400001147983 */ /* 0x000ee80000300a00 */
[----:B------:R-:W-:Y:S01]  /*150810*/  @P0 LOP3.LUT R11, R11, 0x800, RZ, 0xfc, !PT ;  /* 0x000008000b0b0812 */ /* 0x000fe200078efcff */
[----:B------:R-:W3:Y:S01]  /*150820*/  LDL.LU.64 R48, [R1+0x2b78] ;  /* 0x002b780001307983 */ /* 0x000ee20000300a00 */
[----:B------:R-:W-:-:S02]  /*150830*/  LOP3.LUT P0, RZ, R9, 0x20000000, RZ, 0xc0, !PT ;  /* 0x2000000009ff7812 */ /* 0x000fc4000780c0ff */
[----:B------:R-:W-:Y:S01]  /*150840*/  LOP3.LUT R11, R11, 0xffffefff, RZ, 0xc0, !PT ;  /* 0xffffefff0b0b7812 */ /* 0x000fe200078ec0ff */
[----:B------:R-:W3:Y:S04]  /*150850*/  LDL.LU R30, [R1+0x548] ;  /* 0x00054800011e7983 */ /* 0x000ee80000300800 */
[----:B------:R-:W3:Y:S04]  /*150860*/  LDL.LU.64 R44, [R1+0x2b70] ;  /* 0x002b7000012c7983 */ /* 0x000ee80000300a00 */
[----:B------:R-:W3:Y:S02]  /*150870*/  LDL.LU.64 R42, [R1+0x2b68] ;  /* 0x002b6800012a7983 */ /* 0x000ee40000300a00 */
        /* <DEDUP_REMOVED lines=12> */
[----:B----4-:R-:W-:-:S05]  /*150940*/  PRMT R13, R31, 0x7770, RZ ;  /* 0x000077701f0d7816 */ /* 0x010fca00000000ff */
[----:B------:R1:W-:Y:S04]  /*150950*/  @P5 STG.E.U8 desc[UR4][R40.64], R13 ;  /* 0x0000000d28005986 */ /* 0x0003e8000c101104 */
[----:B------:R-:W-:Y:S02]  /*150960*/  @P0 LOP3.LUT R11, R11, 0x10000, RZ, 0xfc, !PT ;  /* 0x000100000b0b0812 */ /* 0x000fe400078efcff */
[----:B------:R-:W-:Y:S02]  /*150970*/  LOP3.LUT P0, RZ, R9, 0x1000000, RZ, 0xc0, !PT ;  /* 0x0100000009ff7812 */ /* 0x000fe4000780c0ff */
[C---:B-1----:R-:W-:Y:S01]  /*150980*/  PRMT R13, R31.reuse, 0x7771, RZ ;  /* 0x000077711f0d7816 */ /* 0x042fe200000000ff */
[----:B------:R-:W4:Y:S04]  /*150990*/  LDL.LU.64 R40, [R1+0x2ba0] ;  /* 0x002ba00001287983 */ /* 0x000f280000300a00 */
[----:B------:R1:W-:Y:S02]  /*1509a0*/  @P6 STG.E.U8 desc[UR4][R38.64], R13 ;  /* 0x0000000d26006986 */ /* 0x0003e4000c101104 */
[----:B-1----:R-:W-:-:S02]  /*1509b0*/  PRMT R13, R31, 0x7772, RZ ;  /* 0x000077721f0d7816 */ /* 0x002fc400000000ff */
[----:B------:R-:W4:Y:S04]  /*1509c0*/  LDL.LU.64 R38, [R1+0x2b98] ;  /* 0x002b980001267983 */ /* 0x000f280000300a00 */
        /* <DEDUP_REMOVED lines=8> */
[----:B------:R-:W-:Y:S02]  /*150a50*/  PRMT R13, R46, 0x7770, RZ ;  /* 0x000077702e0d7816 */ /* 0x000fe400000000ff */
[----:B------:R-:W-:-:S09]  /*150a60*/  LOP3.LUT P1, RZ, R8, 0x4, RZ, 0xc0, !PT ;  /* 0x0000000408ff7812 */ /* 0x000fd2000782c0ff */
[----:B--2---:R1:W-:Y:S01]  /*150a70*/  @P0 STG.E.U8 desc[UR4][R32.64], R13 ;  /* 0x0000000d20000986 */ /* 0x0043e2000c101104 */
[----:B------:R-:W-:-:S03]  /*150a80*/  LOP3.LUT P0, RZ, R11, 0x4000, RZ, 0xc0, !PT ;  /* 0x000040000bff7812 */ /* 0x000fc6000780c0ff */
[----:B-1----:R-:W2:Y:S01]  /*150a90*/  LDL.LU.64 R32, [R1+0x2b80] ;  /* 0x002b800001207983 */ /* 0x002ea20000300a00 */
[----:B------:R-:W-:-:S09]  /*150aa0*/  PRMT R13, R46, 0x7771, RZ ;  /* 0x000077712e0d7816 */ /* 0x000fd200000000ff */
        /* <DEDUP_REMOVED lines=18> */
[----:B------:R1:W-:Y:S02]  /*150bd0*/  @P0 STG.E.U8 desc[UR4][R44.64], R13 ;  /* 0x0000000d2c000986 */ /* 0x0003e4000c101104 */
[----:B-1----:R-:W-:-:S05]  /*150be0*/  PRMT R13, R30, 0x7770, RZ ;  /* 0x000077701e0d7816 */ /* 0x002fca00000000ff */
[----:B------:R1:W-:Y:S04]  /*150bf0*/  @P1 STG.E.U8 desc[UR4][R42.64], R13 ;  /* 0x0000000d2a001986 */ /* 0x0003e8000c101104 */
[----:B-1----:R-:W3:Y:S01]  /*150c00*/  LDL.LU.64 R42, [R1+0x2bb8] ;  /* 0x002bb800012a7983 */ /* 0x002ee20000300a00 */
[C---:B------:R-:W-:Y:S02]  /*150c10*/  LOP3.LUT P2, RZ, R8.reuse, 0x8, RZ, 0xc0, !PT ;  /* 0x0000000808ff7812 */ /* 0x040fe4000784c0ff */
[----:B------:R-:W-:Y:S02]  /*150c20*/  LOP3.LUT P3, RZ, R8, 0x10, RZ, 0xc0, !PT ;  /* 0x0000001008ff7812 */ /* 0x000fe4000786c0ff */
[----:B------:R-:W-:Y:S02]  /*150c30*/  PRMT R13, R30, 0x7771, RZ ;  /* 0x000077711e0d7816 */ /* 0x000fe400000000ff */
[----:B------:R-:W-:-:S02]  /*150c40*/  LOP3.LUT P4, RZ, R8, 0x20, RZ, 0xc0, !PT ;  /* 0x0000002008ff7812 */ /* 0x000fc4000788c0ff */
[----:B------:R-:W-:-:S05]  /*150c50*/  LOP3.LUT P5, RZ, R8, 0x40, RZ, 0xc0, !PT ;  /* 0x0000004008ff7812 */ /* 0x000fca00078ac0ff */
[----:B----4-:R1:W-:Y:S02]  /*150c60*/  @P2 STG.E.U8 desc[UR4][R40.64], R13 ;  /* 0x0000000d28002986 */ /* 0x0103e4000c101104 */
[C---:B-1----:R-:W-:Y:S02]  /*150c70*/  PRMT R13, R30.reuse, 0x7772, RZ ;  /* 0x000077721e0d7816 */ /* 0x042fe400000000ff */
[----:B------:R-:W4:Y:S04]  /*150c80*/  LDL.LU.64 R40, [R1+0x2bb0] ;  /* 0x002bb00001287983 */ /* 0x000f280000300a00 */
[----:B------:R1:W-:Y:S02]  /*150c90*/  @P3 STG.E.U8 desc[UR4][R38.64], R13 ;  /* 0x0000000d26003986 */ /* 0x0003e4000c101104 */
[----:B-1----:R-:W-:-:S02]  /*150ca0*/  PRMT R13, R30, 0x7773, RZ ;  /* 0x000077731e0d7816 */ /* 0x002fc400000000ff */
[----:B------:R-:W4:Y:S04]  /*150cb0*/  LDL.LU.64 R38, [R1+0x2ba8] ;  /* 0x002ba80001267983 */ /* 0x000f280000300a00 */
[----:B------:R1:W-:Y:S02]  /*150cc0*/  @P4 STG.E.U8 desc[UR4][R36.64], R13 ;  /* 0x0000000d24004986 */ /* 0x0003e4000c101104 */
[----:B-1----:R-:W-:Y:S02]  /*150cd0*/  PRMT R13, R31, 0x7770, RZ ;  /* 0x000077701f0d7816 */ /* 0x002fe400000000ff */
[----:B------:R-:W4:Y:S04]  /*150ce0*/  LDL.LU.64 R36, [R1+0x2be0] ;  /* 0x002be00001247983 */ /* 0x000f280000300a00 */
[----:B------:R1:W-:Y:S04]  /*150cf0*/  @P5 STG.E.U8 desc[UR4][R34.64], R13 ;  /* 0x0000000d22005986 */ /* 0x0003e8000c101104 */
[----:B-1----:R-:W4:Y:S04]  /*150d00*/  LDL.LU.64 R34, [R1+0x2bd8] ;  /* 0x002bd80001227983 */ /* 0x002f280000300a00 */
[----:B------:R-:W4:Y:S01]  /*150d10*/  LDL.LU R30, [R1+0x56c] ;  /* 0x00056c00011e7983 */ /* 0x000f220000300800 */
[----:B------:R-:W-:-:S02]  /*150d20*/  LOP3.LUT P6, RZ, R8, 0x80, RZ, 0xc0, !PT ;  /* 0x0000008008ff7812 */ /* 0x000fc400078cc0ff */
[----:B------:R-:W-:Y:S02]  /*150d30*/  PRMT R13, R31, 0x7771, RZ ;  /* 0x000077711f0d7816 */ /* 0x000fe400000000ff */
[----:B------:R-:W-:Y:S02]  /*150d40*/  LOP3.LUT P0, RZ, R8, 0x100000, RZ, 0xc0, !PT ;  /* 0x0010000008ff7812 */ /* 0x000fe4000780c0ff */
[----:B------:R-:W-:-:S11]  /*150d50*/  LOP3.LUT R9, R9, 0x7fffffff, RZ, 0xc0, !PT ;  /* 0x7fffffff09097812 */ /* 0x000fd600078ec0ff */
[----:B------:R-:W-:Y:S02]  /*150d60*/  @P0 LOP3.LUT R9, R9, 0x80000000, RZ, 0xfc, !PT ;  /* 0x8000000009090812 */ /* 0x000fe400078efcff */
[----:B------:R-:W-:Y:S02]  /*150d70*/  LOP3.LUT P0, RZ, R8, 0x80000, RZ, 0xc0, !PT ;  /* 0x0008000008ff7812 */ /* 0x000fe4000780c0ff */
[----:B------:R-:W-:Y:S01]  /*150d80*/  LOP3.LUT R11, R11, 0xfffffffe, RZ, 0xc0, !PT ;  /* 0xfffffffe0b0b7812 */ /* 0x000fe200078ec0ff */
[----:B--2---:R1:W-:Y:S04]  /*150d90*/  @P6 STG.E.U8 desc[UR4][R32.64], R13 ;  /* 0x0000000d20006986 */ /* 0x0043e8000c101104 */
[----:B-1----:R-:W2:Y:S06]  /*150da0*/  LDL.LU.64 R32, [R1+0x2bd0] ;  /* 0x002bd00001207983 */ /* 0x002eac0000300a00 */
[----:B------:R-:W-:-:S02]  /*150db0*/  @P0 LOP3.LUT R11, R11, 0x1, RZ, 0xfc, !PT ;  /* 0x000000010b0b0812 */ /* 0x000fc400078efcff */
[----:B------:R-:W-:Y:S01]  /*150dc0*/  LOP3.LUT P0, RZ, R8, 0x40000, RZ, 0xc0, !PT ;  /* 0x0004000008ff7812 */ /* 0x000fe2000780c0ff */
[----:B------:R-:W2:Y:S04]  /*150dd0*/  LDL.LU R51, [R1+0x55c] ;  /* 0x00055c0001337983 */ /* 0x000ea80000300800 */
[----:B------:R-:W2:Y:S01]  /*150de0*/  LDL.LU.64 R56, [R1+0x2bc8] ;  /* 0x002bc80001387983 */ /* 0x000ea20000300a00 */
[----:B------:R-:W-:-:S03]  /*150df0*/  LOP3.LUT R11, R11, 0xfffffffd, RZ, 0xc0, !PT ;  /* 0xfffffffd0b0b7812 */ /* 0x000fc600078ec0ff */
[----:B------:R-:W2:Y:S04]  /*150e00*/  LDL.LU.64 R54, [R1+0x2bc0] ;  /* 0x002bc00001367983 */ /* 0x000ea80000300a00 */
[----:B------:R-:W-:Y:S01]  /*150e10*/  @P0 LOP3.LUT R11, R11, 0x2, RZ, 0xfc, !PT ;  /* 0x000000020b0b0812 */ /* 0x000fe200078efcff */
[----:B------:R-:W2:Y:S01]  /*150e20*/  LDL.LU.64 R52, [R1+0x2bf8] ;  /* 0x002bf80001347983 */ /* 0x000ea20000300a00 */
[C---:B------:R-:W-:Y:S02]  /*150e30*/  LOP3.LUT P0, RZ, R8.reuse, 0x20000, RZ, 0xc0, !PT ;  /* 0x0002000008ff7812 */ /* 0x040fe4000780c0ff */
[----:B------:R-:W-:Y:S01]  /*150e40*/  LOP3.LUT R11, R11, 0xfffffffb, RZ, 0xc0, !PT ;  /* 0xfffffffb0b0b7812 */ /* 0x000fe200078ec0ff */
[----:B------:R-:W2:Y:S01]  /*150e50*/  LDL.LU.64 R20, [R1+0x2bf0] ;  /* 0x002bf00001147983 */ /* 0x000ea20000300a00 */
[----:B------:R-:W-:-:S02]  /*150e60*/  LOP3.LUT P4, RZ, R8, 0x100, RZ, 0xc0, !PT ;  /* 0x0000010008ff7812 */ /* 0x000fc4000788c0ff */
[----:B------:R-:W-:Y:S01]  /*150e70*/  PRMT R13, R31, 0x7772, RZ ;  /* 0x000077721f0d7816 */ /* 0x000fe200000000ff */
[----:B------:R-:W2:Y:S06]  /*150e80*/  LDL.LU.64 R48, [R1+0x2be8] ;  /* 0x002be80001307983 */ /* 0x000eac0000300a00 */
        /* <DEDUP_REMOVED lines=12> */
[----:B------:R-:W-:-:S09]  /*150f50*/  LOP3.LUT P5, RZ, R8, 0x200, RZ, 0xc0, !PT ;  /* 0x0000020008ff7812 */ /* 0x000fd200078ac0ff */
[----:B------:R-:W-:Y:S02]  /*150f60*/  @P0 LOP3.LUT R11, R11, 0x40, RZ, 0xfc, !PT ;  /* 0x000000400b0b0812 */ /* 0x000fe400078efcff */
[C---:B------:R-:W-:Y:S01]  /*150f70*/  LOP3.LUT P0, RZ, R8.reuse, 0x1000, RZ, 0xc0, !PT ;  /* 0x0000100008ff7812 */ /* 0x040fe2000780c0ff */
[----:B---3--:R1:W-:Y:S02]  /*150f80*/  @P4 STG.E.U8 desc[UR4][R42.64], R13 ;  /* 0x0000000d2a004986 */ /* 0x0083e4000c101104 */
[----:B-1----:R-:W-:Y:S02]  /*150f90*/  PRMT R13, R31, 0x7773, RZ ;  /* 0x000077731f0d7816 */ /* 0x002fe400000000ff */
[----:B------:R-:W3:Y:S04]  /*150fa0*/  LDL.LU R31, [R1+0x54c] ;  /* 0x00054c00011f7983 */ /* 0x000ee80000300800 */
[----:B------:R-:W3:Y:S04]  /*150fb0*/  LDL.LU.64 R46, [R1+0x2c20] ;  /* 0x002c2000012e7983 */ /* 0x000ee80000300a00 */
[----:B------:R-:W3:Y:S01]  /*150fc0*/  LDL.LU.64 R44, [R1+0x2c18] ;  /* 0x002c1800012c7983 */ /* 0x000ee20000300a00 */
[----:B------:R-:W-:-:S02]  /*150fd0*/  LOP3.LUT P6, RZ, R8, 0x400, RZ, 0xc0, !PT ;  /* 0x0000040008ff7812 */ /* 0x000fc400078cc0ff */
[----:B------:R-:W-:Y:S01]  /*150fe0*/  LOP3.LUT R11, R11, 0xffffff7f, RZ, 0xc0, !PT ;  /* 0xffffff7f0b0b7812 */ /* 0x000fe200078ec0ff */
[----:B------:R-:W3:Y:S03]  /*150ff0*/  LDL.LU.64 R42, [R1+0x2c10] ;  /* 0x002c1000012a7983 */ /* 0x000ee60000300a00 */
[----:B------:R-:W-:Y:S01]  /*151000*/  @P0 LOP3.LUT R11, R11, 0x80, RZ, 0xfc, !PT ;  /* 0x000000800b0b0812 */ /* 0x000fe200078efcff */
[----:B----4-:R1:W-:Y:S01]  /*151010*/  @P5 STG.E.U8 desc[UR4][R40.64], R13 ;  /* 0x0000000d28005986 */ /* 0x0103e2000c101104 */
[----:B------:R-:W-:-:S03]  /*151020*/  LOP3.LUT P0, RZ, R8, 0x800, RZ, 0xc0, !PT ;  /* 0x0000080008ff7812 */ /* 0x000fc6000780c0ff */
[----:B-1----:R-:W4:Y:S01]  /*151030*/  LDL.LU.64 R40, [R1+0x2c08] ;  /* 0x002c080001287983 */ /* 0x002f220000300a00 */
[----:B------:R-:W-:-:S05]  /*151040*/  PRMT R13, R30, 0x7770, RZ ;  /* 0x000077701e0d7816 */ /* 0x000fca00000000ff */
[----:B------:R1:W-:Y:S02]  /*151050*/  @P6 STG.E.U8 desc[UR4][R38.64], R13 ;  /* 0x0000000d26006986 */ /* 0x0003e4000c101104 */
[----:B-1----:R-:W-:Y:S02]  /*151060*/  PRMT R13, R30, 0x7771, RZ ;  /* 0x000077711e0d7816 */ /* 0x002fe400000000ff */
[----:B------:R-:W4:Y:S04]  /*151070*/  LDL.LU.64 R38, [R1+0x2c00] ;  /* 0x002c000001267983 */ /* 0x000f280000300a00 */
[----:B------:R1:W-:Y:S04]  /*151080*/  @P0 STG.E.U8 desc[UR4][R36.64], R13 ;  /* 0x0000000d24000986 */ /* 0x0003e8000c101104 */
[----:B-1----:R-:W4:Y:S01]  /*151090*/  LDL.LU.64 R36, [R1+0x2c38] ;  /* 0x002c380001247983 */ /* 0x002f220000300a00 */
[----:B------:R-:W-:-:S02]  /*1510a0*/  LOP3.LUT P0, RZ, R11, 0x80, RZ, 0xc0, !PT ;  /* 0x000000800bff7812 */ /* 0x000fc4000780c0ff */
[----:B------:R-:W-:-:S11]  /*1510b0*/  PRMT R13, R30, 0x7772, RZ ;  /* 0x000077721e0d7816 */ /* 0x000fd600000000ff */
[----:B------:R1:W-:Y:S01]  /*1510c0*/  @P0 STG.E.U8 desc[UR4][R34.64], R13 ;  /* 0x0000000d22000986 */ /* 0x0003e2000c101104 */
[C---:B------:R-:W-:Y:S02]  /*1510d0*/  LOP3.LUT P0, RZ, R11.reuse, 0x40, RZ, 0xc0, !PT ;  /* 0x000000400bff7812 */ /* 0x040fe4000780c0ff */
[----:B-1----:R-:W-:Y:S01]  /*1510e0*/  PRMT R13, R30, 0x7773, RZ ;  /* 0x000077731e0d7816 */ /* 0x002fe200000000ff */
[----:B------:R-:W4:Y:S10]  /*1510f0*/  LDL.LU.64 R34, [R1+0x2c30] ;  /* 0x002c300001227983 */ /* 0x000f340000300a00 */
[----:B--2---:R1:W-:Y:S04]  /*151100*/  @P0 STG.E.U8 desc[UR4][R32.64], R13 ;  /* 0x0000000d20000986 */ /* 0x0043e8000c101104 */
[----:B-1----:R-:W2:Y:S04]  /*151110*/  LDL.LU.64 R32, [R1+0x2c28] ;  /* 0x002c280001207983 */ /* 0x002ea80000300a00 */
[----:B------:R-:W2:Y:S01]  /*151120*/  LDL.LU R30, [R1+0x520] ;  /* 0x00052000011e7983 */ /* 0x000ea20000300800 */
        /* <DEDUP_REMOVED lines=17> */
[----:B---3--:R-:W-:-:S05]  /*151240*/  PRMT R13, R31, 0x7770, RZ ;  /* 0x000077701f0d7816 */ /* 0x008fca00000000ff */
[----:B------:R-:W-:Y:S01]  /*151250*/  @P0 STG.E.U8 desc[UR4][R48.64], R13 ;  /* 0x0000000d30000986 */ /* 0x000fe2000c101104 */
[----:B------:R-:W-:Y:S02]  /*151260*/  LOP3.LUT P0, RZ, R11, 0x1, RZ, 0xc0, !PT ;  /* 0x000000010bff7812 */ /* 0x000fe4000780c0ff */
[----:B------:R-:W-:-:S11]  /*151270*/  PRMT R11, R31, 0x7771, RZ ;  /* 0x000077711f0b7816 */ /* 0x000fd600000000ff */
[----:B------:R1:W-:Y:S01]  /*151280*/  @P0 STG.E.U8 desc[UR4][R46.64], R11 ;  /* 0x0000000b2e000986 */ /* 0x0003e2000c101104 */
[----:B------:R-:W-:Y:S02]  /*151290*/  LOP3.LUT P0, RZ, R9, 0x80000000, RZ, 0xc0, !PT ;  /* 0x8000000009ff7812 */ /* 0x000fe4000780c0ff */
[----:B-1----:R-:W-:-:S11]  /*1512a0*/  PRMT R11, R31, 0x7772, RZ ;  /* 0x000077721f0b7816 */ /* 0x002fd600000000ff */
[----:B------:R1:W-:Y:S02]  /*1512b0*/  @P0 STG.E.U8 desc[UR4][R44.64], R11 ;  /* 0x0000000b2c000986 */ /* 0x0003e4000c101104 */
[----:B-1----:R-:W-:-:S05]  /*1512c0*/  PRMT R11, R31, 0x7773, RZ ;  /* 0x000077731f0b7816 */ /* 0x002fca00000000ff */
[----:B------:R1:W-:Y:S02]  /*1512d0*/  @P1 STG.E.U8 desc[UR4][R42.64], R11 ;  /* 0x0000000b2a001986 */ /* 0x0003e4000c101104 */
[----:B-1----:R-:W-:-:S05]  /*1512e0*/  PRMT R11, R3, 0x7770, RZ ;  /* 0x00007770030b7816 */ /* 0x002fca00000000ff */
[----:B----4-:R1:W-:Y:S02]  /*1512f0*/  @P2 STG.E.U8 desc[UR4][R40.64], R11 ;  /* 0x0000000b28002986 */ /* 0x0103e4000c101104 */
[----:B-1----:R-:W-:-:S05]  /*151300*/  PRMT R11, R3, 0x7771, RZ ;  /* 0x00007771030b7816 */ /* 0x002fca00000000ff */
[----:B------:R1:W-:Y:S02]  /*151310*/  @P3 STG.E.U8 desc[UR4][R38.64], R11 ;  /* 0x0000000b26003986 */ /* 0x0003e4000c101104 */
[----:B-1----:R-:W-:-:S05]  /*151320*/  PRMT R11, R3, 0x7772, RZ ;  /* 0x00007772030b7816 */ /* 0x002fca00000000ff */
[----:B------:R1:W-:Y:S02]  /*151330*/  @P4 STG.E.U8 desc[UR4][R36.64], R11 ;  /* 0x0000000b24004986 */ /* 0x0003e4000c101104 */
[----:B-1----:R-:W-:Y:S02]  /*151340*/  PRMT R11, R3, 0x7773, RZ ;  /* 0x00007773030b7816 */ /* 0x002fe400000000ff */
[----:B------:R-:W3:Y:S01]  /*151350*/  LDL.LU R3, [R1+0x5b0c] ;  /* 0x005b0c0001037983 */ /* 0x000ee20000300800 */
[C---:B------:R-:W-:Y:S02]  /*151360*/  LOP3.LUT P5, RZ, R8.reuse, 0x2000000, RZ, 0xc0, !PT ;  /* 0x0200000008ff7812 */ /* 0x040fe400078ac0ff */
[----:B------:R-:W-:Y:S01]  /*151370*/  LOP3.LUT P6, RZ, R8, 0x4000000, RZ, 0xc0, !PT ;  /* 0x0400000008ff7812 */ /* 0x000fe200078cc0ff */
[----:B------:R-:W4:Y:S04]  /*151380*/  LDL.LU.64 R42, [R1+0x2c60] ;  /* 0x002c6000012a7983 */ /* 0x000f280000300a00 */
[----:B------:R-:W4:Y:S04]  /*151390*/  LDL.LU.64 R40, [R1+0x2c58] ;  /* 0x002c580001287983 */ /* 0x000f280000300a00 */
[----:B------:R-:W4:Y:S04]  /*1513a0*/  LDL.LU.64 R38, [R1+0x2c50] ;  /* 0x002c500001267983 */ /* 0x000f280000300a00 */
[----:B------:R1:W-:Y:S04]  /*1513b0*/  @P5 STG.E.U8 desc[UR4][R34.64], R11 ;  /* 0x0000000b22005986 */ /* 0x0003e8000c101104 */
[----:B------:R-:W4:Y:S04]  /*1513c0*/  LDL.LU.64 R36, [R1+0x2c48] ;  /* 0x002c480001247983 */ /* 0x000f280000300a00 */
[----:B-1----:R-:W4:Y:S01]  /*1513d0*/  LDL.LU.64 R34, [R1+0x2c40] ;  /* 0x002c400001227983 */ /* 0x002f220000300a00 */
[----:B--2---:R-:W-:-:S05]  /*1513e0*/  PRMT R11, R30, 0x7770, RZ ;  /* 0x000077701e0b7816 */ /* 0x004fca00000000ff */
[----:B------:R1:W-:Y:S04]  /*1513f0*/  @P6 STG.E.U8 desc[UR4][R32.64], R11 ;  /* 0x0000000b20006986 */ /* 0x0003e8000c101104 */
[----:B-1----:R-:W2:Y:S04]  /*151400*/  LDL.LU.64 R32, [R1+0x2c78] ;  /* 0x002c780001207983 */ /* 0x002ea80000300a00 */
[----:B------:R-:W2:Y:S04]  /*151410*/  LDL.LU R31, [R1+0x510] ;  /* 0x00051000011f7983 */ /* 0x000ea80000300800 */
[----:B------:R-:W2:Y:S04]  /*151420*/  LDL.LU.64 R54, [R1+0x2c70] ;  /* 0x002c700001367983 */ /* 0x000ea80000300a00 */
[----:B------:R-:W2:Y:S04]  /*151430*/  LDL.LU.64 R52, [R1+0x2c68] ;  /* 0x002c680001347983 */ /* 0x000ea80000300a00 */
[----:B------:R-:W2:Y:S04]  /*151440*/  LDL.LU.64 R50, [R1+0x2ca0] ;  /* 0x002ca00001327983 */ /* 0x000ea80000300a00 */
[----:B------:R-:W2:Y:S01]  /*151450*/  LDL.LU.64 R20, [R1+0x2c98] ;  /* 0x002c980001147983 */ /* 0x000ea20000300a00 */
[----:B------:R-:W-:-:S02]  /*151460*/  LOP3.LUT R9, R9, 0xffbfffff, RZ, 0xc0, !PT ;  /* 0xffbfffff09097812 */ /* 0x000fc400078ec0ff */
[C---:B------:R-:W-:Y:S01]  /*151470*/  LOP3.LUT P4, RZ, R8.reuse, 0x8000000, RZ, 0xc0, !PT ;  /* 0x0800000008ff7812 */ /* 0x040fe2000788c0ff */
[----:B------:R-:W2:Y:S01]  /*151480*/  LDL.LU.64 R48, [R1+0x2c90] ;  /* 0x002c900001307983 */ /* 0x000ea20000300a00 */
[----:B------:R-:W-:Y:S02]  /*151490*/  LOP3.LUT P5, RZ, R8, 0x10000000, RZ, 0xc0, !PT ;  /* 0x1000000008ff7812 */ /* 0x000fe400078ac0ff */
[----:B------:R-:W-:Y:S02]  /*1514a0*/  PRMT R11, R30, 0x7771, RZ ;  /* 0x000077711e0b7816 */ /* 0x000fe400000000ff */
[----:B------:R-:W-:Y:S02]  /*1514b0*/  LOP3.LUT P6, RZ, R8, 0x20000000, RZ, 0xc0, !PT ;  /* 0x2000000008ff7812 */ /* 0x000fe400078cc0ff */
[----:B---3--:R-:W-:-:S13]  /*1514c0*/  LOP3.LUT P0, RZ, R3, 0x80, RZ, 0xc0, !PT ;  /* 0x0000008003ff7812 */ /* 0x008fda000780c0ff */
        /* <DEDUP_REMOVED lines=21> */
[----:B----4-:R1:W-:Y:S10]  /*151620*/  @P4 STG.E.U8 desc[UR4][R42.64], R11 ;  /* 0x0000000b2a004986 */ /* 0x0103f4000c101104 */
[----:B------:R-:W-:-:S02]  /*151630*/  @P0 LOP3.LUT R9, R9, 0x20000000, RZ, 0xfc, !PT ;  /* 0x2000000009090812 */ /* 0x000fc400078efcff */
[----:B------:R-:W-:Y:S02]  /*151640*/  LOP3.LUT P0, RZ, R8, 0x80000000, RZ, 0xc0, !PT ;  /* 0x8000000008ff7812 */ /* 0x000fe4000780c0ff */
[----:B------:R-:W-:Y:S02]  /*151650*/  LOP3.LUT R9, R9, 0xbfffffff, RZ, 0xc0, !PT ;  /* 0xbfffffff09097812 */ /* 0x000fe400078ec0ff */
[----:B-1----:R-:W-:-:S05]  /*151660*/  PRMT R11, R30, 0x7772, RZ ;  /* 0x000077721e0b7816 */ /* 0x002fca00000000ff */
[----:B------:R1:W-:Y:S04]  /*151670*/  @P5 STG.E.U8 desc[UR4][R40.64], R11 ;  /* 0x0000000b28005986 */ /* 0x0003e8000c101104 */
[----:B------:R-:W-:Y:S02]  /*151680*/  @P0 LOP3.LUT R9, R9, 0x40000000, RZ, 0xfc, !PT ;  /* 0x4000000009090812 */ /* 0x000fe400078efcff */
[----:B------:R-:W-:Y:S02]  /*151690*/  LOP3.LUT P0, RZ, R8, 0x40000000, RZ, 0xc0, !PT ;  /* 0x4000000008ff7812 */ /* 0x000fe4000780c0ff */
[----:B-1----:R-:W-:Y:S01]  /*1516a0*/  PRMT R11, R30, 0x7773, RZ ;  /* 0x000077731e0b7816 */ /* 0x002fe200000000ff */
[----:B------:R-:W3:Y:S04]  /*1516b0*/  LDL.LU R41, [R1+0x4f0] ;  /* 0x0004f00001297983 */ /* 0x000ee80000300800 */
[----:B------:R2:W-:Y:S04]  /*1516c0*/  @P6 STG.E.U8 desc[UR4][R38.64], R11 ;  /* 0x0000000b26006986 */ /* 0x0005e8000c101104 */
[----:B------:R-:W4:Y:S04]  /*1516d0*/  LDL.LU.64 R46, [R1+0x2c88] ;  /* 0x002c8800012e7983 */ /* 0x000f280000300a00 */
[----:B------:R-:W4:Y:S01]  /*1516e0*/  LDL.LU.64 R44, [R1+0x2c80] ;  /* 0x002c8000012c7983 */ /* 0x000f220000300a00 */
[----:B--2---:R-:W-:-:S03]  /*1516f0*/  PRMT R11, R31, 0x7770, RZ ;  /* 0x000077701f0b7816 */ /* 0x004fc600000000ff */
[----:B------:R-:W2:Y:S04]  /*151700*/  LDL.LU.64 R42, [R1+0x2cb8] ;  /* 0x002cb800012a7983 */ /* 0x000ea80000300a00 */
        /* <DEDUP_REMOVED lines=11> */
[----:B-1----:R-:W-:Y:S01]  /*1517c0*/  PRMT R11, R31, 0x7773, RZ ;  /* 0x000077731f0b7816 */ /* 0x002fe200000000ff */
[----:B------:R-:W2:Y:S10]  /*1517d0*/  LDL.LU.64 R32, [R1+0x2cd8] ;  /* 0x002cd80001207983 */ /* 0x000eb40000300a00 */
[----:B------:R1:W-:Y:S01]  /*1517e0*/  @P0 STG.E.U8 desc[UR4][R54.64], R11 ;  /* 0x0000000b36000986 */ /* 0x0003e2000c101104 */
[----:B------:R-:W-:-:S03]  /*1517f0*/  LOP3.LUT P0, RZ, R9, 0x8000000, RZ, 0xc0, !PT ;  /* 0x0800000009ff7812 */ /* 0x000fc6000780c0ff */
[----:B------:R-:W2:Y:S01]  /*151800*/  LDL.LU.64 R30, [R1+0x2cd0] ;  /* 0x002cd000011e7983 */ /* 0x000ea20000300a00 */
[----:B-1----:R-:W-:-:S09]  /*151810*/  PRMT R11, R2, 0x7770, RZ ;  /* 0x00007770020b7816 */ /* 0x002fd200000000ff */
[----:B------:R1:W-:Y:S01]  /*151820*/  @P0 STG.E.U8 desc[UR4][R52.64], R11 ;  /* 0x0000000b34000986 */ /* 0x0003e2000c101104 */
[----:B------:R-:W-:Y:S02]  /*151830*/  LOP3.LUT P0, RZ, R9, 0x4000000, RZ, 0xc0, !PT ;  /* 0x0400000009ff7812 */ /* 0x000fe4000780c0ff */
[----:B-1----:R-:W-:-:S11]  /*151840*/  PRMT R11, R2, 0x7771, RZ ;  /* 0x00007771020b7816 */ /* 0x002fd600000000ff */
[----:B------:R1:W-:Y:S01]  /*151850*/  @P0 STG.E.U8 desc[UR4][R50.64], R11 ;  /* 0x0000000b32000986 */ /* 0x0003e2000c101104 */
[----:B------:R-:W-:Y:S02]  /*151860*/  LOP3.LUT P0, RZ, R9, 0x2000000, RZ, 0xc0, !PT ;  /* 0x0200000009ff7812 */ /* 0x000fe4000780c0ff */
[----:B-1----:R-:W-:-:S11]  /*151870*/  PRMT R11, R2, 0x7772, RZ ;  /* 0x00007772020b7816 */ /* 0x002fd600000000ff */
[----:B------:R1:W-:Y:S02]  /*151880*/  @P0 STG.E.U8 desc[UR4][R20.64], R11 ;  /* 0x0000000b14000986 */ /* 0x0003e4000c101104 */
[----:B-1----:R-:W-:Y:S02]  /*151890*/  PRMT R11, R2, 0x7773, RZ ;  /* 0x00007773020b7816 */ /* 0x002fe400000000ff */
[----:B------:R-:W2:Y:S01]  /*1518a0*/  LDL.LU R2, [R1+0x5b08] ;  /* 0x005b080001027983 */ /* 0x000ea20000300800 */
        /* <DEDUP_REMOVED lines=8> */
[----:B---3--:R-:W-:-:S05]  /*151930*/  PRMT R11, R41, 0x7770, RZ ;  /* 0x00007770290b7816 */ /* 0x008fca00000000ff */
[----:B----4-:R1:W-:Y:S01]  /*151940*/  @P0 STG.E.U8 desc[UR4][R46.64], R11 ;  /* 0x0000000b2e000986 */ /* 0x0103e2000c101104 */
[----:B------:R-:W-:Y:S02]  /*151950*/  LOP3.LUT P0, RZ, R9, 0x400000, RZ, 0xc0, !PT ;  /* 0x0040000009ff7812 */ /* 0x000fe4000780c0ff */
[----:B-1----:R-:W-:-:S11]  /*151960*/  PRMT R11, R41, 0x7771, RZ ;  /* 0x00007771290b7816 */ /* 0x002fd600000000ff */
[----:B------:R1:W-:Y:S02]  /*151970*/  @P0 STG.E.U8 desc[UR4][R44.64], R11 ;  /* 0x0000000b2c000986 */ /* 0x0003e4000c101104 */
[----:B-1----:R-:W-:-:S05]  /*151980*/  PRMT R11, R41, 0x7772, RZ ;  /* 0x00007772290b7816 */ /* 0x002fca00000000ff */
[----:B--2---:R1:W-:Y:S02]  /*151990*/  @P1 STG.E.U8 desc[UR4][R42.64], R11 ;  /* 0x0000000b2a001986 */ /* 0x0043e4000c101104 */
        /* <DEDUP_REMOVED lines=12> */
[----:B------:R-:W2:Y:S04]  /*151a60*/  LDL.LU.64 R38, [R1+0x2cf8] ;  /* 0x002cf80001267983 */ /* 0x000ea80000300a00 */
[----:B------:R-:W2:Y:S01]  /*151a70*/  LDL.LU R37, [R1+0x514] ;  /* 0x0005140001257983 */ /* 0x000ea20000300800 */
[----:B------:R-:W-:-:S13]  /*151a80*/  LOP3.LUT P6, RZ, R3, 0x2000, RZ, 0xc0, !PT ;  /* 0x0000200003ff7812 */ /* 0x000fda00078cc0ff */
[----:B------:R1:W-:Y:S04]  /*151a90*/  @P6 STG.E.U8 desc[UR4][R30.64], R11 ;  /* 0x0000000b1e006986 */ /* 0x0003e8000c101104 */
[----:B-1----:R-:W4:Y:S04]  /*151aa0*/  LDL.LU.64 R30, [R1+0x2cf0] ;  /* 0x002cf000011e7983 */ /* 0x002f280000300a00 */
[----:B------:R-:W4:Y:S04]  /*151ab0*/  LDL.LU.64 R34, [R1+0x2ce8] ;  /* 0x002ce80001227983 */ /* 0x000f280000300a00 */
[----:B------:R-:W4:Y:S01]  /*151ac0*/  LDL.LU R48, [R1+0x504] ;  /* 0x0005040001307983 */ /* 0x000f220000300800 */
[----:B------:R-:W-:-:S02]  /*151ad0*/  LOP3.LUT P4, RZ, R3, 0x4000, RZ, 0xc0, !PT ;  /* 0x0000400003ff7812 */ /* 0x000fc4000788c0ff */
        /* <DEDUP_REMOVED lines=18> */
[----:B--2---:R-:W-:-:S05]  /*151c00*/  PRMT R11, R37, 0x7770, RZ ;  /* 0x00007770250b7816 */ /* 0x004fca00000000ff */
[----:B---3--:R1:W-:Y:S04]  /*151c10*/  @P4 STG.E.U8 desc[UR4][R32.64], R11 ;  /* 0x0000000b20004986 */ /* 0x0083e8000c101104 */
[----:B-1----:R-:W2:Y:S04]  /*151c20*/  LDL.LU.64 R32, [R1+0x2d20] ;  /* 0x002d200001207983 */ /* 0x002ea80000300a00 */
[----:B------:R-:W3:Y:S04]  /*151c30*/  LDL.LU.64 R56, [R1+0x2d18] ;  /* 0x002d180001387983 */ /* 0x000ee80000300a00 */
[----:B------:R-:W3:Y:S01]  /*151c40*/  LDL.LU.64 R54, [R1+0x2d10] ;  /* 0x002d100001367983 */ /* 0x000ee20000300a00 */
[----:B------:R-:W-:-:S03]  /*151c50*/  LOP3.LUT P0, RZ, R3, 0x100000, RZ, 0xc0, !PT ;  /* 0x0010000003ff7812 */ /* 0x000fc6000780c0ff */
[----:B------:R-:W3:Y:S04]  /*151c60*/  LDL.LU R49, [R1+0x4f4] ;  /* 0x0004f40001317983 */ /* 0x000ee80000300800 */
[----:B------:R-:W3:Y:S01]  /*151c70*/  LDL.LU.64 R52, [R1+0x2d08] ;  /* 0x002d080001347983 */ /* 0x000ee20000300a00 */
[----:B------:R-:W-:-:S03]  /*151c80*/  LOP3.LUT R9, R9, 0xfff7ffff, RZ, 0xc0, !PT ;  /* 0xfff7ffff09097812 */ /* 0x000fc600078ec0ff */
[----:B------:R-:W3:Y:S02]  /*151c90*/  LDL.LU.64 R50, [R1+0x2d00] ;  /* 0x002d000001327983 */ /* 0x000ee40000300a00 */
[----:B------:R-:W-:Y:S02]  /*151ca0*/  @P0 LOP3.LUT R9, R9, 0x80000, RZ, 0xfc, !PT ;  /* 0x0008000009090812 */ /* 0x000fe400078efcff */
[----:B------:R-:W-:Y:S01]  /*151cb0*/  LOP3.LUT P0, RZ, R3, 0x80000, RZ, 0xc0, !PT ;  /* 0x0008000003ff7812 */ /* 0x000fe2000780c0ff */
[----:B------:R-:W3:Y:S01]  /*151cc0*/  LDL.LU.64 R20, [R1+0x2d38] ;  /* 0x002d380001147983 */ /* 0x000ee20000300a00 */
[----:B------:R-:W-:Y:S02]  /*151cd0*/  LOP3.LUT R9, R9, 0xffefffff, RZ, 0xc0, !PT ;  /* 0xffefffff09097812 */ /* 0x000fe400078ec0ff */
[----:B------:R-:W-:Y:S01]  /*151ce0*/  LOP3.LUT P5, RZ, R3, 0x8000, RZ, 0xc0, !PT ;  /* 0x0000800003ff7812 */ /* 0x000fe200078ac0ff */
[----:B------:R-:W3:Y:S08]  /*151cf0*/  LDL.LU.64 R46, [R1+0x2d30] ;  /* 0x002d3000012e7983 */ /* 0x000ef00000300a00 */
[----:B------:R-:W-:-:S02]  /*151d00*/  @P0 LOP3.LUT R9, R9, 0x100000, RZ, 0xfc, !PT ;  /* 0x0010000009090812 */ /* 0x000fc400078efcff */
[C---:B------:R-:W-:Y:S02]  /*151d10*/  LOP3.LUT P0, RZ, R3.reuse, 0x40000, RZ, 0xc0, !PT ;  /* 0x0004000003ff7812 */ /* 0x040fe4000780c0ff */
[----:B------:R-:W-:Y:S02]  /*151d20*/  LOP3.LUT P6, RZ, R3, 0x10000, RZ, 0xc0, !PT ;  /* 0x0001000003ff7812 */ /* 0x000fe400078cc0ff */
[----:B------:R-:W-:Y:S02]  /*151d30*/  LOP3.LUT R9, R9, 0xffdfffff, RZ, 0xc0, !PT ;  /* 0xffdfffff09097812 */ /* 0x000fe400078ec0ff */
[----:B------:R-:W-:-:S05]  /*151d40*/  PRMT R11, R37, 0x7771, RZ ;  /* 0x00007771250b7816 */ /* 0x000fca00000000ff */
[----:B----4-:R1:W-:Y:S02]  /*151d50*/  @P5 STG.E.U8 desc[UR4][R40.64], R11 ;  /* 0x0000000b28005986 */ /* 0x0103e4000c101104 */
[----:B------:R-:W-:Y:S02]  /*151d60*/  @P0 LOP3.LUT R9, R9, 0x200000, RZ, 0xfc, !PT ;  /* 0x0020000009090812 */ /* 0x000fe400078efcff */
[----:B------:R-:W-:Y:S02]  /*151d70*/  LOP3.LUT P0, RZ, R3, 0x20000, RZ, 0xc0, !PT ;  /* 0x0002000003ff7812 */ /* 0x000fe4000780c0ff */
[----:B-1----:R-:W-:-:S05]  /*151d80*/  PRMT R11, R37, 0x7772, RZ ;  /* 0x00007772250b7816 */ /* 0x002fca00000000ff */
[----:B------:R1:W-:Y:S02]  /*151d90*/  @P6 STG.E.U8 desc[UR4][R38.64], R11 ;  /* 0x0000000b26006986 */ /* 0x0003e4000c101104 */
[----:B-1----:R-:W-:-:S05]  /*151da0*/  PRMT R11, R37, 0x7773, RZ ;  /* 0x00007773250b7816 */ /* 0x002fca00000000ff */
[----:B------:R1:W-:Y:S04]  /*151db0*/  @P0 STG.E.U8 desc[UR4][R30.64], R11 ;  /* 0x0000000b1e000986 */ /* 0x0003e8000c101104 */
[----:B-1----:R-:W4:Y:S04]  /*151dc0*/  LDL.LU R31, [R1+0x528] ;  /* 0x00052800011f7983 */ /* 0x002f280000300800 */
[----:B------:R-:W4:Y:S04]  /*151dd0*/  LDL.LU.64 R44, [R1+0x2d28] ;  /* 0x002d2800012c7983 */ /* 0x000f280000300a00 */
[----:B------:R-:W4:Y:S04]  /*151de0*/  LDL.LU.64 R42, [R1+0x2d60] ;  /* 0x002d6000012a7983 */ /* 0x000f280000300a00 */
[----:B------:R-:W4:Y:S04]  /*151df0*/  LDL.LU.64 R40, [R1+0x2d58] ;  /* 0x002d580001287983 */ /* 0x000f280000300a00 */
[----:B------:R-:W4:Y:S04]  /*151e00*/  LDL.LU.64 R38, [R1+0x2d50] ;  /* 0x002d500001267983 */ /* 0x000f280000300a00 */
[----:B------:R-:W4:Y:S04]  /*151e10*/  LDL.LU R30, [R1+0x518] ;  /* 0x00051800011e7983 */ /* 0x000f280000300800 */
[----:B------:R-:W4:Y:S01]  /*151e20*/  LDL.LU.64 R36, [R1+0x2d48] ;  /* 0x002d480001247983 */ /* 0x000f220000300a00 */
[----:B------:R-:W-:-:S02]  /*151e30*/  LOP3.LUT P0, RZ, R9, 0x200000, RZ, 0xc0, !PT ;  /* 0x0020000009ff7812 */ /* 0x000fc4000780c0ff */
[----:B------:R-:W-:-:S11]  /*151e40*/  PRMT R11, R48, 0x7770, RZ ;  /* 0x00007770300b7816 */ /* 0x000fd600000000ff */
[----:B------:R1:W-:Y:S01]  /*151e50*/  @P0 STG.E.U8 desc[UR4][R34.64], R11 ;  /* 0x0000000b22000986 */ /* 0x0003e2000c101104 */
[----:B------:R-:W-:-:S03]  /*151e60*/  LOP3.LUT P0, RZ, R9, 0x100000, RZ, 0xc0, !PT ;  /* 0x0010000009ff7812 */ /* 0x000fc6000780c0ff */
[----:B-1----:R-:W4:Y:S01]  /*151e70*/  LDL.LU.64 R34, [R1+0x2d40] ;  /* 0x002d400001227983 */ /* 0x002f220000300a00 */
[----:B------:R-:W-:-:S09]  /*151e80*/  PRMT R11, R48, 0x7771, RZ ;  /* 0x00007771300b7816 */ /* 0x000fd200000000ff */
[----:B--2---:R1:W-:Y:S04]  /*151e90*/  @P0 STG.E.U8 desc[UR4][R32.64], R11 ;  /* 0x0000000b20000986 */ /* 0x0043e8000c101104 */
[----:B-1----:R-:W2:Y:S01]  /*151ea0*/  LDL.LU.64 R32, [R1+0x2d78] ;  /* 0x002d780001207983 */ /* 0x002ea20000300a00 */
[----:B------:R-:W-:Y:S02]  /*151eb0*/  LOP3.LUT P0, RZ, R9, 0x80000, RZ, 0xc0, !PT ;  /* 0x0008000009ff7812 */ /* 0x000fe4000780c0ff */
[----:B------:R-:W-:-:S11]  /*151ec0*/  PRMT R11, R48, 0x7772, RZ ;  /* 0x00007772300b7816 */ /* 0x000fd600000000ff */
        /* <DEDUP_REMOVED lines=19> */
[----:B----4-:R-:W-:-:S07]  /*152000*/  PRMT R11, R31, 0x7770, RZ ;  /* 0x000077701f0b7816 */ /* 0x010fce00000000ff */
[----:B------:R1:W-:Y:S01]  /*152010*/  @P0 STG.E.U8 desc[UR4][R44.64], R11 ;  /* 0x0000000b2c000986 */ /* 0x0003e2000c101104 */
[----:B------:R-:W-:Y:S02]  /*152020*/  LOP3.LUT P3, RZ, R3, 0x20000000, RZ, 0xc0, !PT ;  /* 0x2000000003ff7812 */ /* 0x000fe4000786c0ff */
[----:B-1----:R-:W-:-:S05]  /*152030*/  PRMT R11, R31, 0x7771, RZ ;  /* 0x000077711f0b7816 */ /* 0x002fca00000000ff */
[----:B------:R1:W-:Y:S01]  /*152040*/  @P1 STG.E.U8 desc[UR4][R42.64], R11 ;  /* 0x0000000b2a001986 */ /* 0x0003e2000c101104 */
[----:B------:R-:W-:Y:S02]  /*152050*/  LOP3.LUT P4, RZ, R3, 0x40000000, RZ, 0xc0, !PT ;  /* 0x4000000003ff7812 */ /* 0x000fe4000788c0ff */
[C---:B-1----:R-:W-:Y:S01]  /*152060*/  PRMT R11, R31.reuse, 0x7772, RZ ;  /* 0x000077721f0b7816 */ /* 0x042fe200000000ff */
[----:B------:R-:W3:Y:S04]  /*152070*/  LDL.LU.64 R42, [R1+0x2d70] ;  /* 0x002d7000012a7983 */ /* 0x000ee80000300a00 */
        /* <DEDUP_REMOVED lines=11> */
[----:B------:R-:W-:-:S09]  /*152130*/  LOP3.LUT P6, RZ, R2, 0x1, RZ, 0xc0, !PT ;  /* 0x0000000102ff7812 */ /* 0x000fd200078cc0ff */
[----:B------:R1:W-:Y:S04]  /*152140*/  @P5 STG.E.U8 desc[UR4][R34.64], R11 ;  /* 0x0000000b22005986 */ /* 0x0003e8000c101104 */
[----:B-1----:R-:W4:Y:S01]  /*152150*/  LDL.LU.64 R34, [R1+0x2d90] ;  /* 0x002d900001227983 */ /* 0x002f220000300a00 */
[----:B------:R-:W-:-:S05]  /*152160*/  PRMT R11, R30, 0x7772, RZ ;  /* 0x000077721e0b7816 */ /* 0x000fca00000000ff */
[----:B--2---:R1:W-:Y:S04]  /*152170*/  @P6 STG.E.U8 desc[UR4][R32.64], R11 ;  /* 0x0000000b20006986 */ /* 0x0043e8000c101104 */
[----:B-1----:R-:W2:Y:S04]  /*152180*/  LDL.LU.64 R32, [R1+0x2d88] ;  /* 0x002d880001207983 */ /* 0x002ea80000300a00 */
[----:B------:R-:W2:Y:S04]  /*152190*/  LDL.LU.64 R54, [R1+0x2d80] ;  /* 0x002d800001367983 */ /* 0x000ea80000300a00 */
[----:B------:R-:W2:Y:S01]  /*1521a0*/  LDL.LU.64 R52, [R1+0x2db8] ;  /* 0x002db80001347983 */ /* 0x000ea20000300a00 */
[----:B------:R-:W-:-:S02]  /*1521b0*/  LOP3.LUT P0, RZ, R2, 0x2000, RZ, 0xc0, !PT ;  /* 0x0000200002ff7812 */ /* 0x000fc4000780c0ff */
[----:B------:R-:W-:Y:S01]  /*1521c0*/  LOP3.LUT R9, R9, 0xffffffef, RZ, 0xc0, !PT ;  /* 0xffffffef09097812 */ /* 0x000fe200078ec0ff */
[----:B------:R-:W2:Y:S10]  /*1521d0*/  LDL.LU.64 R50, [R1+0x2db0] ;  /* 0x002db00001327983 */ /* 0x000eb40000300a00 */
        /* <DEDUP_REMOVED lines=22> */
[----:B------:R-:W-:Y:S02]  /*152340*/  LOP3.LUT P5, RZ, R2, 0x4, RZ, 0xc0, !PT ;  /* 0x0000000402ff7812 */ /* 0x000fe400078ac0ff */
[----:B------:R-:W-:-:S02]  /*152350*/  PRMT R11, R30, 0x7773, RZ ;  /* 0x000077731e0b7816 */ /* 0x000fc400000000ff */
[C---:B------:R-:W-:Y:S01]  /*152360*/  LOP3.LUT P6, RZ, R2.reuse, 0x8, RZ, 0xc0, !PT ;  /* 0x0000000802ff7812 */ /* 0x040fe200078cc0ff */
[----:B------:R-:W2:Y:S02]  /*152370*/  LDL.LU R30, [R1+0x52c] ;  /* 0x00052c00011e7983 */ /* 0x000ea40000300800 */
[----:B------:R-:W-:Y:S02]  /*152380*/  @P0 LOP3.LUT R9, R9, 0x800, RZ, 0xfc, !PT ;  /* 0x0000080009090812 */ /* 0x000fe400078efcff */
[----:B------:R-:W-:Y:S01]  /*152390*/  LOP3.LUT P0, RZ, R2, 0x20, RZ, 0xc0, !PT ;  /* 0x0000002002ff7812 */ /* 0x000fe2000780c0ff */
[----:B------:R-:W2:Y:S01]  /*1523a0*/  LDL.LU.64 R20, [R1+0x2da8] ;  /* 0x002da80001147983 */ /* 0x000ea20000300a00 */
[----:B------:R-:W-:-:S03]  /*1523b0*/  LOP3.LUT R9, R9, 0xffffefff, RZ, 0xc0, !PT ;  /* 0xffffefff09097812 */ /* 0x000fc600078ec0ff */
[----:B---3--:R1:W-:Y:S04]  /*1523c0*/  @P4 STG.E.U8 desc[UR4][R42.64], R11 ;  /* 0x0000000b2a004986 */ /* 0x0083e8000c101104 */
[----:B------:R-:W3:Y:S04]  /*1523d0*/  LDL.LU.64 R48, [R1+0x2de0] ;  /* 0x002de00001307983 */ /* 0x000ee80000300a00 */
[----:B------:R-:W-:Y:S01]  /*1523e0*/  @P0 LOP3.LUT R9, R9, 0x1000, RZ, 0xfc, !PT ;  /* 0x0000100009090812 */ /* 0x000fe200078efcff */
[----:B------:R-:W3:Y:S01]  /*1523f0*/  LDL.LU.64 R46, [R1+0x2dd8] ;  /* 0x002dd800012e7983 */ /* 0x000ee20000300a00 */
[----:B------:R-:W-:-:S03]  /*152400*/  LOP3.LUT P0, RZ, R2, 0x10, RZ, 0xc0, !PT ;  /* 0x0000001002ff7812 */ /* 0x000fc6000780c0ff */
[----:B------:R-:W3:Y:S04]  /*152410*/  LDL.LU.64 R44, [R1+0x2dd0] ;  /* 0x002dd000012c7983 */ /* 0x000ee80000300a00 */
[----:B-1----:R-:W3:Y:S01]  /*152420*/  LDL.LU.64 R42, [R1+0x2dc8] ;  /* 0x002dc800012a7983 */ /* 0x002ee20000300a00 */
[----:B----4-:R-:W-:-:S05]  /*152430*/  PRMT R11, R31, 0x7770, RZ ;  /* 0x000077701f0b7816 */ /* 0x010fca00000000ff */
[----:B------:R1:W-:Y:S02]  /*152440*/  @P5 STG.E.U8 desc[UR4][R40.64], R11 ;  /* 0x0000000b28005986 */ /* 0x0003e4000c101104 */
[C---:B-1----:R-:W-:Y:S02]  /*152450*/  PRMT R11, R31.reuse, 0x7771, RZ ;  /* 0x000077711f0b7816 */ /* 0x042fe400000000ff */
[----:B------:R-:W4:Y:S04]  /*152460*/  LDL.LU.64 R40, [R1+0x2dc0] ;  /* 0x002dc00001287983 */ /* 0x000f280000300a00 */
[----:B------:R1:W-:Y:S02]  /*152470*/  @P6 STG.E.U8 desc[UR4][R38.64], R11 ;  /* 0x0000000b26006986 */ /* 0x0003e4000c101104 */
[----:B-1----:R-:W-:-:S02]  /*152480*/  PRMT R11, R31, 0x7772, RZ ;  /* 0x000077721f0b7816 */ /* 0x002fc400000000ff */
[----:B------:R-:W4:Y:S04]  /*152490*/  LDL.LU.64 R38, [R1+0x2df8] ;  /* 0x002df80001267983 */ /* 0x000f280000300a00 */
[----:B------:R1:W-:Y:S01]  /*1524a0*/  @P0 STG.E.U8 desc[UR4][R36.64], R11 ;  /* 0x0000000b24000986 */ /* 0x0003e2000c101104 */
[----:B------:R-:W-:Y:S02]  /*1524b0*/  LOP3.LUT P0, RZ, R9, 0x1000, RZ, 0xc0, !PT ;  /* 0x0000100009ff7812 */ /* 0x000fe4000780c0ff */
[----:B-1----:R-:W-:Y:S02]  /*1524c0*/  PRMT R11, R31, 0x7773, RZ ;  /* 0x000077731f0b7816 */ /* 0x002fe400000000ff */
[----:B------:R-:W4:Y:S09]  /*1524d0*/  LDL.LU R31, [R1+0x50c] ;  /* 0x00050c00011f7983 */ /* 0x000f320000300800 */
[----:B------:R1:W-:Y:S01]  /*1524e0*/  @P0 STG.E.U8 desc[UR4][R34.64], R11 ;  /* 0x0000000b22000986 */ /* 0x0003e2000c101104 */
[----:B------:R-:W-:-:S03]  /*1524f0*/  LOP3.LUT P0, RZ, R9, 0x800, RZ, 0xc0, !PT ;  /* 0x0000080009ff7812 */ /* 0x000fc6000780c0ff */
[----:B------:R-:W4:Y:S01]  /*152500*/  LDL.LU.64 R36, [R1+0x2df0] ;  /* 0x002df00001247983 */ /* 0x000f220000300a00 */
[----:B-1----:R-:W-:-:S03]  /*152510*/  PRMT R11, R22, 0x7770, RZ ;  /* 0x00007770160b7816 */ /* 0x002fc600000000ff */
[----:B------:R-:W4:Y:S06]  /*152520*/  LDL.LU.64 R34, [R1+0x2de8] ;  /* 0x002de80001227983 */ /* 0x000f2c0000300a00 */
[----:B--2---:R1:W-:Y:S01]  /*152530*/  @P0 STG.E.U8 desc[UR4][R32.64], R11 ;  /* 0x0000000b20000986 */ /* 0x0043e2000c101104 */
[C---:B------:R-:W-:Y:S02]  /*152540*/  LOP3.LUT P0, RZ, R9.reuse, 0x400, RZ, 0xc0, !PT ;  /* 0x0000040009ff7812 */ /* 0x040fe4000780c0ff */
        /* <DEDUP_REMOVED lines=17> */
[----:B-1----:R-:W-:-:S11]  /*152660*/  PRMT R11, R30, 0x7771, RZ ;  /* 0x000077711e0b7816 */ /* 0x002fd600000000ff */
[----:B---3--:R1:W-:Y:S01]  /*152670*/  @P0 STG.E.U8 desc[UR4][R48.64], R11 ;  /* 0x0000000b30000986 */ /* 0x0083e2000c101104 */
[----:B------:R-:W-:Y:S02]  /*152680*/  LOP3.LUT P0, RZ, R9, 0x20, RZ, 0xc0, !PT ;  /* 0x0000002009ff7812 */ /* 0x000fe4000780c0ff */
[----:B-1----:R-:W-:-:S11]  /*152690*/  PRMT R11, R30, 0x7772, RZ ;  /* 0x000077721e0b7816 */ /* 0x002fd600000000ff */
[----:B------:R1:W-:Y:S01]  /*1526a0*/  @P0 STG.E.U8 desc[UR4][R46.64], R11 ;  /* 0x0000000b2e000986 */ /* 0x0003e2000c101104 */
[----:B------:R-:W-:Y:S02]  /*1526b0*/  LOP3.LUT P0, RZ, R9, 0x10, RZ, 0xc0, !PT ;  /* 0x0000001009ff7812 */ /* 0x000fe4000780c0ff */
[----:B-1----:R-:W-:-:S11]  /*1526c0*/  PRMT R11, R30, 0x7773, RZ ;  /* 0x000077731e0b7816 */ /* 0x002fd600000000ff */
[----:B------:R2:W-:Y:S01]  /*1526d0*/  @P0 STG.E.U8 desc[UR4][R44.64], R11 ;  /* 0x0000000b2c000986 */ /* 0x0005e2000c101104 */
[C---:B------:R-:W-:Y:S02]  /*1526e0*/  LOP3.LUT P4, RZ, R2.reuse, 0x20000, RZ, 0xc0, !PT ;  /* 0x0002000002ff7812 */ /* 0x040fe4000788c0ff */
[----:B------:R-:W-:Y:S02]  /*1526f0*/  LOP3.LUT P5, RZ, R2, 0x40000, RZ, 0xc0, !PT ;  /* 0x0004000002ff7812 */ /* 0x000fe400078ac0ff */
[----:B--2---:R-:W-:-:S05]  /*152700*/  PRMT R11, R22, 0x7770, RZ ;  /* 0x00007770160b7816 */ /* 0x004fca00000000ff */
[----:B------:R1:W-:Y:S02]  /*152710*/  @P1 STG.E.U8 desc[UR4][R42.64], R11 ;  /* 0x0000000b2a001986 */ /* 0x0003e4000c101104 */
[----:B-1----:R-:W-:-:S05]  /*152720*/  PRMT R11, R22, 0x7771, RZ ;  /* 0x00007771160b7816 */ /* 0x002fca00000000ff */
[----:B----4-:R1:W-:Y:S02]  /*152730*/  @P2 STG.E.U8 desc[UR4][R40.64], R11 ;  /* 0x0000000b28002986 */ /* 0x0103e4000c101104 */
[----:B-1----:R-:W-:-:S05]  /*152740*/  PRMT R11, R22, 0x7772, RZ ;  /* 0x00007772160b7816 */ /* 0x002fca00000000ff */
[----:B------:R1:W-:Y:S02]  /*152750*/  @P3 STG.E.U8 desc[UR4][R38.64], R11 ;  /* 0x0000000b26003986 */ /* 0x0003e4000c101104 */
[----:B-1----:R-:W-:Y:S02]  /*152760*/  PRMT R11, R22, 0x7773, RZ ;  /* 0x00007773160b7816 */ /* 0x002fe400000000ff */
[----:B------:R-:W2:Y:S04]  /*152770*/  LDL.LU R22, [R1+0x5afc] ;  /* 0x005afc0001167983 */ /* 0x000ea80000300800 */
[----:B------:R-:W3:Y:S04]  /*152780*/  LDL.LU.64 R42, [R1+0x2e20] ;  /* 0x002e2000012a7983 */ /* 0x000ee80000300a00 */
[----:B------:R-:W4:Y:S04]  /*152790*/  LDL.LU.64 R40, [R1+0x2e18] ;  /* 0x002e180001287983 */ /* 0x000f280000300a00 */
[----:B------:R1:W-:Y:S04]  /*1527a0*/  @P4 STG.E.U8 desc[UR4][R36.64], R11 ;  /* 0x0000000b24004986 */ /* 0x0003e8000c101104 */
[----:B------:R-:W3:Y:S01]  /*1527b0*/  LDL.LU.64 R38, [R1+0x2e10] ;  /* 0x002e100001267983 */ /* 0x000ee20000300a00 */
[----:B-1----:R-:W-:-:S03]  /*1527c0*/  PRMT R11, R31, 0x7770, RZ ;  /* 0x000077701f0b7816 */ /* 0x002fc600000000ff */
[----:B------:R-:W3:Y:S04]  /*1527d0*/  LDL.LU.64 R36, [R1+0x2e08] ;  /* 0x002e080001247983 */ /* 0x000ee80000300a00 */
[----:B------:R1:W-:Y:S04]  /*1527e0*/  @P5 STG.E.U8 desc[UR4][R34.64], R11 ;  /* 0x0000000b22005986 */ /* 0x0003e8000c101104 */
[----:B-1----:R-:W3:Y:S04]  /*1527f0*/  LDL.LU.64 R34, [R1+0x2e38] ;  /* 0x002e380001227983 */ /* 0x002ee80000300a00 */
[----:B------:R-:W3:Y:S01]  /*152800*/  LDL.LU R30, [R1+0x4fc] ;  /* 0x0004fc00011e7983 */ /* 0x000ee20000300800 */
[----:B------:R-:W-:-:S02]  /*152810*/  LOP3.LUT P6, RZ, R2, 0x80000, RZ, 0xc0, !PT ;  /* 0x0008000002ff7812 */ /* 0x000fc400078cc0ff */
[----:B------:R-:W-:-:S11]  /*152820*/  PRMT R11, R31, 0x7771, RZ ;  /* 0x000077711f0b7816 */ /* 0x000fd600000000ff */
[----:B------:R1:W-:Y:S04]  /*152830*/  @P6 STG.E.U8 desc[UR4][R32.64], R11 ;  /* 0x0000000b20006986 */ /* 0x0003e8000c101104 */
[----:B-1----:R-:W3:Y:S04]  /*152840*/  LDL.LU.64 R32, [R1+0x2e30] ;  /* 0x002e300001207983 */ /* 0x002ee80000300a00 */
[----:B------:R-:W4:Y:S01]  /*152850*/  LDL.LU R44, [R1+0x4e0] ;  /* 0x0004e000012c7983 */ /* 0x000f220000300800 */
[----:B------:R-:W-:-:S03]  /*152860*/  LOP3.LUT R3, R3, 0xf7ffffff, RZ, 0xc0, !PT ;  /* 0xf7ffffff03037812 */ /* 0x000fc600078ec0ff */
[----:B------:R-:W4:Y:S04]  /*152870*/  LDL.LU.64 R56, [R1+0x2e28] ;  /* 0x002e280001387983 */ /* 0x000f280000300a00 */
[----:B------:R-:W4:Y:S04]  /*152880*/  LDL.LU.64 R54, [R1+0x2e70] ;  /* 0x002e700001367983 */ /* 0x000f280000300a00 */
[----:B------:R-:W4:Y:S04]  /*152890*/  LDL.LU.64 R52, [R1+0x2e68] ;  /* 0x002e680001347983 */ /* 0x000f280000300a00 */
[----:B------:R-:W4:Y:S04]  /*1528a0*/  LDL.LU.64 R50, [R1+0x2e60] ;  /* 0x002e600001327983 */ /* 0x000f280000300a00 */
[----:B------:R-:W4:Y:S04]  /*1528b0*/  LDL.LU R45, [R1+0x4d0] ;  /* 0x0004d000012d7983 */ /* 0x000f280000300800 */
[----:B------:R-:W4:Y:S01]  /*1528c0*/  LDL.LU.64 R20, [R1+0x2e48] ;  /* 0x002e480001147983 */ /* 0x000f220000300a00 */
[----:B------:R-:W-:-:S03]  /*1528d0*/  LOP3.LUT P4, RZ, R2, 0x100000, RZ, 0xc0, !PT ;  /* 0x0010000002ff7812 */ /* 0x000fc6000788c0ff */
[----:B------:R-:W4:Y:S01]  /*1528e0*/  LDL.LU.64 R48, [R1+0x2e40] ;  /* 0x002e400001307983 */ /* 0x000f220000300a00 */
[----:B------:R-:W-:Y:S02]  /*1528f0*/  LOP3.LUT R9, R9, 0xfffffffe, RZ, 0xc0, !PT ;  /* 0xfffffffe09097812 */ /* 0x000fe400078ec0ff */
        /* <DEDUP_REMOVED lines=18> */
[----:B---3--:R1:W-:-:S12]  /*152a20*/  @P4 STG.E.U8 desc[UR4][R42.64], R11 ;  /* 0x0000000b2a004986 */ /* 0x0083d8000c101104 */
[----:B------:R-:W-:Y:S02]  /*152a30*/  @P0 LOP3.LUT R9, R9, 0x1, RZ, 0xfc, !PT ;  /* 0x0000000109090812 */ /* 0x000fe400078efcff */
[----:B------:R-:W-:Y:S02]  /*152a40*/  LOP3.LUT P0, RZ, R2, 0x4000000, RZ, 0xc0, !PT ;  /* 0x0400000002ff7812 */ /* 0x000fe4000780c0ff */
[----:B-1----:R-:W-:Y:S02]  /*152a50*/  PRMT R11, R31, 0x7773, RZ ;  /* 0x000077731f0b7816 */ /* 0x002fe400000000ff */
[----:B------:R-:W2:Y:S01]  /*152a60*/  LDL.LU R31, [R1+0x4c0] ;  /* 0x0004c000011f7983 */ /* 0x000ea20000300800 */
[----:B------:R-:W-:-:S03]  /*152a70*/  LOP3.LUT R9, R9, 0xfffffffd, RZ, 0xc0, !PT ;  /* 0xfffffffd09097812 */ /* 0x000fc600078ec0ff */
[----:B------:R-:W3:Y:S04]  /*152a80*/  LDL.LU.64 R46, [R1+0x2e88] ;  /* 0x002e8800012e7983 */ /* 0x000ee80000300a00 */
[----:B------:R-:W2:Y:S01]  /*152a90*/  LDL.LU.64 R42, [R1+0x2e80] ;  /* 0x002e8000012a7983 */ /* 0x000ea20000300a00 */
[----:B------:R-:W-:Y:S02]  /*152aa0*/  @P0 LOP3.LUT R9, R9, 0x2, RZ, 0xfc, !PT ;  /* 0x0000000209090812 */ /* 0x000fe400078efcff */
[----:B------:R-:W-:Y:S01]  /*152ab0*/  LOP3.LUT P0, RZ, R2, 0x2000000, RZ, 0xc0, !PT ;  /* 0x0200000002ff7812 */ /* 0x000fe2000780c0ff */
[----:B----4-:R1:W-:Y:S01]  /*152ac0*/  @P5 STG.E.U8 desc[UR4][R40.64], R11 ;  /* 0x0000000b28005986 */ /* 0x0103e2000c101104 */
[----:B------:R-:W-:-:S03]  /*152ad0*/  LOP3.LUT R9, R9, 0xfffffffb, RZ, 0xc0, !PT ;  /* 0xfffffffb09097812 */ /* 0x000fc600078ec0ff */
[----:B-1----:R-:W4:Y:S08]  /*152ae0*/  LDL.LU.64 R40, [R1+0x2e78] ;  /* 0x002e780001287983 */ /* 0x002f300000300a00 */
[----:B------:R-:W-:Y:S02]  /*152af0*/  @P0 LOP3.LUT R9, R9, 0x4, RZ, 0xfc, !PT ;  /* 0x0000000409090812 */ /* 0x000fe400078efcff */
[----:B------:R-:W-:-:S02]  /*152b00*/  LOP3.LUT P0, RZ, R2, 0x1000000, RZ, 0xc0, !PT ;  /* 0x0100000002ff7812 */ /* 0x000fc4000780c0ff */
        /* <DEDUP_REMOVED lines=15> */
[----:B------:R1:W-:Y:S04]  /*152c00*/  @P0 STG.E.U8 desc[UR4][R32.64], R11 ;  /* 0x0000000b20000986 */ /* 0x0003e8000c101104 */
[----:B-1----:R-:W4:Y:S04]  /*152c10*/  LDL.LU.64 R32, [R1+0x2e98] ;  /* 0x002e980001207983 */ /* 0x002f280000300a00 */
[----:B------:R-:W4:Y:S01]  /*152c20*/  LDL.LU R30, [R1+0x4b0] ;  /* 0x0004b000011e7983 */ /* 0x000f220000300800 */
[----:B------:R-:W-:-:S02]  /*152c30*/  LOP3.LUT P0, RZ, R9, 0x2, RZ, 0xc0, !PT ;  /* 0x0000000209ff7812 */ /* 0x000fc4000780c0ff */
[----:B------:R-:W-:-:S11]  /*152c40*/  PRMT R11, R44, 0x7770, RZ ;  /* 0x000077702c0b7816 */ /* 0x000fd600000000ff */
[----:B------:R-:W-:Y:S01]  /*152c50*/  @P0 STG.E.U8 desc[UR4][R56.64], R11 ;  /* 0x0000000b38000986 */ /* 0x000fe2000c101104 */
        /* <DEDUP_REMOVED lines=18> */
[----:B-1----:R-:W-:Y:S02]  /*152d80*/  PRMT R9, R45, 0x7772, RZ ;  /* 0x000077722d097816 */ /* 0x002fe400000000ff */
[C---:B------:R-:W-:Y:S02]  /*152d90*/  LOP3.LUT P3, RZ, R22.reuse, 0x8, RZ, 0xc0, !PT ;  /* 0x0000000816ff7812 */ /* 0x040fe4000786c0ff */
[----:B------:R-:W-:-:S02]  /*152da0*/  LOP3.LUT P4, RZ, R22, 0x10, RZ, 0xc0, !PT ;  /* 0x0000001016ff7812 */ /* 0x000fc4000788c0ff */
[C---:B------:R-:W-:Y:S02]  /*152db0*/  LOP3.LUT P5, RZ, R22.reuse, 0x20, RZ, 0xc0, !PT ;  /* 0x0000002016ff7812 */ /* 0x040fe400078ac0ff */
[----:B------:R-:W-:Y:S01]  /*152dc0*/  LOP3.LUT P6, RZ, R22, 0x40, RZ, 0xc0, !PT ;  /* 0x0000004016ff7812 */ /* 0x000fe200078cc0ff */
[----:B---3--:R1:W-:Y:S02]  /*152dd0*/  @P0 STG.E.U8 desc[UR4][R46.64], R9 ;  /* 0x000000092e000986 */ /* 0x0083e4000c101104 */
[----:B-1----:R-:W-:-:S05]  /*152de0*/  PRMT R9, R45, 0x7773, RZ ;  /* 0x000077732d097816 */ /* 0x002fca00000000ff */
[----:B--2---:R1:W-:Y:S02]  /*152df0*/  @P1 STG.E.U8 desc[UR4][R42.64], R9 ;  /* 0x000000092a001986 */ /* 0x0043e4000c101104 */
[----:B-1----:R-:W-:-:S05]  /*152e00*/  PRMT R9, R31, 0x7770, RZ ;  /* 0x000077701f097816 */ /* 0x002fca00000000ff */
[----:B----4-:R1:W-:Y:S04]  /*152e10*/  @P2 STG.E.U8 desc[UR4][R40.64], R9 ;  /* 0x0000000928002986 */ /* 0x0103e8000c101104 */
[----:B-1----:R-:W2:Y:S01]  /*152e20*/  LDL.LU.64 R40, [R1+0x2e90] ;  /* 0x002e900001287983 */ /* 0x002ea20000300a00 */
[----:B------:R-:W-:-:S03]  /*152e30*/  PRMT R9, R31, 0x7771, RZ ;  /* 0x000077711f097816 */ /* 0x000fc600000000ff */
[----:B------:R-:W3:Y:S04]  /*152e40*/  LDL.LU.64 R42, [R1+0x2ec8] ;  /* 0x002ec800012a7983 */ /* 0x000ee80000300a00 */
[----:B------:R1:W-:Y:S02]  /*152e50*/  @P3 STG.E.U8 desc[UR4][R38.64], R9 ;  /* 0x0000000926003986 */ /* 0x0003e4000c101104 */
[C---:B-1----:R-:W-:Y:S02]  /*152e60*/  PRMT R9, R31.reuse, 0x7772, RZ ;  /* 0x000077721f097816 */ /* 0x042fe400000000ff */
[----:B------:R-:W4:Y:S04]  /*152e70*/  LDL.LU.64 R38, [R1+0x2ec0] ;  /* 0x002ec00001267983 */ /* 0x000f280000300a00 */
[----:B------:R1:W-:Y:S02]  /*152e80*/  @P4 STG.E.U8 desc[UR4][R36.64], R9 ;  /* 0x0000000924004986 */ /* 0x0003e4000c101104 */
[----:B-1----:R-:W-:-:S02]  /*152e90*/  PRMT R9, R31, 0x7773, RZ ;  /* 0x000077731f097816 */ /* 0x002fc400000000ff */
[----:B------:R-:W3:Y:S04]  /*152ea0*/  LDL.LU.64 R36, [R1+0x2eb8] ;  /* 0x002eb80001247983 */ /* 0x000ee80000300a00 */
[----:B------:R1:W-:Y:S04]  /*152eb0*/  @P5 STG.E.U8 desc[UR4][R34.64], R9 ;  /* 0x0000000922005986 */ /* 0x0003e8000c101104 */
[----:B-1----:R-:W4:Y:S01]  /*152ec0*/  LDL.LU.64 R34, [R1+0x2ef0] ;  /* 0x002ef00001227983 */ /* 0x002f220000300a00 */
[----:B------:R-:W-:-:S05]  /*152ed0*/  PRMT R9, R30, 0x7770, RZ ;  /* 0x000077701e097816 */ /* 0x000fca00000000ff */
[----:B------:R1:W-:Y:S04]  /*152ee0*/  @P6 STG.E.U8 desc[UR4][R32.64], R9 ;  /* 0x0000000920006986 */ /* 0x0003e8000c101104 */
[----:B-1----:R-:W4:Y:S04]  /*152ef0*/  LDL.LU.64 R32, [R1+0x2ee8] ;  /* 0x002ee80001207983 */ /* 0x002f280000300a00 */
[----:B------:R-:W4:Y:S01]  /*152f00*/  LDL.LU R31, [R1+0x4e4] ;  /* 0x0004e400011f7983 */ /* 0x000f220000300800 */
[----:B------:R-:W-:Y:S02]  /*152f10*/  LOP3.LUT P0, RZ, R22, 0x80000, RZ, 0xc0, !PT ;  /* 0x0008000016ff7812 */ /* 0x000fe4000780c0ff */
[----:B------:R-:W-:Y:S01]  /*152f20*/  LOP3.LUT R3, R3, 0xfffbffff, RZ, 0xc0, !PT ;  /* 0xfffbffff03037812 */ /* 0x000fe200078ec0ff */
[----:B------:R-:W4:Y:S10]  /*152f30*/  LDL.LU.64 R54, [R1+0x2ee0] ;  /* 0x002ee00001367983 */ /* 0x000f340000300a00 */
[----:B------:R-:W-:-:S02]  /*152f40*/  @P0 LOP3.LUT R3, R3, 0x40000, RZ, 0xfc, !PT ;  /* 0x0004000003030812 */ /* 0x000fc400078efcff */
        /* <DEDUP_REMOVED lines=33> */
[----:B------:R-:W2:Y:S04]  /*153160*/  LDL.LU.64 R20, [R1+0x2f08] ;  /* 0x002f080001147983 */ /* 0x000ea80000300a00 */
[----:B------:R-:W2:Y:S01]  /*153170*/  LDL.LU.64 R48, [R1+0x2f00] ;  /* 0x002f000001307983 */ /* 0x000ea20000300a00 */
[----:B------:R-:W-:-:S03]  /*153180*/  PRMT R9, R30, 0x7772, RZ ;  /* 0x000077721e097816 */ /* 0x000fc600000000ff */
[----:B------:R-:W2:Y:S04]  /*153190*/  LDL.LU R41, [R1+0x4c4] ;  /* 0x0004c40001297983 */ /* 0x000ea80000300800 */
[----:B------:R-:W2:Y:S04]  /*1531a0*/  LDL.LU.64 R46, [R1+0x2ef8] ;  /* 0x002ef800012e7983 */ /* 0x000ea80000300a00 */
[----:B---3--:R1:W-:Y:S04]  /*1531b0*/  @P5 STG.E.U8 desc[UR4][R42.64], R9 ;  /* 0x000000092a005986 */ /* 0x0083e8000c101104 */
[----:B------:R-:W3:Y:S01]  /*1531c0*/  LDL.LU.64 R44, [R1+0x2f30] ;  /* 0x002f3000012c7983 */ /* 0x000ee20000300a00 */
[----:B-1----:R-:W-:-:S03]  /*1531d0*/  PRMT R9, R30, 0x7773, RZ ;  /* 0x000077731e097816 */ /* 0x002fc600000000ff */
[----:B------:R-:W3:Y:S04]  /*1531e0*/  LDL.LU.64 R42, [R1+0x2f28] ;  /* 0x002f2800012a7983 */ /* 0x000ee80000300a00 */
[----:B----4-:R1:W-:Y:S04]  /*1531f0*/  @P6 STG.E.U8 desc[UR4][R38.64], R9 ;  /* 0x0000000926006986 */ /* 0x0103e8000c101104 */
[----:B-1----:R-:W4:Y:S01]  /*153200*/  LDL.LU.64 R38, [R1+0x2f20] ;  /* 0x002f200001267983 */ /* 0x002f220000300a00 */
[----:B------:R-:W-:-:S05]  /*153210*/  PRMT R9, R31, 0x7770, RZ ;  /* 0x000077701f097816 */ /* 0x000fca00000000ff */
[----:B------:R1:W-:Y:S01]  /*153220*/  @P0 STG.E.U8 desc[UR4][R36.64], R9 ;  /* 0x0000000924000986 */ /* 0x0003e2000c101104 */
[----:B------:R-:W-:Y:S02]  /*153230*/  LOP3.LUT P0, RZ, R3, 0x4000000, RZ, 0xc0, !PT ;  /* 0x0400000003ff7812 */ /* 0x000fe4000780c0ff */
[----:B-1----:R-:W-:Y:S01]  /*153240*/  PRMT R9, R31, 0x7771, RZ ;  /* 0x000077711f097816 */ /* 0x002fe200000000ff */
[----:B------:R-:W3:Y:S10]  /*153250*/  LDL.LU.64 R36, [R1+0x2f18] ;  /* 0x002f180001247983 */ /* 0x000ef40000300a00 */
        /* <DEDUP_REMOVED lines=32> */
[----:B---3--:R1:W-:Y:S02]  /*153460*/  @P0 STG.E.U8 desc[UR4][R44.64], R9 ;  /* 0x000000092c000986 */ /* 0x0083e4000c101104 */
        /* <DEDUP_REMOVED lines=16> */
[----:B------:R-:W-:-:S13]  /*153570*/  LOP3.LUT P6, RZ, R22, 0x2000000, RZ, 0xc0, !PT ;  /* 0x0200000016ff7812 */ /* 0x000fda00078cc0ff */
[----:B------:R1:W-:Y:S04]  /*153580*/  @P6 STG.E.U8 desc[UR4][R30.64], R9 ;  /* 0x000000091e006986 */ /* 0x0003e8000c101104 */
[----:B-1----:R-:W4:Y:S04]  /*153590*/  LDL.LU.64 R30, [R1+0x2f60] ;  /* 0x002f6000011e7983 */ /* 0x002f280000300a00 */
[----:B------:R-:W4:Y:S04]  /*1535a0*/  LDL.LU.64 R34, [R1+0x2f58] ;  /* 0x002f580001227983 */ /* 0x000f280000300a00 */
[----:B------:R-:W4:Y:S01]  /*1535b0*/  LDL.LU R48, [R1+0x4d8] ;  /* 0x0004d80001307983 */ /* 0x000f220000300800 */
[----:B------:R-:W-:-:S02]  /*1535c0*/  LOP3.LUT R3, R3, 0xfffffdff, RZ, 0xc0, !PT ;  /* 0xfffffdff03037812 */ /* 0x000fc400078ec0ff */
[C---:B------:R-:W-:Y:S02]  /*1535d0*/  LOP3.LUT P4, RZ, R22.reuse, 0x4000000, RZ, 0xc0, !PT ;  /* 0x0400000016ff7812 */ /* 0x040fe4000788c0ff */
        /* <DEDUP_REMOVED lines=13> */
[----:B------:R-:W-:-:S03]  /*1536b0*/  LOP3.LUT R3, R3, 0xffffefff, RZ, 0xc0, !PT ;  /* 0xffffefff03037812 */ /* 0x000fc600078ec0ff */
[----:B-1----:R-:W2:Y:S08]  /*1536c0*/  LDL.LU.64 R32, [R1+0x2f50] ;  /* 0x002f500001207983 */ /* 0x002eb00000300a00 */
[----:B------:R-:W-:Y:S02]  /*1536d0*/  @P0 LOP3.LUT R3, R3, 0x1000, RZ, 0xfc, !PT ;  /* 0x0000100003030812 */ /* 0x000fe400078efcff */
[----:B------:R-:W-:Y:S01]  /*1536e0*/  LOP3.LUT P0, RZ, R23, 0x4, RZ, 0xc0, !PT ;  /* 0x0000000417ff7812 */ /* 0x000fe2000780c0ff */
[----:B------:R-:W3:Y:S01]  /*1536f0*/  LDL.LU.64 R56, [R1+0x2f88] ;  /* 0x002f880001387983 */ /* 0x000ee20000300a00 */
[----:B------:R-:W-:-:S03]  /*153700*/  LOP3.LUT R3, R3, 0xffffdfff, RZ, 0xc0, !PT ;  /* 0xffffdfff03037812 */ /* 0x000fc600078ec0ff */
[----:B------:R-:W3:Y:S04]  /*153710*/  LDL.LU.64 R54, [R1+0x2f80] ;  /* 0x002f800001367983 */ /* 0x000ee80000300a00 */
[----:B------:R-:W3:Y:S04]  /*153720*/  LDL.LU R49, [R1+0x4c8] ;  /* 0x0004c80001317983 */ /* 0x000ee80000300800 */
[----:B------:R-:W-:Y:S01]  /*153730*/  @P0 LOP3.LUT R3, R3, 0x2000, RZ, 0xfc, !PT ;  /* 0x0000200003030812 */ /* 0x000fe200078efcff */
[----:B------:R-:W3:Y:S01]  /*153740*/  LDL.LU.64 R52, [R1+0x2f78] ;  /* 0x002f780001347983 */ /* 0x000ee20000300a00 */
[----:B------:R-:W-:-:S02]  /*153750*/  LOP3.LUT P0, RZ, R23, 0x2, RZ, 0xc0, !PT ;  /* 0x0000000217ff7812 */ /* 0x000fc4000780c0ff */
[----:B------:R-:W-:Y:S01]  /*153760*/  LOP3.LUT R3, R3, 0xffffbfff, RZ, 0xc0, !PT ;  /* 0xffffbfff03037812 */ /* 0x000fe200078ec0ff */
[----:B------:R-:W3:Y:S04]  /*153770*/  LDL.LU.64 R50, [R1+0x2fb0] ;  /* 0x002fb00001327983 */ /* 0x000ee80000300a00 */
[----:B------:R-:W3:Y:S01]  /*153780*/  LDL.LU.64 R20, [R1+0x2fa8] ;  /* 0x002fa80001147983 */ /* 0x000ee20000300a00 */
[----:B------:R-:W-:-:S03]  /*153790*/  PRMT R9, R37, 0x7771, RZ ;  /* 0x0000777125097816 */ /* 0x000fc600000000ff */
[----:B------:R-:W3:Y:S02]  /*1537a0*/  LDL.LU.64 R46, [R1+0x2fa0] ;  /* 0x002fa000012e7983 */ /* 0x000ee40000300a00 */
        /* <DEDUP_REMOVED lines=25> */
[----:B------:R1:W-:Y:S04]  /*153940*/  @P0 STG.E.U8 desc[UR4][R34.64], R9 ;  /* 0x0000000922000986 */ /* 0x0003e8000c101104 */
[----:B-1----:R-:W4:Y:S01]  /*153950*/  LDL.LU.64 R34, [R1+0x2ff0] ;  /* 0x002ff00001227983 */ /* 0x002f220000300a00 */
[----:B------:R-:W-:Y:S02]  /*153960*/  LOP3.LUT P0, RZ, R3, 0x10000, RZ, 0xc0, !PT ;  /* 0x0001000003ff7812 */ /* 0x000fe4000780c0ff */
[----:B------:R-:W-:Y:S02]  /*153970*/  PRMT R9, R48, 0x7771, RZ ;  /* 0x0000777130097816 */ /* 0x000fe400000000ff */
[C---:B------:R-:W-:Y:S02]  /*153980*/  LOP3.LUT P1, RZ, R23.reuse, 0x80, RZ, 0xc0, !PT ;  /* 0x0000008017ff7812 */ /* 0x040fe4000782c0ff */
[----:B------:R-:W-:-:S02]  /*153990*/  LOP3.LUT P2, RZ, R23, 0x100, RZ, 0xc0, !PT ;  /* 0x0000010017ff7812 */ /* 0x000fc4000784c0ff */
[C---:B------:R-:W-:Y:S02]  /*1539a0*/  LOP3.LUT P3, RZ, R23.reuse, 0x200, RZ, 0xc0, !PT ;  /* 0x0000020017ff7812 */ /* 0x040fe4000786c0ff */
[----:B------:R-:W-:-:S03]  /*1539b0*/  LOP3.LUT P4, RZ, R23, 0x400, RZ, 0xc0, !PT ;  /* 0x0000040017ff7812 */ /* 0x000fc6000788c0ff */
        /* <DEDUP_REMOVED lines=21> */
[----:B----4-:R-:W-:-:S11]  /*153b10*/  PRMT R9, R31, 0x7770, RZ ;  /* 0x000077701f097816 */ /* 0x010fd600000000ff */
[----:B------:R1:W-:Y:S02]  /*153b20*/  @P0 STG.E.U8 desc[UR4][R44.64], R9 ;  /* 0x000000092c000986 */ /* 0x0003e4000c101104 */
[----:B-1----:R-:W-:-:S05]  /*153b30*/  PRMT R9, R31, 0x7771, RZ ;  /* 0x000077711f097816 */ /* 0x002fca00000000ff */
[----:B------:R1:W-:Y:S02]  /*153b40*/  @P1 STG.E.U8 desc[UR4][R42.64], R9 ;  /* 0x000000092a001986 */ /* 0x0003e4000c101104 */
[C---:B-1----:R-:W-:Y:S02]  /*153b50*/  PRMT R9, R31.reuse, 0x7772, RZ ;  /* 0x000077721f097816 */ /* 0x042fe400000000ff */
        /* <DEDUP_REMOVED lines=11> */
[----:B------:R-:W-:-:S11]  /*153c10*/  PRMT R9, R30, 0x7771, RZ ;  /* 0x000077711e097816 */ /* 0x000fd600000000ff */
[----:B------:R1:W-:Y:S04]  /*153c20*/  @P5 STG.E.U8 desc[UR4][R34.64], R9 ;  /* 0x0000000922005986 */ /* 0x0003e8000c101104 */
[----:B-1----:R-:W4:Y:S01]  /*153c30*/  LDL.LU.64 R34, [R1+0x3000] ;  /* 0x0030000001227983 */ /* 0x002f220000300a00 */
[----:B------:R-:W-:Y:S02]  /*153c40*/  LOP3.LUT P6, RZ, R23, 0x1000, RZ, 0xc0, !PT ;  /* 0x0000100017ff7812 */ /* 0x000fe400078cc0ff */
[C---:B------:R-:W-:Y:S01]  /*153c50*/  PRMT R9, R30.reuse, 0x7772, RZ ;  /* 0x000077721e097816 */ /* 0x040fe200000000ff */
[----:B------:R-:W4:Y:S10]  /*153c60*/  LDL.LU R53, [R1+0x4cc] ;  /* 0x0004cc0001357983 */ /* 0x000f340000300800 */
[----:B--2---:R1:W-:Y:S04]  /*153c70*/  @P6 STG.E.U8 desc[UR4][R32.64], R9 ;  /* 0x0000000920006986 */ /* 0x0043e8000c101104 */
[----:B-1----:R-:W2:Y:S04]  /*153c80*/  LDL.LU.64 R32, [R1+0x2ff8] ;  /* 0x002ff80001207983 */ /* 0x002ea80000300a00 */
[----:B------:R-:W2:Y:S04]  /*153c90*/  LDL.LU.64 R56, [R1+0x3030] ;  /* 0x0030300001387983 */ /* 0x000ea80000300a00 */
[----:B------:R-:W2:Y:S04]  /*153ca0*/  LDL.LU.64 R54, [R1+0x3028] ;  /* 0x0030280001367983 */ /* 0x000ea80000300a00 */
[----:B------:R-:W2:Y:S01]  /*153cb0*/  LDL.LU.64 R50, [R1+0x3020] ;  /* 0x0030200001327983 */ /* 0x000ea20000300a00 */
[----:B------:R-:W-:-:S03]  /*153cc0*/  PRMT R9, R30, 0x7773, RZ ;  /* 0x000077731e097816 */ /* 0x000fc600000000ff */
[----:B------:R-:W2:Y:S04]  /*153cd0*/  LDL.LU R30, [R1+0x4bc] ;  /* 0x0004bc00011e7983 */ /* 0x000ea80000300800 */
[----:B------:R-:W2:Y:S04]  /*153ce0*/  LDL.LU.64 R20, [R1+0x3018] ;  /* 0x0030180001147983 */ /* 0x000ea80000300a00 */
[----:B------:R-:W2:Y:S04]  /*153cf0*/  LDL.LU.64 R48, [R1+0x3010] ;  /* 0x0030100001307983 */ /* 0x000ea80000300a00 */
[----:B------:R-:W2:Y:S01]  /*153d00*/  LDL.LU.64 R46, [R1+0x3048] ;  /* 0x00304800012e7983 */ /* 0x000ea20000300a00 */
[----:B------:R-:W-:-:S02]  /*153d10*/  LOP3.LUT P4, RZ, R23, 0x2000, RZ, 0xc0, !PT ;  /* 0x0000200017ff7812 */ /* 0x000fc4000788c0ff */
[C---:B------:R-:W-:Y:S01]  /*153d20*/  LOP3.LUT P0, RZ, R23.reuse, 0x2000000, RZ, 0xc0, !PT ;  /* 0x0200000017ff7812 */ /* 0x040fe2000780c0ff */
[----:B------:R-:W2:Y:S01]  /*153d30*/  LDL.LU.64 R44, [R1+0x3040] ;  /* 0x00304000012c7983 */ /* 0x000ea20000300a00 */
        /* <DEDUP_REMOVED lines=12> */
[----:B---3--:R1:W-:Y:S04]  /*153e00*/  @P4 STG.E.U8 desc[UR4][R42.64], R9 ;  /* 0x000000092a004986 */ /* 0x0083e8000c101104 */
[----:B-1----:R-:W3:Y:S06]  /*153e10*/  LDL.LU.64 R42, [R1+0x3038] ;  /* 0x00303800012a7983 */ /* 0x002eec0000300a00 */
[----:B------:R-:W-:-:S02]  /*153e20*/  @P0 LOP3.LUT R3, R3, 0x8, RZ, 0xfc, !PT ;  /* 0x0000000803030812 */ /* 0x000fc400078efcff */
[----:B----4-:R-:W-:-:S05]  /*153e30*/  PRMT R9, R31, 0x7770, RZ ;  /* 0x000077701f097816 */ /* 0x010fca00000000ff */
[----:B------:R1:W-:Y:S02]  /*153e40*/  @P5 STG.E.U8 desc[UR4][R40.64], R9 ;  /* 0x0000000928005986 */ /* 0x0003e4000c101104 */
[----:B-1----:R-:W-:Y:S02]  /*153e50*/  PRMT R9, R31, 0x7771, RZ ;  /* 0x000077711f097816 */ /* 0x002fe400000000ff */
[----:B------:R-:W4:Y:S04]  /*153e60*/  LDL.LU.64 R40, [R1+0x3090] ;  /* 0x0030900001287983 */ /* 0x000f280000300a00 */
[----:B------:R1:W-:Y:S04]  /*153e70*/  @P6 STG.E.U8 desc[UR4][R38.64], R9 ;  /* 0x0000000926006986 */ /* 0x0003e8000c101104 */
[----:B-1----:R-:W4:Y:S01]  /*153e80*/  LDL.LU.64 R38, [R1+0x3088] ;  /* 0x0030880001267983 */ /* 0x002f220000300a00 */
        /* <DEDUP_REMOVED lines=26> */
[----:B--2---:R1:W-:Y:S04]  /*154030*/  @P0 STG.E.U8 desc[UR4][R32.64], R9 ;  /* 0x0000000920000986 */ /* 0x0043e8000c101104 */
[----:B-1----:R-:W2:Y:S01]  /*154040*/  LDL.LU.64 R32, [R1+0x3050] ;  /* 0x0030500001207983 */ /* 0x002ea20000300a00 */
        /* <DEDUP_REMOVED lines=19> */
[C---:B------:R-:W-:Y:S02]  /*154180*/  LOP3.LUT P1, RZ, R23.reuse, 0x4000000, RZ, 0xc0, !PT ;  /* 0x0400000017ff7812 */ /* 0x040fe4000782c0ff */
[----:B------:R-:W-:Y:S02]  /*154190*/  PRMT R3, R30, 0x7773, RZ ;  /* 0x000077731e037816 */ /* 0x000fe400000000ff */
[C---:B------:R-:W-:Y:S02]  /*1541a0*/  LOP3.LUT P2, RZ, R23.reuse, 0x8000000, RZ, 0xc0, !PT ;  /* 0x0800000017ff7812 */ /* 0x040fe4000784c0ff */
[----:B------:R-:W-:-:S05]  /*1541b0*/  LOP3.LUT P3, RZ, R23, 0x10000000, RZ, 0xc0, !PT ;  /* 0x1000000017ff7812 */ /* 0x000fca000786c0ff */
[----:B------:R1:W-:Y:S02]  /*1541c0*/  @P0 STG.E.U8 desc[UR4][R44.64], R3 ;  /* 0x000000032c000986 */ /* 0x0003e4000c101104 */
[----:B-1----:R-:W-:-:S05]  /*1541d0*/  PRMT R3, R24, 0x7770, RZ ;  /* 0x0000777018037816 */ /* 0x002fca00000000ff */
[----:B---3--:R1:W-:Y:S02]  /*1541e0*/  @P1 STG.E.U8 desc[UR4][R42.64], R3 ;  /* 0x000000032a001986 */ /* 0x0083e4000c101104 */
[----:B-1----:R-:W-:-:S05]  /*1541f0*/  PRMT R3, R24, 0x7771, RZ ;  /* 0x0000777118037816 */ /* 0x002fca00000000ff */
[----:B----4-:R1:W-:Y:S02]  /*154200*/  @P2 STG.E.U8 desc[UR4][R40.64], R3 ;  /* 0x0000000328002986 */ /* 0x0103e4000c101104 */
[----:B-1----:R-:W-:-:S05]  /*154210*/  PRMT R3, R24, 0x7772, RZ ;  /* 0x0000777218037816 */ /* 0x002fca00000000ff */
[----:B------:R1:W-:Y:S02]  /*154220*/  @P3 STG.E.U8 desc[UR4][R38.64], R3 ;  /* 0x0000000326003986 */ /* 0x0003e4000c101104 */
[----:B-1----:R-:W-:Y:S02]  /*154230*/  PRMT R3, R24, 0x7773, RZ ;  /* 0x0000777318037816 */ /* 0x002fe400000000ff */
[----:B------:R-:W3:Y:S01]  /*154240*/  LDL.LU R24, [R1+0x5af4] ;  /* 0x005af40001187983 */ /* 0x000ee20000300800 */
[C---:B------:R-:W-:Y:S02]  /*154250*/  LOP3.LUT P4, RZ, R23.reuse, 0x20000000, RZ, 0xc0, !PT ;  /* 0x2000000017ff7812 */ /* 0x040fe4000788c0ff */
[C---:B------:R-:W-:Y:S01]  /*154260*/  LOP3.LUT P5, RZ, R23.reuse, 0x40000000, RZ, 0xc0, !PT ;  /* 0x4000000017ff7812 */ /* 0x040fe200078ac0ff */
[----:B------:R-:W4:Y:S04]  /*154270*/  LDL.LU.64 R42, [R1+0x30a8] ;  /* 0x0030a800012a7983 */ /* 0x000f280000300a00 */
[----:B------:R-:W4:Y:S04]  /*154280*/  LDL.LU.64 R40, [R1+0x30a0] ;  /* 0x0030a00001287983 */ /* 0x000f280000300a00 */
[----:B------:R-:W4:Y:S01]  /*154290*/  LDL.LU.64 R38, [R1+0x3098] ;  /* 0x0030980001267983 */ /* 0x000f220000300a00 */
[----:B------:R-:W-:-:S03]  /*1542a0*/  LOP3.LUT P6, RZ, R23, 0x80000000, RZ, 0xc0, !PT ;  /* 0x8000000017ff7812 */ /* 0x000fc600078cc0ff */
[----:B------:R1:W-:Y:S02]  /*1542b0*/  @P4 STG.E.U8 desc[UR4][R36.64], R3 ;  /* 0x0000000324004986 */ /* 0x0003e4000c101104 */
[C---:B-1----:R-:W-:Y:S02]  /*1542c0*/  PRMT R3, R31.reuse, 0x7770, RZ ;  /* 0x000077701f037816 */ /* 0x042fe400000000ff */
[----:B------:R-:W4:Y:S04]  /*1542d0*/  LDL.LU.64 R36, [R1+0x30d0] ;  /* 0x0030d00001247983 */ /* 0x000f280000300a00 */
[----:B------:R1:W-:Y:S04]  /*1542e0*/  @P5 STG.E.U8 desc[UR4][R34.64], R3 ;  /* 0x0000000322005986 */ /* 0x0003e8000c101104 */
[----:B-1----:R-:W4:Y:S04]  /*1542f0*/  LDL.LU.64 R34, [R1+0x30c8] ;  /* 0x0030c80001227983 */ /* 0x002f280000300a00 */
[----:B------:R-:W4:Y:S01]  /*154300*/  LDL.LU R30, [R1+0x480] ;  /* 0x00048000011e7983 */ /* 0x000f220000300800 */
[----:B------:R-:W-:-:S05]  /*154310*/  PRMT R3, R31, 0x7771, RZ ;  /* 0x000077711f037816 */ /* 0x000fca00000000ff */
[----:B--2---:R1:W-:Y:S04]  /*154320*/  @P6 STG.E.U8 desc[UR4][R32.64], R3 ;  /* 0x0000000320006986 */ /* 0x0043e8000c101104 */
[----:B-1----:R-:W2:Y:S04]  /*154330*/  LDL.LU.64 R32, [R1+0x30c0] ;  /* 0x0030c00001207983 */ /* 0x002ea80000300a00 */
[----:B------:R-:W2:Y:S04]  /*154340*/  LDL.LU.64 R54, [R1+0x30b8] ;  /* 0x0030b80001367983 */ /* 0x000ea80000300a00 */
[----:B------:R-:W2:Y:S04]  /*154350*/  LDL.LU.64 R52, [R1+0x30b0] ;  /* 0x0030b00001347983 */ /* 0x000ea80000300a00 */
[----:B------:R-:W2:Y:S01]  /*154360*/  LDL.LU.64 R50, [R1+0x30e8] ;  /* 0x0030e80001327983 */ /* 0x000ea20000300a00 */
[----:B------:R-:W-:-:S02]  /*154370*/  LOP3.LUT R2, R2, 0xff7fffff, RZ, 0xc0, !PT ;  /* 0xff7fffff02027812 */ /* 0x000fc400078ec0ff */
[----:B------:R-:W-:Y:S01]  /*154380*/  PRMT R3, R31, 0x7772, RZ ;  /* 0x000077721f037816 */ /* 0x000fe200000000ff */
[----:B------:R-:W2:Y:S04]  /*154390*/  LDL.LU.64 R20, [R1+0x30e0] ;  /* 0x0030e00001147983 */ /* 0x000ea80000300a00 */
[----:B------:R-:W2:Y:S01]  /*1543a0*/  LDL.LU.64 R48, [R1+0x30d8] ;  /* 0x0030d80001307983 */ /* 0x000ea20000300a00 */
        /* <DEDUP_REMOVED lines=22> */
[C---:B------:R-:W-:Y:S02]  /*154510*/  LOP3.LUT P4, RZ, R24.reuse, 0x1, RZ, 0xc0, !PT ;  /* 0x0000000118ff7812 */ /* 0x040fe4000788c0ff */
[----:B------:R-:W-:-:S07]  /*154520*/  LOP3.LUT P5, RZ, R24, 0x2, RZ, 0xc0, !PT ;  /* 0x0000000218ff7812 */ /* 0x000fce00078ac0ff */
[----:B------:R-:W-:Y:S02]  /*154530*/  @P0 LOP3.LUT R2, R2, 0x40000000, RZ, 0xfc, !PT ;  /* 0x4000000002020812 */ /* 0x000fe400078efcff */
[C---:B------:R-:W-:Y:S02]  /*154540*/  LOP3.LUT P0, RZ, R24.reuse, 0x10, RZ, 0xc0, !PT ;  /* 0x0000001018ff7812 */ /* 0x040fe4000780c0ff */
[----:B------:R-:W-:Y:S01]  /*154550*/  LOP3.LUT P6, RZ, R24, 0x4, RZ, 0xc0, !PT ;  /* 0x0000000418ff7812 */ /* 0x000fe200078cc0ff */
[----:B----4-:R1:W-:Y:S01]  /*154560*/  @P4 STG.E.U8 desc[UR4][R42.64], R3 ;  /* 0x000000032a004986 */ /* 0x0103e2000c101104 */
[----:B------:R-:W-:Y:S02]  /*154570*/  LOP3.LUT R2, R2, 0x7fffffff, RZ, 0xc0, !PT ;  /* 0x7fffffff02027812 */ /* 0x000fe400078ec0ff */
[----:B-1----:R-:W-:-:S07]  /*154580*/  PRMT R3, R31, 0x7773, RZ ;  /* 0x000077731f037816 */ /* 0x002fce00000000ff */
[----:B------:R-:W-:Y:S01]  /*154590*/  @P0 LOP3.LUT R2, R2, 0x80000000, RZ, 0xfc, !PT ;  /* 0x8000000002020812 */ /* 0x000fe200078efcff */
[----:B------:R-:W3:Y:S01]  /*1545a0*/  LDL.LU R31, [R1+0x4a4] ;  /* 0x0004a400011f7983 */ /* 0x000ee20000300800 */
[----:B------:R-:W-:-:S03]  /*1545b0*/  LOP3.LUT P0, RZ, R24, 0x8, RZ, 0xc0, !PT ;  /* 0x0000000818ff7812 */ /* 0x000fc6000780c0ff */
[----:B------:R1:W-:Y:S04]  /*1545c0*/  @P5 STG.E.U8 desc[UR4][R40.64], R3 ;  /* 0x0000000328005986 */ /* 0x0003e8000c101104 */
[----:B------:R-:W4:Y:S04]  /*1545d0*/  LDL.LU.64 R46, [R1+0x3110] ;  /* 0x00311000012e7983 */ /* 0x000f280000300a00 */
[----:B------:R-:W4:Y:S01]  /*1545e0*/  LDL.LU.64 R44, [R1+0x3108] ;  /* 0x00310800012c7983 */ /* 0x000f220000300a00 */
[----:B-1----:R-:W-:-:S03]  /*1545f0*/  PRMT R3, R30, 0x7770, RZ ;  /* 0x000077701e037816 */ /* 0x002fc600000000ff */
[----:B------:R-:W4:Y:S04]  /*154600*/  LDL.LU.64 R42, [R1+0x3100] ;  /* 0x00310000012a7983 */ /* 0x000f280000300a00 */
[----:B------:R1:W-:Y:S04]  /*154610*/  @P6 STG.E.U8 desc[UR4][R38.64], R3 ;  /* 0x0000000326006986 */ /* 0x0003e8000c101104 */
[----:B------:R-:W4:Y:S01]  /*154620*/  LDL.LU.64 R40, [R1+0x30f8] ;  /* 0x0030f80001287983 */ /* 0x000f220000300a00 */
[----:B-1----:R-:W-:-:S03]  /*154630*/  PRMT R3, R30, 0x7771, RZ ;  /* 0x000077711e037816 */ /* 0x002fc600000000ff */
[----:B------:R-:W4:Y:S04]  /*154640*/  LDL.LU.64 R38, [R1+0x30f0] ;  /* 0x0030f00001267983 */ /* 0x000f280000300a00 */
        /* <DEDUP_REMOVED lines=8> */
[----:B--2---:R1:W-:Y:S01]  /*1546d0*/  @P0 STG.E.U8 desc[UR4][R32.64], R3 ;  /* 0x0000000320000986 */ /* 0x0043e2000c101104 */
[----:B------:R-:W-:-:S02]  /*1546e0*/  LOP3.LUT P0, RZ, R2, 0x20000000, RZ, 0xc0, !PT ;  /* 0x2000000002ff7812 */ /* 0x000fc4000780c0ff */
[----:B-1----:R-:W-:Y:S01]  /*1546f0*/  PRMT R3, R25, 0x7770, RZ ;  /* 0x0000777019037816 */ /* 0x002fe200000000ff */
[----:B------:R-:W2:Y:S10]  /*154700*/  LDL.LU.64 R32, [R1+0x3118] ;  /* 0x0031180001207983 */ /* 0x000eb40000300a00 */
[----:B------:R1:W-:Y:S01]  /*154710*/  @P0 STG.E.U8 desc[UR4][R54.64], R3 ;  /* 0x0000000336000986 */ /* 0x0003e2000c101104 */
[----:B------:R-:W-:-:S03]  /*154720*/  LOP3.LUT P0, RZ, R2, 0x10000000, RZ, 0xc0, !PT ;  /* 0x1000000002ff7812 */ /* 0x000fc6000780c0ff */
[----:B------:R-:W2:Y:S01]  /*154730*/  LDL.LU R30, [R1+0x484] ;  /* 0x00048400011e7983 */ /* 0x000ea20000300800 */
[----:B-1----:R-:W-:-:S09]  /*154740*/  PRMT R3, R25, 0x7771, RZ ;  /* 0x0000777119037816 */ /* 0x002fd200000000ff */
        /* <DEDUP_REMOVED lines=15> */
[----:B------:R1:W-:Y:S01]  /*154840*/  @P0 STG.E.U8 desc[UR4][R48.64], R3 ;  /* 0x0000000330000986 */ /* 0x0003e2000c101104 */
        /* <DEDUP_REMOVED lines=8> */
[----:B--2---:R-:W-:-:S05]  /*1548d0*/  PRMT R3, R25, 0x7770, RZ ;  /* 0x0000777019037816 */ /* 0x004fca00000000ff */
        /* <DEDUP_REMOVED lines=39> */
[----:B------:R-:W-:Y:S01]  /*154b50*/  LOP3.LUT P0, RZ, R24, 0x4000000, RZ, 0xc0, !PT ;  /* 0x0400000018ff7812 */ /* 0x000fe2000780c0ff */
[----:B------:R-:W3:Y:S01]  /*154b60*/  LDL.LU.64 R52, [R1+0x3190] ;  /* 0x0031900001347983 */ /* 0x000ee20000300a00 */
[----:B------:R-:W-:-:S03]  /*154b70*/  LOP3.LUT R2, R2, 0xfff7ffff, RZ, 0xc0, !PT ;  /* 0xfff7ffff02027812 */ /* 0x000fc600078ec0ff */
[----:B------:R-:W3:Y:S01]  /*154b80*/  LDL.LU.64 R50, [R1+0x3188] ;  /* 0x0031880001327983 */ /* 0x000ee20000300a00 */
[C---:B------:R-:W-:Y:S02]  /*154b90*/  LOP3.LUT P5, RZ, R24.reuse, 0x100000, RZ, 0xc0, !PT ;  /* 0x0010000018ff7812 */ /* 0x040fe400078ac0ff */
[----:B------:R-:W-:Y:S01]  /*154ba0*/  LOP3.LUT P6, RZ, R24, 0x200000, RZ, 0xc0, !PT ;  /* 0x0020000018ff7812 */ /* 0x000fe200078cc0ff */
[----:B------:R-:W3:Y:S04]  /*154bb0*/  LDL.LU.64 R48, [R1+0x3180] ;  /* 0x0031800001307983 */ /* 0x000ee80000300a00 */
[----:B------:R-:W-:Y:S02]  /*154bc0*/  @P0 LOP3.LUT R2, R2, 0x80000, RZ, 0xfc, !PT ;  /* 0x0008000002020812 */ /* 0x000fe400078efcff */
[----:B------:R-:W-:-:S02]  /*154bd0*/  LOP3.LUT P0, RZ, R24, 0x2000000, RZ, 0xc0, !PT ;  /* 0x0200000018ff7812 */ /* 0x000fc4000780c0ff */
[----:B------:R-:W-:-:S11]  /*154be0*/  LOP3.LUT R2, R2, 0xffefffff, RZ, 0xc0, !PT ;  /* 0xffefffff02027812 */ /* 0x000fd600078ec0ff */
[----:B------:R-:W-:Y:S02]  /*154bf0*/  @P0 LOP3.LUT R2, R2, 0x100000, RZ, 0xfc, !PT ;  /* 0x0010000002020812 */ /* 0x000fe400078efcff */
[----:B------:R-:W-:Y:S02]  /*154c00*/  LOP3.LUT P0, RZ, R24, 0x1000000, RZ, 0xc0, !PT ;  /* 0x0100000018ff7812 */ /* 0x000fe4000780c0ff */
[----:B------:R-:W-:Y:S02]  /*154c10*/  LOP3.LUT R2, R2, 0xffdfffff, RZ, 0xc0, !PT ;  /* 0xffdfffff02027812 */ /* 0x000fe400078ec0ff */
[----:B------:R-:W-:-:S05]  /*154c20*/  PRMT R3, R30, 0x7772, RZ ;  /* 0x000077721e037816 */ /* 0x000fca00000000ff */
[----:B----4-:R1:W-:Y:S04]  /*154c30*/  @P5 STG.E.U8 desc[UR4][R40.64], R3 ;  /* 0x0000000328005986 */ /* 0x0103e8000c101104 */
[----:B------:R-:W-:Y:S02]  /*154c40*/  @P0 LOP3.LUT R2, R2, 0x200000, RZ, 0xfc, !PT ;  /* 0x0020000002020812 */ /* 0x000fe400078efcff */
[----:B------:R-:W-:Y:S02]  /*154c50*/  LOP3.LUT P0, RZ, R24, 0x800000, RZ, 0xc0, !PT ;  /* 0x0080000018ff7812 */ /* 0x000fe4000780c0ff */
[----:B-1----:R-:W-:Y:S02]  /*154c60*/  PRMT R3, R30, 0x7773, RZ ;  /* 0x000077731e037816 */ /* 0x002fe400000000ff */
[----:B------:R-:W-:-:S03]  /*154c70*/  LOP3.LUT R2, R2, 0xffbfffff, RZ, 0xc0, !PT ;  /* 0xffbfffff02027812 */ /* 0x000fc600078ec0ff */
[----:B--2---:R1:W-:Y:S06]  /*154c80*/  @P6 STG.E.U8 desc[UR4][R32.64], R3 ;  /* 0x0000000320006986 */ /* 0x0043ec000c101104 */
[----:B------:R-:W-:Y:S02]  /*154c90*/  @P0 LOP3.LUT R2, R2, 0x400000, RZ, 0xfc, !PT ;  /* 0x0040000002020812 */ /* 0x000fe400078efcff */
[----:B------:R-:W-:Y:S01]  /*154ca0*/  LOP3.LUT P0, RZ, R24, 0x400000, RZ, 0xc0, !PT ;  /* 0x0040000018ff7812 */ /* 0x000fe2000780c0ff */
[----:B-1----:R-:W2:Y:S04]  /*154cb0*/  LDL.LU R32, [R1+0x498] ;  /* 0x0004980001207983 */ /* 0x002ea80000300800 */
[----:B------:R-:W4:Y:S01]  /*154cc0*/  LDL.LU.64 R46, [R1+0x3178] ;  /* 0x00317800012e7983 */ /* 0x000f220000300a00 */
[----:B------:R-:W-:-:S03]  /*154cd0*/  PRMT R3, R31, 0x7770, RZ ;  /* 0x000077701f037816 */ /* 0x000fc600000000ff */
[----:B------:R-:W2:Y:S04]  /*154ce0*/  LDL.LU.64 R44, [R1+0x3170] ;  /* 0x00317000012c7983 */ /* 0x000ea80000300a00 */
[----:B------:R1:W-:Y:S01]  /*154cf0*/  @P0 STG.E.U8 desc[UR4][R38.64], R3 ;  /* 0x0000000326000986 */ /* 0x0003e2000c101104 */
[----:B------:R-:W-:-:S03]  /*154d00*/  LOP3.LUT P0, RZ, R2, 0x400000, RZ, 0xc0, !PT ;  /* 0x0040000002ff7812 */ /* 0x000fc6000780c0ff */
[----:B------:R-:W2:Y:S04]  /*154d10*/  LDL.LU R33, [R1+0x488] ;  /* 0x0004880001217983 */ /* 0x000ea80000300800 */
[----:B------:R-:W2:Y:S01]  /*154d20*/  LDL.LU.64 R42, [R1+0x31a8] ;  /* 0x0031a800012a7983 */ /* 0x000ea20000300a00 */
[----:B-1----:R-:W-:-:S03]  /*154d30*/  PRMT R3, R31, 0x7771, RZ ;  /* 0x000077711f037816 */ /* 0x002fc600000000ff */
[----:B------:R-:W2:Y:S04]  /*154d40*/  LDL.LU.64 R40, [R1+0x31a0] ;  /* 0x0031a00001287983 */ /* 0x000ea80000300a00 */
[----:B------:R1:W-:Y:S01]  /*154d50*/  @P0 STG.E.U8 desc[UR4][R36.64], R3 ;  /* 0x0000000324000986 */ /* 0x0003e2000c101104 */
[----:B------:R-:W-:-:S03]  /*154d60*/  LOP3.LUT P0, RZ, R2, 0x200000, RZ, 0xc0, !PT ;  /* 0x0020000002ff7812 */ /* 0x000fc6000780c0ff */
[----:B------:R-:W4:Y:S01]  /*154d70*/  LDL.LU.64 R38, [R1+0x3198] ;  /* 0x0031980001267983 */ /* 0x000f220000300a00 */
[----:B-1----:R-:W-:-:S03]  /*154d80*/  PRMT R3, R31, 0x7772, RZ ;  /* 0x000077721f037816 */ /* 0x002fc600000000ff */
[----:B------:R-:W4:Y:S06]  /*154d90*/  LDL.LU.64 R36, [R1+0x31d0] ;  /* 0x0031d00001247983 */ /* 0x000f2c0000300a00 */
[----:B---3--:R1:W-:Y:S04]  /*154da0*/  @P0 STG.E.U8 desc[UR4][R34.64], R3 ;  /* 0x0000000322000986 */ /* 0x0083e8000c101104 */
[----:B-1----:R-:W3:Y:S01]  /*154db0*/  LDL.LU.64 R34, [R1+0x31c8] ;  /* 0x0031c80001227983 */ /* 0x002ee20000300a00 */
[----:B------:R-:W-:-:S03]  /*154dc0*/  PRMT R3, R31, 0x7773, RZ ;  /* 0x000077731f037816 */ /* 0x000fc600000000ff */
[----:B------:R-:W3:Y:S01]  /*154dd0*/  LDL.LU.64 R30, [R1+0x31c0] ;  /* 0x0031c000011e7983 */ /* 0x000ee20000300a00 */
        /* <DEDUP_REMOVED lines=33> */
[----:B-1----:R-:W-:-:S05]  /*154ff0*/  PRMT R3, R33, 0x7771, RZ ;  /* 0x0000777121037816 */ /* 0x002fca00000000ff */
[----:B------:R1:W-:Y:S02]  /*155000*/  @P4 STG.E.U8 desc[UR4][R36.64], R3 ;  /* 0x0000000324004986 */ /* 0x0003e4000c101104 */
[----:B-1----:R-:W-:-:S05]  /*155010*/  PRMT R3, R33, 0x7772, RZ ;  /* 0x0000777221037816 */ /* 0x002fca00000000ff */
[----:B---3--:R1:W-:Y:S02]  /*155020*/  @P5 STG.E.U8 desc[UR4][R34.64], R3 ;  /* 0x0000000322005986 */ /* 0x0083e4000c101104 */
[----:B-1----:R-:W-:-:S05]  /*155030*/  PRMT R3, R33, 0x7773, RZ ;  /* 0x0000777321037816 */ /* 0x002fca00000000ff */
[----:B------:R1:W-:Y:S04]  /*155040*/  @P6 STG.E.U8 desc[UR4][R30.64], R3 ;  /* 0x000000031e006986 */ /* 0x0003e8000c101104 */
[----:B-1----:R-:W3:Y:S04]  /*155050*/  LDL.LU.64 R30, [R1+0x31b0] ;  /* 0x0031b000011e7983 */ /* 0x002ee80000300a00 */
[----:B------:R-:W4:Y:S04]  /*155060*/  LDL.LU.64 R38, [R1+0x31e8] ;  /* 0x0031e80001267983 */ /* 0x000f280000300a00 */
[----:B------:R-:W4:Y:S04]  /*155070*/  LDL.LU.64 R36, [R1+0x31e0] ;  /* 0x0031e00001247983 */ /* 0x000f280000300a00 */
[----:B------:R-:W4:Y:S04]  /*155080*/  LDL.LU.64 R34, [R1+0x31d8] ;  /* 0x0031d80001227983 */ /* 0x000f280000300a00 */
[----:B------:R-:W4:Y:S04]  /*155090*/  LDL.LU.64 R32, [R1+0x3210] ;  /* 0x0032100001207983 */ /* 0x000f280000300a00 */
[----:B------:R-:W4:Y:S01]  /*1550a0*/  LDL.LU R55, [R1+0x4ac] ;  /* 0x0004ac0001377983 */ /* 0x000f220000300800 */
[----:B------:R-:W-:-:S03]  /*1550b0*/  LOP3.LUT P4, RZ, R25, 0x40, RZ, 0xc0, !PT ;  /* 0x0000004019ff7812 */ /* 0x000fc6000788c0ff */
[----:B------:R-:W4:Y:S01]  /*1550c0*/  LDL.LU.64 R56, [R1+0x3208] ;  /* 0x0032080001387983 */ /* 0x000f220000300a00 */
[C---:B------:R-:W-:Y:S02]  /*1550d0*/  LOP3.LUT P5, RZ, R25.reuse, 0x80, RZ, 0xc0, !PT ;  /* 0x0000008019ff7812 */ /* 0x040fe400078ac0ff */
[----:B------:R-:W-:Y:S01]  /*1550e0*/  PRMT R3, R26, 0x7770, RZ ;  /* 0x000077701a037816 */ /* 0x000fe200000000ff */
[----:B------:R-:W4:Y:S04]  /*1550f0*/  LDL.LU.64 R52, [R1+0x3200] ;  /* 0x0032000001347983 */ /* 0x000f280000300a00 */
[----:B------:R-:W4:Y:S01]  /*155100*/  LDL.LU.64 R50, [R1+0x31f8] ;  /* 0x0031f80001327983 */ /* 0x000f220000300a00 */
[C---:B------:R-:W-:Y:S02]  /*155110*/  LOP3.LUT P6, RZ, R25.reuse, 0x100, RZ, 0xc0, !PT ;  /* 0x0000010019ff7812 */ /* 0x040fe400078cc0ff */
[----:B------:R-:W-:-:S02]  /*155120*/  LOP3.LUT P0, RZ, R25, 0x40000, RZ, 0xc0, !PT ;  /* 0x0004000019ff7812 */ /* 0x000fc4000780c0ff */
[----:B------:R-:W-:-:S11]  /*155130*/  LOP3.LUT R2, R2, 0xffffffdf, RZ, 0xc0, !PT ;  /* 0xffffffdf02027812 */ /* 0x000fd600078ec0ff */
[----:B------:R-:W-:Y:S02]  /*155140*/  @P0 LOP3.LUT R2, R2, 0x20, RZ, 0xfc, !PT ;  /* 0x0000002002020812 */ /* 0x000fe400078efcff */
[----:B------:R-:W-:Y:S02]  /*155150*/  LOP3.LUT P0, RZ, R25, 0x20000, RZ, 0xc0, !PT ;  /* 0x0002000019ff7812 */ /* 0x000fe4000780c0ff */
[----:B------:R-:W-:Y:S01]  /*155160*/  LOP3.LUT R2, R2, 0xffffffbf, RZ, 0xc0, !PT ;  /* 0xffffffbf02027812 */ /* 0x000fe200078ec0ff */
[----:B--2---:R1:W-:Y:S02]  /*155170*/  @P4 STG.E.U8 desc[UR4][R40.64], R3 ;  /* 0x0000000328004986 */ /* 0x0043e4000c101104 */
[----:B-1----:R-:W-:-:S08]  /*155180*/  PRMT R3, R26, 0x7771, RZ ;  /* 0x000077711a037816 */ /* 0x002fd000000000ff */
        /* <DEDUP_REMOVED lines=9> */
[----:B-1----:R-:W2:Y:S04]  /*155220*/  LDL.LU R31, [R1+0x49c] ;  /* 0x00049c00011f7983 */ /* 0x002ea80000300800 */
[----:B------:R-:W3:Y:S01]  /*155230*/  LDL.LU.64 R20, [R1+0x31f0] ;  /* 0x0031f00001147983 */ /* 0x000ee20000300a00 */
[----:B------:R-:W-:-:S05]  /*155240*/  PRMT R3, R26, 0x7772, RZ ;  /* 0x000077721a037816 */ /* 0x000fca00000000ff */
[----:B----4-:R1:W-:Y:S02]  /*155250*/  @P6 STG.E.U8 desc[UR4][R38.64], R3 ;  /* 0x0000000326006986 */ /* 0x0103e4000c101104 */
[----:B-1----:R-:W-:Y:S02]  /*155260*/  PRMT R3, R26, 0x7773, RZ ;  /* 0x000077731a037816 */ /* 0x002fe400000000ff */
[----:B------:R-:W4:Y:S04]  /*155270*/  LDL.LU R26, [R1+0x5ae8] ;  /* 0x005ae800011a7983 */ /* 0x000f280000300800 */
[----:B------:R-:W4:Y:S04]  /*155280*/  LDL.LU.64 R48, [R1+0x3228] ;  /* 0x0032280001307983 */ /* 0x000f280000300a00 */
[----:B------:R-:W4:Y:S04]  /*155290*/  LDL.LU.64 R46, [R1+0x3220] ;  /* 0x00322000012e7983 */ /* 0x000f280000300a00 */
[----:B------:R-:W4:Y:S04]  /*1552a0*/  LDL.LU.64 R44, [R1+0x3218] ;  /* 0x00321800012c7983 */ /* 0x000f280000300a00 */
[----:B------:R-:W4:Y:S04]  /*1552b0*/  LDL.LU.64 R42, [R1+0x3250] ;  /* 0x00325000012a7983 */ /* 0x000f280000300a00 */
[----:B------:R-:W4:Y:S01]  /*1552c0*/  LDL.LU.64 R40, [R1+0x3248] ;  /* 0x0032480001287983 */ /* 0x000f220000300a00 */
[----:B------:R-:W-:-:S03]  /*1552d0*/  LOP3.LUT R2, R2, 0xfffffdff, RZ, 0xc0, !PT ;  /* 0xfffffdff02027812 */ /* 0x000fc600078ec0ff */
[----:B------:R-:W4:Y:S01]  /*1552e0*/  LDL.LU.64 R38, [R1+0x3240] ;  /* 0x0032400001267983 */ /* 0x000f220000300a00 */
[----:B------:R-:W-:Y:S02]  /*1552f0*/  @P0 LOP3.LUT R2, R2, 0x200, RZ, 0xfc, !PT ;  /* 0x0000020002020812 */ /* 0x000fe400078efcff */
[----:B------:R-:W-:Y:S01]  /*155300*/  LOP3.LUT P0, RZ, R25, 0x2000, RZ, 0xc0, !PT ;  /* 0x0000200019ff7812 */ /* 0x000fe2000780c0ff */
[----:B------:R-:W4:Y:S01]  /*155310*/  LDL.LU R30, [R1+0x47c] ;  /* 0x00047c00011e7983 */ /* 0x000f220000300800 */
        /* <DEDUP_REMOVED lines=12> */
[----:B------:R1:W-:Y:S04]  /*1553e0*/  @P0 STG.E.U8 desc[UR4][R36.64], R3 ;  /* 0x0000000324000986 */ /* 0x0003e8000c101104 */
[----:B-1----:R-:W4:Y:S01]  /*1553f0*/  LDL.LU.64 R36, [R1+0x3238] ;  /* 0x0032380001247983 */ /* 0x002f220000300a00 */
[----:B------:R-:W-:Y:S02]  /*155400*/  LOP3.LUT P0, RZ, R2, 0x2000, RZ, 0xc0, !PT ;  /* 0x0000200002ff7812 */ /* 0x000fe4000780c0ff */
[----:B------:R-:W-:-:S11]  /*155410*/  PRMT R3, R55, 0x7770, RZ ;  /* 0x0000777037037816 */ /* 0x000fd600000000ff */
[----:B------:R1:W-:Y:S04]  /*155420*/  @P0 STG.E.U8 desc[UR4][R34.64], R3 ;  /* 0x0000000322000986 */ /* 0x0003e8000c101104 */
[----:B-1----:R-:W4:Y:S01]  /*155430*/  LDL.LU.64 R34, [R1+0x3230] ;  /* 0x0032300001227983 */ /* 0x002f220000300a00 */
[----:B------:R-:W-:Y:S02]  /*155440*/  LOP3.LUT P0, RZ, R2, 0x1000, RZ, 0xc0, !PT ;  /* 0x0000100002ff7812 */ /* 0x000fe4000780c0ff */
[----:B------:R-:W-:-:S11]  /*155450*/  PRMT R3, R55, 0x7771, RZ ;  /* 0x0000777137037816 */ /* 0x000fd600000000ff */
[----:B------:R1:W-:Y:S01]  /*155460*/  @P0 STG.E.U8 desc[UR4][R32.64], R3 ;  /* 0x0000000320000986 */ /* 0x0003e2000c101104 */
[----:B------:R-:W-:-:S03]  /*155470*/  LOP3.LUT P0, RZ, R2, 0x800, RZ, 0xc0, !PT ;  /* 0x0000080002ff7812 */ /* 0x000fc6000780c0ff */
[----:B-1----:R-:W4:Y:S01]  /*155480*/  LDL.LU.64 R32, [R1+0x3258] ;  /* 0x0032580001207983 */ /* 0x002f220000300a00 */
[----:B------:R-:W-:-:S09]  /*155490*/  PRMT R3, R55, 0x7772, RZ ;  /* 0x0000777237037816 */ /* 0x000fd200000000ff */
[----:B------:R1:W-:Y:S01]  /*1554a0*/  @P0 STG.E.U8 desc[UR4][R56.64], R3 ;  /* 0x0000000338000986 */ /* 0x0003e2000c101104 */
[----:B------:R-:W-:Y:S02]  /*1554b0*/  LOP3.LUT P0, RZ, R2, 0x400, RZ, 0xc0, !PT ;  /* 0x0000040002ff7812 */ /* 0x000fe4000780c0ff */
[----:B-1----:R-:W-:-:S11]  /*1554c0*/  PRMT R3, R55, 0x7773, RZ ;  /* 0x0000777337037816 */ /* 0x002fd600000000ff */
[----:B------:R2:W-:Y:S01]  /*1554d0*/  @P0 STG.E.U8 desc[UR4][R52.64], R3 ;  /* 0x0000000334000986 */ /* 0x0005e2000c101104 */
[----:B------:R-:W-:Y:S02]  /*1554e0*/  LOP3.LUT P0, RZ, R2, 0x200, RZ, 0xc0, !PT ;  /* 0x0000020002ff7812 */ /* 0x000fe4000780c0ff */
[C---:B------:R-:W-:Y:S02]  /*1554f0*/  LOP3.LUT P1, RZ, R25.reuse, 0x80000, RZ, 0xc0, !PT ;  /* 0x0008000019ff7812 */ /* 0x040fe4000782c0ff */
[----:B------:R-:W-:Y:S02]  /*155500*/  LOP3.LUT P2, RZ, R25, 0x100000, RZ, 0xc0, !PT ;  /* 0x0010000019ff7812 */ /* 0x000fe4000784c0ff */
[----:B--2---:R-:W-:-:S07]  /*155510*/  PRMT R3, R31, 0x7770, RZ ;  /* 0x000077701f037816 */ /* 0x004fce00000000ff */
        /* <DEDUP_REMOVED lines=20> */
[----:B------:R-:W-:Y:S01]  /*155660*/  LOP3.LUT P4, RZ, R25, 0x400000, RZ, 0xc0, !PT ;  /* 0x0040000019ff7812 */ /* 0x000fe2000788c0ff */
[----:B------:R-:W3:Y:S04]  /*155670*/  LDL.LU.64 R42, [R1+0x3268] ;  /* 0x00326800012a7983 */ /* 0x000ee80000300a00 */
[----:B------:R-:W4:Y:S06]  /*155680*/  LDL.LU.64 R40, [R1+0x3260] ;  /* 0x0032600001287983 */ /* 0x000f2c0000300a00 */
[----:B------:R1:W-:Y:S02]  /*155690*/  @P3 STG.E.U8 desc[UR4][R38.64], R3 ;  /* 0x0000000326003986 */ /* 0x0003e4000c101104 */
[----:B-1----:R-:W-:-:S02]  /*1556a0*/  PRMT R3, R30, 0x7770, RZ ;  /* 0x000077701e037816 */ /* 0x002fc400000000ff */
[----:B------:R-:W3:Y:S04]  /*1556b0*/  LDL.LU.64 R38, [R1+0x3290] ;  /* 0x0032900001267983 */ /* 0x000ee80000300a00 */
[----:B------:R1:W-:Y:S04]  /*1556c0*/  @P4 STG.E.U8 desc[UR4][R36.64], R3 ;  /* 0x0000000324004986 */ /* 0x0003e8000c101104 */
[----:B-1----:R-:W3:Y:S04]  /*1556d0*/  LDL.LU.64 R36, [R1+0x3288] ;  /* 0x0032880001247983 */ /* 0x002ee80000300a00 */
[----:B------:R-:W3:Y:S01]  /*1556e0*/  LDL.LU R31, [R1+0x460] ;  /* 0x00046000011f7983 */ /* 0x000ee20000300800 */
[----:B------:R-:W-:-:S02]  /*1556f0*/  LOP3.LUT P5, RZ, R25, 0x800000, RZ, 0xc0, !PT ;  /* 0x0080000019ff7812 */ /* 0x000fc400078ac0ff */
[----:B------:R-:W-:-:S11]  /*155700*/  PRMT R3, R30, 0x7771, RZ ;  /* 0x000077711e037816 */ /* 0x000fd600000000ff */
[----:B------:R1:W-:Y:S04]  /*155710*/  @P5 STG.E.U8 desc[UR4][R34.64], R3 ;  /* 0x0000000322005986 */ /* 0x0003e8000c101104 */
[----:B-1----:R-:W3:Y:S01]  /*155720*/  LDL.LU.64 R34, [R1+0x3280] ;  /* 0x0032800001227983 */ /* 0x002ee20000300a00 */
[----:B------:R-:W-:Y:S02]  /*155730*/  LOP3.LUT P6, RZ, R25, 0x1000000, RZ, 0xc0, !PT ;  /* 0x0100000019ff7812 */ /* 0x000fe400078cc0ff */
[----:B------:R-:W-:Y:S01]  /*155740*/  PRMT R3, R30, 0x7772, RZ ;  /* 0x000077721e037816 */ /* 0x000fe200000000ff */
[----:B------:R-:W3:Y:S10]  /*155750*/  LDL.LU R53, [R1+0x450] ;  /* 0x0004500001357983 */ /* 0x000ef40000300800 */
[----:B------:R1:W-:Y:S04]  /*155760*/  @P6 STG.E.U8 desc[UR4][R32.64], R3 ;  /* 0x0000000320006986 */ /* 0x0003e8000c101104 */
[----:B-1----:R-:W3:Y:S01]  /*155770*/  LDL.LU.64 R32, [R1+0x3278] ;  /* 0x0032780001207983 */ /* 0x002ee20000300a00 */
[----:B------:R-:W-:-:S03]  /*155780*/  LOP3.LUT R8, R8, 0xefffffff, RZ, 0xc0, !PT ;  /* 0xefffffff08087812 */ /* 0x000fc600078ec0ff */
[----:B------:R-:W3:Y:S04]  /*155790*/  LDL.LU.64 R56, [R1+0x3270] ;  /* 0x0032700001387983 */ /* 0x000ee80000300a00 */
[----:B------:R-:W3:Y:S01]  /*1557a0*/  LDL.LU.64 R54, [R1+0x32a8] ;  /* 0x0032a80001367983 */ /* 0x000ee20000300a00 */
[----:B------:R-:W-:-:S03]  /*1557b0*/  LOP3.LUT R2, R2, 0xfffffffe, RZ, 0xc0, !PT ;  /* 0xfffffffe02027812 */ /* 0x000fc600078ec0ff */
[----:B------:R-:W4:Y:S01]  /*1557c0*/  LDL.LU.64 R50, [R1+0x32a0] ;  /* 0x0032a00001327983 */ /* 0x000f220000300a00 */
[----:B------:R-:W-:-:S03]  /*1557d0*/  PRMT R3, R30, 0x7773, RZ ;  /* 0x000077731e037816 */ /* 0x000fc600000000ff */
[----:B------:R-:W4:Y:S04]  /*1557e0*/  LDL.LU R30, [R1+0x440] ;  /* 0x00044000011e7983 */ /* 0x000f280000300800 */
[----:B------:R-:W4:Y:S04]  /*1557f0*/  LDL.LU.64 R20, [R1+0x3298] ;  /* 0x0032980001147983 */ /* 0x000f280000300a00 */
[----:B------:R-:W4:Y:S01]  /*155800*/  LDL.LU.64 R48, [R1+0x32d0] ;  /* 0x0032d00001307983 */ /* 0x000f220000300a00 */
[----:B------:R-:W-:-:S03]  /*155810*/  LOP3.LUT P4, RZ, R25, 0x2000000, RZ, 0xc0, !PT ;  /* 0x0200000019ff7812 */ /* 0x000fc6000788c0ff */
[----:B------:R-:W4:Y:S01]  /*155820*/  LDL.LU.64 R46, [R1+0x32c8] ;  /* 0x0032c800012e7983 */ /* 0x000f220000300a00 */
[C---:B------:R-:W-:Y:S02]  /*155830*/  LOP3.LUT P5, RZ, R25.reuse, 0x4000000, RZ, 0xc0, !PT ;  /* 0x0400000019ff7812 */ /* 0x040fe400078ac0ff */
[----:B------:R-:W-:Y:S01]  /*155840*/  LOP3.LUT P6, RZ, R25, 0x8000000, RZ, 0xc0, !PT ;  /* 0x0800000019ff7812 */ /* 0x000fe200078cc0ff */
        /* <DEDUP_REMOVED lines=27> */
[----:B------:R-:W-:-:S05]  /*155a00*/  PRMT R3, R31, 0x7770, RZ ;  /* 0x000077701f037816 */ /* 0x000fca00000000ff */
[----:B----4-:R1:W-:Y:S04]  /*155a10*/  @P5 STG.E.U8 desc[UR4][R40.64], R3 ;  /* 0x0000000328005986 */ /* 0x0103e8000c101104 */
        /* <DEDUP_REMOVED lines=8> */
[C---:B------:R-:W-:Y:S02]  /*155aa0*/  LOP3.LUT P0, RZ, R2.reuse, 0x10, RZ, 0xc0, !PT ;  /* 0x0000001002ff7812 */ /* 0x040fe4000780c0ff */
        /* <DEDUP_REMOVED lines=33> */
[C---:B-1----:R-:W-:Y:S02]  /*155cc0*/  PRMT R2, R27.reuse, 0x7770, RZ ;  /* 0x000077701b027816 */ /* 0x042fe400000000ff */
[C---:B------:R-:W-:Y:S02]  /*155cd0*/  LOP3.LUT P4, RZ, R26.reuse, 0x200, RZ, 0xc0, !PT ;  /* 0x000002001aff7812 */ /* 0x040fe4000788c0ff */
[C---:B------:R-:W-:Y:S02]  /*155ce0*/  LOP3.LUT P5, RZ, R26.reuse, 0x400, RZ, 0xc0, !PT ;  /* 0x000004001aff7812 */ /* 0x040fe400078ac0ff */
[----:B------:R-:W-:Y:S01]  /*155cf0*/  LOP3.LUT P6, RZ, R26, 0x800, RZ, 0xc0, !PT ;  /* 0x000008001aff7812 */ /* 0x000fe200078cc0ff */
[----:B--2---:R1:W-:Y:S02]  /*155d00*/  @P1 STG.E.U8 desc[UR4][R42.64], R2 ;  /* 0x000000022a001986 */ /* 0x0043e4000c101104 */
        /* <DEDUP_REMOVED lines=8> */
[----:B------:R-:W4:Y:S04]  /*155d90*/  LDL.LU.64 R40, [R1+0x3300] ;  /* 0x0033000001287983 */ /* 0x000f280000300a00 */
[----:B------:R-:W2:Y:S01]  /*155da0*/  LDL.LU.64 R38, [R1+0x32f8] ;  /* 0x0032f80001267983 */ /* 0x000ea20000300a00 */
[----:B-1----:R-:W-:-:S03]  /*155db0*/  PRMT R2, R31, 0x7770, RZ ;  /* 0x000077701f027816 */ /* 0x002fc600000000ff */
[----:B------:R-:W2:Y:S04]  /*155dc0*/  LDL.LU.64 R36, [R1+0x32f0] ;  /* 0x0032f00001247983 */ /* 0x000ea80000300a00 */
[----:B------:R1:W-:Y:S04]  /*155dd0*/  @P5 STG.E.U8 desc[UR4][R34.64], R2 ;  /* 0x0000000222005986 */ /* 0x0003e8000c101104 */
[----:B-1----:R-:W2:Y:S04]  /*155de0*/  LDL.LU.64 R34, [R1+0x3328] ;  /* 0x0033280001227983 */ /* 0x002ea80000300a00 */
[----:B------:R-:W2:Y:S01]  /*155df0*/  LDL.LU R30, [R1+0x454] ;  /* 0x00045400011e7983 */ /* 0x000ea20000300800 */
[----:B------:R-:W-:-:S05]  /*155e00*/  PRMT R2, R31, 0x7771, RZ ;  /* 0x000077711f027816 */ /* 0x000fca00000000ff */
[----:B------:R1:W-:Y:S04]  /*155e10*/  @P6 STG.E.U8 desc[UR4][R32.64], R2 ;  /* 0x0000000220006986 */ /* 0x0003e8000c101104 */
[----:B-1----:R-:W2:Y:S04]  /*155e20*/  LDL.LU.64 R32, [R1+0x3320] ;  /* 0x0033200001207983 */ /* 0x002ea80000300a00 */
[----:B------:R-:W2:Y:S04]  /*155e30*/  LDL.LU.64 R54, [R1+0x3318] ;  /* 0x0033180001367983 */ /* 0x000ea80000300a00 */
[----:B------:R-:W2:Y:S04]  /*155e40*/  LDL.LU.64 R52, [R1+0x3350] ;  /* 0x0033500001347983 */ /* 0x000ea80000300a00 */
[----:B------:R-:W2:Y:S01]  /*155e50*/  LDL.LU.64 R50, [R1+0x3348] ;  /* 0x0033480001327983 */ /* 0x000ea20000300a00 */
[----:B------:R-:W-:-:S02]  /*155e60*/  LOP3.LUT P0, RZ, R26, 0x1000000, RZ, 0xc0, !PT ;  /* 0x010000001aff7812 */ /* 0x000fc4000780c0ff */
[----:B------:R-:W-:Y:S01]  /*155e70*/  LOP3.LUT R8, R8, 0xfff7ffff, RZ, 0xc0, !PT ;  /* 0xfff7ffff08087812 */ /* 0x000fe200078ec0ff */
[----:B------:R-:W2:Y:S01]  /*155e80*/  LDL.LU.64 R20, [R1+0x3340] ;  /* 0x0033400001147983 */ /* 0x000ea20000300a00 */
[C---:B------:R-:W-:Y:S02]  /*155e90*/  LOP3.LUT P4, RZ, R26.reuse, 0x1000, RZ, 0xc0, !PT ;  /* 0x000010001aff7812 */ /* 0x040fe4000788c0ff */
[----:B------:R-:W-:Y:S01]  /*155ea0*/  LOP3.LUT P5, RZ, R26, 0x2000, RZ, 0xc0, !PT ;  /* 0x000020001aff7812 */ /* 0x000fe200078ac0ff */
[----:B------:R-:W2:Y:S06]  /*155eb0*/  LDL.LU.64 R48, [R1+0x3338] ;  /* 0x0033380001307983 */ /* 0x000eac0000300a00 */
        /* <DEDUP_REMOVED lines=23> */
[C---:B------:R-:W-:Y:S02]  /*156030*/  LOP3.LUT P0, RZ, R26.reuse, 0x10000, RZ, 0xc0, !PT ;  /* 0x000100001aff7812 */ /* 0x040fe4000780c0ff */
[----:B------:R-:W-:Y:S02]  /*156040*/  LOP3.LUT P6, RZ, R26, 0x4000, RZ, 0xc0, !PT ;  /* 0x000040001aff7812 */ /* 0x000fe400078cc0ff */
[----:B------:R-:W-:-:S09]  /*156050*/  LOP3.LUT R8, R8, 0xf7ffffff, RZ, 0xc0, !PT ;  /* 0xf7ffffff08087812 */ /* 0x000fd200078ec0ff */
[----:B------:R-:W-:Y:S02]  /*156060*/  @P0 LOP3.LUT R8, R8, 0x8000000, RZ, 0xfc, !PT ;  /* 0x0800000008080812 */ /* 0x000fe400078efcff */
[----:B------:R-:W-:Y:S01]  /*156070*/  LOP3.LUT P0, RZ, R26, 0x8000, RZ, 0xc0, !PT ;  /* 0x000080001aff7812 */ /* 0x000fe2000780c0ff */
[----:B---3--:R1:W-:Y:S02]  /*156080*/  @P4 STG.E.U8 desc[UR4][R42.64], R2 ;  /* 0x000000022a004986 */ /* 0x0083e4000c101104 */
[----:B-1----:R-:W-:Y:S02]  /*156090*/  PRMT R2, R31, 0x7773, RZ ;  /* 0x000077731f027816 */ /* 0x002fe400000000ff */
[----:B------:R-:W3:Y:S04]  /*1560a0*/  LDL.LU R31, [R1+0x434] ;  /* 0x00043400011f7983 */ /* 0x000ee80000300800 */
[----:B----4-:R1:W-:Y:S04]  /*1560b0*/  @P5 STG.E.U8 desc[UR4][R40.64], R2 ;  /* 0x0000000228005986 */ /* 0x0103e8000c101104 */
[----:B------:R-:W4:Y:S04]  /*1560c0*/  LDL.LU.64 R46, [R1+0x3330] ;  /* 0x00333000012e7983 */ /* 0x000f280000300a00 */
[----:B------:R-:W4:Y:S04]  /*1560d0*/  LDL.LU.64 R44, [R1+0x3368] ;  /* 0x00336800012c7983 */ /* 0x000f280000300a00 */
[----:B------:R-:W4:Y:S04]  /*1560e0*/  LDL.LU.64 R42, [R1+0x3360] ;  /* 0x00336000012a7983 */ /* 0x000f280000300a00 */
[----:B-1----:R-:W4:Y:S01]  /*1560f0*/  LDL.LU.64 R40, [R1+0x3358] ;  /* 0x0033580001287983 */ /* 0x002f220000300a00 */
[----:B--2---:R-:W-:-:S05]  /*156100*/  PRMT R2, R30, 0x7770, RZ ;  /* 0x000077701e027816 */ /* 0x004fca00000000ff */
[----:B------:R1:W-:Y:S02]  /*156110*/  @P6 STG.E.U8 desc[UR4][R38.64], R2 ;  /* 0x0000000226006986 */ /* 0x0003e4000c101104 */
[----:B-1----:R-:W-:Y:S02]  /*156120*/  PRMT R2, R30, 0x7771, RZ ;  /* 0x000077711e027816 */ /* 0x002fe400000000ff */
[----:B------:R-:W2:Y:S04]  /*156130*/  LDL.LU.64 R38, [R1+0x3390] ;  /* 0x0033900001267983 */ /* 0x000ea80000300a00 */
        /* <DEDUP_REMOVED lines=28> */
[----:B------:R-:W-:Y:S02]  /*156300*/  LOP3.LUT P4, RZ, R26, 0x10000000, RZ, 0xc0, !PT ;  /* 0x100000001aff7812 */ /* 0x000fe4000788c0ff */
        /* <DEDUP_REMOVED lines=21> */
[----:B------:R-:W4:Y:S04]  /*156460*/  LDL.LU.64 R40, [R1+0x33a8] ;  /* 0x0033a80001287983 */ /* 0x000f280000300a00 */
[----:B------:R-:W3:Y:S04]  /*156470*/  LDL.LU.64 R38, [R1+0x33a0] ;  /* 0x0033a00001267983 */ /* 0x000ee80000300a00 */
[----:B------:R1:W-:Y:S04]  /*156480*/  @P5 STG.E.U8 desc[UR4][R34.64], R2 ;  /* 0x0000000222005986 */ /* 0x0003e8000c101104 */
[----:B------:R-:W3:Y:S01]  /*156490*/  LDL.LU.64 R36, [R1+0x3398] ;  /* 0x0033980001247983 */ /* 0x000ee20000300a00 */
[----:B-1----:R-:W-:-:S03]  /*1564a0*/  PRMT R2, R30, 0x7770, RZ ;  /* 0x000077701e027816 */ /* 0x002fc600000000ff */
[----:B------:R-:W3:Y:S04]  /*1564b0*/  LDL.LU.64 R34, [R1+0x33d0] ;  /* 0x0033d00001227983 */ /* 0x000ee80000300a00 */
[----:B------:R1:W-:Y:S04]  /*1564c0*/  @P6 STG.E.U8 desc[UR4][R32.64], R2 ;  /* 0x0000000220006986 */ /* 0x0003e8000c101104 */
[----:B-1----:R-:W3:Y:S04]  /*1564d0*/  LDL.LU.64 R32, [R1+0x33c8] ;  /* 0x0033c80001207983 */ /* 0x002ee80000300a00 */
[----:B------:R-:W3:Y:S04]  /*1564e0*/  LDL.LU R31, [R1+0x448] ;  /* 0x00044800011f7983 */ /* 0x000ee80000300800 */
[----:B------:R-:W3:Y:S04]  /*1564f0*/  LDL.LU.64 R54, [R1+0x33c0] ;  /* 0x0033c00001367983 */ /* 0x000ee80000300a00 */
[----:B------:R-:W3:Y:S04]  /*156500*/  LDL.LU.64 R52, [R1+0x33b8] ;  /* 0x0033b80001347983 */ /* 0x000ee80000300a00 */
[----:B------:R-:W3:Y:S04]  /*156510*/  LDL.LU.64 R50, [R1+0x33b0] ;  /* 0x0033b00001327983 */ /* 0x000ee80000300a00 */
[----:B------:R-:W3:Y:S01]  /*156520*/  LDL.LU.64 R20, [R1+0x33e8] ;  /* 0x0033e80001147983 */ /* 0x000ee20000300a00 */
[----:B------:R-:W-:-:S02]  /*156530*/  LOP3.LUT R8, R8, 0xfffffbff, RZ, 0xc0, !PT ;  /* 0xfffffbff08087812 */ /* 0x000fc400078ec0ff */
[----:B------:R-:W-:Y:S01]  /*156540*/  LOP3.LUT P4, RZ, R26, 0x80000000, RZ, 0xc0, !PT ;  /* 0x800000001aff7812 */ /* 0x000fe2000788c0ff */
[----:B------:R-:W3:Y:S01]  /*156550*/  LDL.LU.64 R48, [R1+0x33e0] ;  /* 0x0033e00001307983 */ /* 0x000ee20000300a00 */
[----:B------:R-:W-:Y:S02]  /*156560*/  PRMT R2, R30, 0x7771, RZ ;  /* 0x000077711e027816 */ /* 0x000fe400000000ff */
        /* <DEDUP_REMOVED lines=25> */
[----:B---3--:R1:W-:Y:S01]  /*156700*/  @P4 STG.E.U8 desc[UR4][R42.64], R2 ;  /* 0x000000022a004986 */ /* 0x0083e2000c101104 */
[----:B------:R-:W-:Y:S02]  /*156710*/  LOP3.LUT P6, RZ, R27, 0x2, RZ, 0xc0, !PT ;  /* 0x000000021bff7812 */ /* 0x000fe400078cc0ff */
[----:B------:R-:W-:Y:S02]  /*156720*/  LOP3.LUT R8, R8, 0xfffbffff, RZ, 0xc0, !PT ;  /* 0xfffbffff08087812 */ /* 0x000fe400078ec0ff */
[----:B-1----:R-:W-:-:S07]  /*156730*/  PRMT R2, R30, 0x7772, RZ ;  /* 0x000077721e027816 */ /* 0x002fce00000000ff */
[----:B------:R-:W-:Y:S02]  /*156740*/  @P0 LOP3.LUT R8, R8, 0x40000, RZ, 0xfc, !PT ;  /* 0x0004000008080812 */ /* 0x000fe400078efcff */
[----:B------:R-:W-:Y:S01]  /*156750*/  LOP3.LUT P0, RZ, R27, 0x4, RZ, 0xc0, !PT ;  /* 0x000000041bff7812 */ /* 0x000fe2000780c0ff */
[----:B----4-:R1:W-:Y:S02]  /*156760*/  @P5 STG.E.U8 desc[UR4][R40.64], R2 ;  /* 0x0000000228005986 */ /* 0x0103e4000c101104 */
[----:B-1----:R-:W-:Y:S02]  /*156770*/  PRMT R2, R30, 0x7773, RZ ;  /* 0x000077731e027816 */ /* 0x002fe400000000ff */
[----:B------:R-:W2:Y:S04]  /*156780*/  LDL.LU R41, [R1+0x46c] ;  /* 0x00046c0001297983 */ /* 0x000ea80000300800 */
[----:B------:R1:W-:Y:S04]  /*156790*/  @P6 STG.E.U8 desc[UR4][R38.64], R2 ;  /* 0x0000000226006986 */ /* 0x0003e8000c101104 */
[----:B------:R-:W3:Y:S04]  /*1567a0*/  LDL.LU.64 R46, [R1+0x33d8] ;  /* 0x0033d800012e7983 */ /* 0x000ee80000300a00 */
        /* <DEDUP_REMOVED lines=18> */
[----:B------:R-:W4:Y:S01]  /*1568d0*/  LDL.LU.64 R30, [R1+0x3420] ;  /* 0x00342000011e7983 */ /* 0x000f220000300a00 */
        /* <DEDUP_REMOVED lines=59> */
[----:B--2---:R-:W-:-:S05]  /*156c90*/  PRMT R2, R37, 0x7770, RZ ;  /* 0x0000777025027816 */ /* 0x004fca00000000ff */
[----:B---3--:R1:W-:Y:S04]  /*156ca0*/  @P4 STG.E.U8 desc[UR4][R32.64], R2 ;  /* 0x0000000220004986 */ /* 0x0083e8000c101104 */
[----:B-1----:R-:W2:Y:S04]  /*156cb0*/  LDL.LU.64 R32, [R1+0x3430] ;  /* 0x0034300001207983 */ /* 0x002ea80000300a00 */
[----:B------:R-:W3:Y:S01]  /*156cc0*/  LDL.LU.64 R56, [R1+0x3468] ;  /* 0x0034680001387983 */ /* 0x000ee20000300a00 */
[----:B------:R-:W-:Y:S02]  /*156cd0*/  @P0 LOP3.LUT R8, R8, 0x20, RZ, 0xfc, !PT ;  /* 0x0000002008080812 */ /* 0x000fe400078efcff */
[----:B------:R-:W-:Y:S01]  /*156ce0*/  LOP3.LUT P0, RZ, R27, 0x2000000, RZ, 0xc0, !PT ;  /* 0x020000001bff7812 */ /* 0x000fe2000780c0ff */
[----:B------:R-:W3:Y:S01]  /*156cf0*/  LDL.LU.64 R54, [R1+0x3460] ;  /* 0x0034600001367983 */ /* 0x000ee20000300a00 */
[----:B------:R-:W-:-:S03]  /*156d00*/  LOP3.LUT R8, R8, 0xffffffbf, RZ, 0xc0, !PT ;  /* 0xffffffbf08087812 */ /* 0x000fc600078ec0ff */
[----:B------:R-:W3:Y:S04]  /*156d10*/  LDL.LU R49, [R1+0x420] ;  /* 0x0004200001317983 */ /* 0x000ee80000300800 */
[----:B------:R-:W3:Y:S04]  /*156d20*/  LDL.LU.64 R52, [R1+0x3458] ;  /* 0x0034580001347983 */ /* 0x000ee80000300a00 */
[----:B------:R-:W-:Y:S01]  /*156d30*/  @P0 LOP3.LUT R8, R8, 0x40, RZ, 0xfc, !PT ;  /* 0x0000004008080812 */ /* 0x000fe200078efcff */
[----:B------:R-:W3:Y:S01]  /*156d40*/  LDL.LU.64 R50, [R1+0x3490] ;  /* 0x0034900001327983 */ /* 0x000ee20000300a00 */
[----:B------:R-:W-:-:S02]  /*156d50*/  LOP3.LUT P0, RZ, R27, 0x1000000, RZ, 0xc0, !PT ;  /* 0x010000001bff7812 */ /* 0x000fc4000780c0ff */
[----:B------:R-:W-:Y:S01]  /*156d60*/  LOP3.LUT R8, R8, 0xffffff7f, RZ, 0xc0, !PT ;  /* 0xffffff7f08087812 */ /* 0x000fe200078ec0ff */
[----:B------:R-:W3:Y:S01]  /*156d70*/  LDL.LU.64 R20, [R1+0x3488] ;  /* 0x0034880001147983 */ /* 0x000ee20000300a00 */
[C---:B------:R-:W-:Y:S02]  /*156d80*/  LOP3.LUT P5, RZ, R27.reuse, 0x80000, RZ, 0xc0, !PT ;  /* 0x000800001bff7812 */ /* 0x040fe400078ac0ff */
[----:B------:R-:W-:Y:S01]  /*156d90*/  LOP3.LUT P6, RZ, R27, 0x100000, RZ, 0xc0, !PT ;  /* 0x001000001bff7812 */ /* 0x000fe200078cc0ff */
[----:B------:R-:W3:Y:S06]  /*156da0*/  LDL.LU.64 R46, [R1+0x3480] ;  /* 0x00348000012e7983 */ /* 0x000eec0000300a00 */
[----:B------:R-:W-:-:S02]  /*156db0*/  @P0 LOP3.LUT R8, R8, 0x80, RZ, 0xfc, !PT ;  /* 0x0000008008080812 */ /* 0x000fc400078efcff */
[----:B------:R-:W-:Y:S02]  /*156dc0*/  LOP3.LUT P0, RZ, R27, 0x800000, RZ, 0xc0, !PT ;  /* 0x008000001bff7812 */ /* 0x000fe4000780c0ff */
        /* <DEDUP_REMOVED lines=8> */
[----:B-1----:R-:W-:-:S05]  /*156e50*/  PRMT R2, R37, 0x7772, RZ ;  /* 0x0000777225027816 */ /* 0x002fca00000000ff */
[----:B------:R1:W-:Y:S02]  /*156e60*/  @P6 STG.E.U8 desc[UR4][R38.64], R2 ;  /* 0x0000000226006986 */ /* 0x0003e4000c101104 */
[----:B-1----:R-:W-:-:S05]  /*156e70*/  PRMT R2, R37, 0x7773, RZ ;  /* 0x0000777325027816 */ /* 0x002fca00000000ff */
[----:B------:R1:W-:Y:S04]  /*156e80*/  @P0 STG.E.U8 desc[UR4][R30.64], R2 ;  /* 0x000000021e000986 */ /* 0x0003e8000c101104 */
[----:B-1----:R-:W4:Y:S04]  /*156e90*/  LDL.LU R30, [R1+0x410] ;  /* 0x00041000011e7983 */ /* 0x002f280000300800 */
[----:B------:R-:W4:Y:S01]  /*156ea0*/  LDL.LU.64 R44, [R1+0x3478] ;  /* 0x00347800012c7983 */ /* 0x000f220000300a00 */
[----:B------:R-:W-:-:S03]  /*156eb0*/  LOP3.LUT P0, RZ, R8, 0x200, RZ, 0xc0, !PT ;  /* 0x0000020008ff7812 */ /* 0x000fc6000780c0ff */
[----:B------:R-:W4:Y:S04]  /*156ec0*/  LDL.LU.64 R42, [R1+0x3470] ;  /* 0x00347000012a7983 */ /* 0x000f280000300a00 */
[----:B------:R-:W4:Y:S01]  /*156ed0*/  LDL.LU.64 R40, [R1+0x34a8] ;  /* 0x0034a80001287983 */ /* 0x000f220000300a00 */
[----:B------:R-:W-:-:S03]  /*156ee0*/  PRMT R2, R48, 0x7770, RZ ;  /* 0x0000777030027816 */ /* 0x000fc600000000ff */
[----:B------:R-:W4:Y:S04]  /*156ef0*/  LDL.LU.64 R38, [R1+0x34a0] ;  /* 0x0034a00001267983 */ /* 0x000f280000300a00 */
[----:B------:R-:W4:Y:S04]  /*156f00*/  LDL.LU R31, [R1+0x400] ;  /* 0x00040000011f7983 */ /* 0x000f280000300800 */
[----:B------:R1:W-:Y:S01]  /*156f10*/  @P0 STG.E.U8 desc[UR4][R34.64], R2 ;  /* 0x0000000222000986 */ /* 0x0003e2000c101104 */
[----:B------:R-:W-:-:S03]  /*156f20*/  LOP3.LUT P0, RZ, R8, 0x100, RZ, 0xc0, !PT ;  /* 0x0000010008ff7812 */ /* 0x000fc6000780c0ff */
[----:B------:R-:W4:Y:S01]  /*156f30*/  LDL.LU.64 R36, [R1+0x3498] ;  /* 0x0034980001247983 */ /* 0x000f220000300a00 */
[----:B-1----:R-:W-:-:S03]  /*156f40*/  PRMT R2, R48, 0x7771, RZ ;  /* 0x0000777130027816 */ /* 0x002fc600000000ff */
[----:B------:R-:W4:Y:S06]  /*156f50*/  LDL.LU.64 R34, [R1+0x34b8] ;  /* 0x0034b80001227983 */ /* 0x000f2c0000300a00 */
[----:B--2---:R1:W-:Y:S04]  /*156f60*/  @P0 STG.E.U8 desc[UR4][R32.64], R2 ;  /* 0x0000000220000986 */ /* 0x0043e8000c101104 */
[----:B-1----:R-:W2:Y:S01]  /*156f70*/  LDL.LU.64 R32, [R1+0x34b0] ;  /* 0x0034b00001207983 */ /* 0x002ea20000300a00 */
[----:B------:R-:W-:-:S02]  /*156f80*/  LOP3.LUT P0, RZ, R8, 0x80, RZ, 0xc0, !PT ;  /* 0x0000008008ff7812 */ /* 0x000fc4000780c0ff */
[----:B------:R-:W-:-:S11]  /*156f90*/  PRMT R2, R48, 0x7772, RZ ;  /* 0x0000777230027816 */ /* 0x000fd600000000ff */
[----:B---3--:R1:W-:Y:S01]  /*156fa0*/  @P0 STG.E.U8 desc[UR4][R56.64], R2 ;  /* 0x0000000238000986 */ /* 0x0083e2000c101104 */
[----:B------:R-:W-:Y:S02]  /*156fb0*/  LOP3.LUT P0, RZ, R8, 0x40, RZ, 0xc0, !PT ;  /* 0x0000004008ff7812 */ /* 0x000fe4000780c0ff */
        /* <DEDUP_REMOVED lines=16> */
[----:B------:R-:W-:Y:S02]  /*1570c0*/  LOP3.LUT P1, RZ, R27, 0x80000000, RZ, 0xc0, !PT ;  /* 0x800000001bff7812 */ /* 0x000fe4000782c0ff */
[----:B------:R-:W-:Y:S02]  /*1570d0*/  LOP3.LUT P2, RZ, R28, 0x1, RZ, 0xc0, !PT ;  /* 0x000000011cff7812 */ /* 0x000fe4000784c0ff */
[----:B----4-:R-:W-:-:S07]  /*1570e0*/  PRMT R2, R30, 0x7770, RZ ;  /* 0x000077701e027816 */ /* 0x010fce00000000ff */
        /* <DEDUP_REMOVED lines=9> */
[----:B------:R-:W4:Y:S04]  /*157180*/  LDL.LU.64 R40, [R1+0x34d0] ;  /* 0x0034d00001287983 */ /* 0x000f280000300a00 */
[----:B------:R1:W-:Y:S01]  /*157190*/  @P3 STG.E.U8 desc[UR4][R38.64], R2 ;  /* 0x0000000226003986 */ /* 0x0003e2000c101104 */
[----:B------:R-:W-:Y:S02]  /*1571a0*/  LOP3.LUT P6, RZ, R28, 0x10, RZ, 0xc0, !PT ;  /* 0x000000101cff7812 */ /* 0x000fe400078cc0ff */
[----:B-1----:R-:W-:-:S05]  /*1571b0*/  PRMT R2, R31, 0x7770, RZ ;  /* 0x000077701f027816 */ /* 0x002fca00000000ff */
[----:B------:R1:W-:Y:S02]  /*1571c0*/  @P4 STG.E.U8 desc[UR4][R36.64], R2 ;  /* 0x0000000224004986 */ /* 0x0003e4000c101104 */
[----:B-1----:R-:W-:-:S05]  /*1571d0*/  PRMT R2, R31, 0x7771, RZ ;  /* 0x000077711f027816 */ /* 0x002fca00000000ff */
[----:B------:R1:W-:Y:S02]  /*1571e0*/  @P5 STG.E.U8 desc[UR4][R34.64], R2 ;  /* 0x0000000222005986 */ /* 0x0003e4000c101104 */
[----:B-1----:R-:W-:-:S05]  /*1571f0*/  PRMT R2, R31, 0x7772, RZ ;  /* 0x000077721f027816 */ /* 0x002fca00000000ff */
[----:B--2---:R1:W-:Y:S04]  /*157200*/  @P6 STG.E.U8 desc[UR4][R32.64], R2 ;  /* 0x0000000220006986 */ /* 0x0043e8000c101104 */
[----:B-1----:R-:W2:Y:S04]  /*157210*/  LDL.LU.64 R32, [R1+0x34c8] ;  /* 0x0034c80001207983 */ /* 0x002ea80000300a00 */
[----:B------:R-:W3:Y:S04]  /*157220*/  LDL.LU.64 R38, [R1+0x34c0] ;  /* 0x0034c00001267983 */ /* 0x000ee80000300a00 */
[----:B------:R-:W3:Y:S04]  /*157230*/  LDL.LU.64 R36, [R1+0x34e8] ;  /* 0x0034e80001247983 */ /* 0x000ee80000300a00 */
[----:B------:R-:W3:Y:S04]  /*157240*/  LDL.LU.64 R34, [R1+0x34e0] ;  /* 0x0034e00001227983 */ /* 0x000ee80000300a00 */
[----:B------:R-:W3:Y:S01]  /*157250*/  LDL.LU R53, [R1+0x424] ;  /* 0x0004240001357983 */ /* 0x000ee20000300800 */
[----:B------:R-:W-:-:S03]  /*157260*/  PRMT R2, R31, 0x7773, RZ ;  /* 0x000077731f027816 */ /* 0x000fc600000000ff */
[----:B------:R-:W3:Y:S01]  /*157270*/  LDL.LU.64 R30, [R1+0x34d8] ;  /* 0x0034d800011e7983 */ /* 0x000ee20000300a00 */
[----:B------:R-:W-:Y:S02]  /*157280*/  LOP3.LUT P0, RZ, R28, 0x20000, RZ, 0xc0, !PT ;  /* 0x000200001cff7812 */ /* 0x000fe4000780c0ff */
        /* <DEDUP_REMOVED lines=29> */
[----:B------:R-:W-:Y:S01]  /*157460*/  LOP3.LUT R8, R8, 0xfffffffe, RZ, 0xc0, !PT ;  /* 0xfffffffe08087812 */ /* 0x000fe200078ec0ff */
[----:B----4-:R1:W-:Y:S10]  /*157470*/  @P4 STG.E.U8 desc[UR4][R40.64], R2 ;  /* 0x0000000228004986 */ /* 0x0103f4000c101104 */
[----:B------:R-:W-:-:S02]  /*157480*/  @P0 LOP3.LUT R8, R8, 0x1, RZ, 0xfc, !PT ;  /* 0x0000000108080812 */ /* 0x000fc400078efcff */
[----:B------:R-:W-:Y:S02]  /*157490*/  LOP3.LUT P0, RZ, R28, 0x100, RZ, 0xc0, !PT ;  /* 0x000001001cff7812 */ /* 0x000fe4000780c0ff */
[----:B-1----:R-:W-:-:S05]  /*1574a0*/  PRMT R2, R29, 0x7770, RZ ;  /* 0x000077701d027816 */ /* 0x002fca00000000ff */
[----:B--2---:R1:W-:Y:S02]  /*1574b0*/  @P5 STG.E.U8 desc[UR4][R32.64], R2 ;  /* 0x0000000220005986 */ /* 0x0043e4000c101104 */
[C---:B-1----:R-:W-:Y:S02]  /*1574c0*/  PRMT R2, R29.reuse, 0x7771, RZ ;  /* 0x000077711d027816 */ /* 0x042fe400000000ff */
[----:B------:R-:W2:Y:S04]  /*1574d0*/  LDL.LU R32, [R1+0x414] ;  /* 0x0004140001207983 */ /* 0x000ea80000300800 */
[----:B---3--:R1:W-:Y:S04]  /*1574e0*/  @P6 STG.E.U8 desc[UR4][R38.64], R2 ;  /* 0x0000000226006986 */ /* 0x0083e8000c101104 */
[----:B------:R-:W3:Y:S04]  /*1574f0*/  LDL.LU.64 R20, [R1+0x34f8] ;  /* 0x0034f80001147983 */ /* 0x000ee80000300a00 */
[----:B------:R-:W4:Y:S01]  /*157500*/  LDL.LU.64 R48, [R1+0x34f0] ;  /* 0x0034f00001307983 */ /* 0x000f220000300a00 */
[----:B-1----:R-:W-:-:S03]  /*157510*/  PRMT R2, R29, 0x7772, RZ ;  /* 0x000077721d027816 */ /* 0x002fc600000000ff */
[----:B------:R-:W2:Y:S04]  /*157520*/  LDL.LU.64 R46, [R1+0x3528] ;  /* 0x00352800012e7983 */ /* 0x000ea80000300a00 */
[----:B------:R1:W-:Y:S01]  /*157530*/  @P0 STG.E.U8 desc[UR4][R36.64], R2 ;  /* 0x0000000224000986 */ /* 0x0003e2000c101104 */
[----:B------:R-:W-:-:S03]  /*157540*/  LOP3.LUT P0, RZ, R8, 0x1, RZ, 0xc0, !PT ;  /* 0x0000000108ff7812 */ /* 0x000fc6000780c0ff */
[----:B------:R-:W2:Y:S01]  /*157550*/  LDL.LU.64 R8, [R1+0x3510] ;  /* 0x0035100001087983 */ /* 0x000ea20000300a00 */
[----:B-1----:R-:W-:-:S03]  /*157560*/  PRMT R2, R29, 0x7773, RZ ;  /* 0x000077731d027816 */ /* 0x002fc600000000ff */
[----:B------:R-:W3:Y:S04]  /*157570*/  LDL.LU R29, [R1+0x5ac4] ;  /* 0x005ac400011d7983 */ /* 0x000ee80000300800 */
[----:B------:R-:W3:Y:S04]  /*157580*/  LDL.LU.64 R44, [R1+0x3520] ;  /* 0x00352000012c7983 */ /* 0x000ee80000300a00 */
[----:B------:R-:W3:Y:S04]  /*157590*/  LDL.LU.64 R42, [R1+0x3518] ;  /* 0x00351800012a7983 */ /* 0x000ee80000300a00 */
[----:B------:R-:W3:Y:S04]  /*1575a0*/  LDL.LU.64 R40, [R1+0x3550] ;  /* 0x0035500001287983 */ /* 0x000ee80000300a00 */
[----:B------:R-:W3:Y:S04]  /*1575b0*/  LDL.LU.64 R38, [R1+0x3548] ;  /* 0x0035480001267983 */ /* 0x000ee80000300a00 */
[----:B------:R1:W-:Y:S01]  /*1575c0*/  @P0 STG.E.U8 desc[UR4][R34.64], R2 ;  /* 0x0000000222000986 */ /* 0x0003e2000c101104 */
[----:B------:R-:W-:-:S03]  /*1575d0*/  LOP3.LUT P0, RZ, R10, 0x80000000, RZ, 0xc0, !PT ;  /* 0x800000000aff7812 */ /* 0x000fc6000780c0ff */
[----:B------:R-:W3:Y:S04]  /*1575e0*/  LDL.LU R33, [R1+0x3f4] ;  /* 0x0003f40001217983 */ /* 0x000ee80000300800 */
[----:B------:R-:W3:Y:S01]  /*1575f0*/  LDL.LU.64 R36, [R1+0x3540] ;  /* 0x0035400001247983 */ /* 0x000ee20000300a00 */
[----:B-1----:R-:W-:-:S03]  /*157600*/  PRMT R2, R53, 0x7770, RZ ;  /* 0x0000777035027816 */ /* 0x002fc600000000ff */
[----:B------:R-:W3:Y:S04]  /*157610*/  LDL.LU.64 R34, [R1+0x3538] ;  /* 0x0035380001227983 */ /* 0x000ee80000300a00 */
[----:B------:R1:W-:Y:S04]  /*157620*/  @P0 STG.E.U8 desc[UR4][R30.64], R2 ;  /* 0x000000021e000986 */ /* 0x0003e8000c101104 */
[----:B-1----:R-:W4:Y:S01]  /*157630*/  LDL.LU.64 R30, [R1+0x3530] ;  /* 0x00353000011e7983 */ /* 0x002f220000300a00 */
[----:B------:R-:W-:Y:S02]  /*157640*/  LOP3.LUT P0, RZ, R10, 0x40000000, RZ, 0xc0, !PT ;  /* 0x400000000aff7812 */ /* 0x000fe4000780c0ff */
[----:B------:R-:W-:-:S02]  /*157650*/  PRMT R2, R53, 0x7771, RZ ;  /* 0x0000777135027816 */ /* 0x000fc400000000ff */
[C---:B------:R-:W-:Y:S02]  /*157660*/  LOP3.LUT P1, RZ, R28.reuse, 0x40000, RZ, 0xc0, !PT ;  /* 0x000400001cff7812 */ /* 0x040fe4000782c0ff */
[C---:B------:R-:W-:Y:S02]  /*157670*/  LOP3.LUT P2, RZ, R28.reuse, 0x80000, RZ, 0xc0, !PT ;  /* 0x000800001cff7812 */ /* 0x040fe4000784c0ff */
[C---:B------:R-:W-:Y:S02]  /*157680*/  LOP3.LUT P3, RZ, R28.reuse, 0x100000, RZ, 0xc0, !PT ;  /* 0x001000001cff7812 */ /* 0x040fe4000786c0ff */
[C---:B------:R-:W-:Y:S02]  /*157690*/  LOP3.LUT P4, RZ, R28.reuse, 0x200000, RZ, 0xc0, !PT ;  /* 0x002000001cff7812 */ /* 0x040fe4000788c0ff */
[C---:B------:R-:W-:Y:S02]  /*1576a0*/  LOP3.LUT P5, RZ, R28.reuse, 0x400000, RZ, 0xc0, !PT ;  /* 0x004000001cff7812 */ /* 0x040fe400078ac0ff */
[----:B------:R-:W-:Y:S01]  /*1576b0*/  LOP3.LUT P6, RZ, R28, 0x800000, RZ, 0xc0, !PT ;  /* 0x008000001cff7812 */ /* 0x000fe200078cc0ff */
[----:B--2---:R1:W-:Y:S01]  /*1576c0*/  @P0 STG.E.U8 desc[UR4][R8.64], R2 ;  /* 0x0000000208000986 */ /* 0x0043e2000c101104 */
        /* <DEDUP_REMOVED lines=27> */
[----:B------:R-:W3:Y:S01]  /*157880*/  LDL.LU.64 R42, [R1+0x3568] ;  /* 0x00356800012a7983 */ /* 0x000ee20000300a00 */
[----:B-1----:R-:W-:-:S05]  /*157890*/  PRMT R2, R33, 0x7770, RZ ;  /* 0x0000777021027816 */ /* 0x002fca00000000ff */
[----:B------:R1:W-:Y:S02]  /*1578a0*/  @P5 STG.E.U8 desc[UR4][R34.64], R2 ;  /* 0x0000000222005986 */ /* 0x0003e4000c101104 */
[----:B-1----:R-:W-:-:S05]  /*1578b0*/  PRMT R2, R33, 0x7771, RZ ;  /* 0x0000777121027816 */ /* 0x002fca00000000ff */
[----:B------:R1:W-:Y:S04]  /*1578c0*/  @P6 STG.E.U8 desc[UR4][R30.64], R2 ;  /* 0x000000021e006986 */ /* 0x0003e8000c101104 */
[----:B-1----:R-:W4:Y:S04]  /*1578d0*/  LDL.LU.64 R30, [R1+0x3560] ;  /* 0x00356000011e7983 */ /* 0x002f280000300a00 */
[----:B------:R-:W4:Y:S04]  /*1578e0*/  LDL.LU.64 R40, [R1+0x3558] ;  /* 0x0035580001287983 */ /* 0x000f280000300a00 */
[----:B------:R-:W4:Y:S04]  /*1578f0*/  LDL.LU.64 R38, [R1+0x3590] ;  /* 0x0035900001267983 */ /* 0x000f280000300a00 */
[----:B------:R-:W4:Y:S04]  /*157900*/  LDL.LU.64 R36, [R1+0x3588] ;  /* 0x0035880001247983 */ /* 0x000f280000300a00 */
[----:B------:R-:W4:Y:S04]  /*157910*/  LDL.LU R32, [R1+0x428] ;  /* 0x0004280001207983 */ /* 0x000f280000300800 */
[----:B------:R-:W4:Y:S01]  /*157920*/  LDL.LU.64 R34, [R1+0x3580] ;  /* 0x0035800001227983 */ /* 0x000f220000300a00 */
[----:B------:R-:W-:-:S02]  /*157930*/  LOP3.LUT P4, RZ, R28, 0x1000000, RZ, 0xc0, !PT ;  /* 0x010000001cff7812 */ /* 0x000fc4000788c0ff */
[----:B------:R-:W-:Y:S01]  /*157940*/  LOP3.LUT P5, RZ, R28, 0x2000000, RZ, 0xc0, !PT ;  /* 0x020000001cff7812 */ /* 0x000fe200078ac0ff */
[----:B------:R-:W4:Y:S01]  /*157950*/  LDL.LU R46, [R1+0x418] ;  /* 0x00041800012e7983 */ /* 0x000f220000300800 */
[----:B------:R-:W-:Y:S02]  /*157960*/  PRMT R2, R33, 0x7772, RZ ;  /* 0x0000777221027816 */ /* 0x000fe400000000ff */
[----:B------:R-:W-:Y:S02]  /*157970*/  LOP3.LUT R10, R10, 0xffff7fff, RZ, 0xc0, !PT ;  /* 0xffff7fff0a0a7812 */ /* 0x000fe400078ec0ff */
[----:B------:R-:W-:Y:S02]  /*157980*/  LOP3.LUT P6, RZ, R28, 0x4000000, RZ, 0xc0, !PT ;  /* 0x040000001cff7812 */ /* 0x000fe400078cc0ff */
[----:B--2---:R-:W-:-:S03]  /*157990*/  LOP3.LUT P0, RZ, R29, 0x10, RZ, 0xc0, !PT ;  /* 0x000000101dff7812 */ /* 0x004fc6000780c0ff */
[----:B---3--:R1:W-:Y:S02]  /*1579a0*/  @P4 STG.E.U8 desc[UR4][R42.64], R2 ;  /* 0x000000022a004986 */ /* 0x0083e4000c101104 */
[----:B-1----:R-:W-:-:S08]  /*1579b0*/  PRMT R2, R33, 0x7773, RZ ;  /* 0x0000777321027816 */ /* 0x002fd000000000ff */
[----:B------:R-:W-:Y:S02]  /*1579c0*/  @P0 LOP3.LUT R10, R10, 0x8000, RZ, 0xfc, !PT ;  /* 0x000080000a0a0812 */ /* 0x000fe400078efcff */
[----:B------:R-:W-:Y:S02]  /*1579d0*/  LOP3.LUT P0, RZ, R29, 0x8, RZ, 0xc0, !PT ;  /* 0x000000081dff7812 */ /* 0x000fe4000780c0ff */
[----:B------:R-:W-:Y:S01]  /*1579e0*/  LOP3.LUT R10, R10, 0xfffeffff, RZ, 0xc0, !PT ;  /* 0xfffeffff0a0a7812 */ /* 0x000fe200078ec0ff */
[----:B----4-:R1:W-:Y:S04]  /*1579f0*/  @P5 STG.E.U8 desc[UR4][R30.64], R2 ;  /* 0x000000021e005986 */ /* 0x0103e8000c101104 */
[----:B-1----:R-:W2:Y:S04]  /*157a00*/  LDL.LU.64 R30, [R1+0x3578] ;  /* 0x00357800011e7983 */ /* 0x002ea80000300a00 */
[----:B------:R-:W3:Y:S02]  /*157a10*/  LDL.LU.64 R8, [R1+0x3570] ;  /* 0x0035700001087983 */ /* 0x000ee40000300a00 */
[----:B------:R-:W-:-:S02]  /*157a20*/  @P0 LOP3.LUT R10, R10, 0x10000, RZ, 0xfc, !PT ;  /* 0x000100000a0a0812 */ /* 0x000fc400078efcff */
[----:B------:R-:W-:Y:S01]  /*157a30*/  LOP3.LUT P0, RZ, R29, 0x4, RZ, 0xc0, !PT ;  /* 0x000000041dff7812 */ /* 0x000fe2000780c0ff */
[----:B------:R-:W4:Y:S01]  /*157a40*/  LDL.LU.64 R54, [R1+0x35a8] ;  /* 0x0035a80001367983 */ /* 0x000f220000300a00 */
[----:B------:R-:W-:-:S03]  /*157a50*/  LOP3.LUT R10, R10, 0xfffdffff, RZ, 0xc0, !PT ;  /* 0xfffdffff0a0a7812 */ /* 0x000fc600078ec0ff */
[----:B------:R-:W3:Y:S04]  /*157a60*/  LDL.LU.64 R52, [R1+0x35a0] ;  /* 0x0035a00001347983 */ /* 0x000ee80000300a00 */
[----:B------:R-:W3:Y:S04]  /*157a70*/  LDL.LU R47, [R1+0x408] ;  /* 0x00040800012f7983 */ /* 0x000ee80000300800 */
[----:B------:R-:W-:Y:S01]  /*157a80*/  @P0 LOP3.LUT R10, R10, 0x20000, RZ, 0xfc, !PT ;  /* 0x000200000a0a0812 */ /* 0x000fe200078efcff */
[----:B------:R-:W4:Y:S01]  /*157a90*/  LDL.LU.64 R50, [R1+0x3598] ;  /* 0x0035980001327983 */ /* 0x000f220000300a00 */
[----:B------:R-:W-:-:S02]  /*157aa0*/  LOP3.LUT P0, RZ, R29, 0x2, RZ, 0xc0, !PT ;  /* 0x000000021dff7812 */ /* 0x000fc4000780c0ff */
[----:B------:R-:W-:Y:S01]  /*157ab0*/  LOP3.LUT R10, R10, 0xfffbffff, RZ, 0xc0, !PT ;  /* 0xfffbffff0a0a7812 */ /* 0x000fe200078ec0ff */
[----:B------:R-:W4:Y:S04]  /*157ac0*/  LDL.LU.64 R20, [R1+0x35d0] ;  /* 0x0035d00001147983 */ /* 0x000f280000300a00 */
[----:B------:R-:W4:Y:S04]  /*157ad0*/  LDL.LU R33, [R1+0x3f8] ;  /* 0x0003f80001217983 */ /* 0x000f280000300800 */
[----:B------:R-:W4:Y:S02]  /*157ae0*/  LDL.LU.64 R48, [R1+0x35c8] ;  /* 0x0035c80001307983 */ /* 0x000f240000300a00 */
[----:B------:R-:W-:-:S02]  /*157af0*/  @P0 LOP3.LUT R10, R10, 0x40000, RZ, 0xfc, !PT ;  /* 0x000400000a0a0812 */ /* 0x000fc400078efcff */
[----:B------:R-:W-:Y:S01]  /*157b00*/  LOP3.LUT P0, RZ, R29, 0x1, RZ, 0xc0, !PT ;  /* 0x000000011dff7812 */ /* 0x000fe2000780c0ff */
[----:B------:R-:W4:Y:S01]  /*157b10*/  LDL.LU.64 R44, [R1+0x35c0] ;  /* 0x0035c000012c7983 */ /* 0x000f220000300a00 */
[----:B------:R-:W-:-:S03]  /*157b20*/  LOP3.LUT R10, R10, 0xfff7ffff, RZ, 0xc0, !PT ;  /* 0xfff7ffff0a0a7812 */ /* 0x000fc600078ec0ff */
[----:B------:R-:W4:Y:S08]  /*157b30*/  LDL.LU.64 R42, [R1+0x35b8] ;  /* 0x0035b800012a7983 */ /* 0x000f300000300a00 */
[----:B------:R-:W-:Y:S02]  /*157b40*/  @P0 LOP3.LUT R10, R10, 0x80000, RZ, 0xfc, !PT ;  /* 0x000800000a0a0812 */ /* 0x000fe400078efcff */
        /* <DEDUP_REMOVED lines=29> */
[----:B------:R-:W-:Y:S02]  /*157d20*/  PRMT R2, R46, 0x7770, RZ ;  /* 0x000077702e027816 */ /* 0x000fe400000000ff */
[C---:B------:R-:W-:Y:S02]  /*157d30*/  LOP3.LUT P1, RZ, R29.reuse, 0x20, RZ, 0xc0, !PT ;  /* 0x000000201dff7812 */ /* 0x040fe4000782c0ff */
[----:B------:R-:W-:-:S07]  /*157d40*/  LOP3.LUT P2, RZ, R29, 0x40, RZ, 0xc0, !PT ;  /* 0x000000401dff7812 */ /* 0x000fce000784c0ff */
[----:B--2---:R1:W-:Y:S01]  /*157d50*/  @P0 STG.E.U8 desc[UR4][R30.64], R2 ;  /* 0x000000021e000986 */ /* 0x0043e2000c101104 */
[----:B------:R-:W-:Y:S02]  /*157d60*/  LOP3.LUT P0, RZ, R10, 0x100000, RZ, 0xc0, !PT ;  /* 0x001000000aff7812 */ /* 0x000fe4000780c0ff */
[----:B-1----:R-:W-:Y:S01]  /*157d70*/  PRMT R2, R46, 0x7771, RZ ;  /* 0x000077712e027816 */ /* 0x002fe200000000ff */
[----:B------:R-:W2:Y:S10]  /*157d80*/  LDL.LU.64 R30, [R1+0x5ab8] ;  /* 0x005ab800011e7983 */ /* 0x000eb40000300a00 */
[----:B---3--:R1:W-:Y:S01]  /*157d90*/  @P0 STG.E.U8 desc[UR4][R8.64], R2 ;  /* 0x0000000208000986 */ /* 0x0083e2000c101104 */
[----:B------:R-:W-:-:S02]  /*157da0*/  LOP3.LUT P0, RZ, R10, 0x80000, RZ, 0xc0, !PT ;  /* 0x000800000aff7812 */ /* 0x000fc4000780c0ff */
[----:B-1----:R-:W-:-:S11]  /*157db0*/  PRMT R2, R46, 0x7772, RZ ;  /* 0x000077722e027816 */ /* 0x002fd600000000ff */
[----:B----4-:R1:W-:Y:S01]  /*157dc0*/  @P0 STG.E.U8 desc[UR4][R54.64], R2 ;  /* 0x0000000236000986 */ /* 0x0103e2000c101104 */
        /* <DEDUP_REMOVED lines=15> */
[----:B------:R1:W-:Y:S04]  /*157ec0*/  @P2 STG.E.U8 desc[UR4][R42.64], R2 ;  /* 0x000000022a002986 */ /* 0x0003e8000c101104 */
[----:B-1----:R-:W3:Y:S01]  /*157ed0*/  LDL.LU.64 R42, [R1+0x3610] ;  /* 0x00361000012a7983 */ /* 0x002ee20000300a00 */
[C---:B------:R-:W-:Y:S02]  /*157ee0*/  LOP3.LUT P3, RZ, R29.reuse, 0x80, RZ, 0xc0, !PT ;  /* 0x000000801dff7812 */ /* 0x040fe4000786c0ff */
[----:B------:R-:W-:Y:S01]  /*157ef0*/  LOP3.LUT P4, RZ, R29, 0x100, RZ, 0xc0, !PT ;  /* 0x000001001dff7812 */ /* 0x000fe2000788c0ff */
[----:B------:R-:W4:Y:S01]  /*157f00*/  LDL.LU.64 R44, [R1+0x3608] ;  /* 0x00360800012c7983 */ /* 0x000f220000300a00 */
[----:B------:R-:W-:Y:S02]  /*157f10*/  PRMT R2, R33, 0x7771, RZ ;  /* 0x0000777121027816 */ /* 0x000fe400000000ff */
[----:B------:R-:W-:-:S02]  /*157f20*/  LOP3.LUT P5, RZ, R29, 0x200, RZ, 0xc0, !PT ;  /* 0x000002001dff7812 */ /* 0x000fc400078ac0ff */
[----:B------:R-:W-:-:S05]  /*157f30*/  LOP3.LUT P6, RZ, R29, 0x400, RZ, 0xc0, !PT ;  /* 0x000004001dff7812 */ /* 0x000fca00078cc0ff */
[----:B------:R1:W-:Y:S02]  /*157f40*/  @P3 STG.E.U8 desc[UR4][R40.64], R2 ;  /* 0x0000000228003986 */ /* 0x0003e4000c101104 */
[C---:B-1----:R-:W-:Y:S02]  /*157f50*/  PRMT R2, R33.reuse, 0x7772, RZ ;  /* 0x0000777221027816 */ /* 0x042fe400000000ff */
[----:B------:R-:W2:Y:S04]  /*157f60*/  LDL.LU.64 R40, [R1+0x3600] ;  /* 0x0036000001287983 */ /* 0x000ea80000300a00 */
[----:B------:R1:W-:Y:S02]  /*157f70*/  @P4 STG.E.U8 desc[UR4][R38.64], R2 ;  /* 0x0000000226004986 */ /* 0x0003e4000c101104 */
[----:B-1----:R-:W-:-:S02]  /*157f80*/  PRMT R2, R33, 0x7773, RZ ;  /* 0x0000777321027816 */ /* 0x002fc400000000ff */
[----:B------:R-:W2:Y:S04]  /*157f90*/  LDL.LU.64 R38, [R1+0x35f8] ;  /* 0x0035f80001267983 */ /* 0x000ea80000300a00 */
[----:B------:R1:W-:Y:S02]  /*157fa0*/  @P5 STG.E.U8 desc[UR4][R36.64], R2 ;  /* 0x0000000224005986 */ /* 0x0003e4000c101104 */
[----:B-1----:R-:W-:Y:S02]  /*157fb0*/  PRMT R2, R32, 0x7770, RZ ;  /* 0x0000777020027816 */ /* 0x002fe400000000ff */
[----:B------:R-:W2:Y:S04]  /*157fc0*/  LDL.LU.64 R36, [R1+0x35f0] ;  /* 0x0035f00001247983 */ /* 0x000ea80000300a00 */
[----:B------:R1:W-:Y:S04]  /*157fd0*/  @P6 STG.E.U8 desc[UR4][R34.64], R2 ;  /* 0x0000000222006986 */ /* 0x0003e8000c101104 */
[----:B-1----:R-:W2:Y:S04]  /*157fe0*/  LDL.LU.64 R34, [R1+0x3628] ;  /* 0x0036280001227983 */ /* 0x002ea80000300a00 */
[----:B------:R-:W2:Y:S01]  /*157ff0*/  LDL.LU R33, [R1+0x41c] ;  /* 0x00041c0001217983 */ /* 0x000ea20000300800 */
[----:B------:R-:W-:-:S02]  /*158000*/  LOP3.LUT P0, RZ, R29, 0x800000, RZ, 0xc0, !PT ;  /* 0x008000001dff7812 */ /* 0x000fc4000780c0ff */
[----:B------:R-:W-:Y:S01]  /*158010*/  LOP3.LUT R10, R10, 0xffffffbf, RZ, 0xc0, !PT ;  /* 0xffffffbf0a0a7812 */ /* 0x000fe200078ec0ff */
[----:B------:R-:W2:Y:S10]  /*158020*/  LDL.LU.64 R8, [R1+0x3620] ;  /* 0x0036200001087983 */ /* 0x000eb40000300a00 */
        /* <DEDUP_REMOVED lines=30> */
[----:B---3--:R1:W-:Y:S04]  /*158210*/  @P4 STG.E.U8 desc[UR4][R42.64], R2 ;  /* 0x000000022a004986 */ /* 0x0083e8000c101104 */
[----:B-1----:R-:W3:Y:S04]  /*158220*/  LDL.LU R42, [R1+0x40c] ;  /* 0x00040c00012a7983 */ /* 0x002ee80000300800 */
[----:B------:R-:W3:Y:S04]  /*158230*/  LDL.LU.64 R54, [R1+0x3618] ;  /* 0x0036180001367983 */ /* 0x000ee80000300a00 */
[----:B------:R-:W3:Y:S04]  /*158240*/  LDL.LU.64 R52, [R1+0x3650] ;  /* 0x0036500001347983 */ /* 0x000ee80000300a00 */
[----:B------:R-:W3:Y:S04]  /*158250*/  LDL.LU.64 R50, [R1+0x3648] ;  /* 0x0036480001327983 */ /* 0x000ee80000300a00 */
[----:B------:R-:W3:Y:S01]  /*158260*/  LDL.LU.64 R20, [R1+0x3640] ;  /* 0x0036400001147983 */ /* 0x000ee20000300a00 */
[----:B------:R-:W-:-:S03]  /*158270*/  PRMT R2, R32, 0x7772, RZ ;  /* 0x0000777220027816 */ /* 0x000fc600000000ff */
[----:B------:R-:W3:Y:S04]  /*158280*/  LDL.LU R43, [R1+0x3fc] ;  /* 0x0003fc00012b7983 */ /* 0x000ee80000300800 */
[----:B------:R-:W3:Y:S04]  /*158290*/  LDL.LU.64 R48, [R1+0x3638] ;  /* 0x0036380001307983 */ /* 0x000ee80000300a00 */
[----:B----4-:R1:W-:Y:S04]  /*1582a0*/  @P5 STG.E.U8 desc[UR4][R44.64], R2 ;  /* 0x000000022c005986 */ /* 0x0103e8000c101104 */
[----:B------:R-:W4:Y:S01]  /*1582b0*/  LDL.LU.64 R46, [R1+0x3630] ;  /* 0x00363000012e7983 */ /* 0x000f220000300a00 */
[----:B-1----:R-:W-:-:S03]  /*1582c0*/  PRMT R2, R32, 0x7773, RZ ;  /* 0x0000777320027816 */ /* 0x002fc600000000ff */
[----:B------:R-:W4:Y:S04]  /*1582d0*/  LDL.LU.64 R44, [R1+0x3668] ;  /* 0x00366800012c7983 */ /* 0x000f280000300a00 */
[----:B--2---:R1:W-:Y:S04]  /*1582e0*/  @P6 STG.E.U8 desc[UR4][R40.64], R2 ;  /* 0x0000000228006986 */ /* 0x0043e8000c101104 */
[----:B-1----:R-:W2:Y:S01]  /*1582f0*/  LDL.LU.64 R40, [R1+0x3660] ;  /* 0x0036600001287983 */ /* 0x002ea20000300a00 */
[----:B------:R-:W-:-:S05]  /*158300*/  PRMT R2, R33, 0x7770, RZ ;  /* 0x0000777021027816 */ /* 0x000fca00000000ff */
        /* <DEDUP_REMOVED lines=8> */
[----:B------:R1:W-:Y:S04]  /*158390*/  @P0 STG.E.U8 desc[UR4][R34.64], R2 ;  /* 0x0000000222000986 */ /* 0x0003e8000c101104 */
[----:B-1----:R-:W2:Y:S01]  /*1583a0*/  LDL.LU.64 R34, [R1+0x3670] ;  /* 0x0036700001227983 */ /* 0x002ea20000300a00 */
[----:B------:R-:W-:-:S03]  /*1583b0*/  PRMT R2, R33, 0x7773, RZ ;  /* 0x0000777321027816 */ /* 0x000fc600000000ff */
[----:B------:R-:W2:Y:S01]  /*1583c0*/  LDL.LU.64 R32, [R1+0x3680] ;  /* 0x0036800001207983 */ /* 0x000ea20000300a00 */
        /* <DEDUP_REMOVED lines=40> */
[----:B------:R-:W3:Y:S04]  /*158650*/  LDL.LU R36, [R1+0x3d0] ;  /* 0x0003d00001247983 */ /* 0x000ee80000300800 */
[----:B------:R-:W3:Y:S01]  /*158660*/  LDL.LU.64 R38, [R1+0x36a0] ;  /* 0x0036a00001267983 */ /* 0x000ee20000300a00 */
[----:B------:R-:W-:-:S03]  /*158670*/  LOP3.LUT P6, RZ, R29, 0x20000000, RZ, 0xc0, !PT ;  /* 0x200000001dff7812 */ /* 0x000fc600078cc0ff */
[----:B------:R-:W3:Y:S10]  /*158680*/  LDL.LU.64 R34, [R1+0x36a8] ;  /* 0x0036a80001227983 */ /* 0x000ef40000300a00 */
[----:B------:R1:W-:Y:S04]  /*158690*/  @P6 STG.E.U8 desc[UR4][R32.64], R2 ;  /* 0x0000000220006986 */ /* 0x0003e8000c101104 */
[----:B-1----:R-:W3:Y:S04]  /*1586a0*/  LDL.LU.64 R32, [R1+0x36b0] ;  /* 0x0036b00001207983 */ /* 0x002ee80000300a00 */
[----:B------:R-:W3:Y:S01]  /*1586b0*/  LDL.LU.64 R8, [R1+0x36b8] ;  /* 0x0036b80001087983 */ /* 0x000ee20000300a00 */
[----:B------:R-:W-:-:S02]  /*1586c0*/  LOP3.LUT R12, R12, 0xdfffffff, RZ, 0xc0, !PT ;  /* 0xdfffffff0c0c7812 */ /* 0x000fc400078ec0ff */
[----:B------:R-:W-:Y:S01]  /*1586d0*/  LOP3.LUT R10, R10, 0xfffffffe, RZ, 0xc0, !PT ;  /* 0xfffffffe0a0a7812 */ /* 0x000fe200078ec0ff */
[----:B------:R-:W3:Y:S01]  /*1586e0*/  LDL.LU.64 R54, [R1+0x36c0] ;  /* 0x0036c00001367983 */ /* 0x000ee20000300a00 */
[C---:B------:R-:W-:Y:S02]  /*1586f0*/  LOP3.LUT P4, RZ, R29.reuse, 0x40000000, RZ, 0xc0, !PT ;  /* 0x400000001dff7812 */ /* 0x040fe4000788c0ff */
[----:B------:R-:W-:Y:S01]  /*158700*/  LOP3.LUT P5, RZ, R29, 0x80000000, RZ, 0xc0, !PT ;  /* 0x800000001dff7812 */ /* 0x000fe200078ac0ff */
[----:B------:R-:W3:Y:S04]  /*158710*/  LDL.LU.64 R52, [R1+0x36c8] ;  /* 0x0036c80001347983 */ /* 0x000ee80000300a00 */
[----:B------:R-:W3:Y:S04]  /*158720*/  LDL.LU R37, [R1+0x3b0] ;  /* 0x0003b00001257983 */ /* 0x000ee80000300800 */
[----:B------:R-:W3:Y:S04]  /*158730*/  LDL.LU.64 R50, [R1+0x36d0] ;  /* 0x0036d00001327983 */ /* 0x000ee80000300a00 */
[----:B------:R-:W3:Y:S04]  /*158740*/  LDL.LU.64 R20, [R1+0x36d8] ;  /* 0x0036d80001147983 */ /* 0x000ee80000300a00 */
[----:B------:R-:W3:Y:S04]  /*158750*/  LDL.LU.64 R48, [R1+0x36e0] ;  /* 0x0036e00001307983 */ /* 0x000ee80000300a00 */
[----:B------:R-:W3:Y:S01]  /*158760*/  LDL.LU.64 R46, [R1+0x36e8] ;  /* 0x0036e800012e7983 */ /* 0x000ee20000300a00 */
        /* <DEDUP_REMOVED lines=23> */
[C---:B------:R-:W-:Y:S01]  /*1588e0*/  LOP3.LUT P0, RZ, R30.reuse, 0x4, RZ, 0xc0, !PT ;  /* 0x000000041eff7812 */ /* 0x040fe2000780c0ff */
[----:B------:R1:W-:Y:S01]  /*1588f0*/  @P4 STG.E.U8 desc[UR4][R44.64], R2 ;  /* 0x000000022c004986 */ /* 0x0003e2000c101104 */
[----:B------:R-:W-:Y:S02]  /*158900*/  LOP3.LUT P6, RZ, R30, 0x1, RZ, 0xc0, !PT ;  /* 0x000000011eff7812 */ /* 0x000fe400078cc0ff */
[----:B------:R-:W-:Y:S02]  /*158910*/  LOP3.LUT R10, R10, 0xffffffdf, RZ, 0xc0, !PT ;  /* 0xffffffdf0a0a7812 */ /* 0x000fe400078ec0ff */
[----:B-1----:R-:W-:Y:S01]  /*158920*/  PRMT R2, R36, 0x7771, RZ ;  /* 0x0000777124027816 */ /* 0x002fe200000000ff */
[----:B------:R-:W2:Y:S06]  /*158930*/  LDL.LU.64 R44, [R1+0x36f0] ;  /* 0x0036f000012c7983 */ /* 0x000eac0000300a00 */
[----:B------:R-:W-:-:S02]  /*158940*/  @P0 LOP3.LUT R10, R10, 0x20, RZ, 0xfc, !PT ;  /* 0x000000200a0a0812 */ /* 0x000fc400078efcff */
[----:B------:R-:W-:Y:S01]  /*158950*/  LOP3.LUT P0, RZ, R30, 0x2, RZ, 0xc0, !PT ;  /* 0x000000021eff7812 */ /* 0x000fe2000780c0ff */
[----:B----4-:R1:W-:Y:S02]  /*158960*/  @P5 STG.E.U8 desc[UR4][R42.64], R2 ;  /* 0x000000022a005986 */ /* 0x0103e4000c101104 */
[C---:B-1----:R-:W-:Y:S02]  /*158970*/  PRMT R2, R36.reuse, 0x7772, RZ ;  /* 0x0000777224027816 */ /* 0x042fe400000000ff */
[----:B------:R-:W3:Y:S04]  /*158980*/  LDL.LU.64 R42, [R1+0x36f8] ;  /* 0x0036f800012a7983 */ /* 0x000ee80000300a00 */
[----:B------:R1:W-:Y:S02]  /*158990*/  @P6 STG.E.U8 desc[UR4][R40.64], R2 ;  /* 0x0000000228006986 */ /* 0x0003e4000c101104 */
[----:B-1----:R-:W-:-:S02]  /*1589a0*/  PRMT R2, R36, 0x7773, RZ ;  /* 0x0000777324027816 */ /* 0x002fc400000000ff */
        /* <DEDUP_REMOVED lines=55> */
[----:B------:R-:W2:Y:S04]  /*158d20*/  LDL.LU.64 R40, [R1+0x3730] ;  /* 0x0037300001287983 */ /* 0x000ea80000300a00 */
[----:B------:R-:W2:Y:S04]  /*158d30*/  LDL.LU.64 R38, [R1+0x3738] ;  /* 0x0037380001267983 */ /* 0x000ea80000300a00 */
[----:B------:R-:W2:Y:S01]  /*158d40*/  LDL.LU R37, [R1+0x3c4] ;  /* 0x0003c40001257983 */ /* 0x000ea20000300800 */
[----:B------:R-:W-:-:S03]  /*158d50*/  LOP3.LUT P4, RZ, R30, 0x20000, RZ, 0xc0, !PT ;  /* 0x000200001eff7812 */ /* 0x000fc6000788c0ff */
[----:B------:R-:W2:Y:S01]  /*158d60*/  LDL.LU.64 R34, [R1+0x3740] ;  /* 0x0037400001227983 */ /* 0x000ea20000300a00 */
[----:B------:R-:W-:-:S03]  /*158d70*/  PRMT R2, R36, 0x7773, RZ ;  /* 0x0000777324027816 */ /* 0x000fc600000000ff */
[----:B------:R-:W2:Y:S01]  /*158d80*/  LDL.LU R48, [R1+0x3b4] ;  /* 0x0003b40001307983 */ /* 0x000ea20000300800 */
        /* <DEDUP_REMOVED lines=15> */
[----:B-1----:R-:W3:Y:S04]  /*158e80*/  LDL.LU.64 R32, [R1+0x3748] ;  /* 0x0037480001207983 */ /* 0x002ee80000300a00 */
[----:B------:R-:W3:Y:S04]  /*158e90*/  LDL.LU.64 R10, [R1+0x3750] ;  /* 0x00375000010a7983 */ /* 0x000ee80000300a00 */
[----:B------:R-:W3:Y:S01]  /*158ea0*/  LDL.LU.64 R8, [R1+0x3758] ;  /* 0x0037580001087983 */ /* 0x000ee20000300a00 */
[----:B------:R-:W-:-:S02]  /*158eb0*/  @P0 LOP3.LUT R12, R12, 0x1000000, RZ, 0xfc, !PT ;  /* 0x010000000c0c0812 */ /* 0x000fc400078efcff */
        /* <DEDUP_REMOVED lines=12> */
[----:B------:R-:W3:Y:S01]  /*158f80*/  LDL.LU R36, [R1+0x3d8] ;  /* 0x0003d80001247983 */ /* 0x000ee20000300800 */
[----:B--2---:R-:W-:-:S03]  /*158f90*/  PRMT R2, R37, 0x7770, RZ ;  /* 0x0000777025027816 */ /* 0x004fc600000000ff */
[----:B------:R-:W2:Y:S02]  /*158fa0*/  LDL.LU.64 R46, [R1+0x3780] ;  /* 0x00378000012e7983 */ /* 0x000ea40000300a00 */
[----:B------:R-:W-:Y:S02]  /*158fb0*/  @P0 LOP3.LUT R12, R12, 0x4000000, RZ, 0xfc, !PT ;  /* 0x040000000c0c0812 */ /* 0x000fe400078efcff */
[----:B------:R-:W-:Y:S01]  /*158fc0*/  LOP3.LUT P0, RZ, R30, 0x400000, RZ, 0xc0, !PT ;  /* 0x004000001eff7812 */ /* 0x000fe2000780c0ff */
[----:B------:R-:W2:Y:S01]  /*158fd0*/  LDL.LU.64 R44, [R1+0x3788] ;  /* 0x00378800012c7983 */ /* 0x000ea20000300a00 */
        /* <DEDUP_REMOVED lines=8> */
[----:B------:R-:W-:-:S05]  /*159060*/  PRMT R2, R37, 0x7771, RZ ;  /* 0x0000777125027816 */ /* 0x000fca00000000ff */
[----:B------:R1:W-:Y:S02]  /*159070*/  @P6 STG.E.U8 desc[UR4][R40.64], R2 ;  /* 0x0000000228006986 */ /* 0x0003e4000c101104 */
[C---:B-1----:R-:W-:Y:S02]  /*159080*/  PRMT R2, R37.reuse, 0x7772, RZ ;  /* 0x0000777225027816 */ /* 0x042fe400000000ff */
[----:B------:R-:W2:Y:S04]  /*159090*/  LDL.LU.64 R40, [R1+0x3798] ;  /* 0x0037980001287983 */ /* 0x000ea80000300a00 */
[----:B------:R1:W-:Y:S01]  /*1590a0*/  @P0 STG.E.U8 desc[UR4][R38.64], R2 ;  /* 0x0000000226000986 */ /* 0x0003e2000c101104 */
[----:B------:R-:W-:Y:S02]  /*1590b0*/  LOP3.LUT P0, RZ, R12, 0x10000000, RZ, 0xc0, !PT ;  /* 0x100000000cff7812 */ /* 0x000fe4000780c0ff */
[----:B-1----:R-:W-:-:S02]  /*1590c0*/  PRMT R2, R37, 0x7773, RZ ;  /* 0x0000777325027816 */ /* 0x002fc400000000ff */
[----:B------:R-:W2:Y:S09]  /*1590d0*/  LDL.LU R37, [R1+0x3c8] ;  /* 0x0003c80001257983 */ /* 0x000eb20000300800 */
[----:B------:R1:W-:Y:S01]  /*1590e0*/  @P0 STG.E.U8 desc[UR4][R34.64], R2 ;  /* 0x0000000222000986 */ /* 0x0003e2000c101104 */
[----:B------:R-:W-:-:S03]  /*1590f0*/  LOP3.LUT P0, RZ, R12, 0x8000000, RZ, 0xc0, !PT ;  /* 0x080000000cff7812 */ /* 0x000fc6000780c0ff */
[----:B------:R-:W2:Y:S01]  /*159100*/  LDL.LU.64 R38, [R1+0x37a0] ;  /* 0x0037a00001267983 */ /* 0x000ea20000300a00 */
[----:B-1----:R-:W-:-:S03]  /*159110*/  PRMT R2, R48, 0x7770, RZ ;  /* 0x0000777030027816 */ /* 0x002fc600000000ff */
[----:B------:R-:W4:Y:S06]  /*159120*/  LDL.LU.64 R34, [R1+0x37a8] ;  /* 0x0037a80001227983 */ /* 0x000f2c0000300a00 */
[----:B---3--:R1:W-:Y:S04]  /*159130*/  @P0 STG.E.U8 desc[UR4][R32.64], R2 ;  /* 0x0000000220000986 */ /* 0x0083e8000c101104 */
[----:B-1----:R-:W3:Y:S01]  /*159140*/  LDL.LU.64 R32, [R1+0x37b0] ;  /* 0x0037b00001207983 */ /* 0x002ee20000300a00 */
        /* <DEDUP_REMOVED lines=22> */
[----:B--2---:R1:W-:Y:S01]  /*1592b0*/  @P0 STG.E.U8 desc[UR4][R46.64], R2 ;  /* 0x000000022e000986 */ /* 0x0043e2000c101104 */
[----:B------:R-:W-:Y:S02]  /*1592c0*/  LOP3.LUT P3, RZ, R31, 0x1, RZ, 0xc0, !PT ;  /* 0x000000011fff7812 */ /* 0x000fe4000786c0ff */
[----:B-1----:R-:W-:-:S05]  /*1592d0*/  PRMT R2, R36, 0x7770, RZ ;  /* 0x0000777024027816 */ /* 0x002fca00000000ff */
[----:B------:R1:W-:Y:S01]  /*1592e0*/  @P1 STG.E.U8 desc[UR4][R44.64], R2 ;  /* 0x000000022c001986 */ /* 0x0003e2000c101104 */
[C---:B------:R-:W-:Y:S02]  /*1592f0*/  LOP3.LUT P4, RZ, R31.reuse, 0x2, RZ, 0xc0, !PT ;  /* 0x000000021fff7812 */ /* 0x040fe4000788c0ff */
[C---:B-1----:R-:W-:Y:S01]  /*159300*/  PRMT R2, R36.reuse, 0x7771, RZ ;  /* 0x0000777124027816 */ /* 0x042fe200000000ff */
[----:B------:R-:W2:Y:S04]  /*159310*/  LDL.LU.64 R44, [R1+0x37b8] ;  /* 0x0037b800012c7983 */ /* 0x000ea80000300a00 */
[----:B----4-:R1:W-:Y:S01]  /*159320*/  @P2 STG.E.U8 desc[UR4][R42.64], R2 ;  /* 0x000000022a002986 */ /* 0x0103e2000c101104 */
[----:B------:R-:W-:Y:S02]  /*159330*/  LOP3.LUT P5, RZ, R31, 0x4, RZ, 0xc0, !PT ;  /* 0x000000041fff7812 */ /* 0x000fe400078ac0ff */
[----:B-1----:R-:W-:-:S05]  /*159340*/  PRMT R2, R36, 0x7772, RZ ;  /* 0x0000777224027816 */ /* 0x002fca00000000ff */
[----:B------:R1:W-:Y:S01]  /*159350*/  @P3 STG.E.U8 desc[UR4][R40.64], R2 ;  /* 0x0000000228003986 */ /* 0x0003e2000c101104 */
[----:B------:R-:W-:Y:S02]  /*159360*/  LOP3.LUT P6, RZ, R31, 0x8, RZ, 0xc0, !PT ;  /* 0x000000081fff7812 */ /* 0x000fe400078cc0ff */
[----:B-1----:R-:W-:-:S05]  /*159370*/  PRMT R2, R36, 0x7773, RZ ;  /* 0x0000777324027816 */ /* 0x002fca00000000ff */
[----:B------:R1:W-:Y:S02]  /*159380*/  @P4 STG.E.U8 desc[UR4][R38.64], R2 ;  /* 0x0000000226004986 */ /* 0x0003e4000c101104 */
[----:B-1----:R-:W-:-:S05]  /*159390*/  PRMT R2, R37, 0x7770, RZ ;  /* 0x0000777025027816 */ /* 0x002fca00000000ff */
[----:B------:R1:W-:Y:S02]  /*1593a0*/  @P5 STG.E.U8 desc[UR4][R34.64], R2 ;  /* 0x0000000222005986 */ /* 0x0003e4000c101104 */
[----:B-1----:R-:W-:-:S05]  /*1593b0*/  PRMT R2, R37, 0x7771, RZ ;  /* 0x0000777125027816 */ /* 0x002fca00000000ff */
[----:B---3--:R1:W-:Y:S04]  /*1593c0*/  @P6 STG.E.U8 desc[UR4][R32.64], R2 ;  /* 0x0000000220006986 */ /* 0x0083e8000c101104 */
[----:B-1----:R-:W3:Y:S04]  /*1593d0*/  LDL.LU.64 R32, [R1+0x37c0] ;  /* 0x0037c00001207983 */ /* 0x002ee80000300a00 */
[----:B------:R-:W4:Y:S04]  /*1593e0*/  LDL.LU.64 R42, [R1+0x37c8] ;  /* 0x0037c800012a7983 */ /* 0x000f280000300a00 */
[----:B------:R-:W4:Y:S04]  /*1593f0*/  LDL.LU.64 R40, [R1+0x37d0] ;  /* 0x0037d00001287983 */ /* 0x000f280000300a00 */
[----:B------:R-:W4:Y:S04]  /*159400*/  LDL.LU.64 R38, [R1+0x37d8] ;  /* 0x0037d80001267983 */ /* 0x000f280000300a00 */
[----:B------:R-:W4:Y:S01]  /*159410*/  LDL.LU R36, [R1+0x3b8] ;  /* 0x0003b80001247983 */ /* 0x000f220000300800 */
[----:B------:R-:W-:-:S02]  /*159420*/  LOP3.LUT P4, RZ, R31, 0x10, RZ, 0xc0, !PT ;  /* 0x000000101fff7812 */ /* 0x000fc4000788c0ff */
[----:B------:R-:W-:Y:S01]  /*159430*/  LOP3.LUT P5, RZ, R31, 0x20, RZ, 0xc0, !PT ;  /* 0x000000201fff7812 */ /* 0x000fe200078ac0ff */
[----:B------:R-:W4:Y:S01]  /*159440*/  LDL.LU.64 R34, [R1+0x37e0] ;  /* 0x0037e00001227983 */ /* 0x000f220000300a00 */
[----:B------:R-:W-:-:S03]  /*159450*/  PRMT R2, R37, 0x7772, RZ ;  /* 0x0000777225027816 */ /* 0x000fc600000000ff */
[----:B------:R-:W4:Y:S06]  /*159460*/  LDL.LU R55, [R1+0x3ec] ;  /* 0x0003ec0001377983 */ /* 0x000f2c0000300800 */
[----:B--2---:R1:W-:Y:S02]  /*159470*/  @P4 STG.E.U8 desc[UR4][R44.64], R2 ;  /* 0x000000022c004986 */ /* 0x0043e4000c101104 */
[----:B-1----:R-:W-:Y:S02]  /*159480*/  PRMT R2, R37, 0x7773, RZ ;  /* 0x0000777325027816 */ /* 0x002fe400000000ff */
[----:B------:R-:W-:-:S02]  /*159490*/  LOP3.LUT P0, RZ, R31, 0x10000, RZ, 0xc0, !PT ;  /* 0x000100001fff7812 */ /* 0x000fc4000780c0ff */
[----:B------:R-:W-:-:S11]  /*1594a0*/  LOP3.LUT R12, R12, 0xfffff7ff, RZ, 0xc0, !PT ;  /* 0xfffff7ff0c0c7812 */ /* 0x000fd600078ec0ff */
[----:B------:R-:W-:Y:S02]  /*1594b0*/  @P0 LOP3.LUT R12, R12, 0x800, RZ, 0xfc, !PT ;  /* 0x000008000c0c0812 */ /* 0x000fe400078efcff */
[----:B------:R-:W-:Y:S01]  /*1594c0*/  LOP3.LUT P0, RZ, R31, 0x8000, RZ, 0xc0, !PT ;  /* 0x000080001fff7812 */ /* 0x000fe2000780c0ff */
[----:B---3--:R1:W-:Y:S04]  /*1594d0*/  @P5 STG.E.U8 desc[UR4][R32.64], R2 ;  /* 0x0000000220005986 */ /* 0x0083e8000c101104 */
[----:B-1----:R-:W2:Y:S01]  /*1594e0*/  LDL.LU.64 R32, [R1+0x37e8] ;  /* 0x0037e80001207983 */ /* 0x002ea20000300a00 */
[----:B------:R-:W-:-:S03]  /*1594f0*/  LOP3.LUT R12, R12, 0xffffefff, RZ, 0xc0, !PT ;  /* 0xffffefff0c0c7812 */ /* 0x000fc600078ec0ff */
[----:B------:R-:W3:Y:S04]  /*159500*/  LDL.LU.64 R10, [R1+0x37f0] ;  /* 0x0037f000010a7983 */ /* 0x000ee80000300a00 */
[----:B------:R-:W-:Y:S02]  /*159510*/  @P0 LOP3.LUT R12, R12, 0x1000, RZ, 0xfc, !PT ;  /* 0x000010000c0c0812 */ /* 0x000fe400078efcff */
[C---:B------:R-:W-:Y:S01]  /*159520*/  LOP3.LUT P0, RZ, R31.reuse, 0x4000, RZ, 0xc0, !PT ;  /* 0x000040001fff7812 */ /* 0x040fe2000780c0ff */
[----:B------:R-:W3:Y:S01]  /*159530*/  LDL.LU.64 R8, [R1+0x37f8] ;  /* 0x0037f80001087983 */ /* 0x000ee20000300a00 */
[----:B------:R-:W-:Y:S02]  /*159540*/  LOP3.LUT R12, R12, 0xffffdfff, RZ, 0xc0, !PT ;  /* 0xffffdfff0c0c7812 */ /* 0x000fe400078ec0ff */
[----:B------:R-:W-:Y:S01]  /*159550*/  LOP3.LUT P6, RZ, R31, 0x40, RZ, 0xc0, !PT ;  /* 0x000000401fff7812 */ /* 0x000fe200078cc0ff */
[----:B------:R-:W3:Y:S01]  /*159560*/  LDL.LU.64 R52, [R1+0x3800] ;  /* 0x0038000001347983 */ /* 0x000ee20000300a00 */
[----:B----4-:R-:W-:-:S03]  /*159570*/  PRMT R2, R36, 0x7770, RZ ;  /* 0x0000777024027816 */ /* 0x010fc600000000ff */
[----:B------:R-:W4:Y:S04]  /*159580*/  LDL.LU.64 R50, [R1+0x3808] ;  /* 0x0038080001327983 */ /* 0x000f280000300a00 */
[----:B------:R-:W-:Y:S01]  /*159590*/  @P0 LOP3.LUT R12, R12, 0x2000, RZ, 0xfc, !PT ;  /* 0x000020000c0c0812 */ /* 0x000fe200078efcff */
[----:B------:R-:W3:Y:S01]  /*1595a0*/  LDL.LU R37, [R1+0x3dc] ;  /* 0x0003dc0001257983 */ /* 0x000ee20000300800 */
[----:B------:R-:W-:Y:S02]  /*1595b0*/  LOP3.LUT P0, RZ, R31, 0x2000, RZ, 0xc0, !PT ;  /* 0x000020001fff7812 */ /* 0x000fe4000780c0ff */
[----:B------:R-:W-:Y:S01]  /*1595c0*/  LOP3.LUT R12, R12, 0xffffbfff, RZ, 0xc0, !PT ;  /* 0xffffbfff0c0c7812 */ /* 0x000fe200078ec0ff */
[----:B------:R1:W-:Y:S04]  /*1595d0*/  @P6 STG.E.U8 desc[UR4][R42.64], R2 ;  /* 0x000000022a006986 */ /* 0x0003e8000c101104 */
[----:B------:R-:W4:Y:S04]  /*1595e0*/  LDL.LU.64 R20, [R1+0x3810] ;  /* 0x0038100001147983 */ /* 0x000f280000300a00 */
[----:B------:R-:W4:Y:S02]  /*1595f0*/  LDL.LU.64 R48, [R1+0x3818] ;  /* 0x0038180001307983 */ /* 0x000f240000300a00 */
[----:B------:R-:W-:-:S02]  /*159600*/  @P0 LOP3.LUT R12, R12, 0x4000, RZ, 0xfc, !PT ;  /* 0x000040000c0c0812 */ /* 0x000fc400078efcff */
[----:B------:R-:W-:Y:S01]  /*159610*/  LOP3.LUT P0, RZ, R31, 0x1000, RZ, 0xc0, !PT ;  /* 0x000010001fff7812 */ /* 0x000fe2000780c0ff */
[----:B------:R-:W4:Y:S01]  /*159620*/  LDL.LU.64 R46, [R1+0x3820] ;  /* 0x00382000012e7983 */ /* 0x000f220000300a00 */
[----:B------:R-:W-:Y:S02]  /*159630*/  LOP3.LUT R12, R12, 0xffff7fff, RZ, 0xc0, !PT ;  /* 0xffff7fff0c0c7812 */ /* 0x000fe400078ec0ff */
[----:B-1----:R-:W-:Y:S01]  /*159640*/  PRMT R2, R36, 0x7771, RZ ;  /* 0x0000777124027816 */ /* 0x002fe200000000ff */
[----:B------:R-:W4:Y:S04]  /*159650*/  LDL.LU.64 R44, [R1+0x3828] ;  /* 0x00382800012c7983 */ /* 0x000f280000300a00 */
[----:B------:R-:W4:Y:S04]  /*159660*/  LDL.LU.64 R42, [R1+0x3830] ;  /* 0x00383000012a7983 */ /* 0x000f280000300a00 */
        /* <DEDUP_REMOVED lines=25> */
[----:B------:R-:W4:Y:S04]  /*159800*/  LDL.LU.64 R34, [R1+0x3848] ;  /* 0x0038480001227983 */ /* 0x000f280000300a00 */
[----:B------:R-:W4:Y:S06]  /*159810*/  LDL.LU R36, [R1+0x3bc] ;  /* 0x0003bc0001247983 */ /* 0x000f2c0000300800 */
[----:B--2---:R1:W-:Y:S04]  /*159820*/  @P0 STG.E.U8 desc[UR4][R32.64], R2 ;  /* 0x0000000220000986 */ /* 0x0043e8000c101104 */
[----:B-1----:R-:W2:Y:S01]  /*159830*/  LDL.LU.64 R32, [R1+0x5aa0] ;  /* 0x005aa00001207983 */ /* 0x002ea20000300a00 */
[----:B------:R-:W-:-:S02]  /*159840*/  LOP3.LUT P0, RZ, R12, 0x10000, RZ, 0xc0, !PT ;  /* 0x000100000cff7812 */ /* 0x000fc4000780c0ff */
        /* <DEDUP_REMOVED lines=10> */
[----:B----4-:R1:W-:Y:S01]  /*1598f0*/  @P0 STG.E.U8 desc[UR4][R50.64], R2 ;  /* 0x0000000232000986 */ /* 0x0103e2000c101104 */
        /* <DEDUP_REMOVED lines=12> */
[C---:B------:R-:W-:Y:S02]  /*1599c0*/  LOP3.LUT P5, RZ, R31.reuse, 0x200000, RZ, 0xc0, !PT ;  /* 0x002000001fff7812 */ /* 0x040fe400078ac0ff */
[----:B------:R-:W-:Y:S02]  /*1599d0*/  LOP3.LUT P6, RZ, R31, 0x400000, RZ, 0xc0, !PT ;  /* 0x004000001fff7812 */ /* 0x000fe400078cc0ff */
        /* <DEDUP_REMOVED lines=8> */
[----:B------:R1:W-:Y:S02]  /*159a60*/  @P5 STG.E.U8 desc[UR4][R38.64], R2 ;  /* 0x0000000226005986 */ /* 0x0003e4000c101104 */
[----:B-1----:R-:W-:-:S05]  /*159a70*/  PRMT R2, R36, 0x7770, RZ ;  /* 0x0000777024027816 */ /* 0x002fca00000000ff */
[----:B------:R1:W-:Y:S04]  /*159a80*/  @P6 STG.E.U8 desc[UR4][R34.64], R2 ;  /* 0x0000000222006986 */ /* 0x0003e8000c101104 */
[----:B-1----:R-:W3:Y:S04]  /*159a90*/  LDL.LU.64 R34, [R1+0x3850] ;  /* 0x0038500001227983 */ /* 0x002ee80000300a00 */
[----:B------:R-:W4:Y:S04]  /*159aa0*/  LDL.LU.64 R48, [R1+0x3858] ;  /* 0x0038580001307983 */ /* 0x000f280000300a00 */
[----:B------:R-:W2:Y:S04]  /*159ab0*/  LDL.LU.64 R44, [R1+0x3860] ;  /* 0x00386000012c7983 */ /* 0x000ea80000300a00 */
[----:B------:R-:W2:Y:S04]  /*159ac0*/  LDL.LU.64 R42, [R1+0x3868] ;  /* 0x00386800012a7983 */ /* 0x000ea80000300a00 */
[----:B------:R-:W4:Y:S04]  /*159ad0*/  LDL.LU.64 R40, [R1+0x3870] ;  /* 0x0038700001287983 */ /* 0x000f280000300a00 */
[----:B------:R-:W4:Y:S04]  /*159ae0*/  LDL.LU.64 R38, [R1+0x3878] ;  /* 0x0038780001267983 */ /* 0x000f280000300a00 */
[----:B------:R-:W4:Y:S01]  /*159af0*/  LDL.LU R37, [R1+0x3a0] ;  /* 0x0003a00001257983 */ /* 0x000f220000300800 */
[----:B------:R-:W-:-:S02]  /*159b00*/  LOP3.LUT P4, RZ, R31, 0x800000, RZ, 0xc0, !PT ;  /* 0x008000001fff7812 */ /* 0x000fc4000788c0ff */
[----:B------:R-:W-:Y:S02]  /*159b10*/  PRMT R2, R36, 0x7771, RZ ;  /* 0x0000777124027816 */ /* 0x000fe400000000ff */
[----:B------:R-:W-:Y:S02]  /*159b20*/  LOP3.LUT R12, R12, 0xfffffffb, RZ, 0xc0, !PT ;  /* 0xfffffffb0c0c7812 */ /* 0x000fe400078ec0ff */
[C---:B------:R-:W-:Y:S02]  /*159b30*/  LOP3.LUT P5, RZ, R31.reuse, 0x1000000, RZ, 0xc0, !PT ;  /* 0x010000001fff7812 */ /* 0x040fe400078ac0ff */
[----:B------:R-:W-:-:S05]  /*159b40*/  LOP3.LUT P6, RZ, R31, 0x2000000, RZ, 0xc0, !PT ;  /* 0x020000001fff7812 */ /* 0x000fca00078cc0ff */
[----:B---3--:R1:W-:Y:S04]  /*159b50*/  @P4 STG.E.U8 desc[UR4][R34.64], R2 ;  /* 0x0000000222004986 */ /* 0x0083e8000c101104 */
[----:B-1----:R-:W3:Y:S01]  /*159b60*/  LDL.LU.64 R34, [R1+0x3880] ;  /* 0x0038800001227983 */ /* 0x002ee20000300a00 */
[----:B--2---:R-:W-:-:S03]  /*159b70*/  LOP3.LUT P0, RZ, R32, 0x8, RZ, 0xc0, !PT ;  /* 0x0000000820ff7812 */ /* 0x004fc6000780c0ff */
[----:B------:R-:W2:Y:S04]  /*159b80*/  LDL.LU R46, [R1+0x390] ;  /* 0x00039000012e7983 */ /* 0x000ea80000300800 */
[----:B------:R-:W2:Y:S04]  /*159b90*/  LDL.LU.64 R10, [R1+0x3888] ;  /* 0x00388800010a7983 */ /* 0x000ea80000300a00 */
[----:B------:R-:W2:Y:S02]  /*159ba0*/  LDL.LU.64 R8, [R1+0x3890] ;  /* 0x0038900001087983 */ /* 0x000ea40000300a00 */
[----:B------:R-:W-:-:S02]  /*159bb0*/  @P0 LOP3.LUT R12, R12, 0x4, RZ, 0xfc, !PT ;  /* 0x000000040c0c0812 */ /* 0x000fc400078efcff */
[----:B------:R-:W-:Y:S01]  /*159bc0*/  LOP3.LUT P0, RZ, R32, 0x4, RZ, 0xc0, !PT ;  /* 0x0000000420ff7812 */ /* 0x000fe2000780c0ff */
[----:B------:R-:W2:Y:S01]  /*159bd0*/  LDL.LU.64 R54, [R1+0x3898] ;  /* 0x0038980001367983 */ /* 0x000ea20000300a00 */
[----:B------:R-:W-:Y:S02]  /*159be0*/  LOP3.LUT R12, R12, 0xfffffff7, RZ, 0xc0, !PT ;  /* 0xfffffff70c0c7812 */ /* 0x000fe400078ec0ff */
[----:B------:R-:W-:Y:S01]  /*159bf0*/  PRMT R2, R36, 0x7772, RZ ;  /* 0x0000777224027816 */ /* 0x000fe200000000ff */
[----:B------:R-:W2:Y:S08]  /*159c00*/  LDL.LU.64 R52, [R1+0x38a0] ;  /* 0x0038a00001347983 */ /* 0x000eb00000300a00 */
[----:B------:R-:W-:Y:S01]  /*159c10*/  @P0 LOP3.LUT R12, R12, 0x8, RZ, 0xfc, !PT ;  /* 0x000000080c0c0812 */ /* 0x000fe200078efcff */
[----:B----4-:R1:W-:Y:S01]  /*159c20*/  @P5 STG.E.U8 desc[UR4][R48.64], R2 ;  /* 0x0000000230005986 */ /* 0x0103e2000c101104 */
[----:B------:R-:W-:-:S02]  /*159c30*/  LOP3.LUT P0, RZ, R32, 0x2, RZ, 0xc0, !PT ;  /* 0x0000000220ff7812 */ /* 0x000fc4000780c0ff */
[----:B------:R-:W-:Y:S01]  /*159c40*/  LOP3.LUT R12, R12, 0xffffffef, RZ, 0xc0, !PT ;  /* 0xffffffef0c0c7812 */ /* 0x000fe200078ec0ff */
[----:B------:R-:W4:Y:S04]  /*159c50*/  LDL.LU R47, [R1+0x380] ;  /* 0x00038000012f7983 */ /* 0x000f280000300800 */
[----:B------:R-:W4:Y:S01]  /*159c60*/  LDL.LU.64 R50, [R1+0x38a8] ;  /* 0x0038a80001327983 */ /* 0x000f220000300a00 */
[----:B-1----:R-:W-:-:S03]  /*159c70*/  PRMT R2, R36, 0x7773, RZ ;  /* 0x0000777324027816 */ /* 0x002fc600000000ff */
[----:B------:R-:W4:Y:S02]  /*159c80*/  LDL.LU.64 R20, [R1+0x38b0] ;  /* 0x0038b00001147983 */ /* 0x000f240000300a00 */
[----:B------:R-:W-:Y:S02]  /*159c90*/  @P0 LOP3.LUT R12, R12, 0x10, RZ, 0xfc, !PT ;  /* 0x000000100c0c0812 */ /* 0x000fe400078efcff */
[----:B------:R-:W-:Y:S01]  /*159ca0*/  LOP3.LUT P0, RZ, R32, 0x1, RZ, 0xc0, !PT ;  /* 0x0000000120ff7812 */ /* 0x000fe2000780c0ff */
[----:B------:R1:W-:Y:S01]  /*159cb0*/  @P6 STG.E.U8 desc[UR4][R44.64], R2 ;  /* 0x000000022c006986 */ /* 0x0003e2000c101104 */
        /* <DEDUP_REMOVED lines=33> */
[----:B------:R-:W4:Y:S06]  /*159ed0*/  LDL.LU.64 R36, [R1+0x38e0] ;  /* 0x0038e00001247983 */ /* 0x000f2c0000300a00 */
[----:B---3--:R1:W-:Y:S04]  /*159ee0*/  @P0 STG.E.U8 desc[UR4][R34.64], R2 ;  /* 0x0000000222000986 */ /* 0x0083e8000c101104 */
[----:B-1----:R-:W3:Y:S01]  /*159ef0*/  LDL.LU.64 R34, [R1+0x5a90] ;  /* 0x005a900001227983 */ /* 0x002ee20000300a00 */
[----:B------:R-:W-:-:S02]  /*159f00*/  LOP3.LUT P0, RZ, R12, 0x80, RZ, 0xc0, !PT ;  /* 0x000000800cff7812 */ /* 0x000fc4000780c0ff */
[----:B--2---:R-:W-:-:S11]  /*159f10*/  PRMT R2, R46, 0x7770, RZ ;  /* 0x000077702e027816 */ /* 0x004fd600000000ff */
        /* <DEDUP_REMOVED lines=24> */
[C---:B------:R-:W-:Y:S02]  /*15a0a0*/  LOP3.LUT P5, RZ, R32.reuse, 0x100, RZ, 0xc0, !PT ;  /* 0x0000010020ff7812 */ /* 0x040fe400078ac0ff */
[----:B------:R-:W-:Y:S02]  /*15a0b0*/  LOP3.LUT P6, RZ, R32, 0x200, RZ, 0xc0, !PT ;  /* 0x0000020020ff7812 */ /* 0x000fe400078cc0ff */
[----:B---3--:R-:W-:-:S05]  /*15a0c0*/  PRMT R2, R34, 0x7770, RZ ;  /* 0x0000777022027816 */ /* 0x008fca00000000ff */
        /* <DEDUP_REMOVED lines=15> */
[----:B------:R-:W4:Y:S01]  /*15a1c0*/  LDL.LU R16, [R1+0x394] ;  /* 0x0003940001107983 */ /* 0x000f220000300800 */
[----:B------:R-:W-:-:S02]  /*15a1d0*/  LOP3.LUT P0, RZ, R32, 0x400000, RZ, 0xc0, !PT ;  /* 0x0040000020ff7812 */ /* 0x000fc4000780c0ff */
[----:B------:R-:W-:Y:S01]  /*15a1e0*/  LOP3.LUT R14, R14, 0xfdffffff, RZ, 0xc0, !PT ;  /* 0xfdffffff0e0e7812 */ /* 0x000fe200078ec0ff */
[----:B------:R-:W4:Y:S01]  /*15a1f0*/  LDL.LU.64 R10, [R1+0x3920] ;  /* 0x00392000010a7983 */ /* 0x000f220000300a00 */
[----:B------:R-:W-:Y:S02]  /*15a200*/  LOP3.LUT R12, R12, 0xfffffffe, RZ, 0xc0, !PT ;  /* 0xfffffffe0c0c7812 */ /* 0x000fe400078ec0ff */
[C---:B------:R-:W-:Y:S01]  /*15a210*/  LOP3.LUT P4, RZ, R32.reuse, 0x400, RZ, 0xc0, !PT ;  /* 0x0000040020ff7812 */ /* 0x040fe2000788c0ff */
[----:B------:R-:W4:Y:S01]  /*15a220*/  LDL.LU.64 R8, [R1+0x3928] ;  /* 0x0039280001087983 */ /* 0x000f220000300a00 */
[C---:B------:R-:W-:Y:S02]  /*15a230*/  LOP3.LUT P5, RZ, R32.reuse, 0x800, RZ, 0xc0, !PT ;  /* 0x0000080020ff7812 */ /* 0x040fe400078ac0ff */
[----:B------:R-:W-:Y:S01]  /*15a240*/  LOP3.LUT P6, RZ, R32, 0x1000, RZ, 0xc0, !PT ;  /* 0x0000100020ff7812 */ /* 0x000fe200078cc0ff */
[----:B------:R-:W4:Y:S02]  /*15a250*/  LDL.LU R36, [R1+0x384] ;  /* 0x0003840001247983 */ /* 0x000f240000300800 */
[----:B------:R-:W-:-:S02]  /*15a260*/  @P0 LOP3.LUT R14, R14, 0x2000000, RZ, 0xfc, !PT ;  /* 0x020000000e0e0812 */ /* 0x000fc400078efcff */
        /* <DEDUP_REMOVED lines=28> */
[----:B--2---:R-:W-:-:S05]  /*15a430*/  PRMT R2, R37, 0x7770, RZ ;  /* 0x0000777025027816 */ /* 0x004fca00000000ff */
[----:B---3--:R1:W-:Y:S02]  /*15a440*/  @P4 STG.E.U8 desc[UR4][R48.64], R2 ;  /* 0x0000000230004986 */ /* 0x0083e4000c101104 */
        /* <DEDUP_REMOVED lines=11> */
[----:B-1----:R-:W-:-:S09]  /*15a500*/  PRMT R2, R16, 0x7770, RZ ;  /* 0x0000777010027816 */ /* 0x002fd200000000ff */
[----:B------:R1:W-:Y:S01]  /*15a510*/  @P0 STG.E.U8 desc[UR4][R40.64], R2 ;  /* 0x0000000228000986 */ /* 0x0003e2000c101104 */
[----:B------:R-:W-:-:S03]  /*15a520*/  LOP3.LUT P0, RZ, R12, 0x1, RZ, 0xc0, !PT ;  /* 0x000000010cff7812 */ /* 0x000fc6000780c0ff */
[----:B------:R-:W2:Y:S04]  /*15a530*/  LDL.LU.64 R12, [R1+0x3918] ;  /* 0x00391800010c7983 */ /* 0x000ea80000300a00 */
[----:B------:R-:W3:Y:S01]  /*15a540*/  LDL.LU.64 R42, [R1+0x3968] ;  /* 0x00396800012a7983 */ /* 0x000ee20000300a00 */
[----:B-1----:R-:W-:-:S03]  /*15a550*/  PRMT R2, R16, 0x7771, RZ ;  /* 0x0000777110027816 */ /* 0x002fc600000000ff */
[----:B------:R-:W3:Y:S04]  /*15a560*/  LDL.LU.64 R40, [R1+0x3970] ;  /* 0x0039700001287983 */ /* 0x000ee80000300a00 */
[----:B------:R1:W-:Y:S04]  /*15a570*/  @P0 STG.E.U8 desc[UR4][R38.64], R2 ;  /* 0x0000000226000986 */ /* 0x0003e8000c101104 */
[----:B-1----:R-:W3:Y:S01]  /*15a580*/  LDL.LU.64 R38, [R1+0x3978] ;  /* 0x0039780001267983 */ /* 0x002ee20000300a00 */
        /* <DEDUP_REMOVED lines=30> */
[----:B---3--:R1:W-:Y:S02]  /*15a770*/  @P2 STG.E.U8 desc[UR4][R46.64], R2 ;  /* 0x000000022e002986 */ /* 0x0083e4000c101104 */
[----:B-1----:R-:W-:Y:S02]  /*15a780*/  PRMT R2, R33, 0x7773, RZ ;  /* 0x0000777321027816 */ /* 0x002fe400000000ff */
[----:B------:R-:W2:Y:S04]  /*15a790*/  LDL.LU R33, [R1+0x5a88] ;  /* 0x005a880001217983 */ /* 0x000ea80000300800 */
[----:B----4-:R1:W-:Y:S04]  /*15a7a0*/  @P3 STG.E.U8 desc[UR4][R44.64], R2 ;  /* 0x000000022c003986 */ /* 0x0103e8000c101104 */
[----:B------:R-:W3:Y:S04]  /*15a7b0*/  LDL.LU.64 R48, [R1+0x3980] ;  /* 0x0039800001307983 */ /* 0x000ee80000300a00 */
[----:B------:R-:W4:Y:S01]  /*15a7c0*/  LDL.LU.64 R46, [R1+0x3988] ;  /* 0x00398800012e7983 */ /* 0x000f220000300a00 */
[----:B-1----:R-:W-:-:S03]  /*15a7d0*/  PRMT R2, R37, 0x7770, RZ ;  /* 0x0000777025027816 */ /* 0x002fc600000000ff */
[----:B------:R-:W3:Y:S04]  /*15a7e0*/  LDL.LU.64 R44, [R1+0x3990] ;  /* 0x00399000012c7983 */ /* 0x000ee80000300a00 */
[----:B------:R1:W-:Y:S02]  /*15a7f0*/  @P4 STG.E.U8 desc[UR4][R42.64], R2 ;  /* 0x000000022a004986 */ /* 0x0003e4000c101104 */
[C---:B-1----:R-:W-:Y:S02]  /*15a800*/  PRMT R2, R37.reuse, 0x7771, RZ ;  /* 0x0000777125027816 */ /* 0x042fe400000000ff */
[----:B------:R-:W3:Y:S04]  /*15a810*/  LDL.LU.64 R42, [R1+0x3998] ;  /* 0x00399800012a7983 */ /* 0x000ee80000300a00 */
[----:B------:R1:W-:Y:S02]  /*15a820*/  @P5 STG.E.U8 desc[UR4][R40.64], R2 ;  /* 0x0000000228005986 */ /* 0x0003e4000c101104 */
[----:B-1----:R-:W-:-:S05]  /*15a830*/  PRMT R2, R37, 0x7772, RZ ;  /* 0x0000777225027816 */ /* 0x002fca00000000ff */
[----:B------:R1:W-:Y:S04]  /*15a840*/  @P6 STG.E.U8 desc[UR4][R38.64], R2 ;  /* 0x0000000226006986 */ /* 0x0003e8000c101104 */
[----:B-1----:R-:W3:Y:S04]  /*15a850*/  LDL.LU R38, [R1+0x398] ;  /* 0x0003980001267983 */ /* 0x002ee80000300800 */
[----:B------:R-:W3:Y:S01]  /*15a860*/  LDL.LU.64 R40, [R1+0x39a0] ;  /* 0x0039a00001287983 */ /* 0x000ee20000300a00 */
[----:B------:R-:W-:-:S03]  /*15a870*/  PRMT R2, R37, 0x7773, RZ ;  /* 0x0000777325027816 */ /* 0x000fc600000000ff */
[----:B------:R-:W3:Y:S04]  /*15a880*/  LDL.LU.64 R36, [R1+0x39a8] ;  /* 0x0039a80001247983 */ /* 0x000ee80000300a00 */
[----:B------:R-:W3:Y:S04]  /*15a890*/  LDL.LU.64 R12, [R1+0x39b0] ;  /* 0x0039b000010c7983 */ /* 0x000ee80000300a00 */
[----:B------:R-:W3:Y:S01]  /*15a8a0*/  LDL.LU.64 R10, [R1+0x39b8] ;  /* 0x0039b800010a7983 */ /* 0x000ee20000300a00 */
[----:B------:R-:W-:Y:S02]  /*15a8b0*/  LOP3.LUT R14, R14, 0xfffeffff, RZ, 0xc0, !PT ;  /* 0xfffeffff0e0e7812 */ /* 0x000fe400078ec0ff */
[C---:B------:R-:W-:Y:S01]  /*15a8c0*/  LOP3.LUT P4, RZ, R32.reuse, 0x20000000, RZ, 0xc0, !PT ;  /* 0x2000000020ff7812 */ /* 0x040fe2000788c0ff */
[----:B------:R-:W3:Y:S01]  /*15a8d0*/  LDL.LU.64 R8, [R1+0x39c0] ;  /* 0x0039c00001087983 */ /* 0x000ee20000300a00 */
[----:B------:R-:W-:-:S02]  /*15a8e0*/  LOP3.LUT P5, RZ, R32, 0x40000000, RZ, 0xc0, !PT ;  /* 0x4000000020ff7812 */ /* 0x000fc400078ac0ff */
[----:B------:R-:W-:Y:S01]  /*15a8f0*/  LOP3.LUT P6, RZ, R32, 0x80000000, RZ, 0xc0, !PT ;  /* 0x8000000020ff7812 */ /* 0x000fe200078cc0ff */
[----:B------:R-:W3:Y:S04]  /*15a900*/  LDL.LU R39, [R1+0x378] ;  /* 0x0003780001277983 */ /* 0x000ee80000300800 */
[----:B------:R-:W3:Y:S04]  /*15a910*/  LDL.LU.64 R54, [R1+0x39c8] ;  /* 0x0039c80001367983 */ /* 0x000ee80000300a00 */
[----:B------:R-:W3:Y:S04]  /*15a920*/  LDL.LU.64 R52, [R1+0x39d0] ;  /* 0x0039d00001347983 */ /* 0x000ee80000300a00 */
[----:B------:R-:W3:Y:S04]  /*15a930*/  LDL.LU.64 R50, [R1+0x39d8] ;  /* 0x0039d80001327983 */ /* 0x000ee80000300a00 */
        /* <DEDUP_REMOVED lines=94> */
[----:B------:R1:W-:Y:S01]  /*15af20*/  @P6 STG.E.U8 desc[UR4][R36.64], R2 ;  /* 0x0000000224006986 */ /* 0x0003e2000c101104 */
[----:B------:R-:W-:-:S03]  /*15af30*/  LOP3.LUT P0, RZ, R33, 0x10000000, RZ, 0xc0, !PT ;  /* 0x1000000021ff7812 */ /* 0x000fc6000780c0ff */
[----:B-1----:R-:W2:Y:S01]  /*15af40*/  LDL.LU.64 R36, [R1+0x3a40] ;  /* 0x003a400001247983 */ /* 0x002ea20000300a00 */
[----:B------:R-:W-:-:S09]  /*15af50*/  LOP3.LUT R14, R14, 0xffffff7f, RZ, 0xc0, !PT ;  /* 0xffffff7f0e0e7812 */ /* 0x000fd200078ec0ff */
        /* <DEDUP_REMOVED lines=18> */
[----:B------:R-:W-:Y:S02]  /*15b080*/  LOP3.LUT P4, RZ, R33, 0x10000, RZ, 0xc0, !PT ;  /* 0x0001000021ff7812 */ /* 0x000fe4000788c0ff */
[----:B------:R-:W-:-:S07]  /*15b090*/  PRMT R2, R38, 0x7772, RZ ;  /* 0x0000777226027816 */ /* 0x000fce00000000ff */
[----:B------:R-:W-:Y:S02]  /*15b0a0*/  @P0 LOP3.LUT R14, R14, 0x2000, RZ, 0xfc, !PT ;  /* 0x000020000e0e0812 */ /* 0x000fe400078efcff */
[----:B------:R-:W-:Y:S02]  /*15b0b0*/  LOP3.LUT P0, RZ, R33, 0x200000, RZ, 0xc0, !PT ;  /* 0x0020000021ff7812 */ /* 0x000fe4000780c0ff */
[----:B------:R-:W-:-:S11]  /*15b0c0*/  LOP3.LUT R14, R14, 0xffffbfff, RZ, 0xc0, !PT ;  /* 0xffffbfff0e0e7812 */ /* 0x000fd600078ec0ff */
[----:B------:R-:W-:Y:S02]  /*15b0d0*/  @P0 LOP3.LUT R14, R14, 0x4000, RZ, 0xfc, !PT ;  /* 0x000040000e0e0812 */ /* 0x000fe400078efcff */
[C---:B------:R-:W-:Y:S02]  /*15b0e0*/  LOP3.LUT P0, RZ, R33.reuse, 0x100000, RZ, 0xc0, !PT ;  /* 0x0010000021ff7812 */ /* 0x040fe4000780c0ff */
[----:B------:R-:W-:Y:S02]  /*15b0f0*/  LOP3.LUT R14, R14, 0xffff7fff, RZ, 0xc0, !PT ;  /* 0xffff7fff0e0e7812 */ /* 0x000fe400078ec0ff */
[C---:B------:R-:W-:Y:S02]  /*15b100*/  LOP3.LUT P5, RZ, R33.reuse, 0x20000, RZ, 0xc0, !PT ;  /* 0x0002000021ff7812 */ /* 0x040fe400078ac0ff */
[C---:B------:R-:W-:Y:S02]  /*15b110*/  LOP3.LUT P6, RZ, R33.reuse, 0x40000, RZ, 0xc0, !PT ;  /* 0x0004000021ff7812 */ /* 0x040fe400078cc0ff */
[----:B------:R-:W-:-:S02]  /*15b120*/  LOP3.LUT P1, RZ, R33, 0x20000000, RZ, 0xc0, !PT ;  /* 0x2000000021ff7812 */ /* 0x000fc4000782c0ff */
[C---:B------:R-:W-:Y:S02]  /*15b130*/  LOP3.LUT P2, RZ, R33.reuse, 0x40000000, RZ, 0xc0, !PT ;  /* 0x4000000021ff7812 */ /* 0x040fe4000784c0ff */
[C---:B------:R-:W-:Y:S02]  /*15b140*/  LOP3.LUT P3, RZ, R33.reuse, 0x80000000, RZ, 0xc0, !PT ;  /* 0x8000000021ff7812 */ /* 0x040fe4000786c0ff */
        /* <DEDUP_REMOVED lines=33> */
[----:B------:R-:W-:Y:S02]  /*15b360*/  LOP3.LUT P4, RZ, R34, 0x1, RZ, 0xc0, !PT ;  /* 0x0000000122ff7812 */ /* 0x000fe4000788c0ff */
[----:B---3--:R-:W-:-:S09]  /*15b370*/  PRMT R2, R44, 0x7770, RZ ;  /* 0x000077702c027816 */ /* 0x008fd200000000ff */
[----:B------:R1:W-:Y:S01]  /*15b380*/  @P0 STG.E.U8 desc[UR4][R54.64], R2 ;  /* 0x0000000236000986 */ /* 0x0003e2000c101104 */
        /* <DEDUP_REMOVED lines=26> */
[----:B------:R-:W-:-:S03]  /*15b530*/  PRMT R2, R41, 0x7772, RZ ;  /* 0x0000777229027816 */ /* 0x000fc600000000ff */
[----:B------:R-:W4:Y:S04]  /*15b540*/  LDL.LU.64 R48, [R1+0x3ab8] ;  /* 0x003ab80001307983 */ /* 0x000f280000300a00 */
[----:B------:R1:W-:Y:S01]  /*15b550*/  @P4 STG.E.U8 desc[UR4][R42.64], R2 ;  /* 0x000000022a004986 */ /* 0x0003e2000c101104 */
[----:B------:R-:W-:-:S03]  /*15b560*/  LOP3.LUT P5, RZ, R34, 0x2, RZ, 0xc0, !PT ;  /* 0x0000000222ff7812 */ /* 0x000fc600078ac0ff */
[----:B-1----:R-:W3:Y:S01]  /*15b570*/  LDL.LU.64 R42, [R1+0x3ac0] ;  /* 0x003ac000012a7983 */ /* 0x002ee20000300a00 */
[----:B------:R-:W-:-:S03]  /*15b580*/  PRMT R2, R41, 0x7773, RZ ;  /* 0x0000777329027816 */ /* 0x000fc600000000ff */
[----:B------:R-:W3:Y:S01]  /*15b590*/  LDL.LU.64 R40, [R1+0x3ac8] ;  /* 0x003ac80001287983 */ /* 0x000ee20000300a00 */
[----:B------:R-:W-:-:S05]  /*15b5a0*/  LOP3.LUT P6, RZ, R34, 0x4, RZ, 0xc0, !PT ;  /* 0x0000000422ff7812 */ /* 0x000fca00078cc0ff */
[----:B------:R1:W-:Y:S04]  /*15b5b0*/  @P5 STG.E.U8 desc[UR4][R38.64], R2 ;  /* 0x0000000226005986 */ /* 0x0003e8000c101104 */
[----:B-1----:R-:W3:Y:S01]  /*15b5c0*/  LDL.LU.64 R38, [R1+0x3ad0] ;  /* 0x003ad00001267983 */ /* 0x002ee20000300a00 */
[----:B------:R-:W-:-:S05]  /*15b5d0*/  PRMT R2, R45, 0x7770, RZ ;  /* 0x000077702d027816 */ /* 0x000fca00000000ff */
[----:B------:R1:W-:Y:S04]  /*15b5e0*/  @P6 STG.E.U8 desc[UR4][R36.64], R2 ;  /* 0x0000000224006986 */ /* 0x0003e8000c101104 */
[----:B-1----:R-:W3:Y:S01]  /*15b5f0*/  LDL.LU.64 R36, [R1+0x3ad8] ;  /* 0x003ad80001247983 */ /* 0x002ee20000300a00 */
[----:B------:R-:W-:Y:S02]  /*15b600*/  LOP3.LUT P0, RZ, R34, 0x8000, RZ, 0xc0, !PT ;  /* 0x0000800022ff7812 */ /* 0x000fe4000780c0ff */
[----:B------:R-:W-:Y:S01]  /*15b610*/  LOP3.LUT R18, R18, 0xbfffffff, RZ, 0xc0, !PT ;  /* 0xbfffffff12127812 */ /* 0x000fe200078ec0ff */
[----:B------:R-:W3:Y:S10]  /*15b620*/  LDL.LU.64 R32, [R1+0x3ae0] ;  /* 0x003ae00001207983 */ /* 0x000ef40000300a00 */
        /* <DEDUP_REMOVED lines=37> */
[----:B----4-:R1:W-:Y:S04]  /*15b880*/  @P5 STG.E.U8 desc[UR4][R48.64], R2 ;  /* 0x0000000230005986 */ /* 0x0103e8000c101104 */
[----:B------:R-:W4:Y:S04]  /*15b890*/  LDL.LU R47, [R1+0x354] ;  /* 0x00035400012f7983 */ /* 0x000f280000300800 */
[----:B------:R-:W4:Y:S01]  /*15b8a0*/  LDL.LU.64 R50, [R1+0x3b08] ;  /* 0x003b080001327983 */ /* 0x000f220000300a00 */
[----:B-1----:R-:W-:-:S03]  /*15b8b0*/  PRMT R2, R45, 0x7773, RZ ;  /* 0x000077732d027816 */ /* 0x002fc600000000ff */
[----:B------:R-:W4:Y:S04]  /*15b8c0*/  LDL.LU.64 R20, [R1+0x3b10] ;  /* 0x003b100001147983 */ /* 0x000f280000300a00 */
[----:B---3--:R1:W-:Y:S04]  /*15b8d0*/  @P6 STG.E.U8 desc[UR4][R42.64], R2 ;  /* 0x000000022a006986 */ /* 0x0083e8000c101104 */
[----:B------:R-:W3:Y:S04]  /*15b8e0*/  LDL.LU.64 R48, [R1+0x3b18] ;  /* 0x003b180001307983 */ /* 0x000ee80000300a00 */
[----:B------:R-:W3:Y:S01]  /*15b8f0*/  LDL.LU.64 R44, [R1+0x3b20] ;  /* 0x003b2000012c7983 */ /* 0x000ee20000300a00 */
[----:B-1----:R-:W-:-:S03]  /*15b900*/  PRMT R2, R35, 0x7770, RZ ;  /* 0x0000777023027816 */ /* 0x002fc600000000ff */
[----:B------:R-:W3:Y:S04]  /*15b910*/  LDL.LU.64 R42, [R1+0x3b28] ;  /* 0x003b2800012a7983 */ /* 0x000ee80000300a00 */
[----:B------:R1:W-:Y:S01]  /*15b920*/  @P0 STG.E.U8 desc[UR4][R40.64], R2 ;  /* 0x0000000228000986 */ /* 0x0003e2000c101104 */
[C---:B------:R-:W-:Y:S02]  /*15b930*/  LOP3.LUT P0, RZ, R14.reuse, 0x40, RZ, 0xc0, !PT ;  /* 0x000000400eff7812 */ /* 0x040fe4000780c0ff */
[----:B-1----:R-:W-:Y:S01]  /*15b940*/  PRMT R2, R35, 0x7771, RZ ;  /* 0x0000777123027816 */ /* 0x002fe200000000ff */
[----:B------:R-:W3:Y:S10]  /*15b950*/  LDL.LU.64 R40, [R1+0x3b30] ;  /* 0x003b300001287983 */ /* 0x000ef40000300a00 */
[----:B------:R1:W-:Y:S01]  /*15b960*/  @P0 STG.E.U8 desc[UR4][R38.64], R2 ;  /* 0x0000000226000986 */ /* 0x0003e2000c101104 */
[----:B------:R-:W-:-:S02]  /*15b970*/  LOP3.LUT P0, RZ, R14, 0x20, RZ, 0xc0, !PT ;  /* 0x000000200eff7812 */ /* 0x000fc4000780c0ff */
[C---:B-1----:R-:W-:Y:S01]  /*15b980*/  PRMT R2, R35.reuse, 0x7772, RZ ;  /* 0x0000777223027816 */ /* 0x042fe200000000ff */
[----:B------:R-:W3:Y:S10]  /*15b990*/  LDL.LU.64 R38, [R1+0x3b38] ;  /* 0x003b380001267983 */ /* 0x000ef40000300a00 */
[----:B------:R1:W-:Y:S02]  /*15b9a0*/  @P0 STG.E.U8 desc[UR4][R36.64], R2 ;  /* 0x0000000224000986 */ /* 0x0003e4000c101104 */
[----:B-1----:R-:W-:-:S02]  /*15b9b0*/  PRMT R2, R35, 0x7773, RZ ;  /* 0x0000777323027816 */ /* 0x002fc400000000ff */
[----:B------:R-:W3:Y:S04]  /*15b9c0*/  LDL.LU R35, [R1+0x5a74] ;  /* 0x005a740001237983 */ /* 0x000ee80000300800 */
[----:B------:R-:W3:Y:S01]  /*15b9d0*/  LDL.LU.64 R36, [R1+0x3b40] ;  /* 0x003b400001247983 */ /* 0x000ee20000300a00 */
        /* <DEDUP_REMOVED lines=24> */
[----:B-1----:R-:W-:-:S11]  /*15bb60*/  PRMT R2, R47, 0x7771, RZ ;  /* 0x000077712f027816 */ /* 0x002fd600000000ff */
[----:B------:R1:W-:Y:S02]  /*15bb70*/  @P0 STG.E.U8 desc[UR4][R20.64], R2 ;  /* 0x0000000214000986 */ /* 0x0003e4000c101104 */
[----:B-1----:R-:W-:-:S05]  /*15bb80*/  PRMT R2, R47, 0x7772, RZ ;  /* 0x000077722f027816 */ /* 0x002fca00000000ff */
[----:B---3--:R1:W-:Y:S02]  /*15bb90*/  @P1 STG.E.U8 desc[UR4][R48.64], R2 ;  /* 0x0000000230001986 */ /* 0x0083e4000c101104 */
        /* <DEDUP_REMOVED lines=11> */
[----:B-1----:R-:W3:Y:S04]  /*15bc50*/  LDL.LU.64 R36, [R1+0x3b48] ;  /* 0x003b480001247983 */ /* 0x002ee80000300a00 */
[----:B------:R-:W4:Y:S04]  /*15bc60*/  LDL.LU.64 R38, [R1+0x3b50] ;  /* 0x003b500001267983 */ /* 0x000f280000300a00 */
[----:B------:R-:W2:Y:S04]  /*15bc70*/  LDL.LU.64 R46, [R1+0x3b58] ;  /* 0x003b5800012e7983 */ /* 0x000ea80000300a00 */
[----:B------:R-:W2:Y:S04]  /*15bc80*/  LDL.LU R45, [R1+0x334] ;  /* 0x00033400012d7983 */ /* 0x000ea80000300800 */
[----:B------:R-:W3:Y:S04]  /*15bc90*/  LDL.LU.64 R40, [R1+0x3b60] ;  /* 0x003b600001287983 */ /* 0x000ee80000300a00 */
[----:B------:R-:W4:Y:S04]  /*15bca0*/  LDL.LU.64 R42, [R1+0x3b68] ;  /* 0x003b6800012a7983 */ /* 0x000f280000300a00 */
[----:B------:R-:W4:Y:S01]  /*15bcb0*/  LDL.LU R15, [R1+0x368] ;  /* 0x00036800010f7983 */ /* 0x000f220000300800 */
[----:B------:R-:W-:-:S02]  /*15bcc0*/  LOP3.LUT P4, RZ, R34, 0x400000, RZ, 0xc0, !PT ;  /* 0x0040000022ff7812 */ /* 0x000fc4000788c0ff */
[----:B------:R-:W-:Y:S02]  /*15bcd0*/  LOP3.LUT R18, R18, 0xffdfffff, RZ, 0xc0, !PT ;  /* 0xffdfffff12127812 */ /* 0x000fe400078ec0ff */
[C---:B------:R-:W-:Y:S02]  /*15bce0*/  LOP3.LUT P5, RZ, R34.reuse, 0x800000, RZ, 0xc0, !PT ;  /* 0x0080000022ff7812 */ /* 0x040fe400078ac0ff */
[----:B------:R-:W-:Y:S02]  /*15bcf0*/  LOP3.LUT P6, RZ, R34, 0x1000000, RZ, 0xc0, !PT ;  /* 0x0100000022ff7812 */ /* 0x000fe400078cc0ff */
[----:B--2---:R-:W-:-:S05]  /*15bd00*/  PRMT R2, R45, 0x7770, RZ ;  /* 0x000077702d027816 */ /* 0x004fca00000000ff */
[----:B---3--:R1:W-:Y:S04]  /*15bd10*/  @P4 STG.E.U8 desc[UR4][R36.64], R2 ;  /* 0x0000000224004986 */ /* 0x0083e8000c101104 */
[----:B-1----:R-:W2:Y:S01]  /*15bd20*/  LDL.LU.64 R36, [R1+0x3b70] ;  /* 0x003b700001247983 */ /* 0x002ea20000300a00 */
        /* <DEDUP_REMOVED lines=13> */
[----:B----4-:R1:W-:Y:S01]  /*15be00*/  @P5 STG.E.U8 desc[UR4][R38.64], R2 ;  /* 0x0000000226005986 */ /* 0x0103e2000c101104 */
[----:B------:R-:W-:-:S03]  /*15be10*/  LOP3.LUT R18, R18, 0xfdffffff, RZ, 0xc0, !PT ;  /* 0xfdffffff12127812 */ /* 0x000fc600078ec0ff */
[----:B-1----:R-:W3:Y:S08]  /*15be20*/  LDL.LU.64 R38, [R1+0x3b78] ;  /* 0x003b780001267983 */ /* 0x002ef00000300a00 */
[----:B------:R-:W-:Y:S02]  /*15be30*/  @P0 LOP3.LUT R18, R18, 0x2000000, RZ, 0xfc, !PT ;  /* 0x0200000012120812 */ /* 0x000fe400078efcff */
[----:B------:R-:W-:Y:S01]  /*15be40*/  LOP3.LUT P0, RZ, R34, 0x20000000, RZ, 0xc0, !PT ;  /* 0x2000000022ff7812 */ /* 0x000fe2000780c0ff */
[----:B------:R-:W4:Y:S01]  /*15be50*/  LDL.LU.64 R32, [R1+0x3b80] ;  /* 0x003b800001207983 */ /* 0x000f220000300a00 */
[----:B------:R-:W-:-:S03]  /*15be60*/  LOP3.LUT R18, R18, 0xfbffffff, RZ, 0xc0, !PT ;  /* 0xfbffffff12127812 */ /* 0x000fc600078ec0ff */
[----:B------:R-:W4:Y:S04]  /*15be70*/  LDL.LU R16, [R1+0x358] ;  /* 0x0003580001107983 */ /* 0x000f280000300800 */
[----:B------:R-:W4:Y:S04]  /*15be80*/  LDL.LU.64 R12, [R1+0x3b88] ;  /* 0x003b8800010c7983 */ /* 0x000f280000300a00 */
[----:B------:R-:W-:Y:S01]  /*15be90*/  @P0 LOP3.LUT R18, R18, 0x4000000, RZ, 0xfc, !PT ;  /* 0x0400000012120812 */ /* 0x000fe200078efcff */
[----:B------:R-:W4:Y:S01]  /*15bea0*/  LDL.LU.64 R10, [R1+0x3b90] ;  /* 0x003b9000010a7983 */ /* 0x000f220000300a00 */
[----:B------:R-:W-:-:S02]  /*15beb0*/  LOP3.LUT P0, RZ, R34, 0x10000000, RZ, 0xc0, !PT ;  /* 0x1000000022ff7812 */ /* 0x000fc4000780c0ff */
[----:B------:R-:W-:Y:S01]  /*15bec0*/  LOP3.LUT R18, R18, 0xf7ffffff, RZ, 0xc0, !PT ;  /* 0xf7ffffff12127812 */ /* 0x000fe200078ec0ff */
[----:B------:R-:W4:Y:S01]  /*15bed0*/  LDL.LU.64 R8, [R1+0x3b98] ;  /* 0x003b980001087983 */ /* 0x000f220000300a00 */
[----:B------:R-:W-:-:S03]  /*15bee0*/  PRMT R2, R45, 0x7772, RZ ;  /* 0x000077722d027816 */ /* 0x000fc600000000ff */
[----:B------:R-:W4:Y:S06]  /*15bef0*/  LDL.LU.64 R52, [R1+0x3ba0] ;  /* 0x003ba00001347983 */ /* 0x000f2c0000300a00 */
        /* <DEDUP_REMOVED lines=8> */
[----:B------:R-:W-:Y:S02]  /*15bf80*/  LOP3.LUT P0, RZ, R34, 0x2000000, RZ, 0xc0, !PT ;  /* 0x0200000022ff7812 */ /* 0x000fe4000780c0ff */
[----:B-1----:R-:W-:-:S11]  /*15bf90*/  PRMT R2, R45, 0x7773, RZ ;  /* 0x000077732d027816 */ /* 0x002fd600000000ff */
        /* <DEDUP_REMOVED lines=19> */
[C---:B------:R-:W-:Y:S02]  /*15c0d0*/  LOP3.LUT P0, RZ, R18.reuse, 0x4000000, RZ, 0xc0, !PT ;  /* 0x0400000012ff7812 */ /* 0x040fe4000780c0ff */
[----:B-1----:R-:W-:Y:S01]  /*15c0e0*/  PRMT R2, R15, 0x7773, RZ ;  /* 0x000077730f027816 */ /* 0x002fe200000000ff */
[----:B------:R-:W3:Y:S10]  /*15c0f0*/  LDL.LU.64 R38, [R1+0x5a68] ;  /* 0x005a680001267983 */ /* 0x000ef40000300a00 */
[----:B----4-:R1:W-:Y:S01]  /*15c100*/  @P0 STG.E.U8 desc[UR4][R32.64], R2 ;  /* 0x0000000220000986 */ /* 0x0103e2000c101104 */
        /* <DEDUP_REMOVED lines=35> */
[----:B------:R-:W2:Y:S04]  /*15c340*/  LDL.LU.64 R48, [R1+0x3bf0] ;  /* 0x003bf00001307983 */ /* 0x000ea80000300a00 */
[----:B------:R-:W2:Y:S04]  /*15c350*/  LDL.LU.64 R46, [R1+0x3bf8] ;  /* 0x003bf800012e7983 */ /* 0x000ea80000300a00 */
[----:B------:R-:W2:Y:S04]  /*15c360*/  LDL.LU R41, [R1+0x36c] ;  /* 0x00036c0001297983 */ /* 0x000ea80000300800 */
[----:B------:R-:W3:Y:S01]  /*15c370*/  LDL.LU.64 R44, [R1+0x3c00] ;  /* 0x003c0000012c7983 */ /* 0x000ee20000300a00 */
[----:B------:R-:W-:-:S03]  /*15c380*/  LOP3.LUT P4, RZ, R35, 0x200, RZ, 0xc0, !PT ;  /* 0x0000020023ff7812 */ /* 0x000fc6000788c0ff */
[----:B------:R-:W3:Y:S01]  /*15c390*/  LDL.LU R16, [R1+0x35c] ;  /* 0x00035c0001107983 */ /* 0x000ee20000300800 */
[----:B------:R-:W-:-:S03]  /*15c3a0*/  LOP3.LUT P5, RZ, R35, 0x400, RZ, 0xc0, !PT ;  /* 0x0000040023ff7812 */ /* 0x000fc600078ac0ff */
[----:B------:R-:W3:Y:S01]  /*15c3b0*/  LDL.LU.64 R42, [R1+0x3c08] ;  /* 0x003c0800012a7983 */ /* 0x000ee20000300a00 */
[----:B------:R-:W-:Y:S02]  /*15c3c0*/  PRMT R2, R40, 0x7773, RZ ;  /* 0x0000777328027816 */ /* 0x000fe400000000ff */
[----:B------:R-:W-:Y:S02]  /*15c3d0*/  LOP3.LUT P0, RZ, R35, 0x200000, RZ, 0xc0, !PT ;  /* 0x0020000023ff7812 */ /* 0x000fe4000780c0ff */
[----:B------:R-:W-:-:S11]  /*15c3e0*/  LOP3.LUT R18, R18, 0xffffefff, RZ, 0xc0, !PT ;  /* 0xffffefff12127812 */ /* 0x000fd600078ec0ff */
[----:B------:R-:W-:Y:S02]  /*15c3f0*/  @P0 LOP3.LUT R18, R18, 0x1000, RZ, 0xfc, !PT ;  /* 0x0000100012120812 */ /* 0x000fe400078efcff */
[----:B------:R-:W-:Y:S01]  /*15c400*/  LOP3.LUT P0, RZ, R35, 0x100000, RZ, 0xc0, !PT ;  /* 0x0010000023ff7812 */ /* 0x000fe2000780c0ff */
[----:B----4-:R2:W-:Y:S02]  /*15c410*/  @P4 STG.E.U8 desc[UR4][R20.64], R2 ;  /* 0x0000000214004986 */ /* 0x0105e4000c101104 */
[----:B--2---:R-:W-:-:S05]  /*15c420*/  PRMT R2, R41, 0x7770, RZ ;  /* 0x0000777029027816 */ /* 0x004fca00000000ff */
[----:B------:R1:W-:Y:S04]  /*15c430*/  @P5 STG.E.U8 desc[UR4][R36.64], R2 ;  /* 0x0000000224005986 */ /* 0x0003e8000c101104 */
[----:B-1----:R-:W2:Y:S01]  /*15c440*/  LDL.LU.64 R36, [R1+0x3c10] ;  /* 0x003c100001247983 */ /* 0x002ea20000300a00 */
[----:B------:R-:W-:-:S03]  /*15c450*/  LOP3.LUT R18, R18, 0xffffdfff, RZ, 0xc0, !PT ;  /* 0xffffdfff12127812 */ /* 0x000fc600078ec0ff */
[----:B------:R-:W4:Y:S01]  /*15c460*/  LDL.LU.64 R14, [R1+0x3c18] ;  /* 0x003c1800010e7983 */ /* 0x000f220000300a00 */
[----:B------:R-:W-:Y:S02]  /*15c470*/  @P0 LOP3.LUT R18, R18, 0x2000, RZ, 0xfc, !PT ;  /* 0x0000200012120812 */ /* 0x000fe400078efcff */
[C---:B------:R-:W-:Y:S01]  /*15c480*/  LOP3.LUT P0, RZ, R35.reuse, 0x80000, RZ, 0xc0, !PT ;  /* 0x0008000023ff7812 */ /* 0x040fe2000780c0ff */
[----:B------:R-:W4:Y:S01]  /*15c490*/  LDL.LU.64 R32, [R1+0x3c20] ;  /* 0x003c200001207983 */ /* 0x000f220000300a00 */
[----:B------:R-:W-:Y:S02]  /*15c4a0*/  LOP3.LUT R18, R18, 0xffffbfff, RZ, 0xc0, !PT ;  /* 0xffffbfff12127812 */ /* 0x000fe400078ec0ff */
[----:B------:R-:W-:Y:S01]  /*15c4b0*/  LOP3.LUT P6, RZ, R35, 0x800, RZ, 0xc0, !PT ;  /* 0x0000080023ff7812 */ /* 0x000fe200078cc0ff */
[----:B------:R-:W4:Y:S01]  /*15c4c0*/  LDL.LU R40, [R1+0x34c] ;  /* 0x00034c0001287983 */ /* 0x000f220000300800 */
[----:B------:R-:W-:-:S03]  /*15c4d0*/  PRMT R2, R41, 0x7771, RZ ;  /* 0x0000777129027816 */ /* 0x000fc600000000ff */
[----:B------:R-:W4:Y:S04]  /*15c4e0*/  LDL.LU.64 R12, [R1+0x3c28] ;  /* 0x003c2800010c7983 */ /* 0x000f280000300a00 */
[----:B------:R-:W-:Y:S01]  /*15c4f0*/  @P0 LOP3.LUT R18, R18, 0x4000, RZ, 0xfc, !PT ;  /* 0x0000400012120812 */ /* 0x000fe200078efcff */
[----:B------:R-:W4:Y:S01]  /*15c500*/  LDL.LU.64 R10, [R1+0x3c30] ;  /* 0x003c3000010a7983 */ /* 0x000f220000300a00 */
        /* <DEDUP_REMOVED lines=27> */
[C---:B------:R-:W-:Y:S02]  /*15c6c0*/  LOP3.LUT P0, RZ, R18.reuse, 0x100000, RZ, 0xc0, !PT ;  /* 0x0010000012ff7812 */ /* 0x040fe4000780c0ff */
[----:B-1----:R-:W-:Y:S02]  /*15c6d0*/  PRMT R2, R41, 0x7773, RZ ;  /* 0x0000777329027816 */ /* 0x002fe400000000ff */
[----:B------:R-:W4:Y:S09]  /*15c6e0*/  LDL.LU R41, [R1+0x320] ;  /* 0x0003200001297983 */ /* 0x000f320000300800 */
[----:B---3--:R1:W-:Y:S01]  /*15c6f0*/  @P0 STG.E.U8 desc[UR4][R44.64], R2 ;  /* 0x000000022c000986 */ /* 0x0083e2000c101104 */
[----:B------:R-:W-:-:S03]  /*15c700*/  LOP3.LUT P0, RZ, R18, 0x80000, RZ, 0xc0, !PT ;  /* 0x0008000012ff7812 */ /* 0x000fc6000780c0ff */
[----:B------:R-:W3:Y:S01]  /*15c710*/  LDL.LU.64 R46, [R1+0x3c60] ;  /* 0x003c6000012e7983 */ /* 0x000ee20000300a00 */
[----:B-1----:R-:W-:-:S03]  /*15c720*/  PRMT R2, R16, 0x7770, RZ ;  /* 0x0000777010027816 */ /* 0x002fc600000000ff */
[----:B------:R-:W3:Y:S06]  /*15c730*/  LDL.LU.64 R44, [R1+0x3c68] ;  /* 0x003c6800012c7983 */ /* 0x000eec0000300a00 */
[----:B------:R1:W-:Y:S01]  /*15c740*/  @P0 STG.E.U8 desc[UR4][R42.64], R2 ;  /* 0x000000022a000986 */ /* 0x0003e2000c101104 */
[----:B------:R-:W-:Y:S02]  /*15c750*/  LOP3.LUT P0, RZ, R18, 0x40000, RZ, 0xc0, !PT ;  /* 0x0004000012ff7812 */ /* 0x000fe4000780c0ff */
[----:B-1----:R-:W-:Y:S01]  /*15c760*/  PRMT R2, R16, 0x7771, RZ ;  /* 0x0000777110027816 */ /* 0x002fe200000000ff */
[----:B------:R-:W3:Y:S10]  /*15c770*/  LDL.LU.64 R42, [R1+0x3c70] ;  /* 0x003c7000012a7983 */ /* 0x000ef40000300a00 */
[----:B--2---:R1:W-:Y:S04]  /*15c780*/  @P0 STG.E.U8 desc[UR4][R36.64], R2 ;  /* 0x0000000224000986 */ /* 0x0043e8000c101104 */
[----:B-1----:R-:W2:Y:S01]  /*15c790*/  LDL.LU.64 R36, [R1+0x5a60] ;  /* 0x005a600001247983 */ /* 0x002ea20000300a00 */
[----:B------:R-:W-:-:S02]  /*15c7a0*/  LOP3.LUT P0, RZ, R18, 0x20000, RZ, 0xc0, !PT ;  /* 0x0002000012ff7812 */ /* 0x000fc4000780c0ff */
[----:B------:R-:W-:-:S11]  /*15c7b0*/  PRMT R2, R16, 0x7772, RZ ;  /* 0x0000777210027816 */ /* 0x000fd600000000ff */
        /* <DEDUP_REMOVED lines=27> */
[----:B------:R-:W-:Y:S02]  /*15c970*/  LOP3.LUT R18, R18, 0xfffffff7, RZ, 0xc0, !PT ;  /* 0xfffffff712127812 */ /* 0x000fe400078ec0ff */
[C---:B------:R-:W-:Y:S01]  /*15c980*/  LOP3.LUT P4, RZ, R35.reuse, 0x2000000, RZ, 0xc0, !PT ;  /* 0x0200000023ff7812 */ /* 0x040fe2000788c0ff */
[----:B------:R-:W4:Y:S01]  /*15c990*/  LDL.LU.64 R50, [R1+0x3c78] ;  /* 0x003c780001327983 */ /* 0x000f220000300a00 */
[----:B------:R-:W-:-:S03]  /*15c9a0*/  LOP3.LUT P5, RZ, R35, 0x4000000, RZ, 0xc0, !PT ;  /* 0x0400000023ff7812 */ /* 0x000fc600078ac0ff */
[----:B------:R-:W4:Y:S04]  /*15c9b0*/  LDL.LU.64 R20, [R1+0x3c80] ;  /* 0x003c800001147983 */ /* 0x000f280000300a00 */
[----:B------:R-:W4:Y:S04]  /*15c9c0*/  LDL.LU.64 R48, [R1+0x3c88] ;  /* 0x003c880001307983 */ /* 0x000f280000300a00 */
[----:B---3--:R1:W-:Y:S02]  /*15c9d0*/  @P4 STG.E.U8 desc[UR4][R46.64], R2 ;  /* 0x000000022e004986 */ /* 0x0083e4000c101104 */
        /* <DEDUP_REMOVED lines=39> */
[----:B------:R-:W2:Y:S04]  /*15cc50*/  LDL.LU.64 R34, [R1+0x3ca8] ;  /* 0x003ca80001227983 */ /* 0x000ea80000300a00 */
[----:B------:R-:W2:Y:S04]  /*15cc60*/  LDL.LU.64 R14, [R1+0x3cb0] ;  /* 0x003cb000010e7983 */ /* 0x000ea80000300a00 */
[----:B------:R-:W2:Y:S01]  /*15cc70*/  LDL.LU.64 R32, [R1+0x3cb8] ;  /* 0x003cb80001207983 */ /* 0x000ea20000300a00 */
[----:B------:R-:W-:-:S03]  /*15cc80*/  PRMT R2, R41, 0x7772, RZ ;  /* 0x0000777229027816 */ /* 0x000fc600000000ff */
[----:B------:R-:W2:Y:S04]  /*15cc90*/  LDL.LU.64 R12, [R1+0x3cc0] ;  /* 0x003cc000010c7983 */ /* 0x000ea80000300a00 */
[----:B----4-:R1:W-:Y:S04]  /*15cca0*/  @P4 STG.E.U8 desc[UR4][R50.64], R2 ;  /* 0x0000000232004986 */ /* 0x0103e8000c101104 */
[----:B------:R-:W4:Y:S01]  /*15ccb0*/  LDL.LU.64 R10, [R1+0x3cc8] ;  /* 0x003cc800010a7983 */ /* 0x000f220000300a00 */
[----:B-1----:R-:W-:-:S03]  /*15ccc0*/  PRMT R2, R41, 0x7773, RZ ;  /* 0x0000777329027816 */ /* 0x002fc600000000ff */
[----:B------:R-:W4:Y:S04]  /*15ccd0*/  LDL.LU R41, [R1+0x2f0] ;  /* 0x0002f00001297983 */ /* 0x000f280000300800 */
[----:B------:R3:W-:Y:S04]  /*15cce0*/  @P5 STG.E.U8 desc[UR4][R20.64], R2 ;  /* 0x0000000214005986 */ /* 0x0007e8000c101104 */
[----:B------:R-:W4:Y:S04]  /*15ccf0*/  LDL.LU.64 R8, [R1+0x3cd0] ;  /* 0x003cd00001087983 */ /* 0x000f280000300a00 */
[----:B------:R-:W4:Y:S01]  /*15cd00*/  LDL.LU.64 R52, [R1+0x3cd8] ;  /* 0x003cd80001347983 */ /* 0x000f220000300a00 */
[----:B---3--:R-:W-:-:S03]  /*15cd10*/  PRMT R2, R40, 0x7770, RZ ;  /* 0x0000777028027816 */ /* 0x008fc600000000ff */
[----:B------:R-:W3:Y:S04]  /*15cd20*/  LDL.LU.64 R50, [R1+0x3ce0] ;  /* 0x003ce00001327983 */ /* 0x000ee80000300a00 */
[----:B------:R1:W-:Y:S04]  /*15cd30*/  @P6 STG.E.U8 desc[UR4][R48.64], R2 ;  /* 0x0000000230006986 */ /* 0x0003e8000c101104 */
[----:B------:R-:W3:Y:S01]  /*15cd40*/  LDL.LU.64 R20, [R1+0x3ce8] ;  /* 0x003ce80001147983 */ /* 0x000ee20000300a00 */
[----:B-1----:R-:W-:-:S03]  /*15cd50*/  PRMT R2, R40, 0x7771, RZ ;  /* 0x0000777128027816 */ /* 0x002fc600000000ff */
[----:B------:R-:W3:Y:S04]  /*15cd60*/  LDL.LU.64 R48, [R1+0x3cf0] ;  /* 0x003cf00001307983 */ /* 0x000ee80000300a00 */
[----:B------:R1:W-:Y:S01]  /*15cd70*/  @P0 STG.E.U8 desc[UR4][R46.64], R2 ;  /* 0x000000022e000986 */ /* 0x0003e2000c101104 */
[----:B------:R-:W-:Y:S02]  /*15cd80*/  LOP3.LUT P0, RZ, R18, 0x800, RZ, 0xc0, !PT ;  /* 0x0000080012ff7812 */ /* 0x000fe4000780c0ff */
[----:B-1----:R-:W-:Y:S01]  /*15cd90*/  PRMT R2, R40, 0x7772, RZ ;  /* 0x0000777228027816 */ /* 0x002fe200000000ff */
[----:B------:R-:W3:Y:S10]  /*15cda0*/  LDL.LU.64 R46, [R1+0x3cf8] ;  /* 0x003cf800012e7983 */ /* 0x000ef40000300a00 */
[----:B------:R1:W-:Y:S01]  /*15cdb0*/  @P0 STG.E.U8 desc[UR4][R44.64], R2 ;  /* 0x000000022c000986 */ /* 0x0003e2000c101104 */
[----:B------:R-:W-:-:S02]  /*15cdc0*/  LOP3.LUT P0, RZ, R18, 0x400, RZ, 0xc0, !PT ;  /* 0x0000040012ff7812 */ /* 0x000fc4000780c0ff */
[----:B-1----:R-:W-:Y:S01]  /*15cdd0*/  PRMT R2, R40, 0x7773, RZ ;  /* 0x0000777328027816 */ /* 0x002fe200000000ff */
[----:B------:R-:W3:Y:S10]  /*15cde0*/  LDL.LU.64 R44, [R1+0x3d00] ;  /* 0x003d0000012c7983 */ /* 0x000ef40000300a00 */
[----:B------:R1:W-:Y:S01]  /*15cdf0*/  @P0 STG.E.U8 desc[UR4][R42.64], R2 ;  /* 0x000000022a000986 */ /* 0x0003e2000c101104 */
[----:B------:R-:W-:-:S02]  /*15ce00*/  LOP3.LUT P0, RZ, R18, 0x200, RZ, 0xc0, !PT ;  /* 0x0000020012ff7812 */ /* 0x000fc4000780c0ff */
[----:B-1----:R-:W-:Y:S01]  /*15ce10*/  PRMT R2, R37, 0x7770, RZ ;  /* 0x0000777025027816 */ /* 0x002fe200000000ff */
[----:B------:R-:W3:Y:S04]  /*15ce20*/  LDL.LU.64 R42, [R1+0x3d08] ;  /* 0x003d0800012a7983 */ /* 0x000ee80000300a00 */
[----:B------:R-:W3:Y:S06]  /*15ce30*/  LDL.LU R40, [R1+0x314] ;  /* 0x0003140001287983 */ /* 0x000eec0000300800 */
[----:B--2---:R1:W-:Y:S01]  /*15ce40*/  @P0 STG.E.U8 desc[UR4][R34.64], R2 ;  /* 0x0000000222000986 */ /* 0x0043e2000c101104 */
[----:B------:R-:W-:-:S02]  /*15ce50*/  LOP3.LUT P0, RZ, R18, 0x100, RZ, 0xc0, !PT ;  /* 0x0000010012ff7812 */ /* 0x000fc4000780c0ff */
        /* <DEDUP_REMOVED lines=10> */
[----:B----4-:R-:W-:-:S11]  /*15cf00*/  PRMT R2, R41, 0x7770, RZ ;  /* 0x0000777029027816 */ /* 0x010fd600000000ff */
        /* <DEDUP_REMOVED lines=11> */
[----:B---3--:R2:W-:Y:S01]  /*15cfc0*/  @P1 STG.E.U8 desc[UR4][R50.64], R2 ;  /* 0x0000000232001986 */ /* 0x0085e2000c101104 */
        /* <DEDUP_REMOVED lines=38> */
[----:B------:R-:W3:Y:S04]  /*15d230*/  LDL.LU R16, [R1+0x2f4] ;  /* 0x0002f40001107983 */ /* 0x000ee80000300800 */
[----:B------:R-:W3:Y:S04]  /*15d240*/  LDL.LU.64 R34, [R1+0x3d40] ;  /* 0x003d400001227983 */ /* 0x000ee80000300a00 */
[----:B------:R-:W3:Y:S01]  /*15d250*/  LDL.LU.64 R14, [R1+0x3d48] ;  /* 0x003d4800010e7983 */ /* 0x000ee20000300a00 */
[----:B------:R-:W-:-:S03]  /*15d260*/  @P0 LOP3.LUT R19, R19, 0x40000000, RZ, 0xfc, !PT ;  /* 0x4000000013130812 */ /* 0x000fc600078efcff */
[----:B------:R-:W3:Y:S01]  /*15d270*/  LDL.LU.64 R32, [R1+0x3d50] ;  /* 0x003d500001207983 */ /* 0x000ee20000300a00 */
[C---:B------:R-:W-:Y:S02]  /*15d280*/  LOP3.LUT P0, RZ, R36.reuse, 0x400000, RZ, 0xc0, !PT ;  /* 0x0040000024ff7812 */ /* 0x040fe4000780c0ff */
[----:B------:R-:W-:Y:S01]  /*15d290*/  LOP3.LUT R19, R19, 0x7fffffff, RZ, 0xc0, !PT ;  /* 0x7fffffff13137812 */ /* 0x000fe200078ec0ff */
[----:B------:R-:W3:Y:S01]  /*15d2a0*/  LDL.LU.64 R12, [R1+0x3d58] ;  /* 0x003d5800010c7983 */ /* 0x000ee20000300a00 */
[C---:B------:R-:W-:Y:S02]  /*15d2b0*/  LOP3.LUT P5, RZ, R36.reuse, 0x10000, RZ, 0xc0, !PT ;  /* 0x0001000024ff7812 */ /* 0x040fe400078ac0ff */
[----:B------:R-:W-:Y:S01]  /*15d2c0*/  LOP3.LUT P6, RZ, R36, 0x20000, RZ, 0xc0, !PT ;  /* 0x0002000024ff7812 */ /* 0x000fe200078cc0ff */
[----:B------:R-:W3:Y:S06]  /*15d2d0*/  LDL.LU.64 R10, [R1+0x3d60] ;  /* 0x003d6000010a7983 */ /* 0x000eec0000300a00 */
[----:B------:R-:W-:-:S02]  /*15d2e0*/  @P0 LOP3.LUT R19, R19, 0x80000000, RZ, 0xfc, !PT ;  /* 0x8000000013130812 */ /* 0x000fc400078efcff */
[----:B------:R-:W-:Y:S02]  /*15d2f0*/  LOP3.LUT P0, RZ, R36, 0x200000, RZ, 0xc0, !PT ;  /* 0x0020000024ff7812 */ /* 0x000fe4000780c0ff */
[----:B------:R-:W-:Y:S02]  /*15d300*/  PRMT R2, R40, 0x7772, RZ ;  /* 0x0000777228027816 */ /* 0x000fe400000000ff */
[----:B------:R-:W-:-:S03]  /*15d310*/  LOP3.LUT R18, R18, 0xfffffffe, RZ, 0xc0, !PT ;  /* 0xfffffffe12127812 */ /* 0x000fc600078ec0ff */
[----:B----4-:R1:W-:Y:S06]  /*15d320*/  @P5 STG.E.U8 desc[UR4][R20.64], R2 ;  /* 0x0000000214005986 */ /* 0x0103ec000c101104 */
[----:B------:R-:W-:Y:S02]  /*15d330*/  @P0 LOP3.LUT R18, R18, 0x1, RZ, 0xfc, !PT ;  /* 0x0000000112120812 */ /* 0x000fe400078efcff */
[----:B------:R-:W-:Y:S02]  /*15d340*/  LOP3.LUT P0, RZ, R36, 0x100000, RZ, 0xc0, !PT ;  /* 0x0010000024ff7812 */ /* 0x000fe4000780c0ff */
[----:B-1----:R-:W-:-:S05]  /*15d350*/  PRMT R2, R40, 0x7773, RZ ;  /* 0x0000777328027816 */ /* 0x002fca00000000ff */
[----:B--2---:R1:W-:Y:S01]  /*15d360*/  @P6 STG.E.U8 desc[UR4][R42.64], R2 ;  /* 0x000000022a006986 */ /* 0x0043e2000c101104 */
[----:B------:R-:W-:-:S03]  /*15d370*/  LOP3.LUT R18, R18, 0xfffffffd, RZ, 0xc0, !PT ;  /* 0xfffffffd12127812 */ /* 0x000fc600078ec0ff */
[----:B-1----:R-:W2:Y:S02]  /*15d380*/  LDL.LU R42, [R1+0x328] ;  /* 0x00032800012a7983 */ /* 0x002ea40000300800 */
[----:B------:R-:W-:Y:S02]  /*15d390*/  @P0 LOP3.LUT R18, R18, 0x2, RZ, 0xfc, !PT ;  /* 0x0000000212120812 */ /* 0x000fe400078efcff */
[----:B------:R-:W4:Y:S01]  /*15d3a0*/  LDL.LU.64 R8, [R1+0x3d68] ;  /* 0x003d680001087983 */ /* 0x000f220000300a00 */
[----:B------:R-:W-:Y:S02]  /*15d3b0*/  LOP3.LUT P0, RZ, R36, 0x80000, RZ, 0xc0, !PT ;  /* 0x0008000024ff7812 */ /* 0x000fe4000780c0ff */
[----:B------:R-:W-:Y:S01]  /*15d3c0*/  LOP3.LUT R18, R18, 0xfffffffb, RZ, 0xc0, !PT ;  /* 0xfffffffb12127812 */ /* 0x000fe200078ec0ff */
[----:B------:R-:W2:Y:S04]  /*15d3d0*/  LDL.LU.64 R52, [R1+0x3d70] ;  /* 0x003d700001347983 */ /* 0x000ea80000300a00 */
[----:B------:R-:W2:Y:S04]  /*15d3e0*/  LDL.LU R43, [R1+0x318] ;  /* 0x00031800012b7983 */ /* 0x000ea80000300800 */
[----:B------:R-:W2:Y:S02]  /*15d3f0*/  LDL.LU.64 R50, [R1+0x3d78] ;  /* 0x003d780001327983 */ /* 0x000ea40000300a00 */
[----:B------:R-:W-:-:S02]  /*15d400*/  @P0 LOP3.LUT R18, R18, 0x4, RZ, 0xfc, !PT ;  /* 0x0000000412120812 */ /* 0x000fc400078efcff */
[----:B------:R-:W-:Y:S01]  /*15d410*/  LOP3.LUT P0, RZ, R36, 0x40000, RZ, 0xc0, !PT ;  /* 0x0004000024ff7812 */ /* 0x000fe2000780c0ff */
[----:B------:R-:W2:Y:S01]  /*15d420*/  LDL.LU.64 R20, [R1+0x3d80] ;  /* 0x003d800001147983 */ /* 0x000ea20000300a00 */
[----:B------:R-:W-:-:S11]  /*15d430*/  PRMT R2, R41, 0x7770, RZ ;  /* 0x0000777029027816 */ /* 0x000fd600000000ff */
[----:B------:R1:W-:Y:S01]  /*15d440*/  @P0 STG.E.U8 desc[UR4][R48.64], R2 ;  /* 0x0000000230000986 */ /* 0x0003e2000c101104 */
[----:B------:R-:W-:-:S03]  /*15d450*/  LOP3.LUT P0, RZ, R18, 0x4, RZ, 0xc0, !PT ;  /* 0x0000000412ff7812 */ /* 0x000fc6000780c0ff */
[----:B-1----:R-:W4:Y:S01]  /*15d460*/  LDL.LU.64 R48, [R1+0x3d88] ;  /* 0x003d880001307983 */ /* 0x002f220000300a00 */
[----:B------:R-:W-:-:S09]  /*15d470*/  PRMT R2, R41, 0x7771, RZ ;  /* 0x0000777129027816 */ /* 0x000fd200000000ff */
[----:B------:R1:W-:Y:S01]  /*15d480*/  @P0 STG.E.U8 desc[UR4][R46.64], R2 ;  /* 0x000000022e000986 */ /* 0x0003e2000c101104 */
[----:B------:R-:W-:-:S03]  /*15d490*/  LOP3.LUT P0, RZ, R18, 0x2, RZ, 0xc0, !PT ;  /* 0x0000000212ff7812 */ /* 0x000fc6000780c0ff */
[----:B-1----:R-:W4:Y:S01]  /*15d4a0*/  LDL.LU.64 R46, [R1+0x3d90] ;  /* 0x003d9000012e7983 */ /* 0x002f220000300a00 */
[----:B------:R-:W-:-:S09]  /*15d4b0*/  PRMT R2, R41, 0x7772, RZ ;  /* 0x0000777229027816 */ /* 0x000fd200000000ff */
        /* <DEDUP_REMOVED lines=28> */
[----:B------:R1:W-:Y:S02]  /*15d680*/  @P1 STG.E.U8 desc[UR4][R50.64], R2 ;  /* 0x0000000232001986 */ /* 0x0003e4000c101104 */
[----:B-1----:R-:W-:Y:S02]  /*15d690*/  PRMT R2, R42, 0x7773, RZ ;  /* 0x000077732a027816 */ /* 0x002fe400000000ff */
[----:B------:R-:W2:Y:S04]  /*15d6a0*/  LDL.LU.64 R50, [R1+0x3da8] ;  /* 0x003da80001327983 */ /* 0x000ea80000300a00 */
[----:B------:R1:W-:Y:S02]  /*15d6b0*/  @P2 STG.E.U8 desc[UR4][R20.64], R2 ;  /* 0x0000000214002986 */ /* 0x0003e4000c101104 */
[----:B-1----:R-:W-:-:S02]  /*15d6c0*/  PRMT R2, R43, 0x7770, RZ ;  /* 0x000077702b027816 */ /* 0x002fc400000000ff */
[----:B------:R-:W4:Y:S04]  /*15d6d0*/  LDL.LU.64 R20, [R1+0x3db0] ;  /* 0x003db00001147983 */ /* 0x000f280000300a00 */
[----:B------:R1:W-:Y:S01]  /*15d6e0*/  @P3 STG.E.U8 desc[UR4][R48.64], R2 ;  /* 0x0000000230003986 */ /* 0x0003e2000c101104 */
[----:B------:R-:W-:-:S03]  /*15d6f0*/  LOP3.LUT P4, RZ, R36, 0x80000000, RZ, 0xc0, !PT ;  /* 0x8000000024ff7812 */ /* 0x000fc6000788c0ff */
[----:B-1----:R-:W2:Y:S04]  /*15d700*/  LDL.LU.64 R48, [R1+0x3db8] ;  /* 0x003db80001307983 */ /* 0x002ea80000300a00 */
[----:B------:R-:W2:Y:S01]  /*15d710*/  LDL.LU R42, [R1+0x308] ;  /* 0x00030800012a7983 */ /* 0x000ea20000300800 */
[----:B------:R-:W-:Y:S02]  /*15d720*/  PRMT R2, R43, 0x7771, RZ ;  /* 0x000077712b027816 */ /* 0x000fe400000000ff */
[----:B------:R-:W-:-:S03]  /*15d730*/  LOP3.LUT P5, RZ, R37, 0x1, RZ, 0xc0, !PT ;  /* 0x0000000125ff7812 */ /* 0x000fc600078ac0ff */
[----:B------:R1:W-:Y:S04]  /*15d740*/  @P4 STG.E.U8 desc[UR4][R46.64], R2 ;  /* 0x000000022e004986 */ /* 0x0003e8000c101104 */
[----:B-1----:R-:W4:Y:S01]  /*15d750*/  LDL.LU.64 R46, [R1+0x3dc0] ;  /* 0x003dc000012e7983 */ /* 0x002f220000300a00 */
[----:B------:R-:W-:Y:S02]  /*15d760*/  PRMT R2, R43, 0x7772, RZ ;  /* 0x000077722b027816 */ /* 0x000fe400000000ff */
[----:B------:R-:W-:-:S03]  /*15d770*/  LOP3.LUT P6, RZ, R37, 0x2, RZ, 0xc0, !PT ;  /* 0x0000000225ff7812 */ /* 0x000fc600078cc0ff */
[----:B---3--:R1:W-:Y:S04]  /*15d780*/  @P5 STG.E.U8 desc[UR4][R44.64], R2 ;  /* 0x000000022c005986 */ /* 0x0083e8000c101104 */
[----:B-1----:R-:W3:Y:S01]  /*15d790*/  LDL.LU.64 R44, [R1+0x3dc8] ;  /* 0x003dc800012c7983 */ /* 0x002ee20000300a00 */
[----:B------:R-:W-:-:S05]  /*15d7a0*/  PRMT R2, R43, 0x7773, RZ ;  /* 0x000077732b027816 */ /* 0x000fca00000000ff */
[----:B------:R1:W-:Y:S04]  /*15d7b0*/  @P6 STG.E.U8 desc[UR4][R40.64], R2 ;  /* 0x0000000228006986 */ /* 0x0003e8000c101104 */
[----:B-1----:R-:W3:Y:S04]  /*15d7c0*/  LDL.LU.64 R40, [R1+0x3dd0] ;  /* 0x003dd00001287983 */ /* 0x002ee80000300a00 */
[----:B------:R-:W3:Y:S01]  /*15d7d0*/  LDL.LU.64 R52, [R1+0x3dd8] ;  /* 0x003dd80001347983 */ /* 0x000ee20000300a00 */
[----:B------:R-:W-:Y:S02]  /*15d7e0*/  LOP3.LUT P0, RZ, R37, 0x4000, RZ, 0xc0, !PT ;  /* 0x0000400025ff7812 */ /* 0x000fe4000780c0ff */
[----:B------:R-:W-:Y:S01]  /*15d7f0*/  LOP3.LUT R19, R19, 0xfffdffff, RZ, 0xc0, !PT ;  /* 0xfffdffff13137812 */ /* 0x000fe200078ec0ff */
[----:B------:R-:W3:Y:S01]  /*15d800*/  LDL.LU.64 R34, [R1+0x3de0] ;  /* 0x003de00001227983 */ /* 0x000ee20000300a00 */
[----:B------:R-:W-:-:S02]  /*15d810*/  LOP3.LUT P4, RZ, R37, 0x4, RZ, 0xc0, !PT ;  /* 0x0000000425ff7812 */ /* 0x000fc4000788c0ff */
[C---:B------:R-:W-:Y:S01]  /*15d820*/  LOP3.LUT P5, RZ, R37.reuse, 0x8, RZ, 0xc0, !PT ;  /* 0x0000000825ff7812 */ /* 0x040fe200078ac0ff */
[----:B------:R-:W3:Y:S01]  /*15d830*/  LDL.LU.64 R14, [R1+0x3de8] ;  /* 0x003de800010e7983 */ /* 0x000ee20000300a00 */
[----:B------:R-:W-:-:S03]  /*15d840*/  LOP3.LUT P6, RZ, R37, 0x10, RZ, 0xc0, !PT ;  /* 0x0000001025ff7812 */ /* 0x000fc600078cc0ff */
[----:B------:R-:W3:Y:S02]  /*15d850*/  LDL.LU R43, [R1+0x32c] ;  /* 0x00032c00012b7983 */ /* 0x000ee40000300800 */
        /* <DEDUP_REMOVED lines=30> */
[----:B--2---:R-:W-:-:S05]  /*15da40*/  PRMT R2, R42, 0x7770, RZ ;  /* 0x000077702a027816 */ /* 0x004fca00000000ff */
[----:B------:R1:W-:Y:S02]  /*15da50*/  @P4 STG.E.U8 desc[UR4][R50.64], R2 ;  /* 0x0000000232004986 */ /* 0x0003e4000c101104 */
[C---:B-1----:R-:W-:Y:S02]  /*15da60*/  PRMT R2, R42.reuse, 0x7771, RZ ;  /* 0x000077712a027816 */ /* 0x042fe400000000ff */
[----:B------:R-:W2:Y:S04]  /*15da70*/  LDL.LU.64 R50, [R1+0x3e10] ;  /* 0x003e100001327983 */ /* 0x000ea80000300a00 */
[----:B----4-:R1:W-:Y:S02]  /*15da80*/  @P5 STG.E.U8 desc[UR4][R20.64], R2 ;  /* 0x0000000214005986 */ /* 0x0103e4000c101104 */
[----:B-1----:R-:W-:-:S02]  /*15da90*/  PRMT R2, R42, 0x7772, RZ ;  /* 0x000077722a027816 */ /* 0x002fc400000000ff */
[----:B------:R-:W4:Y:S04]  /*15daa0*/  LDL.LU.64 R20, [R1+0x3e18] ;  /* 0x003e180001147983 */ /* 0x000f280000300a00 */
[----:B------:R1:W-:Y:S02]  /*15dab0*/  @P6 STG.E.U8 desc[UR4][R48.64], R2 ;  /* 0x0000000230006986 */ /* 0x0003e4000c101104 */
[----:B-1----:R-:W-:Y:S02]  /*15dac0*/  PRMT R2, R42, 0x7773, RZ ;  /* 0x000077732a027816 */ /* 0x002fe400000000ff */
[----:B------:R-:W2:Y:S04]  /*15dad0*/  LDL.LU.64 R48, [R1+0x3e20] ;  /* 0x003e200001307983 */ /* 0x000ea80000300a00 */
[----:B------:R1:W-:Y:S01]  /*15dae0*/  @P0 STG.E.U8 desc[UR4][R46.64], R2 ;  /* 0x000000022e000986 */ /* 0x0003e2000c101104 */
[----:B------:R-:W-:-:S03]  /*15daf0*/  LOP3.LUT P0, RZ, R19, 0x2000000, RZ, 0xc0, !PT ;  /* 0x0200000013ff7812 */ /* 0x000fc6000780c0ff */
[----:B------:R-:W2:Y:S01]  /*15db00*/  LDL.LU R42, [R1+0x30c] ;  /* 0x00030c00012a7983 */ /* 0x000ea20000300800 */
[----:B-1----:R-:W-:-:S03]  /*15db10*/  PRMT R2, R38, 0x7770, RZ ;  /* 0x0000777026027816 */ /* 0x002fc600000000ff */
[----:B------:R-:W2:Y:S06]  /*15db20*/  LDL.LU.64 R46, [R1+0x3e28] ;  /* 0x003e2800012e7983 */ /* 0x000eac0000300a00 */
[----:B---3--:R1:W-:Y:S01]  /*15db30*/  @P0 STG.E.U8 desc[UR4][R44.64], R2 ;  /* 0x000000022c000986 */ /* 0x0083e2000c101104 */
[C---:B------:R-:W-:Y:S02]  /*15db40*/  LOP3.LUT P0, RZ, R19.reuse, 0x1000000, RZ, 0xc0, !PT ;  /* 0x0100000013ff7812 */ /* 0x040fe4000780c0ff */
[----:B-1----:R-:W-:Y:S01]  /*15db50*/  PRMT R2, R38, 0x7771, RZ ;  /* 0x0000777126027816 */ /* 0x002fe200000000ff */
[----:B------:R-:W3:Y:S10]  /*15db60*/  LDL.LU.64 R44, [R1+0x3e30] ;  /* 0x003e3000012c7983 */ /* 0x000ef40000300a00 */
[----:B------:R1:W-:Y:S01]  /*15db70*/  @P0 STG.E.U8 desc[UR4][R40.64], R2 ;  /* 0x0000000228000986 */ /* 0x0003e2000c101104 */
[----:B------:R-:W-:-:S02]  /*15db80*/  LOP3.LUT P0, RZ, R19, 0x800000, RZ, 0xc0, !PT ;  /* 0x0080000013ff7812 */ /* 0x000fc4000780c0ff */
[C---:B-1----:R-:W-:Y:S01]  /*15db90*/  PRMT R2, R38.reuse, 0x7772, RZ ;  /* 0x0000777226027816 */ /* 0x042fe200000000ff */
[----:B------:R-:W2:Y:S10]  /*15dba0*/  LDL.LU.64 R40, [R1+0x3e38] ;  /* 0x003e380001287983 */ /* 0x000eb40000300a00 */
[----:B------:R1:W-:Y:S04]  /*15dbb0*/  @P0 STG.E.U8 desc[UR4][R52.64], R2 ;  /* 0x0000000234000986 */ /* 0x0003e8000c101104 */
[----:B-1----:R-:W2:Y:S01]  /*15dbc0*/  LDL.LU.64 R52, [R1+0x5a48] ;  /* 0x005a480001347983 */ /* 0x002ea20000300a00 */
[----:B------:R-:W-:-:S03]  /*15dbd0*/  PRMT R2, R38, 0x7773, RZ ;  /* 0x0000777326027816 */ /* 0x000fc600000000ff */
        /* <DEDUP_REMOVED lines=27> */
[----:B----4-:R1:W-:Y:S02]  /*15dd90*/  @P2 STG.E.U8 desc[UR4][R20.64], R2 ;  /* 0x0000000214002986 */ /* 0x0103e4000c101104 */
[----:B-1----:R-:W-:Y:S02]  /*15dda0*/  PRMT R2, R38, 0x7773, RZ ;  /* 0x0000777326027816 */ /* 0x002fe400000000ff */
[----:B------:R-:W2:Y:S04]  /*15ddb0*/  LDL.LU R38, [R1+0x5a40] ;  /* 0x005a400001267983 */ /* 0x000ea80000300800 */
[----:B------:R1:W-:Y:S02]  /*15ddc0*/  @P3 STG.E.U8 desc[UR4][R48.64], R2 ;  /* 0x0000000230003986 */ /* 0x0003e4000c101104 */
        /* <DEDUP_REMOVED lines=10> */
[----:B------:R-:W4:Y:S01]  /*15de70*/  LDL.LU R43, [R1+0x2fc] ;  /* 0x0002fc00012b7983 */ /* 0x000f220000300800 */
[----:B------:R-:W-:-:S03]  /*15de80*/  LOP3.LUT P4, RZ, R37, 0x200000, RZ, 0xc0, !PT ;  /* 0x0020000025ff7812 */ /* 0x000fc6000788c0ff */
[----:B------:R-:W4:Y:S01]  /*15de90*/  LDL.LU.64 R44, [R1+0x3e60] ;  /* 0x003e6000012c7983 */ /* 0x000f220000300a00 */
[----:B------:R-:W-:-:S03]  /*15dea0*/  PRMT R2, R42, 0x7773, RZ ;  /* 0x000077732a027816 */ /* 0x000fc600000000ff */
[----:B------:R-:W4:Y:S01]  /*15deb0*/  LDL.LU R3, [R1+0x2e0] ;  /* 0x0002e00001037983 */ /* 0x000f220000300800 */
[----:B------:R-:W-:Y:S02]  /*15dec0*/  LOP3.LUT R19, R19, 0xfffffeff, RZ, 0xc0, !PT ;  /* 0xfffffeff13137812 */ /* 0x000fe400078ec0ff */
[C---:B------:R-:W-:Y:S02]  /*15ded0*/  LOP3.LUT P5, RZ, R37.reuse, 0x400000, RZ, 0xc0, !PT ;  /* 0x0040000025ff7812 */ /* 0x040fe400078ac0ff */
[----:B------:R-:W-:Y:S02]  /*15dee0*/  LOP3.LUT P6, RZ, R37, 0x800000, RZ, 0xc0, !PT ;  /* 0x0080000025ff7812 */ /* 0x000fe400078cc0ff */
[----:B--2---:R-:W-:Y:S01]  /*15def0*/  LOP3.LUT P0, RZ, R38, 0x2, RZ, 0xc0, !PT ;  /* 0x0000000226ff7812 */ /* 0x004fe2000780c0ff */
[----:B---3--:R1:W-:Y:S04]  /*15df00*/  @P4 STG.E.U8 desc[UR4][R40.64], R2 ;  /* 0x0000000228004986 */ /* 0x0083e8000c101104 */
[----:B-1----:R-:W2:Y:S08]  /*15df10*/  LDL.LU.64 R40, [R1+0x3e68] ;  /* 0x003e680001287983 */ /* 0x002eb00000300a00 */
        /* <DEDUP_REMOVED lines=26> */
[----:B------:R-:W3:Y:S04]  /*15e0c0*/  LDL.LU.64 R36, [R1+0x3e70] ;  /* 0x003e700001247983 */ /* 0x000ee80000300a00 */
[----:B------:R-:W3:Y:S04]  /*15e0d0*/  LDL.LU.64 R34, [R1+0x3e78] ;  /* 0x003e780001227983 */ /* 0x000ee80000300a00 */
[----:B------:R-:W3:Y:S04]  /*15e0e0*/  LDL.LU R16, [R1+0x2d0] ;  /* 0x0002d00001107983 */ /* 0x000ee80000300800 */
[----:B------:R-:W3:Y:S04]  /*15e0f0*/  LDL.LU.64 R14, [R1+0x3e80] ;  /* 0x003e8000010e7983 */ /* 0x000ee80000300a00 */
[----:B------:R-:W3:Y:S04]  /*15e100*/  LDL.LU.64 R32, [R1+0x3e88] ;  /* 0x003e880001207983 */ /* 0x000ee80000300a00 */
[----:B------:R-:W3:Y:S04]  /*15e110*/  LDL.LU.64 R12, [R1+0x3e90] ;  /* 0x003e9000010c7983 */ /* 0x000ee80000300a00 */
[----:B------:R-:W3:Y:S01]  /*15e120*/  LDL.LU.64 R10, [R1+0x3e98] ;  /* 0x003e9800010a7983 */ /* 0x000ee20000300a00 */
[----:B----4-:R-:W-:-:S03]  /*15e130*/  PRMT R2, R43, 0x7770, RZ ;  /* 0x000077702b027816 */ /* 0x010fc600000000ff */
[----:B------:R-:W4:Y:S04]  /*15e140*/  LDL.LU R42, [R1+0x2c0] ;  /* 0x0002c000012a7983 */ /* 0x000f280000300800 */
[----:B------:R1:W-:Y:S04]  /*15e150*/  @P5 STG.E.U8 desc[UR4][R20.64], R2 ;  /* 0x0000000214005986 */ /* 0x0003e8000c101104 */
[----:B------:R-:W4:Y:S04]  /*15e160*/  LDL.LU.64 R8, [R1+0x3ea0] ;  /* 0x003ea00001087983 */ /* 0x000f280000300a00 */
[----:B------:R-:W4:Y:S01]  /*15e170*/  LDL.LU.64 R50, [R1+0x3ea8] ;  /* 0x003ea80001327983 */ /* 0x000f220000300a00 */
[----:B-1----:R-:W-:-:S03]  /*15e180*/  PRMT R2, R43, 0x7771, RZ ;  /* 0x000077712b027816 */ /* 0x002fc600000000ff */
[----:B------:R-:W4:Y:S04]  /*15e190*/  LDL.LU.64 R20, [R1+0x3eb0] ;  /* 0x003eb00001147983 */ /* 0x000f280000300a00 */
[----:B------:R1:W-:Y:S02]  /*15e1a0*/  @P6 STG.E.U8 desc[UR4][R48.64], R2 ;  /* 0x0000000230006986 */ /* 0x0003e4000c101104 */
[----:B-1----:R-:W-:Y:S02]  /*15e1b0*/  PRMT R2, R43, 0x7772, RZ ;  /* 0x000077722b027816 */ /* 0x002fe400000000ff */
[----:B------:R-:W4:Y:S04]  /*15e1c0*/  LDL.LU.64 R48, [R1+0x3eb8] ;  /* 0x003eb80001307983 */ /* 0x000f280000300a00 */
[----:B------:R1:W-:Y:S01]  /*15e1d0*/  @P0 STG.E.U8 desc[UR4][R46.64], R2 ;  /* 0x000000022e000986 */ /* 0x0003e2000c101104 */
[----:B------:R-:W-:-:S02]  /*15e1e0*/  LOP3.LUT P0, RZ, R19, 0x10000, RZ, 0xc0, !PT ;  /* 0x0001000013ff7812 */ /* 0x000fc4000780c0ff */
[----:B-1----:R-:W-:Y:S02]  /*15e1f0*/  PRMT R2, R43, 0x7773, RZ ;  /* 0x000077732b027816 */ /* 0x002fe400000000ff */
[----:B------:R-:W4:Y:S09]  /*15e200*/  LDL.LU R43, [R1+0x2b0] ;  /* 0x0002b000012b7983 */ /* 0x000f320000300800 */
        /* <DEDUP_REMOVED lines=8> */
[----:B------:R-:W-:Y:S02]  /*15e290*/  PRMT R2, R3, 0x7771, RZ ;  /* 0x0000777103027816 */ /* 0x000fe400000000ff */
[C---:B------:R-:W-:Y:S02]  /*15e2a0*/  LOP3.LUT P1, RZ, R38.reuse, 0x4, RZ, 0xc0, !PT ;  /* 0x0000000426ff7812 */ /* 0x040fe4000782c0ff */
[C---:B------:R-:W-:Y:S02]  /*15e2b0*/  LOP3.LUT P2, RZ, R38.reuse, 0x8, RZ, 0xc0, !PT ;  /* 0x0000000826ff7812 */ /* 0x040fe4000784c0ff */
[C---:B------:R-:W-:Y:S02]  /*15e2c0*/  LOP3.LUT P3, RZ, R38.reuse, 0x10, RZ, 0xc0, !PT ;  /* 0x0000001026ff7812 */ /* 0x040fe4000786c0ff */
[----:B------:R-:W-:-:S03]  /*15e2d0*/  LOP3.LUT P4, RZ, R38, 0x20, RZ, 0xc0, !PT ;  /* 0x0000002026ff7812 */ /* 0x000fc6000788c0ff */
        /* <DEDUP_REMOVED lines=20> */
[----:B------:R1:W-:Y:S01]  /*15e420*/  @P1 STG.E.U8 desc[UR4][R50.64], R2 ;  /* 0x0000000232001986 */ /* 0x0003e2000c101104 */
[----:B------:R-:W-:Y:S02]  /*15e430*/  LOP3.LUT P5, RZ, R38, 0x40, RZ, 0xc0, !PT ;  /* 0x0000004026ff7812 */ /* 0x000fe400078ac0ff */
[----:B-1----:R-:W-:Y:S01]  /*15e440*/  PRMT R2, R42, 0x7771, RZ ;  /* 0x000077712a027816 */ /* 0x002fe200000000ff */
[----:B------:R-:W3:Y:S04]  /*15e450*/  LDL.LU.64 R50, [R1+0x3ed8] ;  /* 0x003ed80001327983 */ /* 0x000ee80000300a00 */
        /* <DEDUP_REMOVED lines=8> */
[----:B-1----:R-:W-:-:S05]  /*15e4e0*/  PRMT R2, R43, 0x7771, RZ ;  /* 0x000077712b027816 */ /* 0x002fca00000000ff */
[----:B--2---:R1:W-:Y:S04]  /*15e4f0*/  @P6 STG.E.U8 desc[UR4][R40.64], R2 ;  /* 0x0000000228006986 */ /* 0x0043e8000c101104 */
[----:B-1----:R-:W2:Y:S04]  /*15e500*/  LDL.LU.64 R40, [R1+0x3ee0] ;  /* 0x003ee00001287983 */ /* 0x002ea80000300a00 */
[----:B------:R-:W4:Y:S04]  /*15e510*/  LDL.LU.64 R20, [R1+0x3ee8] ;  /* 0x003ee80001147983 */ /* 0x000f280000300a00 */
[----:B------:R-:W4:Y:S04]  /*15e520*/  LDL.LU.64 R48, [R1+0x3ef0] ;  /* 0x003ef00001307983 */ /* 0x000f280000300a00 */
[----:B------:R-:W4:Y:S04]  /*15e530*/  LDL.LU.64 R46, [R1+0x3ef8] ;  /* 0x003ef800012e7983 */ /* 0x000f280000300a00 */
[----:B------:R-:W4:Y:S04]  /*15e540*/  LDL.LU R42, [R1+0x2e4] ;  /* 0x0002e400012a7983 */ /* 0x000f280000300800 */
[----:B------:R-:W4:Y:S01]  /*15e550*/  LDL.LU.64 R44, [R1+0x3f00] ;  /* 0x003f0000012c7983 */ /* 0x000f220000300a00 */
[----:B------:R-:W-:-:S02]  /*15e560*/  LOP3.LUT P0, RZ, R38, 0x100000, RZ, 0xc0, !PT ;  /* 0x0010000026ff7812 */ /* 0x000fc4000780c0ff */
[----:B------:R-:W-:Y:S01]  /*15e570*/  LOP3.LUT R22, R22, 0x7fffffff, RZ, 0xc0, !PT ;  /* 0x7fffffff16167812 */ /* 0x000fe200078ec0ff */
[----:B------:R-:W4:Y:S01]  /*15e580*/  LDL.LU R16, [R1+0x2d4] ;  /* 0x0002d40001107983 */ /* 0x000f220000300800 */
[----:B------:R-:W-:-:S09]  /*15e590*/  LOP3.LUT P4, RZ, R38, 0x100, RZ, 0xc0, !PT ;  /* 0x0000010026ff7812 */ /* 0x000fd2000788c0ff */
[----:B------:R-:W-:Y:S02]  /*15e5a0*/  @P0 LOP3.LUT R22, R22, 0x80000000, RZ, 0xfc, !PT ;  /* 0x8000000016160812 */ /* 0x000fe400078efcff */
[C---:B------:R-:W-:Y:S02]  /*15e5b0*/  LOP3.LUT P0, RZ, R38.reuse, 0x80000, RZ, 0xc0, !PT ;  /* 0x0008000026ff7812 */ /* 0x040fe4000780c0ff */
[----:B------:R-:W-:Y:S02]  /*15e5c0*/  LOP3.LUT R19, R19, 0xfffffffe, RZ, 0xc0, !PT ;  /* 0xfffffffe13137812 */ /* 0x000fe400078ec0ff */
[----:B------:R-:W-:Y:S02]  /*15e5d0*/  PRMT R2, R43, 0x7772, RZ ;  /* 0x000077722b027816 */ /* 0x000fe400000000ff */
        /* <DEDUP_REMOVED lines=20> */
[----:B-1----:R-:W3:Y:S01]  /*15e720*/  LDL.LU.64 R50, [R1+0x3f08] ;  /* 0x003f080001327983 */ /* 0x002ee20000300a00 */
[----:B------:R-:W-:-:S05]  /*15e730*/  PRMT R2, R43, 0x7773, RZ ;  /* 0x000077732b027816 */ /* 0x000fca00000000ff */
[----:B------:R-:W-:Y:S02]  /*15e740*/  @P0 LOP3.LUT R19, R19, 0x40, RZ, 0xfc, !PT ;  /* 0x0000004013130812 */ /* 0x000fe400078efcff */
[C---:B------:R-:W-:Y:S01]  /*15e750*/  LOP3.LUT P0, RZ, R38.reuse, 0x1000, RZ, 0xc0, !PT ;  /* 0x0000100026ff7812 */ /* 0x040fe2000780c0ff */
[----:B--2---:R1:W-:Y:S04]  /*15e760*/  @P5 STG.E.U8 desc[UR4][R40.64], R2 ;  /* 0x0000000228005986 */ /* 0x0043e8000c101104 */
[----:B-1----:R-:W2:Y:S04]  /*15e770*/  LDL.LU.64 R40, [R1+0x3f10] ;  /* 0x003f100001287983 */ /* 0x002ea80000300a00 */
[----:B------:R-:W2:Y:S04]  /*15e780*/  LDL.LU.64 R36, [R1+0x3f18] ;  /* 0x003f180001247983 */ /* 0x000ea80000300a00 */
[----:B------:R-:W2:Y:S04]  /*15e790*/  LDL.LU.64 R34, [R1+0x3f20] ;  /* 0x003f200001227983 */ /* 0x000ea80000300a00 */
[----:B------:R-:W2:Y:S04]  /*15e7a0*/  LDL.LU.64 R14, [R1+0x3f28] ;  /* 0x003f2800010e7983 */ /* 0x000ea80000300a00 */
[----:B------:R-:W2:Y:S04]  /*15e7b0*/  LDL.LU R43, [R1+0x2c4] ;  /* 0x0002c400012b7983 */ /* 0x000ea80000300800 */
[----:B------:R-:W2:Y:S04]  /*15e7c0*/  LDL.LU.64 R32, [R1+0x3f30] ;  /* 0x003f300001207983 */ /* 0x000ea80000300a00 */
[----:B------:R-:W2:Y:S01]  /*15e7d0*/  LDL.LU.64 R12, [R1+0x3f38] ;  /* 0x003f3800010c7983 */ /* 0x000ea20000300a00 */
[----:B------:R-:W-:-:S02]  /*15e7e0*/  LOP3.LUT P6, RZ, R38, 0x400, RZ, 0xc0, !PT ;  /* 0x0000040026ff7812 */ /* 0x000fc400078cc0ff */
[----:B------:R-:W-:Y:S01]  /*15e7f0*/  LOP3.LUT R19, R19, 0xffffff7f, RZ, 0xc0, !PT ;  /* 0xffffff7f13137812 */ /* 0x000fe200078ec0ff */
[----:B------:R-:W2:Y:S03]  /*15e800*/  LDL.LU.64 R10, [R1+0x3f40] ;  /* 0x003f4000010a7983 */ /* 0x000ea60000300a00 */
[----:B------:R-:W-:Y:S01]  /*15e810*/  @P0 LOP3.LUT R19, R19, 0x80, RZ, 0xfc, !PT ;  /* 0x0000008013130812 */ /* 0x000fe200078efcff */
[----:B------:R-:W2:Y:S01]  /*15e820*/  LDL.LU.64 R8, [R1+0x3f48] ;  /* 0x003f480001087983 */ /* 0x000ea20000300a00 */
[----:B------:R-:W-:Y:S02]  /*15e830*/  LOP3.LUT P0, RZ, R38, 0x800, RZ, 0xc0, !PT ;  /* 0x0000080026ff7812 */ /* 0x000fe4000780c0ff */
[----:B----4-:R-:W-:-:S05]  /*15e840*/  PRMT R2, R42, 0x7770, RZ ;  /* 0x000077702a027816 */ /* 0x010fca00000000ff */
        /* <DEDUP_REMOVED lines=17> */
[C---:B------:R-:W-:Y:S02]  /*15e960*/  LOP3.LUT P2, RZ, R38.reuse, 0x400000, RZ, 0xc0, !PT ;  /* 0x0040000026ff7812 */ /* 0x040fe4000784c0ff */
[----:B------:R-:W-:-:S05]  /*15e970*/  LOP3.LUT P3, RZ, R38, 0x800000, RZ, 0xc0, !PT ;  /* 0x0080000026ff7812 */ /* 0x000fca000786c0ff */
[----:B---3--:R1:W-:Y:S01]  /*15e980*/  @P0 STG.E.U8 desc[UR4][R50.64], R2 ;  /* 0x0000000232000986 */ /* 0x0083e2000c101104 */
[C---:B------:R-:W-:Y:S02]  /*15e990*/  LOP3.LUT P0, RZ, R19.reuse, 0x10, RZ, 0xc0, !PT ;  /* 0x0000001013ff7812 */ /* 0x040fe4000780c0ff */
[----:B-1----:R-:W-:Y:S01]  /*15e9a0*/  PRMT R2, R16, 0x7771, RZ ;  /* 0x0000777110027816 */ /* 0x002fe200000000ff */
[----:B------:R-:W3:Y:S10]  /*15e9b0*/  LDL.LU.64 R50, [R1+0x5a38] ;  /* 0x005a380001327983 */ /* 0x000ef40000300a00 */
[----:B--2---:R1:W-:Y:S01]  /*15e9c0*/  @P0 STG.E.U8 desc[UR4][R40.64], R2 ;  /* 0x0000000228000986 */ /* 0x0043e2000c101104 */
[----:B------:R-:W-:-:S02]  /*15e9d0*/  LOP3.LUT P0, RZ, R19, 0x8, RZ, 0xc0, !PT ;  /* 0x0000000813ff7812 */ /* 0x000fc4000780c0ff */
[----:B-1----:R-:W-:Y:S01]  /*15e9e0*/  PRMT R2, R16, 0x7772, RZ ;  /* 0x0000777210027816 */ /* 0x002fe200000000ff */
[----:B------:R-:W2:Y:S10]  /*15e9f0*/  LDL.LU.64 R40, [R1+0x5a30] ;  /* 0x005a300001287983 */ /* 0x000eb40000300a00 */
        /* <DEDUP_REMOVED lines=14> */
[----:B-1----:R-:W-:-:S05]  /*15eae0*/  PRMT R2, R43, 0x7773, RZ ;  /* 0x000077732b027816 */ /* 0x002fca00000000ff */
[----:B------:R1:W-:Y:S02]  /*15eaf0*/  @P1 STG.E.U8 desc[UR4][R10.64], R2 ;  /* 0x000000020a001986 */ /* 0x0003e4000c101104 */
[----:B-1----:R-:W-:-:S05]  /*15eb00*/  PRMT R2, R39, 0x7770, RZ ;  /* 0x0000777027027816 */ /* 0x002fca00000000ff */
[----:B------:R1:W-:Y:S02]  /*15eb10*/  @P2 STG.E.U8 desc[UR4][R8.64], R2 ;  /* 0x0000000208002986 */ /* 0x0003e4000c101104 */
[----:B-1----:R-:W-:-:S05]  /*15eb20*/  PRMT R2, R39, 0x7771, RZ ;  /* 0x0000777127027816 */ /* 0x002fca00000000ff */
[----:B----4-:R1:W-:Y:S02]  /*15eb30*/  @P3 STG.E.U8 desc[UR4][R20.64], R2 ;  /* 0x0000000214003986 */ /* 0x0103e4000c101104 */
[----:B-1----:R-:W-:-:S05]  /*15eb40*/  PRMT R2, R39, 0x7772, RZ ;  /* 0x0000777227027816 */ /* 0x002fca00000000ff */
[----:B------:R1:W-:Y:S02]  /*15eb50*/  @P4 STG.E.U8 desc[UR4][R48.64], R2 ;  /* 0x0000000230004986 */ /* 0x0003e4000c101104 */
[----:B-1----:R-:W-:Y:S02]  /*15eb60*/  PRMT R2, R39, 0x7773, RZ ;  /* 0x0000777327027816 */ /* 0x002fe400000000ff */
[----:B------:R-:W4:Y:S01]  /*15eb70*/  LDL.LU R39, [R1+0x5a28] ;  /* 0x005a280001277983 */ /* 0x000f220000300800 */
[C---:B------:R-:W-:Y:S02]  /*15eb80*/  LOP3.LUT P5, RZ, R38.reuse, 0x2000000, RZ, 0xc0, !PT ;  /* 0x0200000026ff7812 */ /* 0x040fe400078ac0ff */
[----:B------:R-:W-:Y:S01]  /*15eb90*/  LOP3.LUT P6, RZ, R38, 0x4000000, RZ, 0xc0, !PT ;  /* 0x0400000026ff7812 */ /* 0x000fe200078cc0ff */
[----:B------:R-:W2:Y:S04]  /*15eba0*/  LDL.LU.64 R10, [R1+0x3f70] ;  /* 0x003f7000010a7983 */ /* 0x000ea80000300a00 */
[----:B------:R-:W2:Y:S04]  /*15ebb0*/  LDL.LU.64 R8, [R1+0x3f78] ;  /* 0x003f780001087983 */ /* 0x000ea80000300a00 */
[----:B------:R-:W2:Y:S04]  /*15ebc0*/  LDL.LU.64 R20, [R1+0x3f80] ;  /* 0x003f800001147983 */ /* 0x000ea80000300a00 */
[----:B------:R1:W-:Y:S04]  /*15ebd0*/  @P5 STG.E.U8 desc[UR4][R46.64], R2 ;  /* 0x000000022e005986 */ /* 0x0003e8000c101104 */
[----:B------:R-:W2:Y:S01]  /*15ebe0*/  LDL.LU.64 R48, [R1+0x3f88] ;  /* 0x003f880001307983 */ /* 0x000ea20000300a00 */
[----:B-1----:R-:W-:-:S03]  /*15ebf0*/  PRMT R2, R42, 0x7770, RZ ;  /* 0x000077702a027816 */ /* 0x002fc600000000ff */
[----:B------:R-:W2:Y:S04]  /*15ec00*/  LDL.LU.64 R46, [R1+0x3f90] ;  /* 0x003f9000012e7983 */ /* 0x000ea80000300a00 */
        /* <DEDUP_REMOVED lines=11> */
[----:B------:R-:W-:Y:S01]  /*15ecc0*/  PRMT R2, R42, 0x7771, RZ ;  /* 0x000077712a027816 */ /* 0x000fe200000000ff */
[----:B------:R-:W2:Y:S01]  /*15ecd0*/  LDL.LU R16, [R1+0x2b8] ;  /* 0x0002b80001107983 */ /* 0x000ea20000300800 */
[----:B------:R-:W-:-:S03]  /*15ece0*/  LOP3.LUT P6, RZ, R38, 0x20000000, RZ, 0xc0, !PT ;  /* 0x2000000026ff7812 */ /* 0x000fc600078cc0ff */
[----:B------:R-:W2:Y:S01]  /*15ecf0*/  LDL.LU.64 R12, [R1+0x3fc8] ;  /* 0x003fc800010c7983 */ /* 0x000ea20000300a00 */
[----:B----4-:R-:W-:-:S13]  /*15ed00*/  LOP3.LUT P0, RZ, R39, 0x80, RZ, 0xc0, !PT ;  /* 0x0000008027ff7812 */ /* 0x010fda000780c0ff */
        /* <DEDUP_REMOVED lines=21> */
[----:B--2---:R1:W-:Y:S10]  /*15ee60*/  @P4 STG.E.U8 desc[UR4][R10.64], R2 ;  /* 0x000000020a004986 */ /* 0x0043f4000c101104 */
[----:B------:R-:W-:-:S02]  /*15ee70*/  @P0 LOP3.LUT R22, R22, 0x20000000, RZ, 0xfc, !PT ;  /* 0x2000000016160812 */ /* 0x000fc400078efcff */
[----:B------:R-:W-:Y:S01]  /*15ee80*/  LOP3.LUT P0, RZ, R38, 0x80000000, RZ, 0xc0, !PT ;  /* 0x8000000026ff7812 */ /* 0x000fe2000780c0ff */
[----:B-1----:R-:W2:Y:S01]  /*15ee90*/  LDL.LU.64 R10, [R1+0x3fd0] ;  /* 0x003fd000010a7983 */ /* 0x002ea20000300a00 */
[----:B------:R-:W-:Y:S02]  /*15eea0*/  LOP3.LUT R22, R22, 0xbfffffff, RZ, 0xc0, !PT ;  /* 0xbfffffff16167812 */ /* 0x000fe400078ec0ff */
[----:B------:R-:W-:-:S05]  /*15eeb0*/  PRMT R2, R42, 0x7772, RZ ;  /* 0x000077722a027816 */ /* 0x000fca00000000ff */
[----:B------:R1:W-:Y:S04]  /*15eec0*/  @P5 STG.E.U8 desc[UR4][R8.64], R2 ;  /* 0x0000000208005986 */ /* 0x0003e8000c101104 */
[----:B------:R-:W-:Y:S02]  /*15eed0*/  @P0 LOP3.LUT R22, R22, 0x40000000, RZ, 0xfc, !PT ;  /* 0x4000000016160812 */ /* 0x000fe400078efcff */
[----:B------:R-:W-:Y:S02]  /*15eee0*/  LOP3.LUT P0, RZ, R38, 0x40000000, RZ, 0xc0, !PT ;  /* 0x4000000026ff7812 */ /* 0x000fe4000780c0ff */
[----:B-1----:R-:W-:Y:S01]  /*15eef0*/  PRMT R2, R42, 0x7773, RZ ;  /* 0x000077732a027816 */ /* 0x002fe200000000ff */
[----:B------:R-:W4:Y:S04]  /*15ef00*/  LDL.LU.64 R8, [R1+0x3fd8] ;  /* 0x003fd80001087983 */ /* 0x000f280000300a00 */
[----:B------:R1:W-:Y:S02]  /*15ef10*/  @P6 STG.E.U8 desc[UR4][R20.64], R2 ;  /* 0x0000000214006986 */ /* 0x0003e4000c101104 */
[----:B-1----:R-:W-:-:S02]  /*15ef20*/  PRMT R2, R43, 0x7770, RZ ;  /* 0x000077702b027816 */ /* 0x002fc400000000ff */
[----:B------:R-:W3:Y:S04]  /*15ef30*/  LDL.LU.64 R20, [R1+0x3fe0] ;  /* 0x003fe00001147983 */ /* 0x000ee80000300a00 */
[----:B------:R1:W-:Y:S01]  /*15ef40*/  @P0 STG.E.U8 desc[UR4][R48.64], R2 ;  /* 0x0000000230000986 */ /* 0x0003e2000c101104 */
[C---:B------:R-:W-:Y:S02]  /*15ef50*/  LOP3.LUT P0, RZ, R22.reuse, 0x40000000, RZ, 0xc0, !PT ;  /* 0x4000000016ff7812 */ /* 0x040fe4000780c0ff */
        /* <DEDUP_REMOVED lines=9> */
[----:B------:R-:W3:Y:S10]  /*15eff0*/  LDL.LU.64 R44, [R1+0x3ff8] ;  /* 0x003ff800012c7983 */ /* 0x000ef40000300a00 */
[----:B------:R1:W-:Y:S01]  /*15f000*/  @P0 STG.E.U8 desc[UR4][R18.64], R2 ;  /* 0x0000000212000986 */ /* 0x0003e2000c101104 */
[----:B------:R-:W-:-:S03]  /*15f010*/  LOP3.LUT P0, RZ, R22, 0x8000000, RZ, 0xc0, !PT ;  /* 0x0800000016ff7812 */ /* 0x000fc6000780c0ff */
[----:B------:R-:W3:Y:S01]  /*15f020*/  LDL.LU.64 R42, [R1+0x4000] ;  /* 0x00400000012a7983 */ /* 0x000ee20000300a00 */
        /* <DEDUP_REMOVED lines=21> */
[----:B------:R-:W-:Y:S01]  /*15f180*/  LOP3.LUT P5, RZ, R39, 0x1000, RZ, 0xc0, !PT ;  /* 0x0000100027ff7812 */ /* 0x000fe200078ac0ff */
[----:B--2---:R1:W-:Y:S02]  /*15f190*/  @P0 STG.E.U8 desc[UR4][R10.64], R2 ;  /* 0x000000020a000986 */ /* 0x0043e4000c101104 */
[----:B-1----:R-:W-:-:S05]  /*15f1a0*/  PRMT R2, R16, 0x7772, RZ ;  /* 0x0000777210027816 */ /* 0x002fca00000000ff */
[----:B----4-:R1:W-:Y:S02]  /*15f1b0*/  @P1 STG.E.U8 desc[UR4][R8.64], R2 ;  /* 0x0000000208001986 */ /* 0x0103e4000c101104 */
        /* <DEDUP_REMOVED lines=43> */
[----:B---3--:R1:W-:Y:S04]  /*15f470*/  @P4 STG.E.U8 desc[UR4][R44.64], R2 ;  /* 0x000000022c004986 */ /* 0x0083e8000c101104 */
[----:B-1----:R-:W2:Y:S01]  /*15f480*/  LDL.LU.64 R44, [R1+0x4030] ;  /* 0x00403000012c7983 */ /* 0x002ea20000300a00 */
[----:B------:R-:W-:Y:S02]  /*15f490*/  LOP3.LUT R22, R22, 0xffefffff, RZ, 0xc0, !PT ;  /* 0xffefffff16167812 */ /* 0x000fe400078ec0ff */
[C---:B------:R-:W-:Y:S01]  /*15f4a0*/  LOP3.LUT P5, RZ, R39.reuse, 0x8000, RZ, 0xc0, !PT ;  /* 0x0000800027ff7812 */ /* 0x040fe200078ac0ff */
[----:B------:R-:W3:Y:S01]  /*15f4b0*/  LDL.LU.64 R18, [R1+0x4040] ;  /* 0x0040400001127983 */ /* 0x000ee20000300a00 */
[----:B------:R-:W-:Y:S02]  /*15f4c0*/  @P0 LOP3.LUT R22, R22, 0x100000, RZ, 0xfc, !PT ;  /* 0x0010000016160812 */ /* 0x000fe400078efcff */
[----:B------:R-:W-:Y:S01]  /*15f4d0*/  LOP3.LUT P0, RZ, R39, 0x40000, RZ, 0xc0, !PT ;  /* 0x0004000027ff7812 */ /* 0x000fe2000780c0ff */
[----:B------:R-:W3:Y:S01]  /*15f4e0*/  LDL.LU R16, [R1+0x2bc] ;  /* 0x0002bc0001107983 */ /* 0x000ee20000300800 */
[----:B------:R-:W-:-:S02]  /*15f4f0*/  PRMT R2, R49, 0x7771, RZ ;  /* 0x0000777131027816 */ /* 0x000fc400000000ff */
[----:B------:R-:W-:Y:S01]  /*15f500*/  LOP3.LUT R22, R22, 0xffdfffff, RZ, 0xc0, !PT ;  /* 0xffdfffff16167812 */ /* 0x000fe200078ec0ff */
[----:B------:R-:W3:Y:S01]  /*15f510*/  LDL.LU.64 R36, [R1+0x4048] ;  /* 0x0040480001247983 */ /* 0x000ee20000300a00 */
[C---:B------:R-:W-:Y:S02]  /*15f520*/  LOP3.LUT P6, RZ, R39.reuse, 0x10000, RZ, 0xc0, !PT ;  /* 0x0001000027ff7812 */ /* 0x040fe400078cc0ff */
[C---:B------:R-:W-:Y:S01]  /*15f530*/  LOP3.LUT P1, RZ, R39.reuse, 0x8000000, RZ, 0xc0, !PT ;  /* 0x0800000027ff7812 */ /* 0x040fe2000782c0ff */
[----:B----4-:R1:W-:Y:S01]  /*15f540*/  @P5 STG.E.U8 desc[UR4][R8.64], R2 ;  /* 0x0000000208005986 */ /* 0x0103e2000c101104 */
[C---:B------:R-:W-:Y:S02]  /*15f550*/  LOP3.LUT P2, RZ, R39.reuse, 0x10000000, RZ, 0xc0, !PT ;  /* 0x1000000027ff7812 */ /* 0x040fe4000784c0ff */
[----:B------:R-:W-:Y:S01]  /*15f560*/  LOP3.LUT P3, RZ, R39, 0x20000000, RZ, 0xc0, !PT ;  /* 0x2000000027ff7812 */ /* 0x000fe2000786c0ff */
[----:B------:R-:W4:Y:S01]  /*15f570*/  LDL.LU.64 R34, [R1+0x4050] ;  /* 0x0040500001227983 */ /* 0x000f220000300a00 */
[----:B------:R-:W-:-:S02]  /*15f580*/  @P0 LOP3.LUT R22, R22, 0x200000, RZ, 0xfc, !PT ;  /* 0x0020000016160812 */ /* 0x000fc400078efcff */
[C---:B------:R-:W-:Y:S02]  /*15f590*/  LOP3.LUT P0, RZ, R39.reuse, 0x20000, RZ, 0xc0, !PT ;  /* 0x0002000027ff7812 */ /* 0x040fe4000780c0ff */
[C---:B------:R-:W-:Y:S02]  /*15f5a0*/  LOP3.LUT P4, RZ, R39.reuse, 0x40000000, RZ, 0xc0, !PT ;  /* 0x4000000027ff7812 */ /* 0x040fe4000788c0ff */
[----:B------:R-:W-:Y:S02]  /*15f5b0*/  LOP3.LUT P5, RZ, R39, 0x80000000, RZ, 0xc0, !PT ;  /* 0x8000000027ff7812 */ /* 0x000fe400078ac0ff */
[----:B------:R-:W3:Y:S04]  /*15f5c0*/  LDL.LU.64 R38, [R1+0x4038] ;  /* 0x0040380001267983 */ /* 0x000ee80000300a00 */
[----:B------:R-:W4:Y:S01]  /*15f5d0*/  LDL.LU.64 R14, [R1+0x4058] ;  /* 0x00405800010e7983 */ /* 0x000f220000300a00 */
[----:B-1----:R-:W-:-:S03]  /*15f5e0*/  PRMT R2, R49, 0x7772, RZ ;  /* 0x0000777231027816 */ /* 0x002fc600000000ff */
[----:B------:R-:W4:Y:S04]  /*15f5f0*/  LDL.LU.64 R32, [R1+0x4060] ;  /* 0x0040600001207983 */ /* 0x000f280000300a00 */
        /* <DEDUP_REMOVED lines=41> */
[----:B-1----:R-:W-:Y:S02]  /*15f890*/  PRMT R2, R42, 0x7772, RZ ;  /* 0x000077722a027816 */ /* 0x002fe400000000ff */
[----:B------:R-:W3:Y:S04]  /*15f8a0*/  LDL.LU.64 R10, [R1+0x40a0] ;  /* 0x0040a000010a7983 */ /* 0x000ee80000300a00 */
[----:B------:R1:W-:Y:S01]  /*15f8b0*/  @P2 STG.E.U8 desc[UR4][R8.64], R2 ;  /* 0x0000000208002986 */ /* 0x0003e2000c101104 */
[----:B------:R-:W-:Y:S02]  /*15f8c0*/  LOP3.LUT P6, RZ, R40, 0x1, RZ, 0xc0, !PT ;  /* 0x0000000128ff7812 */ /* 0x000fe400078cc0ff */
[----:B-1----:R-:W-:Y:S01]  /*15f8d0*/  PRMT R2, R42, 0x7773, RZ ;  /* 0x000077732a027816 */ /* 0x002fe200000000ff */
[----:B------:R-:W4:Y:S04]  /*15f8e0*/  LDL.LU.64 R8, [R1+0x40a8] ;  /* 0x0040a80001087983 */ /* 0x000f280000300a00 */
[----:B------:R1:W-:Y:S02]  /*15f8f0*/  @P3 STG.E.U8 desc[UR4][R20.64], R2 ;  /* 0x0000000214003986 */ /* 0x0003e4000c101104 */
[----:B-1----:R-:W-:-:S02]  /*15f900*/  PRMT R2, R43, 0x7770, RZ ;  /* 0x000077702b027816 */ /* 0x002fc400000000ff */
[----:B------:R-:W4:Y:S04]  /*15f910*/  LDL.LU.64 R20, [R1+0x40b0] ;  /* 0x0040b00001147983 */ /* 0x000f280000300a00 */
[----:B------:R1:W-:Y:S02]  /*15f920*/  @P4 STG.E.U8 desc[UR4][R48.64], R2 ;  /* 0x0000000230004986 */ /* 0x0003e4000c101104 */
[C---:B-1----:R-:W-:Y:S02]  /*15f930*/  PRMT R2, R43.reuse, 0x7771, RZ ;  /* 0x000077712b027816 */ /* 0x042fe400000000ff */
[----:B------:R-:W4:Y:S04]  /*15f940*/  LDL.LU.64 R48, [R1+0x40b8] ;  /* 0x0040b80001307983 */ /* 0x000f280000300a00 */
[----:B------:R1:W-:Y:S02]  /*15f950*/  @P5 STG.E.U8 desc[UR4][R46.64], R2 ;  /* 0x000000022e005986 */ /* 0x0003e4000c101104 */
[----:B-1----:R-:W-:-:S05]  /*15f960*/  PRMT R2, R43, 0x7772, RZ ;  /* 0x000077722b027816 */ /* 0x002fca00000000ff */
[----:B--2---:R1:W-:Y:S04]  /*15f970*/  @P6 STG.E.U8 desc[UR4][R44.64], R2 ;  /* 0x000000022c006986 */ /* 0x0043e8000c101104 */
[----:B-1----:R-:W2:Y:S04]  /*15f980*/  LDL.LU R45, [R1+0x280] ;  /* 0x00028000012d7983 */ /* 0x002ea80000300800 */
[----:B------:R-:W4:Y:S01]  /*15f990*/  LDL.LU.64 R46, [R1+0x40c0] ;  /* 0x0040c000012e7983 */ /* 0x000f220000300a00 */
[----:B------:R-:W-:-:S03]  /*15f9a0*/  PRMT R2, R43, 0x7773, RZ ;  /* 0x000077732b027816 */ /* 0x000fc600000000ff */
[----:B------:R-:W4:Y:S04]  /*15f9b0*/  LDL.LU.64 R42, [R1+0x40c8] ;  /* 0x0040c800012a7983 */ /* 0x000f280000300a00 */
[----:B------:R-:W4:Y:S04]  /*15f9c0*/  LDL.LU.64 R38, [R1+0x40d0] ;  /* 0x0040d00001267983 */ /* 0x000f280000300a00 */
[----:B------:R-:W4:Y:S01]  /*15f9d0*/  LDL.LU.64 R18, [R1+0x40d8] ;  /* 0x0040d80001127983 */ /* 0x000f220000300a00 */
[----:B------:R-:W-:Y:S02]  /*15f9e0*/  LOP3.LUT P0, RZ, R40, 0x2000, RZ, 0xc0, !PT ;  /* 0x0000200028ff7812 */ /* 0x000fe4000780c0ff */
[----:B------:R-:W-:Y:S01]  /*15f9f0*/  LOP3.LUT R22, R22, 0xffffffef, RZ, 0xc0, !PT ;  /* 0xffffffef16167812 */ /* 0x000fe200078ec0ff */
[----:B------:R-:W4:Y:S01]  /*15fa00*/  LDL.LU.64 R36, [R1+0x40e0] ;  /* 0x0040e00001247983 */ /* 0x000f220000300a00 */
[----:B------:R-:W-:-:S02]  /*15fa10*/  LOP3.LUT P4, RZ, R40, 0x2, RZ, 0xc0, !PT ;  /* 0x0000000228ff7812 */ /* 0x000fc4000788c0ff */
[C---:B------:R-:W-:Y:S01]  /*15fa20*/  LOP3.LUT P5, RZ, R40.reuse, 0x4, RZ, 0xc0, !PT ;  /* 0x0000000428ff7812 */ /* 0x040fe200078ac0ff */
[----:B------:R-:W4:Y:S01]  /*15fa30*/  LDL.LU R44, [R1+0x2a4] ;  /* 0x0002a400012c7983 */ /* 0x000f220000300800 */
[----:B------:R-:W-:-:S03]  /*15fa40*/  LOP3.LUT P6, RZ, R40, 0x8, RZ, 0xc0, !PT ;  /* 0x0000000828ff7812 */ /* 0x000fc600078cc0ff */
[----:B------:R-:W4:Y:S02]  /*15fa50*/  LDL.LU.64 R34, [R1+0x40e8] ;  /* 0x0040e80001227983 */ /* 0x000f240000300a00 */
[----:B------:R-:W-:Y:S02]  /*15fa60*/  @P0 LOP3.LUT R22, R22, 0x10, RZ, 0xfc, !PT ;  /* 0x0000001016160812 */ /* 0x000fe400078efcff */
[----:B------:R-:W-:Y:S01]  /*15fa70*/  LOP3.LUT P0, RZ, R40, 0x1000, RZ, 0xc0, !PT ;  /* 0x0000100028ff7812 */ /* 0x000fe2000780c0ff */
[----:B------:R-:W4:Y:S01]  /*15fa80*/  LDL.LU.64 R14, [R1+0x40f0] ;  /* 0x0040f000010e7983 */ /* 0x000f220000300a00 */
[----:B------:R-:W-:-:S03]  /*15fa90*/  LOP3.LUT R22, R22, 0xffffffdf, RZ, 0xc0, !PT ;  /* 0xffffffdf16167812 */ /* 0x000fc600078ec0ff */
[----:B------:R-:W4:Y:S04]  /*15faa0*/  LDL.LU.64 R32, [R1+0x40f8] ;  /* 0x0040f80001207983 */ /* 0x000f280000300a00 */
[----:B------:R-:W4:Y:S04]  /*15fab0*/  LDL.LU.64 R12, [R1+0x4100] ;  /* 0x00410000010c7983 */ /* 0x000f280000300a00 */
        /* <DEDUP_REMOVED lines=20> */
[----:B---3--:R1:W-:Y:S01]  /*15fc00*/  @P4 STG.E.U8 desc[UR4][R10.64], R2 ;  /* 0x000000020a004986 */ /* 0x0083e2000c101104 */
[----:B------:R-:W-:-:S11]  /*15fc10*/  LOP3.LUT R22, R22, 0xffffefff, RZ, 0xc0, !PT ;  /* 0xffffefff16167812 */ /* 0x000fd600078ec0ff */
[----:B------:R-:W-:Y:S01]  /*15fc20*/  @P0 LOP3.LUT R22, R22, 0x1000, RZ, 0xfc, !PT ;  /* 0x0000100016160812 */ /* 0x000fe200078efcff */
[----:B-1----:R-:W3:Y:S01]  /*15fc30*/  LDL.LU.64 R10, [R1+0x4108] ;  /* 0x00410800010a7983 */ /* 0x002ee20000300a00 */
[----:B------:R-:W-:Y:S02]  /*15fc40*/  LOP3.LUT P0, RZ, R40, 0x10, RZ, 0xc0, !PT ;  /* 0x0000001028ff7812 */ /* 0x000fe4000780c0ff */
[----:B--2---:R-:W-:-:S05]  /*15fc50*/  PRMT R2, R45, 0x7770, RZ ;  /* 0x000077702d027816 */ /* 0x004fca00000000ff */
[----:B----4-:R1:W-:Y:S02]  /*15fc60*/  @P5 STG.E.U8 desc[UR4][R8.64], R2 ;  /* 0x0000000208005986 */ /* 0x0103e4000c101104 */
[C---:B-1----:R-:W-:Y:S02]  /*15fc70*/  PRMT R2, R45.reuse, 0x7771, RZ ;  /* 0x000077712d027816 */ /* 0x042fe400000000ff */
[----:B------:R-:W2:Y:S04]  /*15fc80*/  LDL.LU.64 R8, [R1+0x4110] ;  /* 0x0041100001087983 */ /* 0x000ea80000300a00 */
[----:B------:R1:W-:Y:S02]  /*15fc90*/  @P6 STG.E.U8 desc[UR4][R20.64], R2 ;  /* 0x0000000214006986 */ /* 0x0003e4000c101104 */
[----:B-1----:R-:W-:-:S02]  /*15fca0*/  PRMT R2, R45, 0x7772, RZ ;  /* 0x000077722d027816 */ /* 0x002fc400000000ff */
[----:B------:R-:W4:Y:S04]  /*15fcb0*/  LDL.LU.64 R20, [R1+0x4118] ;  /* 0x0041180001147983 */ /* 0x000f280000300a00 */
[----:B------:R1:W-:Y:S01]  /*15fcc0*/  @P0 STG.E.U8 desc[UR4][R48.64], R2 ;  /* 0x0000000230000986 */ /* 0x0003e2000c101104 */
[C---:B------:R-:W-:Y:S02]  /*15fcd0*/  LOP3.LUT P0, RZ, R22.reuse, 0x1000, RZ, 0xc0, !PT ;  /* 0x0000100016ff7812 */ /* 0x040fe4000780c0ff */
        /* <DEDUP_REMOVED lines=38> */
[----:B---3--:R1:W-:Y:S02]  /*15ff40*/  @P1 STG.E.U8 desc[UR4][R10.64], R2 ;  /* 0x000000020a001986 */ /* 0x0083e4000c101104 */
[----:B-1----:R-:W-:-:S05]  /*15ff50*/  PRMT R2, R41, 0x7771, RZ ;  /* 0x0000777129027816 */ /* 0x002fca00000000ff */
[----:B------:R1:W-:Y:S02]  /*15ff60*/  @P2 STG.E.U8 desc[UR4][R8.64], R2 ;  /* 0x0000000208002986 */ /* 0x0003e4000c101104 */
[----:B-1----:R-:W-:-:S05]  /*15ff70*/  PRMT R2, R41, 0x7772, RZ ;  /* 0x0000777229027816 */ /* 0x002fca00000000ff */
[----:B----4-:R1:W-:Y:S02]  /*15ff80*/  @P3 STG.E.U8 desc[UR4][R20.64], R2 ;  /* 0x0000000214003986 */ /* 0x0103e4000c101104 */
        /* <DEDUP_REMOVED lines=14> */
[----:B------:R-:W-:-:S02]  /*160070*/  LOP3.LUT R23, R23, 0xf7ffffff, RZ, 0xc0, !PT ;  /* 0xf7ffffff17177812 */ /* 0x000fc400078ec0ff */
[C---:B------:R-:W-:Y:S01]  /*160080*/  LOP3.LUT P4, RZ, R40.reuse, 0x100000, RZ, 0xc0, !PT ;  /* 0x0010000028ff7812 */ /* 0x040fe2000788c0ff */
[----:B------:R-:W4:Y:S01]  /*160090*/  LDL.LU R3, [R1+0x2a8] ;  /* 0x0002a80001037983 */ /* 0x000f220000300800 */
[----:B------:R-:W-:Y:S02]  /*1600a0*/  LOP3.LUT P5, RZ, R40, 0x200000, RZ, 0xc0, !PT ;  /* 0x0020000028ff7812 */ /* 0x000fe400078ac0ff */
[----:B------:R-:W-:Y:S02]  /*1600b0*/  PRMT R2, R45, 0x7772, RZ ;  /* 0x000077722d027816 */ /* 0x000fe400000000ff */
[----:B------:R-:W-:Y:S02]  /*1600c0*/  LOP3.LUT R22, R22, 0xfffffffe, RZ, 0xc0, !PT ;  /* 0xfffffffe16167812 */ /* 0x000fe400078ec0ff */
[----:B------:R-:W-:Y:S02]  /*1600d0*/  LOP3.LUT P6, RZ, R40, 0x400000, RZ, 0xc0, !PT ;  /* 0x0040000028ff7812 */ /* 0x000fe400078cc0ff */
[----:B--2---:R-:W-:-:S13]  /*1600e0*/  LOP3.LUT P0, RZ, R41, 0x1, RZ, 0xc0, !PT ;  /* 0x0000000129ff7812 */ /* 0x004fda000780c0ff */
        /* <DEDUP_REMOVED lines=9> */
[----:B-1----:R-:W-:Y:S02]  /*160180*/  PRMT R2, R45, 0x7773, RZ ;  /* 0x000077732d027816 */ /* 0x002fe400000000ff */
[----:B------:R-:W-:-:S03]  /*160190*/  LOP3.LUT R23, R23, 0xbfffffff, RZ, 0xc0, !PT ;  /* 0xbfffffff17177812 */ /* 0x000fc600078ec0ff */
[----:B----4-:R1:W-:Y:S06]  /*1601a0*/  @P5 STG.E.U8 desc[UR4][R42.64], R2 ;  /* 0x000000022a005986 */ /* 0x0103ec000c101104 */
[----:B------:R-:W-:Y:S02]  /*1601b0*/  @P0 LOP3.LUT R23, R23, 0x40000000, RZ, 0xfc, !PT ;  /* 0x4000000017170812 */ /* 0x000fe400078efcff */
[----:B------:R-:W-:Y:S01]  /*1601c0*/  LOP3.LUT P0, RZ, R40, 0x10000000, RZ, 0xc0, !PT ;  /* 0x1000000028ff7812 */ /* 0x000fe2000780c0ff */
[----:B-1----:R-:W2:Y:S01]  /*1601d0*/  LDL.LU.64 R42, [R1+0x4168] ;  /* 0x00416800012a7983 */ /* 0x002ea20000300a00 */
[----:B------:R-:W-:-:S03]  /*1601e0*/  LOP3.LUT R23, R23, 0x7fffffff, RZ, 0xc0, !PT ;  /* 0x7fffffff17177812 */ /* 0x000fc600078ec0ff */
[----:B------:R-:W3:Y:S04]  /*1601f0*/  LDL.LU.64 R38, [R1+0x4170] ;  /* 0x0041700001267983 */ /* 0x000ee80000300a00 */
[----:B------:R-:W4:Y:S04]  /*160200*/  LDL.LU.64 R18, [R1+0x4178] ;  /* 0x0041780001127983 */ /* 0x000f280000300a00 */
[----:B------:R-:W-:Y:S02]  /*160210*/  @P0 LOP3.LUT R23, R23, 0x80000000, RZ, 0xfc, !PT ;  /* 0x8000000017170812 */ /* 0x000fe400078efcff */
[----:B------:R-:W-:Y:S01]  /*160220*/  LOP3.LUT P0, RZ, R40, 0x8000000, RZ, 0xc0, !PT ;  /* 0x0800000028ff7812 */ /* 0x000fe2000780c0ff */
[----:B------:R-:W3:Y:S04]  /*160230*/  LDL.LU.64 R36, [R1+0x4180] ;  /* 0x0041800001247983 */ /* 0x000ee80000300a00 */
[----:B------:R-:W3:Y:S04]  /*160240*/  LDL.LU R16, [R1+0x298] ;  /* 0x0002980001107983 */ /* 0x000ee80000300800 */
[----:B------:R-:W4:Y:S04]  /*160250*/  LDL.LU.64 R34, [R1+0x4188] ;  /* 0x0041880001227983 */ /* 0x000f280000300a00 */
[----:B------:R-:W-:Y:S01]  /*160260*/  @P0 LOP3.LUT R22, R22, 0x1, RZ, 0xfc, !PT ;  /* 0x0000000116160812 */ /* 0x000fe200078efcff */
[----:B------:R-:W4:Y:S01]  /*160270*/  LDL.LU.64 R14, [R1+0x4190] ;  /* 0x00419000010e7983 */ /* 0x000f220000300a00 */
[----:B------:R-:W-:-:S02]  /*160280*/  LOP3.LUT P0, RZ, R40, 0x4000000, RZ, 0xc0, !PT ;  /* 0x0400000028ff7812 */ /* 0x000fc4000780c0ff */
[----:B------:R-:W-:Y:S01]  /*160290*/  LOP3.LUT R22, R22, 0xfffffffd, RZ, 0xc0, !PT ;  /* 0xfffffffd16167812 */ /* 0x000fe200078ec0ff */
[----:B------:R-:W4:Y:S01]  /*1602a0*/  LDL.LU R45, [R1+0x288] ;  /* 0x00028800012d7983 */ /* 0x000f220000300800 */
[----:B------:R-:W-:-:S03]  /*1602b0*/  PRMT R2, R44, 0x7770, RZ ;  /* 0x000077702c027816 */ /* 0x000fc600000000ff */
[----:B------:R-:W4:Y:S06]  /*1602c0*/  LDL.LU.64 R32, [R1+0x4198] ;  /* 0x0041980001207983 */ /* 0x000f2c0000300a00 */
[----:B------:R-:W-:Y:S01]  /*1602d0*/  @P0 LOP3.LUT R22, R22, 0x2, RZ, 0xfc, !PT ;  /* 0x0000000216160812 */ /* 0x000fe200078efcff */
[----:B------:R1:W-:Y:S01]  /*1602e0*/  @P6 STG.E.U8 desc[UR4][R8.64], R2 ;  /* 0x0000000208006986 */ /* 0x0003e2000c101104 */
[----:B------:R-:W-:Y:S02]  /*1602f0*/  LOP3.LUT P0, RZ, R40, 0x2000000, RZ, 0xc0, !PT ;  /* 0x0200000028ff7812 */ /* 0x000fe4000780c0ff */
[----:B------:R-:W-:Y:S01]  /*160300*/  LOP3.LUT R22, R22, 0xfffffffb, RZ, 0xc0, !PT ;  /* 0xfffffffb16167812 */ /* 0x000fe200078ec0ff */
[----:B------:R-:W4:Y:S04]  /*160310*/  LDL.LU.64 R12, [R1+0x41a0] ;  /* 0x0041a000010c7983 */ /* 0x000f280000300a00 */
[----:B------:R-:W4:Y:S01]  /*160320*/  LDL.LU.64 R10, [R1+0x41a8] ;  /* 0x0041a800010a7983 */ /* 0x000f220000300a00 */
[----:B-1----:R-:W-:-:S03]  /*160330*/  PRMT R2, R44, 0x7771, RZ ;  /* 0x000077712c027816 */ /* 0x002fc600000000ff */
[----:B------:R-:W4:Y:S02]  /*160340*/  LDL.LU.64 R8, [R1+0x41b0] ;  /* 0x0041b00001087983 */ /* 0x000f240000300a00 */
        /* <DEDUP_REMOVED lines=20> */
[C---:B------:R-:W-:Y:S02]  /*160490*/  LOP3.LUT P3, RZ, R41.reuse, 0x8, RZ, 0xc0, !PT ;  /* 0x0000000829ff7812 */ /* 0x040fe4000786c0ff */
[C---:B------:R-:W-:Y:S02]  /*1604a0*/  LOP3.LUT P4, RZ, R41.reuse, 0x10, RZ, 0xc0, !PT ;  /* 0x0000001029ff7812 */ /* 0x040fe4000788c0ff */
[----:B------:R-:W-:-:S02]  /*1604b0*/  LOP3.LUT P5, RZ, R41, 0x20, RZ, 0xc0, !PT ;  /* 0x0000002029ff7812 */ /* 0x000fc400078ac0ff */
[----:B------:R-:W-:Y:S01]  /*1604c0*/  LOP3.LUT P6, RZ, R41, 0x40, RZ, 0xc0, !PT ;  /* 0x0000004029ff7812 */ /* 0x000fe200078cc0ff */
        /* <DEDUP_REMOVED lines=41> */
[----:B------:R-:W2:Y:S04]  /*160760*/  LDL.LU.64 R38, [R1+0x4200] ;  /* 0x0042000001267983 */ /* 0x000ea80000300a00 */
[----:B------:R-:W2:Y:S04]  /*160770*/  LDL.LU R3, [R1+0x29c] ;  /* 0x00029c0001037983 */ /* 0x000ea80000300800 */
[----:B------:R-:W2:Y:S02]  /*160780*/  LDL.LU.64 R18, [R1+0x4208] ;  /* 0x0042080001127983 */ /* 0x000ea40000300a00 */
[----:B------:R-:W-:-:S02]  /*160790*/  @P0 LOP3.LUT R23, R23, 0x40000, RZ, 0xfc, !PT ;  /* 0x0004000017170812 */ /* 0x000fc400078efcff */
[----:B------:R-:W-:Y:S01]  /*1607a0*/  LOP3.LUT P0, RZ, R41, 0x40000, RZ, 0xc0, !PT ;  /* 0x0004000029ff7812 */ /* 0x000fe2000780c0ff */
[----:B------:R-:W2:Y:S01]  /*1607b0*/  LDL.LU.64 R36, [R1+0x4210] ;  /* 0x0042100001247983 */ /* 0x000ea20000300a00 */
[----:B------:R-:W-:-:S03]  /*1607c0*/  LOP3.LUT R23, R23, 0xfff7ffff, RZ, 0xc0, !PT ;  /* 0xfff7ffff17177812 */ /* 0x000fc600078ec0ff */
[----:B------:R-:W2:Y:S01]  /*1607d0*/  LDL.LU.64 R34, [R1+0x4218] ;  /* 0x0042180001227983 */ /* 0x000ea20000300a00 */
[----:B------:R-:W-:-:S03]  /*1607e0*/  LOP3.LUT P4, RZ, R41, 0x80, RZ, 0xc0, !PT ;  /* 0x0000008029ff7812 */ /* 0x000fc6000788c0ff */
[----:B------:R-:W2:Y:S04]  /*1607f0*/  LDL.LU.64 R14, [R1+0x4220] ;  /* 0x00422000010e7983 */ /* 0x000ea80000300a00 */
[----:B------:R-:W-:Y:S01]  /*160800*/  @P0 LOP3.LUT R23, R23, 0x80000, RZ, 0xfc, !PT ;  /* 0x0008000017170812 */ /* 0x000fe200078efcff */
[----:B------:R-:W2:Y:S01]  /*160810*/  LDL.LU R16, [R1+0x28c] ;  /* 0x00028c0001107983 */ /* 0x000ea20000300800 */
[----:B------:R-:W-:Y:S02]  /*160820*/  LOP3.LUT P0, RZ, R41, 0x20000, RZ, 0xc0, !PT ;  /* 0x0002000029ff7812 */ /* 0x000fe4000780c0ff */
        /* <DEDUP_REMOVED lines=20> */
[C---:B------:R-:W-:Y:S02]  /*160970*/  LOP3.LUT P0, RZ, R41.reuse, 0x800, RZ, 0xc0, !PT ;  /* 0x0000080029ff7812 */ /* 0x040fe4000780c0ff */
[----:B------:R-:W-:Y:S02]  /*160980*/  LOP3.LUT P6, RZ, R41, 0x200, RZ, 0xc0, !PT ;  /* 0x0000020029ff7812 */ /* 0x000fe400078cc0ff */
[----:B------:R-:W-:-:S09]  /*160990*/  LOP3.LUT R23, R23, 0xfbffffff, RZ, 0xc0, !PT ;  /* 0xfbffffff17177812 */ /* 0x000fd200078ec0ff */
[----:B------:R-:W-:Y:S02]  /*1609a0*/  @P0 LOP3.LUT R23, R23, 0x4000000, RZ, 0xfc, !PT ;  /* 0x0400000017170812 */ /* 0x000fe400078efcff */
[----:B------:R-:W-:Y:S01]  /*1609b0*/  LOP3.LUT P0, RZ, R41, 0x400, RZ, 0xc0, !PT ;  /* 0x0000040029ff7812 */ /* 0x000fe2000780c0ff */
[----:B---3--:R1:W-:Y:S02]  /*1609c0*/  @P4 STG.E.U8 desc[UR4][R12.64], R2 ;  /* 0x000000020c004986 */ /* 0x0083e4000c101104 */
[C---:B-1----:R-:W-:Y:S02]  /*1609d0*/  PRMT R2, R44.reuse, 0x7772, RZ ;  /* 0x000077722c027816 */ /* 0x042fe400000000ff */
[----:B------:R-:W3:Y:S04]  /*1609e0*/  LDL.LU.64 R12, [R1+0x4230] ;  /* 0x00423000010c7983 */ /* 0x000ee80000300a00 */
[----:B----4-:R1:W-:Y:S02]  /*1609f0*/  @P5 STG.E.U8 desc[UR4][R10.64], R2 ;  /* 0x000000020a005986 */ /* 0x0103e4000c101104 */
[----:B-1----:R-:W-:-:S02]  /*160a00*/  PRMT R2, R44, 0x7773, RZ ;  /* 0x000077732c027816 */ /* 0x002fc400000000ff */
[----:B------:R-:W4:Y:S04]  /*160a10*/  LDL.LU.64 R10, [R1+0x4238] ;  /* 0x00423800010a7983 */ /* 0x000f280000300a00 */
[----:B--2---:R1:W-:Y:S04]  /*160a20*/  @P6 STG.E.U8 desc[UR4][R8.64], R2 ;  /* 0x0000000208006986 */ /* 0x0043e8000c101104 */
[----:B-1----:R-:W2:Y:S01]  /*160a30*/  LDL.LU.64 R8, [R1+0x4240] ;  /* 0x0042400001087983 */ /* 0x002ea20000300a00 */
[----:B------:R-:W-:-:S05]  /*160a40*/  PRMT R2, R45, 0x7770, RZ ;  /* 0x000077702d027816 */ /* 0x000fca00000000ff */
        /* <DEDUP_REMOVED lines=8> */
[----:B------:R1:W-:Y:S04]  /*160ad0*/  @P0 STG.E.U8 desc[UR4][R46.64], R2 ;  /* 0x000000022e000986 */ /* 0x0003e8000c101104 */
[----:B-1----:R-:W2:Y:S01]  /*160ae0*/  LDL.LU.64 R46, [R1+0x4258] ;  /* 0x00425800012e7983 */ /* 0x002ea20000300a00 */
[----:B------:R-:W-:-:S02]  /*160af0*/  LOP3.LUT P0, RZ, R23, 0x1000000, RZ, 0xc0, !PT ;  /* 0x0100000017ff7812 */ /* 0x000fc4000780c0ff */
[----:B------:R-:W-:Y:S02]  /*160b00*/  PRMT R2, R45, 0x7773, RZ ;  /* 0x000077732d027816 */ /* 0x000fe400000000ff */
[----:B------:R-:W2:Y:S09]  /*160b10*/  LDL.LU.64 R44, [R1+0x4260] ;  /* 0x00426000012c7983 */ /* 0x000eb20000300a00 */
        /* <DEDUP_REMOVED lines=23> */
[----:B---3--:R1:W-:Y:S02]  /*160c90*/  @P0 STG.E.U8 desc[UR4][R12.64], R2 ;  /* 0x000000020c000986 */ /* 0x0083e4000c101104 */
[----:B-1----:R-:W-:-:S05]  /*160ca0*/  PRMT R2, R16, 0x7772, RZ ;  /* 0x0000777210027816 */ /* 0x002fca00000000ff */
[----:B----4-:R1:W-:Y:S02]  /*160cb0*/  @P1 STG.E.U8 desc[UR4][R10.64], R2 ;  /* 0x000000020a001986 */ /* 0x0103e4000c101104 */
        /* <DEDUP_REMOVED lines=9> */
[----:B------:R-:W2:Y:S01]  /*160d50*/  LDL.LU R42, [R1+0x5a0c] ;  /* 0x005a0c00012a7983 */ /* 0x000ea20000300800 */
[----:B------:R-:W-:-:S03]  /*160d60*/  LOP3.LUT P6, RZ, R41, 0x2000000, RZ, 0xc0, !PT ;  /* 0x0200000029ff7812 */ /* 0x000fc600078cc0ff */
[----:B------:R-:W3:Y:S04]  /*160d70*/  LDL.LU.64 R12, [R1+0x4268] ;  /* 0x00426800010c7983 */ /* 0x000ee80000300a00 */
[----:B------:R-:W4:Y:S04]  /*160d80*/  LDL.LU.64 R10, [R1+0x4270] ;  /* 0x00427000010a7983 */ /* 0x000f280000300a00 */
[----:B------:R-:W3:Y:S04]  /*160d90*/  LDL.LU.64 R8, [R1+0x4278] ;  /* 0x0042780001087983 */ /* 0x000ee80000300a00 */
[----:B------:R1:W-:Y:S04]  /*160da0*/  @P6 STG.E.U8 desc[UR4][R44.64], R2 ;  /* 0x000000022c006986 */ /* 0x0003e8000c101104 */
[----:B-1----:R-:W3:Y:S04]  /*160db0*/  LDL.LU R45, [R1+0x260] ;  /* 0x00026000012d7983 */ /* 0x002ee80000300800 */
[----:B------:R-:W3:Y:S04]  /*160dc0*/  LDL.LU.64 R20, [R1+0x4280] ;  /* 0x0042800001147983 */ /* 0x000ee80000300a00 */
[----:B------:R-:W3:Y:S04]  /*160dd0*/  LDL.LU.64 R48, [R1+0x4288] ;  /* 0x0042880001307983 */ /* 0x000ee80000300a00 */
[----:B------:R-:W3:Y:S04]  /*160de0*/  LDL.LU.64 R46, [R1+0x4290] ;  /* 0x00429000012e7983 */ /* 0x000ee80000300a00 */
[----:B------:R-:W3:Y:S01]  /*160df0*/  LDL.LU R16, [R1+0x250] ;  /* 0x0002500001107983 */ /* 0x000ee20000300800 */
        /* <DEDUP_REMOVED lines=33> */
[----:B------:R-:W2:Y:S04]  /*161010*/  LDL.LU.64 R18, [R1+0x42a8] ;  /* 0x0042a80001127983 */ /* 0x000ea80000300a00 */
[----:B------:R-:W2:Y:S04]  /*161020*/  LDL.LU R44, [R1+0x240] ;  /* 0x00024000012c7983 */ /* 0x000ea80000300800 */
[----:B------:R-:W2:Y:S04]  /*161030*/  LDL.LU.64 R36, [R1+0x42b0] ;  /* 0x0042b00001247983 */ /* 0x000ea80000300a00 */
[----:B------:R-:W2:Y:S01]  /*161040*/  LDL.LU.64 R34, [R1+0x42b8] ;  /* 0x0042b80001227983 */ /* 0x000ea20000300a00 */
[----:B---3--:R-:W-:-:S03]  /*161050*/  PRMT R2, R45, 0x7770, RZ ;  /* 0x000077702d027816 */ /* 0x008fc600000000ff */
[----:B------:R-:W3:Y:S04]  /*161060*/  LDL.LU.64 R14, [R1+0x42c0] ;  /* 0x0042c000010e7983 */ /* 0x000ee80000300a00 */
[----:B------:R1:W-:Y:S04]  /*161070*/  @P4 STG.E.U8 desc[UR4][R12.64], R2 ;  /* 0x000000020c004986 */ /* 0x0003e8000c101104 */
[----:B------:R-:W3:Y:S01]  /*161080*/  LDL.LU.64 R32, [R1+0x42c8] ;  /* 0x0042c80001207983 */ /* 0x000ee20000300a00 */
[----:B-1----:R-:W-:-:S03]  /*161090*/  PRMT R2, R45, 0x7771, RZ ;  /* 0x000077712d027816 */ /* 0x002fc600000000ff */
[----:B------:R-:W3:Y:S04]  /*1610a0*/  LDL.LU.64 R12, [R1+0x42d0] ;  /* 0x0042d000010c7983 */ /* 0x000ee80000300a00 */
[----:B----4-:R1:W-:Y:S02]  /*1610b0*/  @P5 STG.E.U8 desc[UR4][R10.64], R2 ;  /* 0x000000020a005986 */ /* 0x0103e4000c101104 */
[C---:B-1----:R-:W-:Y:S02]  /*1610c0*/  PRMT R2, R45.reuse, 0x7772, RZ ;  /* 0x000077722d027816 */ /* 0x042fe400000000ff */
[----:B------:R-:W4:Y:S04]  /*1610d0*/  LDL.LU.64 R10, [R1+0x42d8] ;  /* 0x0042d800010a7983 */ /* 0x000f280000300a00 */
[----:B------:R1:W-:Y:S02]  /*1610e0*/  @P6 STG.E.U8 desc[UR4][R8.64], R2 ;  /* 0x0000000208006986 */ /* 0x0003e4000c101104 */
[----:B-1----:R-:W-:-:S02]  /*1610f0*/  PRMT R2, R45, 0x7773, RZ ;  /* 0x000077732d027816 */ /* 0x002fc400000000ff */
[----:B------:R-:W3:Y:S04]  /*161100*/  LDL.LU.64 R8, [R1+0x42e0] ;  /* 0x0042e00001087983 */ /* 0x000ee80000300a00 */
[----:B------:R1:W-:Y:S01]  /*161110*/  @P0 STG.E.U8 desc[UR4][R20.64], R2 ;  /* 0x0000000214000986 */ /* 0x0003e2000c101104 */
[----:B------:R-:W-:-:S03]  /*161120*/  LOP3.LUT P0, RZ, R23, 0x20000, RZ, 0xc0, !PT ;  /* 0x0002000017ff7812 */ /* 0x000fc6000780c0ff */
[----:B------:R-:W4:Y:S01]  /*161130*/  LDL.LU R45, [R1+0x264] ;  /* 0x00026400012d7983 */ /* 0x000f220000300800 */
[----:B-1----:R-:W-:-:S03]  /*161140*/  PRMT R2, R16, 0x7770, RZ ;  /* 0x0000777010027816 */ /* 0x002fc600000000ff */
[----:B------:R-:W4:Y:S06]  /*161150*/  LDL.LU.64 R20, [R1+0x42e8] ;  /* 0x0042e80001147983 */ /* 0x000f2c0000300a00 */
[----:B------:R1:W-:Y:S01]  /*161160*/  @P0 STG.E.U8 desc[UR4][R48.64], R2 ;  /* 0x0000000230000986 */ /* 0x0003e2000c101104 */
[C---:B------:R-:W-:Y:S02]  /*161170*/  LOP3.LUT P0, RZ, R23.reuse, 0x10000, RZ, 0xc0, !PT ;  /* 0x0001000017ff7812 */ /* 0x040fe4000780c0ff */
[----:B-1----:R-:W-:Y:S01]  /*161180*/  PRMT R2, R16, 0x7771, RZ ;  /* 0x0000777110027816 */ /* 0x002fe200000000ff */
[----:B------:R-:W4:Y:S10]  /*161190*/  LDL.LU.64 R48, [R1+0x42f0] ;  /* 0x0042f00001307983 */ /* 0x000f340000300a00 */
[----:B------:R1:W-:Y:S04]  /*1611a0*/  @P0 STG.E.U8 desc[UR4][R46.64], R2 ;  /* 0x000000022e000986 */ /* 0x0003e8000c101104 */
[----:B-1----:R-:W4:Y:S01]  /*1611b0*/  LDL.LU.64 R46, [R1+0x42f8] ;  /* 0x0042f800012e7983 */ /* 0x002f220000300a00 */
        /* <DEDUP_REMOVED lines=26> */
[----:B------:R1:W-:Y:S02]  /*161360*/  @P0 STG.E.U8 desc[UR4][R32.64], R2 ;  /* 0x0000000220000986 */ /* 0x0003e4000c101104 */
        /* <DEDUP_REMOVED lines=10> */
[C---:B-1----:R-:W-:Y:S02]  /*161410*/  PRMT R2, R45.reuse, 0x7771, RZ ;  /* 0x000077712d027816 */ /* 0x042fe400000000ff */
[----:B------:R-:W4:Y:S04]  /*161420*/  LDL.LU.64 R20, [R1+0x4308] ;  /* 0x0043080001147983 */ /* 0x000f280000300a00 */
[----:B------:R1:W-:Y:S04]  /*161430*/  @P5 STG.E.U8 desc[UR4][R48.64], R2 ;  /* 0x0000000230005986 */ /* 0x0003e8000c101104 */
[----:B------:R-:W2:Y:S04]  /*161440*/  LDL.LU.64 R10, [R1+0x4310] ;  /* 0x00431000010a7983 */ /* 0x000ea80000300a00 */
[----:B------:R-:W2:Y:S01]  /*161450*/  LDL.LU.64 R8, [R1+0x4318] ;  /* 0x0043180001087983 */ /* 0x000ea20000300a00 */
[----:B-1----:R-:W-:-:S05]  /*161460*/  PRMT R2, R45, 0x7772, RZ ;  /* 0x000077722d027816 */ /* 0x002fca00000000ff */
[----:B------:R1:W-:Y:S04]  /*161470*/  @P6 STG.E.U8 desc[UR4][R46.64], R2 ;  /* 0x000000022e006986 */ /* 0x0003e8000c101104 */
[----:B-1----:R-:W2:Y:S04]  /*161480*/  LDL.LU R47, [R1+0x254] ;  /* 0x00025400012f7983 */ /* 0x002ea80000300800 */
[----:B------:R-:W4:Y:S01]  /*161490*/  LDL.LU.64 R48, [R1+0x4320] ;  /* 0x0043200001307983 */ /* 0x000f220000300a00 */
[----:B------:R-:W-:Y:S02]  /*1614a0*/  LOP3.LUT P4, RZ, R42, 0x2000, RZ, 0xc0, !PT ;  /* 0x000020002aff7812 */ /* 0x000fe4000788c0ff */
[----:B------:R-:W-:-:S02]  /*1614b0*/  PRMT R2, R45, 0x7773, RZ ;  /* 0x000077732d027816 */ /* 0x000fc400000000ff */
[C---:B------:R-:W-:Y:S01]  /*1614c0*/  LOP3.LUT P5, RZ, R42.reuse, 0x4000, RZ, 0xc0, !PT ;  /* 0x000040002aff7812 */ /* 0x040fe200078ac0ff */
[----:B------:R-:W4:Y:S01]  /*1614d0*/  LDL.LU.64 R44, [R1+0x4328] ;  /* 0x00432800012c7983 */ /* 0x000f220000300a00 */
        /* <DEDUP_REMOVED lines=11> */
[----:B---3--:R2:W-:Y:S02]  /*161590*/  @P4 STG.E.U8 desc[UR4][R12.64], R2 ;  /* 0x000000020c004986 */ /* 0x0085e4000c101104 */
[----:B--2---:R-:W-:-:S05]  /*1615a0*/  PRMT R2, R47, 0x7770, RZ ;  /* 0x000077702f027816 */ /* 0x004fca00000000ff */
[----:B----4-:R1:W-:Y:S04]  /*1615b0*/  @P5 STG.E.U8 desc[UR4][R20.64], R2 ;  /* 0x0000000214005986 */ /* 0x0103e8000c101104 */
[----:B-1----:R-:W2:Y:S04]  /*1615c0*/  LDL.LU.64 R20, [R1+0x4330] ;  /* 0x0043300001147983 */ /* 0x002ea80000300a00 */
[----:B------:R-:W3:Y:S01]  /*1615d0*/  LDL.LU.64 R40, [R1+0x4338] ;  /* 0x0043380001287983 */ /* 0x000ee20000300a00 */
[----:B------:R-:W-:Y:S02]  /*1615e0*/  @P0 LOP3.LUT R23, R23, 0x8, RZ, 0xfc, !PT ;  /* 0x0000000817170812 */ /* 0x000fe400078efcff */
[----:B------:R-:W-:Y:S01]  /*1615f0*/  LOP3.LUT P0, RZ, R42, 0x200000, RZ, 0xc0, !PT ;  /* 0x002000002aff7812 */ /* 0x000fe2000780c0ff */
[----:B------:R-:W4:Y:S01]  /*161600*/  LDL.LU.64 R38, [R1+0x4340] ;  /* 0x0043400001267983 */ /* 0x000f220000300a00 */
[----:B------:R-:W-:-:S02]  /*161610*/  LOP3.LUT R23, R23, 0xffffffef, RZ, 0xc0, !PT ;  /* 0xffffffef17177812 */ /* 0x000fc400078ec0ff */
[----:B------:R-:W-:Y:S01]  /*161620*/  LOP3.LUT P6, RZ, R42, 0x8000, RZ, 0xc0, !PT ;  /* 0x000080002aff7812 */ /* 0x000fe200078cc0ff */
[----:B------:R-:W3:Y:S01]  /*161630*/  LDL.LU R46, [R1+0x234] ;  /* 0x00023400012e7983 */ /* 0x000ee20000300800 */
[----:B------:R-:W-:-:S03]  /*161640*/  PRMT R2, R47, 0x7771, RZ ;  /* 0x000077712f027816 */ /* 0x000fc600000000ff */
[----:B------:R-:W3:Y:S04]  /*161650*/  LDL.LU.64 R18, [R1+0x4348] ;  /* 0x0043480001127983 */ /* 0x000ee80000300a00 */
        /* <DEDUP_REMOVED lines=31> */
[----:B------:R1:W-:Y:S01]  /*161850*/  @P0 STG.E.U8 desc[UR4][R44.64], R2 ;  /* 0x000000022c000986 */ /* 0x0003e2000c101104 */
[----:B------:R-:W-:Y:S02]  /*161860*/  LOP3.LUT P0, RZ, R23, 0x40, RZ, 0xc0, !PT ;  /* 0x0000004017ff7812 */ /* 0x000fe4000780c0ff */
[----:B-1----:R-:W-:Y:S01]  /*161870*/  PRMT R2, R43, 0x7771, RZ ;  /* 0x000077712b027816 */ /* 0x002fe200000000ff */
[----:B------:R-:W4:Y:S10]  /*161880*/  LDL.LU.64 R44, [R1+0x4398] ;  /* 0x00439800012c7983 */ /* 0x000f340000300a00 */
[----:B--2---:R1:W-:Y:S01]  /*161890*/  @P0 STG.E.U8 desc[UR4][R20.64], R2 ;  /* 0x0000000214000986 */ /* 0x0043e2000c101104 */
[----:B------:R-:W-:-:S02]  /*1618a0*/  LOP3.LUT P0, RZ, R23, 0x20, RZ, 0xc0, !PT ;  /* 0x0000002017ff7812 */ /* 0x000fc4000780c0ff */
[C---:B-1----:R-:W-:Y:S01]  /*1618b0*/  PRMT R2, R43.reuse, 0x7772, RZ ;  /* 0x000077722b027816 */ /* 0x042fe200000000ff */
[----:B------:R-:W2:Y:S10]  /*1618c0*/  LDL.LU.64 R20, [R1+0x5a00] ;  /* 0x005a000001147983 */ /* 0x000eb40000300a00 */
[----:B---3--:R1:W-:Y:S02]  /*1618d0*/  @P0 STG.E.U8 desc[UR4][R40.64], R2 ;  /* 0x0000000228000986 */ /* 0x0083e4000c101104 */
[----:B-1----:R-:W-:-:S02]  /*1618e0*/  PRMT R2, R43, 0x7773, RZ ;  /* 0x000077732b027816 */ /* 0x002fc400000000ff */
[----:B------:R-:W3:Y:S01]  /*1618f0*/  LDL.LU R43, [R1+0x59fc] ;  /* 0x0059fc00012b7983 */ /* 0x000ee20000300800 */
[----:B------:R-:W-:-:S13]  /*161900*/  LOP3.LUT P0, RZ, R23, 0x10, RZ, 0xc0, !PT ;  /* 0x0000001017ff7812 */ /* 0x000fda000780c0ff */
        /* <DEDUP_REMOVED lines=26> */
[----:B------:R-:W3:Y:S04]  /*161ab0*/  LDL.LU R43, [R1+0x59f8] ;  /* 0x0059f800012b7983 */ /* 0x000ee80000300800 */
[----:B------:R1:W-:Y:S04]  /*161ac0*/  @P4 STG.E.U8 desc[UR4][R8.64], R2 ;  /* 0x0000000208004986 */ /* 0x0003e8000c101104 */
[----:B------:R-:W4:Y:S01]  /*161ad0*/  LDL.LU.64 R32, [R1+0x43c0] ;  /* 0x0043c00001207983 */ /* 0x000f220000300a00 */
[----:B-1----:R-:W-:-:S05]  /*161ae0*/  PRMT R2, R47, 0x7770, RZ ;  /* 0x000077702f027816 */ /* 0x002fca00000000ff */
[----:B------:R1:W-:Y:S02]  /*161af0*/  @P5 STG.E.U8 desc[UR4][R48.64], R2 ;  /* 0x0000000230005986 */ /* 0x0003e4000c101104 */
[----:B-1----:R-:W-:-:S05]  /*161b00*/  PRMT R2, R47, 0x7771, RZ ;  /* 0x000077712f027816 */ /* 0x002fca00000000ff */
[----:B------:R1:W-:Y:S04]  /*161b10*/  @P6 STG.E.U8 desc[UR4][R44.64], R2 ;  /* 0x000000022c006986 */ /* 0x0003e8000c101104 */
[----:B-1----:R-:W2:Y:S04]  /*161b20*/  LDL.LU.64 R44, [R1+0x43e0] ;  /* 0x0043e000012c7983 */ /* 0x002ea80000300a00 */
[----:B------:R-:W2:Y:S04]  /*161b30*/  LDL.LU.64 R12, [R1+0x43f0] ;  /* 0x0043f000010c7983 */ /* 0x000ea80000300a00 */
[----:B------:R-:W2:Y:S04]  /*161b40*/  LDL.LU.64 R10, [R1+0x4408] ;  /* 0x00440800010a7983 */ /* 0x000ea80000300a00 */
[----:B------:R-:W2:Y:S04]  /*161b50*/  LDL.LU.64 R8, [R1+0x4418] ;  /* 0x0044180001087983 */ /* 0x000ea80000300a00 */
[----:B------:R-:W2:Y:S01]  /*161b60*/  LDL.LU R46, [R1+0x248] ;  /* 0x00024800012e7983 */ /* 0x000ea20000300800 */
[----:B------:R-:W-:-:S03]  /*161b70*/  PRMT R2, R47, 0x7772, RZ ;  /* 0x000077722f027816 */ /* 0x000fc600000000ff */
[----:B------:R-:W2:Y:S01]  /*161b80*/  LDL.LU.64 R48, [R1+0x4430] ;  /* 0x0044300001307983 */ /* 0x000ea20000300a00 */
[----:B------:R-:W-:Y:S02]  /*161b90*/  LOP3.LUT R24, R24, 0xff7fffff, RZ, 0xc0, !PT ;  /* 0xff7fffff18187812 */ /* 0x000fe400078ec0ff */
[C---:B---3--:R-:W-:Y:S02]  /*161ba0*/  LOP3.LUT P4, RZ, R43.reuse, 0x1, RZ, 0xc0, !PT ;  /* 0x000000012bff7812 */ /* 0x048fe4000788c0ff */
[----:B------:R-:W-:-:S11]  /*161bb0*/  LOP3.LUT P5, RZ, R43, 0x2, RZ, 0xc0, !PT ;  /* 0x000000022bff7812 */ /* 0x000fd600078ac0ff */
[----:B----4-:R1:W-:Y:S02]  /*161bc0*/  @P4 STG.E.U8 desc[UR4][R32.64], R2 ;  /* 0x0000000220004986 */ /* 0x0103e4000c101104 */
[----:B-1----:R-:W-:-:S05]  /*161bd0*/  PRMT R2, R47, 0x7773, RZ ;  /* 0x000077732f027816 */ /* 0x002fca00000000ff */
[----:B--2---:R1:W-:Y:S04]  /*161be0*/  @P5 STG.E.U8 desc[UR4][R44.64], R2 ;  /* 0x000000022c005986 */ /* 0x0043e8000c101104 */
[----:B-1----:R-:W2:Y:S04]  /*161bf0*/  LDL.LU.64 R44, [R1+0x4448] ;  /* 0x00444800012c7983 */ /* 0x002ea80000300a00 */
[----:B------:R-:W3:Y:S04]  /*161c00*/  LDL.LU.64 R22, [R1+0x4468] ;  /* 0x0044680001167983 */ /* 0x000ee80000300a00 */
[----:B------:R-:W4:Y:S01]  /*161c10*/  LDL.LU.64 R40, [R1+0x4480] ;  /* 0x0044800001287983 */ /* 0x000f220000300a00 */
[----:B------:R-:W-:-:S02]  /*161c20*/  LOP3.LUT P0, RZ, R43, 0x1000, RZ, 0xc0, !PT ;  /* 0x000010002bff7812 */ /* 0x000fc4000780c0ff */
[----:B------:R-:W-:Y:S01]  /*161c30*/  LOP3.LUT P6, RZ, R43, 0x4, RZ, 0xc0, !PT ;  /* 0x000000042bff7812 */ /* 0x000fe200078cc0ff */
[----:B------:R-:W3:Y:S01]  /*161c40*/  LDL.LU.64 R38, [R1+0x4498] ;  /* 0x0044980001267983 */ /* 0x000ee20000300a00 */
[----:B------:R-:W-:-:S03]  /*161c50*/  PRMT R2, R46, 0x7770, RZ ;  /* 0x000077702e027816 */ /* 0x000fc600000000ff */
[----:B------:R-:W3:Y:S04]  /*161c60*/  LDL.LU.64 R18, [R1+0x44a8] ;  /* 0x0044a80001127983 */ /* 0x000ee80000300a00 */
[----:B------:R-:W4:Y:S02]  /*161c70*/  LDL.LU R47, [R1+0x26c] ;  /* 0x00026c00012f7983 */ /* 0x000f240000300800 */
[----:B------:R-:W-:Y:S02]  /*161c80*/  @P0 LOP3.LUT R24, R24, 0x800000, RZ, 0xfc, !PT ;  /* 0x0080000018180812 */ /* 0x000fe400078efcff */
[----:B------:R-:W-:Y:S01]  /*161c90*/  LOP3.LUT P0, RZ, R43, 0x800, RZ, 0xc0, !PT ;  /* 0x000008002bff7812 */ /* 0x000fe2000780c0ff */
[----:B------:R1:W-:Y:S01]  /*161ca0*/  @P6 STG.E.U8 desc[UR4][R12.64], R2 ;  /* 0x000000020c006986 */ /* 0x0003e2000c101104 */
[----:B------:R-:W-:-:S03]  /*161cb0*/  LOP3.LUT R24, R24, 0xfeffffff, RZ, 0xc0, !PT ;  /* 0xfeffffff18187812 */ /* 0x000fc600078ec0ff */
[----:B------:R-:W4:Y:S04]  /*161cc0*/  LDL.LU.64 R36, [R1+0x44d8] ;  /* 0x0044d80001247983 */ /* 0x000f280000300a00 */
[----:B------:R-:W4:Y:S04]  /*161cd0*/  LDL.LU.64 R34, [R1+0x44f0] ;  /* 0x0044f00001227983 */ /* 0x000f280000300a00 */
[----:B------:R-:W-:Y:S01]  /*161ce0*/  @P0 LOP3.LUT R24, R24, 0x1000000, RZ, 0xfc, !PT ;  /* 0x0100000018180812 */ /* 0x000fe200078efcff */
[----:B------:R-:W4:Y:S01]  /*161cf0*/  LDL.LU.64 R14, [R1+0x4500] ;  /* 0x00450000010e7983 */ /* 0x000f220000300a00 */
[----:B------:R-:W-:-:S02]  /*161d00*/  LOP3.LUT P0, RZ, R43, 0x400, RZ, 0xc0, !PT ;  /* 0x000004002bff7812 */ /* 0x000fc4000780c0ff */
[----:B------:R-:W-:Y:S01]  /*161d10*/  LOP3.LUT R24, R24, 0xfdffffff, RZ, 0xc0, !PT ;  /* 0xfdffffff18187812 */ /* 0x000fe200078ec0ff */
[----:B------:R-:W4:Y:S01]  /*161d20*/  LDL.LU.64 R32, [R1+0x4518] ;  /* 0x0045180001207983 */ /* 0x000f220000300a00 */
[----:B-1----:R-:W-:-:S03]  /*161d30*/  PRMT R2, R46, 0x7771, RZ ;  /* 0x000077712e027816 */ /* 0x002fc600000000ff */
[----:B------:R-:W4:Y:S06]  /*161d40*/  LDL.LU.64 R12, [R1+0x4538] ;  /* 0x00453800010c7983 */ /* 0x000f2c0000300a00 */
        /* <DEDUP_REMOVED lines=33> */
[----:B--2---:R1:W-:Y:S01]  /*161f60*/  @P0 STG.E.U8 desc[UR4][R44.64], R2 ;  /* 0x000000022c000986 */ /* 0x0043e2000c101104 */
[----:B------:R-:W-:-:S02]  /*161f70*/  LOP3.LUT P0, RZ, R24, 0x10000000, RZ, 0xc0, !PT ;  /* 0x1000000018ff7812 */ /* 0x000fc4000780c0ff */
[----:B-1----:R-:W-:Y:S01]  /*161f80*/  PRMT R2, R21, 0x7771, RZ ;  /* 0x0000777115027816 */ /* 0x002fe200000000ff */
[----:B------:R-:W2:Y:S10]  /*161f90*/  LDL.LU.64 R44, [R1+0x59f0] ;  /* 0x0059f000012c7983 */ /* 0x000eb40000300a00 */
[----:B---3--:R1:W-:Y:S01]  /*161fa0*/  @P0 STG.E.U8 desc[UR4][R22.64], R2 ;  /* 0x0000000216000986 */ /* 0x0083e2000c101104 */
[----:B------:R-:W-:-:S02]  /*161fb0*/  LOP3.LUT P0, RZ, R24, 0x8000000, RZ, 0xc0, !PT ;  /* 0x0800000018ff7812 */ /* 0x000fc4000780c0ff */
[----:B-1----:R-:W-:-:S11]  /*161fc0*/  PRMT R2, R21, 0x7772, RZ ;  /* 0x0000777215027816 */ /* 0x002fd600000000ff */
[----:B----4-:R1:W-:Y:S02]  /*161fd0*/  @P0 STG.E.U8 desc[UR4][R40.64], R2 ;  /* 0x0000000228000986 */ /* 0x0103e4000c101104 */
        /* <DEDUP_REMOVED lines=29> */
[----:B-1----:R-:W4:Y:S01]  /*1621b0*/  LDL.LU.64 R8, [R1+0x45a8] ;  /* 0x0045a80001087983 */ /* 0x002f220000300a00 */
[----:B------:R-:W-:-:S02]  /*1621c0*/  LOP3.LUT P6, RZ, R43, 0x40000, RZ, 0xc0, !PT ;  /* 0x000400002bff7812 */ /* 0x000fc400078cc0ff */
[----:B------:R-:W-:Y:S01]  /*1621d0*/  PRMT R2, R46, 0x7770, RZ ;  /* 0x000077702e027816 */ /* 0x000fe200000000ff */
[----:B------:R-:W2:Y:S10]  /*1621e0*/  LDL.LU.64 R32, [R1+0x45c0] ;  /* 0x0045c00001207983 */ /* 0x000eb40000300a00 */
        /* <DEDUP_REMOVED lines=27> */
[----:B----4-:R1:W-:Y:S04]  /*1623a0*/  @P4 STG.E.U8 desc[UR4][R8.64], R2 ;  /* 0x0000000208004986 */ /* 0x0103e8000c101104 */
[----:B-1----:R-:W4:Y:S06]  /*1623b0*/  LDL.LU.64 R8, [R1+0x4618] ;  /* 0x0046180001087983 */ /* 0x002f2c0000300a00 */
[----:B------:R-:W-:-:S02]  /*1623c0*/  @P0 LOP3.LUT R24, R24, 0x100000, RZ, 0xfc, !PT ;  /* 0x0010000018180812 */ /* 0x000fc400078efcff */
[----:B------:R-:W-:Y:S01]  /*1623d0*/  LOP3.LUT P0, RZ, R43, 0x1000000, RZ, 0xc0, !PT ;  /* 0x010000002bff7812 */ /* 0x000fe2000780c0ff */
[----:B------:R-:W3:Y:S01]  /*1623e0*/  LDL.LU R16, [R1+0x220] ;  /* 0x0002200001107983 */ /* 0x000ee20000300800 */
        /* <DEDUP_REMOVED lines=8> */
[----:B------:R-:W3:Y:S04]  /*162470*/  LDL.LU.64 R42, [R1+0x4628] ;  /* 0x00462800012a7983 */ /* 0x000ee80000300a00 */
[----:B------:R-:W3:Y:S04]  /*162480*/  LDL.LU.64 R22, [R1+0x4638] ;  /* 0x0046380001167983 */ /* 0x000ee80000300a00 */
[----:B------:R-:W3:Y:S04]  /*162490*/  LDL.LU.64 R40, [R1+0x4650] ;  /* 0x0046500001287983 */ /* 0x000ee80000300a00 */
[----:B------:R-:W3:Y:S01]  /*1624a0*/  LDL.LU.64 R38, [R1+0x4660] ;  /* 0x0046600001267983 */ /* 0x000ee20000300a00 */
[----:B------:R-:W-:-:S03]  /*1624b0*/  PRMT R2, R46, 0x7772, RZ ;  /* 0x000077722e027816 */ /* 0x000fc600000000ff */
[----:B------:R-:W3:Y:S04]  /*1624c0*/  LDL.LU.64 R18, [R1+0x4680] ;  /* 0x0046800001127983 */ /* 0x000ee80000300a00 */
[----:B--2---:R1:W-:Y:S02]  /*1624d0*/  @P5 STG.E.U8 desc[UR4][R32.64], R2 ;  /* 0x0000000220005986 */ /* 0x0043e4000c101104 */
[----:B-1----:R-:W-:-:S05]  /*1624e0*/  PRMT R2, R46, 0x7773, RZ ;  /* 0x000077732e027816 */ /* 0x002fca00000000ff */
[----:B------:R1:W-:Y:S04]  /*1624f0*/  @P6 STG.E.U8 desc[UR4][R48.64], R2 ;  /* 0x0000000230006986 */ /* 0x0003e8000c101104 */
[----:B-1----:R-:W2:Y:S04]  /*162500*/  LDL.LU R48, [R1+0x210] ;  /* 0x0002100001307983 */ /* 0x002ea80000300800 */
[----:B------:R-:W2:Y:S01]  /*162510*/  LDL.LU.64 R36, [R1+0x4690] ;  /* 0x0046900001247983 */ /* 0x000ea20000300a00 */
        /* <DEDUP_REMOVED lines=10> */
[----:B------:R-:W2:Y:S01]  /*1625c0*/  LDL.LU.64 R12, [R1+0x46d8] ;  /* 0x0046d800010c7983 */ /* 0x000ea20000300a00 */
[----:B-1----:R-:W-:-:S03]  /*1625d0*/  PRMT R2, R47, 0x7772, RZ ;  /* 0x000077722f027816 */ /* 0x002fc600000000ff */
[----:B------:R-:W2:Y:S06]  /*1625e0*/  LDL.LU.64 R10, [R1+0x46e8] ;  /* 0x0046e800010a7983 */ /* 0x000eac0000300a00 */
[----:B----4-:R1:W-:Y:S04]  /*1625f0*/  @P0 STG.E.U8 desc[UR4][R8.64], R2 ;  /* 0x0000000208000986 */ /* 0x0103e8000c101104 */
[----:B-1----:R-:W4:Y:S01]  /*162600*/  LDL.LU.64 R8, [R1+0x46f0] ;  /* 0x0046f00001087983 */ /* 0x002f220000300a00 */
[----:B------:R-:W-:-:S03]  /*162610*/  PRMT R2, R47, 0x7773, RZ ;  /* 0x000077732f027816 */ /* 0x000fc600000000ff */
[----:B------:R-:W4:Y:S01]  /*162620*/  LDL.LU.64 R46, [R1+0x46f8] ;  /* 0x0046f800012e7983 */ /* 0x000f220000300a00 */
[----:B------:R-:W-:-:S13]  /*162630*/  LOP3.LUT P0, RZ, R24, 0x100000, RZ, 0xc0, !PT ;  /* 0x0010000018ff7812 */ /* 0x000fda000780c0ff */
        /* <DEDUP_REMOVED lines=28> */
[C---:B-1----:R-:W-:Y:S01]  /*162800*/  PRMT R2, R49.reuse, 0x7770, RZ ;  /* 0x0000777031027816 */ /* 0x042fe200000000ff */
[----:B------:R-:W2:Y:S04]  /*162810*/  LDL.LU.64 R32, [R1+0x4700] ;  /* 0x0047000001207983 */ /* 0x000ea80000300a00 */
[----:B------:R1:W-:Y:S02]  /*162820*/  @P3 STG.E.U8 desc[UR4][R12.64], R2 ;  /* 0x000000020c003986 */ /* 0x0003e4000c101104 */
[----:B-1----:R-:W-:-:S05]  /*162830*/  PRMT R2, R49, 0x7771, RZ ;  /* 0x0000777131027816 */ /* 0x002fca00000000ff */
[----:B------:R1:W-:Y:S02]  /*162840*/  @P4 STG.E.U8 desc[UR4][R10.64], R2 ;  /* 0x000000020a004986 */ /* 0x0003e4000c101104 */
[----:B-1----:R-:W-:Y:S02]  /*162850*/  PRMT R2, R49, 0x7772, RZ ;  /* 0x0000777231027816 */ /* 0x002fe400000000ff */
[----:B------:R-:W-:-:S03]  /*162860*/  LOP3.LUT P6, RZ, R21, 0x20, RZ, 0xc0, !PT ;  /* 0x0000002015ff7812 */ /* 0x000fc600078cc0ff */
[----:B----4-:R1:W-:Y:S02]  /*162870*/  @P5 STG.E.U8 desc[UR4][R8.64], R2 ;  /* 0x0000000208005986 */ /* 0x0103e4000c101104 */
[----:B-1----:R-:W-:Y:S02]  /*162880*/  PRMT R2, R49, 0x7773, RZ ;  /* 0x0000777331027816 */ /* 0x002fe400000000ff */
[----:B------:R-:W3:Y:S04]  /*162890*/  LDL.LU.64 R48, [R1+0x4708] ;  /* 0x0047080001307983 */ /* 0x000ee80000300a00 */
[----:B------:R-:W4:Y:S04]  /*1628a0*/  LDL.LU.64 R12, [R1+0x4710] ;  /* 0x00471000010c7983 */ /* 0x000f280000300a00 */
[----:B------:R-:W4:Y:S04]  /*1628b0*/  LDL.LU.64 R10, [R1+0x4718] ;  /* 0x00471800010a7983 */ /* 0x000f280000300a00 */
[----:B------:R1:W-:Y:S04]  /*1628c0*/  @P6 STG.E.U8 desc[UR4][R46.64], R2 ;  /* 0x000000022e006986 */ /* 0x0003e8000c101104 */
[----:B------:R-:W4:Y:S04]  /*1628d0*/  LDL.LU.64 R8, [R1+0x4720] ;  /* 0x0047200001087983 */ /* 0x000f280000300a00 */
[----:B-1----:R-:W4:Y:S04]  /*1628e0*/  LDL.LU.64 R46, [R1+0x4728] ;  /* 0x00472800012e7983 */ /* 0x002f280000300a00 */
[----:B------:R-:W4:Y:S01]  /*1628f0*/  LDL.LU R16, [R1+0x224] ;  /* 0x0002240001107983 */ /* 0x000f220000300800 */
[----:B------:R-:W-:-:S02]  /*162900*/  LOP3.LUT P0, RZ, R21, 0x80000, RZ, 0xc0, !PT ;  /* 0x0008000015ff7812 */ /* 0x000fc4000780c0ff */
[----:B------:R-:W-:Y:S01]  /*162910*/  LOP3.LUT R24, R24, 0xffffffdf, RZ, 0xc0, !PT ;  /* 0xffffffdf18187812 */ /* 0x000fe200078ec0ff */
[----:B------:R-:W4:Y:S01]  /*162920*/  LDL.LU.64 R42, [R1+0x4730] ;  /* 0x00473000012a7983 */ /* 0x000f220000300a00 */
[C---:B------:R-:W-:Y:S02]  /*162930*/  LOP3.LUT P4, RZ, R21.reuse, 0x40, RZ, 0xc0, !PT ;  /* 0x0000004015ff7812 */ /* 0x040fe4000788c0ff */
[----:B------:R-:W-:Y:S01]  /*162940*/  LOP3.LUT P5, RZ, R21, 0x80, RZ, 0xc0, !PT ;  /* 0x0000008015ff7812 */ /* 0x000fe200078ac0ff */
[----:B------:R-:W4:Y:S01]  /*162950*/  LDL.LU.64 R22, [R1+0x4738] ;  /* 0x0047380001167983 */ /* 0x000f220000300a00 */
[----:B------:R-:W-:-:S03]  /*162960*/  PRMT R2, R44, 0x7770, RZ ;  /* 0x000077702c027816 */ /* 0x000fc600000000ff */
[----:B------:R-:W4:Y:S02]  /*162970*/  LDL.LU.64 R40, [R1+0x4740] ;  /* 0x0047400001287983 */ /* 0x000f240000300a00 */
        /* <DEDUP_REMOVED lines=40> */
[----:B------:R1:W-:Y:S01]  /*162c00*/  @P0 STG.E.U8 desc[UR4][R10.64], R2 ;  /* 0x000000020a000986 */ /* 0x0003e2000c101104 */
[----:B------:R-:W-:-:S03]  /*162c10*/  LOP3.LUT P0, RZ, R24, 0x2000, RZ, 0xc0, !PT ;  /* 0x0000200018ff7812 */ /* 0x000fc6000780c0ff */
[----:B------:R-:W4:Y:S04]  /*162c20*/  LDL.LU.64 R32, [R1+0x4770] ;  /* 0x0047700001207983 */ /* 0x000f280000300a00 */
[----:B------:R-:W4:Y:S01]  /*162c30*/  LDL.LU.64 R12, [R1+0x4778] ;  /* 0x00477800010c7983 */ /* 0x000f220000300a00 */
[----:B-1----:R-:W-:-:S03]  /*162c40*/  PRMT R2, R16, 0x7770, RZ ;  /* 0x0000777010027816 */ /* 0x002fc600000000ff */
[----:B------:R-:W4:Y:S04]  /*162c50*/  LDL.LU R48, [R1+0x1f4] ;  /* 0x0001f40001307983 */ /* 0x000f280000300800 */
[----:B------:R1:W-:Y:S01]  /*162c60*/  @P0 STG.E.U8 desc[UR4][R8.64], R2 ;  /* 0x0000000208000986 */ /* 0x0003e2000c101104 */
[----:B------:R-:W-:-:S03]  /*162c70*/  LOP3.LUT P0, RZ, R24, 0x1000, RZ, 0xc0, !PT ;  /* 0x0000100018ff7812 */ /* 0x000fc6000780c0ff */
[----:B------:R-:W4:Y:S01]  /*162c80*/  LDL.LU.64 R10, [R1+0x4780] ;  /* 0x00478000010a7983 */ /* 0x000f220000300a00 */
[----:B-1----:R-:W-:-:S03]  /*162c90*/  PRMT R2, R16, 0x7771, RZ ;  /* 0x0000777110027816 */ /* 0x002fc600000000ff */
[----:B------:R-:W4:Y:S06]  /*162ca0*/  LDL.LU.64 R8, [R1+0x4788] ;  /* 0x0047880001087983 */ /* 0x000f2c0000300a00 */
        /* <DEDUP_REMOVED lines=46> */
[----:B------:R-:W4:Y:S01]  /*162f90*/  LDL.LU R49, [R1+0x228] ;  /* 0x0002280001317983 */ /* 0x000f220000300800 */
[----:B------:R-:W-:-:S03]  /*162fa0*/  LOP3.LUT P4, RZ, R21, 0x4000000, RZ, 0xc0, !PT ;  /* 0x0400000015ff7812 */ /* 0x000fc6000788c0ff */
[----:B------:R-:W4:Y:S01]  /*162fb0*/  LDL.LU.64 R8, [R1+0x47b8] ;  /* 0x0047b80001087983 */ /* 0x000f220000300a00 */
[----:B------:R-:W-:-:S03]  /*162fc0*/  PRMT R2, R48, 0x7773, RZ ;  /* 0x0000777330027816 */ /* 0x000fc600000000ff */
[----:B------:R-:W4:Y:S01]  /*162fd0*/  LDL.LU R3, [R1+0x218] ;  /* 0x0002180001037983 */ /* 0x000f220000300800 */
[----:B------:R-:W-:Y:S02]  /*162fe0*/  LOP3.LUT R25, R25, 0xefffffff, RZ, 0xc0, !PT ;  /* 0xefffffff19197812 */ /* 0x000fe400078ec0ff */
[----:B------:R-:W-:Y:S02]  /*162ff0*/  LOP3.LUT R24, R24, 0xfffffffe, RZ, 0xc0, !PT ;  /* 0xfffffffe18187812 */ /* 0x000fe400078ec0ff */
[C---:B------:R-:W-:Y:S02]  /*163000*/  LOP3.LUT P5, RZ, R21.reuse, 0x8000000, RZ, 0xc0, !PT ;  /* 0x0800000015ff7812 */ /* 0x040fe400078ac0ff */
[----:B------:R-:W-:Y:S01]  /*163010*/  LOP3.LUT P6, RZ, R21, 0x10000000, RZ, 0xc0, !PT ;  /* 0x1000000015ff7812 */ /* 0x000fe200078cc0ff */
[----:B---3--:R1:W-:Y:S04]  /*163020*/  @P4 STG.E.U8 desc[UR4][R46.64], R2 ;  /* 0x000000022e004986 */ /* 0x0083e8000c101104 */
[----:B-1----:R-:W3:Y:S01]  /*163030*/  LDL.LU.64 R46, [R1+0x47c0] ;  /* 0x0047c000012e7983 */ /* 0x002ee20000300a00 */
[----:B--2---:R-:W-:-:S03]  /*163040*/  LOP3.LUT P0, RZ, R44, 0x40, RZ, 0xc0, !PT ;  /* 0x000000402cff7812 */ /* 0x004fc6000780c0ff */
[----:B------:R-:W2:Y:S04]  /*163050*/  LDL.LU.64 R42, [R1+0x47c8] ;  /* 0x0047c800012a7983 */ /* 0x000ea80000300a00 */
[----:B------:R-:W2:Y:S04]  /*163060*/  LDL.LU.64 R22, [R1+0x47d0] ;  /* 0x0047d00001167983 */ /* 0x000ea80000300a00 */
[----:B------:R-:W2:Y:S02]  /*163070*/  LDL.LU R16, [R1+0x208] ;  /* 0x0002080001107983 */ /* 0x000ea40000300800 */
[----:B------:R-:W-:-:S02]  /*163080*/  @P0 LOP3.LUT R25, R25, 0x10000000, RZ, 0xfc, !PT ;  /* 0x1000000019190812 */ /* 0x000fc400078efcff */
[----:B------:R-:W-:Y:S01]  /*163090*/  LOP3.LUT P0, RZ, R44, 0x20, RZ, 0xc0, !PT ;  /* 0x000000202cff7812 */ /* 0x000fe2000780c0ff */
[----:B------:R-:W2:Y:S01]  /*1630a0*/  LDL.LU.64 R40, [R1+0x47d8] ;  /* 0x0047d80001287983 */ /* 0x000ea20000300a00 */
[----:B------:R-:W-:-:S03]  /*1630b0*/  LOP3.LUT R25, R25, 0xdfffffff, RZ, 0xc0, !PT ;  /* 0xdfffffff19197812 */ /* 0x000fc600078ec0ff */
[----:B------:R-:W2:Y:S04]  /*1630c0*/  LDL.LU.64 R38, [R1+0x47e0] ;  /* 0x0047e00001267983 */ /* 0x000ea80000300a00 */
[----:B------:R-:W2:Y:S04]  /*1630d0*/  LDL.LU.64 R18, [R1+0x47e8] ;  /* 0x0047e80001127983 */ /* 0x000ea80000300a00 */
[----:B------:R-:W-:Y:S01]  /*1630e0*/  @P0 LOP3.LUT R25, R25, 0x20000000, RZ, 0xfc, !PT ;  /* 0x2000000019190812 */ /* 0x000fe200078efcff */
[----:B------:R-:W2:Y:S01]  /*1630f0*/  LDL.LU.64 R36, [R1+0x47f0] ;  /* 0x0047f00001247983 */ /* 0x000ea20000300a00 */
[----:B------:R-:W-:-:S02]  /*163100*/  LOP3.LUT P0, RZ, R44, 0x10, RZ, 0xc0, !PT ;  /* 0x000000102cff7812 */ /* 0x000fc4000780c0ff */
[----:B------:R-:W-:Y:S01]  /*163110*/  LOP3.LUT R25, R25, 0xbfffffff, RZ, 0xc0, !PT ;  /* 0xbfffffff19197812 */ /* 0x000fe200078ec0ff */
[----:B------:R-:W2:Y:S01]  /*163120*/  LDL.LU R48, [R1+0x1f8] ;  /* 0x0001f80001307983 */ /* 0x000ea20000300800 */
[----:B----4-:R-:W-:-:S03]  /*163130*/  PRMT R2, R49, 0x7770, RZ ;  /* 0x0000777031027816 */ /* 0x010fc600000000ff */
[----:B------:R-:W4:Y:S06]  /*163140*/  LDL.LU.64 R34, [R1+0x47f8] ;  /* 0x0047f80001227983 */ /* 0x000f2c0000300a00 */
[----:B------:R-:W-:Y:S01]  /*163150*/  @P0 LOP3.LUT R25, R25, 0x40000000, RZ, 0xfc, !PT ;  /* 0x4000000019190812 */ /* 0x000fe200078efcff */
[----:B------:R1:W-:Y:S01]  /*163160*/  @P5 STG.E.U8 desc[UR4][R32.64], R2 ;  /* 0x0000000220005986 */ /* 0x0003e2000c101104 */
[----:B------:R-:W-:Y:S02]  /*163170*/  LOP3.LUT P0, RZ, R44, 0x8, RZ, 0xc0, !PT ;  /* 0x000000082cff7812 */ /* 0x000fe4000780c0ff */
[----:B------:R-:W-:Y:S01]  /*163180*/  LOP3.LUT R25, R25, 0x7fffffff, RZ, 0xc0, !PT ;  /* 0x7fffffff19197812 */ /* 0x000fe200078ec0ff */
[----:B------:R-:W4:Y:S01]  /*163190*/  LDL.LU.64 R14, [R1+0x4800] ;  /* 0x00480000010e7983 */ /* 0x000f220000300a00 */
[----:B-1----:R-:W-:-:S03]  /*1631a0*/  PRMT R2, R49, 0x7771, RZ ;  /* 0x0000777131027816 */ /* 0x002fc600000000ff */
[----:B------:R-:W4:Y:S06]  /*1631b0*/  LDL.LU.64 R32, [R1+0x4808] ;  /* 0x0048080001207983 */ /* 0x000f2c0000300a00 */
        /* <DEDUP_REMOVED lines=17> */
[----:B-1----:R-:W4:Y:S01]  /*1632d0*/  LDL.LU.64 R12, [R1+0x4810] ;  /* 0x00481000010c7983 */ /* 0x002f220000300a00 */
[----:B------:R-:W-:-:S11]  /*1632e0*/  PRMT R2, R49, 0x7772, RZ ;  /* 0x0000777231027816 */ /* 0x000fd600000000ff */
[----:B------:R1:W-:Y:S01]  /*1632f0*/  @P0 STG.E.U8 desc[UR4][R10.64], R2 ;  /* 0x000000020a000986 */ /* 0x0003e2000c101104 */
[C---:B------:R-:W-:Y:S02]  /*163300*/  LOP3.LUT P0, RZ, R24.reuse, 0x10, RZ, 0xc0, !PT ;  /* 0x0000001018ff7812 */ /* 0x040fe4000780c0ff */
[----:B-1----:R-:W-:Y:S02]  /*163310*/  PRMT R2, R49, 0x7773, RZ ;  /* 0x0000777331027816 */ /* 0x002fe400000000ff */
[----:B------:R-:W4:Y:S09]  /*163320*/  LDL.LU R49, [R1+0x22c] ;  /* 0x00022c0001317983 */ /* 0x000f320000300800 */
[----:B------:R1:W-:Y:S01]  /*163330*/  @P0 STG.E.U8 desc[UR4][R8.64], R2 ;  /* 0x0000000208000986 */ /* 0x0003e2000c101104 */
[----:B------:R-:W-:-:S03]  /*163340*/  LOP3.LUT P0, RZ, R24, 0x8, RZ, 0xc0, !PT ;  /* 0x0000000818ff7812 */ /* 0x000fc6000780c0ff */
[----:B------:R-:W4:Y:S01]  /*163350*/  LDL.LU.64 R10, [R1+0x4818] ;  /* 0x00481800010a7983 */ /* 0x000f220000300a00 */
[----:B-1----:R-:W-:-:S03]  /*163360*/  PRMT R2, R3, 0x7770, RZ ;  /* 0x0000777003027816 */ /* 0x002fc600000000ff */
[----:B------:R-:W4:Y:S06]  /*163370*/  LDL.LU.64 R8, [R1+0x4820] ;  /* 0x0048200001087983 */ /* 0x000f2c0000300a00 */
[----:B---3--:R1:W-:Y:S04]  /*163380*/  @P0 STG.E.U8 desc[UR4][R46.64], R2 ;  /* 0x000000022e000986 */ /* 0x0083e8000c101104 */
[----:B-1----:R-:W3:Y:S01]  /*163390*/  LDL.LU.64 R46, [R1+0x4828] ;  /* 0x00482800012e7983 */ /* 0x002ee20000300a00 */
[----:B------:R-:W-:-:S02]  /*1633a0*/  LOP3.LUT P0, RZ, R24, 0x4, RZ, 0xc0, !PT ;  /* 0x0000000418ff7812 */ /* 0x000fc4000780c0ff */
[----:B------:R-:W-:-:S11]  /*1633b0*/  PRMT R2, R3, 0x7771, RZ ;  /* 0x0000777103027816 */ /* 0x000fd600000000ff */
        /* <DEDUP_REMOVED lines=20> */
[----:B----4-:R1:W-:Y:S01]  /*163500*/  @P0 STG.E.U8 desc[UR4][R34.64], R2 ;  /* 0x0000000222000986 */ /* 0x0103e2000c101104 */
        /* <DEDUP_REMOVED lines=26> */
[C---:B------:R-:W-:Y:S02]  /*1636b0*/  LOP3.LUT P4, RZ, R44.reuse, 0x2000, RZ, 0xc0, !PT ;  /* 0x000020002cff7812 */ /* 0x040fe4000788c0ff */
[----:B------:R-:W-:-:S07]  /*1636c0*/  LOP3.LUT P5, RZ, R44, 0x4000, RZ, 0xc0, !PT ;  /* 0x000040002cff7812 */ /* 0x000fce00078ac0ff */
[----:B------:R-:W-:Y:S02]  /*1636d0*/  @P0 LOP3.LUT R25, R25, 0x80000, RZ, 0xfc, !PT ;  /* 0x0008000019190812 */ /* 0x000fe400078efcff */
[----:B------:R-:W-:Y:S02]  /*1636e0*/  LOP3.LUT P0, RZ, R44, 0x1000000, RZ, 0xc0, !PT ;  /* 0x010000002cff7812 */ /* 0x000fe4000780c0ff */
[----:B------:R-:W-:Y:S02]  /*1636f0*/  PRMT R2, R49, 0x7772, RZ ;  /* 0x0000777231027816 */ /* 0x000fe400000000ff */
        /* <DEDUP_REMOVED lines=25> */
[----:B---3--:R1:W-:Y:S04]  /*163890*/  @P5 STG.E.U8 desc[UR4][R46.64], R2 ;  /* 0x000000022e005986 */ /* 0x0083e8000c101104 */
[----:B-1----:R-:W2:Y:S04]  /*1638a0*/  LDL.LU.64 R46, [R1+0x4860] ;  /* 0x00486000012e7983 */ /* 0x002ea80000300a00 */
[----:B------:R-:W3:Y:S04]  /*1638b0*/  LDL.LU.64 R42, [R1+0x4868] ;  /* 0x00486800012a7983 */ /* 0x000ee80000300a00 */
[----:B------:R-:W3:Y:S04]  /*1638c0*/  LDL.LU.64 R22, [R1+0x4870] ;  /* 0x0048700001167983 */ /* 0x000ee80000300a00 */
[----:B------:R-:W3:Y:S04]  /*1638d0*/  LDL.LU.64 R40, [R1+0x4878] ;  /* 0x0048780001287983 */ /* 0x000ee80000300a00 */
[----:B------:R-:W3:Y:S04]  /*1638e0*/  LDL.LU.64 R38, [R1+0x4880] ;  /* 0x0048800001267983 */ /* 0x000ee80000300a00 */
[----:B------:R-:W3:Y:S04]  /*1638f0*/  LDL.LU R49, [R1+0x1fc] ;  /* 0x0001fc0001317983 */ /* 0x000ee80000300800 */
[----:B------:R-:W3:Y:S04]  /*163900*/  LDL.LU.64 R18, [R1+0x4888] ;  /* 0x0048880001127983 */ /* 0x000ee80000300a00 */
[----:B------:R-:W3:Y:S01]  /*163910*/  LDL.LU.64 R36, [R1+0x4890] ;  /* 0x0048900001247983 */ /* 0x000ee20000300a00 */
[----:B------:R-:W-:-:S03]  /*163920*/  @P0 LOP3.LUT R25, R25, 0x8000000, RZ, 0xfc, !PT ;  /* 0x0800000019190812 */ /* 0x000fc600078efcff */
[----:B------:R-:W3:Y:S01]  /*163930*/  LDL.LU.64 R34, [R1+0x4898] ;  /* 0x0048980001227983 */ /* 0x000ee20000300a00 */
[----:B------:R-:W-:Y:S02]  /*163940*/  LOP3.LUT P0, RZ, R44, 0x10000, RZ, 0xc0, !PT ;  /* 0x000100002cff7812 */ /* 0x000fe4000780c0ff */
[C---:B----4-:R-:W-:Y:S01]  /*163950*/  PRMT R2, R48.reuse, 0x7770, RZ ;  /* 0x0000777030027816 */ /* 0x050fe200000000ff */
[----:B------:R-:W4:Y:S04]  /*163960*/  LDL.LU.64 R14, [R1+0x48a0] ;  /* 0x0048a000010e7983 */ /* 0x000f280000300a00 */
[----:B------:R1:W-:Y:S02]  /*163970*/  @P6 STG.E.U8 desc[UR4][R32.64], R2 ;  /* 0x0000000220006986 */ /* 0x0003e4000c101104 */
[----:B-1----:R-:W-:-:S02]  /*163980*/  PRMT R2, R48, 0x7771, RZ ;  /* 0x0000777130027816 */ /* 0x002fc400000000ff */
[----:B------:R-:W4:Y:S04]  /*163990*/  LDL.LU.64 R32, [R1+0x48a8] ;  /* 0x0048a80001207983 */ /* 0x000f280000300a00 */
[----:B------:R1:W-:Y:S04]  /*1639a0*/  @P0 STG.E.U8 desc[UR4][R12.64], R2 ;  /* 0x000000020c000986 */ /* 0x0003e8000c101104 */
[----:B-1----:R-:W4:Y:S01]  /*1639b0*/  LDL.LU.64 R12, [R1+0x48b0] ;  /* 0x0048b000010c7983 */ /* 0x002f220000300a00 */
[----:B------:R-:W-:Y:S02]  /*1639c0*/  LOP3.LUT P0, RZ, R25, 0x8000000, RZ, 0xc0, !PT ;  /* 0x0800000019ff7812 */ /* 0x000fe4000780c0ff */
        /* <DEDUP_REMOVED lines=13> */
[----:B------:R-:W-:-:S03]  /*163aa0*/  LOP3.LUT P4, RZ, R44, 0x20000000, RZ, 0xc0, !PT ;  /* 0x200000002cff7812 */ /* 0x000fc6000788c0ff */
[----:B--2---:R1:W-:Y:S01]  /*163ab0*/  @P0 STG.E.U8 desc[UR4][R46.64], R2 ;  /* 0x000000022e000986 */ /* 0x0043e2000c101104 */
[C---:B------:R-:W-:Y:S02]  /*163ac0*/  LOP3.LUT P0, RZ, R25.reuse, 0x1000000, RZ, 0xc0, !PT ;  /* 0x0100000019ff7812 */ /* 0x040fe4000780c0ff */
[----:B-1----:R-:W-:Y:S01]  /*163ad0*/  PRMT R2, R16, 0x7771, RZ ;  /* 0x0000777110027816 */ /* 0x002fe200000000ff */
[----:B------:R-:W2:Y:S10]  /*163ae0*/  LDL.LU.64 R46, [R1+0x59d8] ;  /* 0x0059d800012e7983 */ /* 0x000eb40000300a00 */
[----:B---3--:R1:W-:Y:S01]  /*163af0*/  @P0 STG.E.U8 desc[UR4][R42.64], R2 ;  /* 0x000000022a000986 */ /* 0x0083e2000c101104 */
        /* <DEDUP_REMOVED lines=42> */
[----:B------:R-:W-:Y:S01]  /*163da0*/  PRMT R2, R48, 0x7771, RZ ;  /* 0x0000777130027816 */ /* 0x000fe200000000ff */
[----:B------:R-:W2:Y:S04]  /*163db0*/  LDL.LU.64 R18, [R1+0x4918] ;  /* 0x0049180001127983 */ /* 0x000ea80000300a00 */
[----:B------:R-:W2:Y:S04]  /*163dc0*/  LDL.LU R16, [R1+0x1e4] ;  /* 0x0001e40001107983 */ /* 0x000ea80000300800 */
        /* <DEDUP_REMOVED lines=30> */
[----:B-1----:R-:W-:Y:S01]  /*163fb0*/  PRMT R2, R48, 0x7772, RZ ;  /* 0x0000777230027816 */ /* 0x002fe200000000ff */
[----:B------:R-:W3:Y:S06]  /*163fc0*/  LDL.LU.64 R34, [R1+0x4928] ;  /* 0x0049280001227983 */ /* 0x000eec0000300a00 */
[----:B------:R-:W-:-:S02]  /*163fd0*/  @P0 LOP3.LUT R25, R25, 0x40000, RZ, 0xfc, !PT ;  /* 0x0004000019190812 */ /* 0x000fc400078efcff */
[----:B------:R-:W-:Y:S01]  /*163fe0*/  LOP3.LUT P0, RZ, R45, 0x8, RZ, 0xc0, !PT ;  /* 0x000000082dff7812 */ /* 0x000fe2000780c0ff */
[----:B--2---:R1:W-:Y:S02]  /*163ff0*/  @P5 STG.E.U8 desc[UR4][R14.64], R2 ;  /* 0x000000020e005986 */ /* 0x0043e4000c101104 */
[----:B-1----:R-:W-:Y:S02]  /*164000*/  PRMT R2, R48, 0x7773, RZ ;  /* 0x0000777330027816 */ /* 0x002fe400000000ff */
[----:B------:R-:W2:Y:S04]  /*164010*/  LDL.LU.64 R14, [R1+0x4930] ;  /* 0x00493000010e7983 */ /* 0x000ea80000300a00 */
[----:B------:R1:W-:Y:S02]  /*164020*/  @P6 STG.E.U8 desc[UR4][R32.64], R2 ;  /* 0x0000000220006986 */ /* 0x0003e4000c101104 */
[----:B-1----:R-:W-:-:S02]  /*164030*/  PRMT R2, R49, 0x7770, RZ ;  /* 0x0000777031027816 */ /* 0x002fc400000000ff */
        /* <DEDUP_REMOVED lines=53> */
[----:B------:R-:W3:Y:S04]  /*164390*/  LDL.LU.64 R8, [R1+0x4960] ;  /* 0x0049600001087983 */ /* 0x000ee80000300a00 */
[----:B-1----:R-:W4:Y:S04]  /*1643a0*/  LDL.LU.64 R48, [R1+0x4968] ;  /* 0x0049680001307983 */ /* 0x002f280000300a00 */
[----:B------:R-:W2:Y:S04]  /*1643b0*/  LDL.LU.64 R32, [R1+0x4970] ;  /* 0x0049700001207983 */ /* 0x000ea80000300a00 */
[----:B------:R-:W2:Y:S04]  /*1643c0*/  LDL.LU R16, [R1+0x1c4] ;  /* 0x0001c40001107983 */ /* 0x000ea80000300800 */
[----:B------:R-:W3:Y:S01]  /*1643d0*/  LDL.LU.64 R12, [R1+0x4978] ;  /* 0x00497800010c7983 */ /* 0x000ee20000300a00 */
[----:B------:R-:W-:-:S02]  /*1643e0*/  LOP3.LUT P0, RZ, R45, 0x80000000, RZ, 0xc0, !PT ;  /* 0x800000002dff7812 */ /* 0x000fc4000780c0ff */
[----:B------:R-:W-:Y:S01]  /*1643f0*/  LOP3.LUT R25, R25, 0xfffffffd, RZ, 0xc0, !PT ;  /* 0xfffffffd19197812 */ /* 0x000fe200078ec0ff */
[----:B------:R-:W4:Y:S04]  /*164400*/  LDL.LU.64 R10, [R1+0x4980] ;  /* 0x00498000010a7983 */ /* 0x000f280000300a00 */
[----:B------:R-:W4:Y:S06]  /*164410*/  LDL.LU R14, [R1+0x1b4] ;  /* 0x0001b400010e7983 */ /* 0x000f2c0000300800 */
        /* <DEDUP_REMOVED lines=29> */
[----:B--2---:R-:W-:-:S05]  /*1645f0*/  PRMT R2, R16, 0x7770, RZ ;  /* 0x0000777010027816 */ /* 0x004fca00000000ff */
[----:B---3--:R1:W-:Y:S04]  /*164600*/  @P4 STG.E.U8 desc[UR4][R8.64], R2 ;  /* 0x0000000208004986 */ /* 0x0083e8000c101104 */
[----:B-1----:R-:W2:Y:S01]  /*164610*/  LDL.LU.64 R8, [R1+0x4988] ;  /* 0x0049880001087983 */ /* 0x002ea20000300a00 */
[----:B------:R-:W-:-:S05]  /*164620*/  PRMT R2, R16, 0x7771, RZ ;  /* 0x0000777110027816 */ /* 0x000fca00000000ff */
[----:B----4-:R1:W-:Y:S04]  /*164630*/  @P5 STG.E.U8 desc[UR4][R48.64], R2 ;  /* 0x0000000230005986 */ /* 0x0103e8000c101104 */
[----:B-1----:R-:W3:Y:S04]  /*164640*/  LDL.LU.64 R48, [R1+0x4990] ;  /* 0x0049900001307983 */ /* 0x002ee80000300a00 */
[----:B------:R-:W4:Y:S04]  /*164650*/  LDL.LU.64 R44, [R1+0x4998] ;  /* 0x00499800012c7983 */ /* 0x000f280000300a00 */
        /* <DEDUP_REMOVED lines=9> */
[----:B------:R-:W-:-:S05]  /*1646f0*/  PRMT R2, R16, 0x7772, RZ ;  /* 0x0000777210027816 */ /* 0x000fca00000000ff */
[----:B------:R1:W-:Y:S02]  /*164700*/  @P6 STG.E.U8 desc[UR4][R32.64], R2 ;  /* 0x0000000220006986 */ /* 0x0003e4000c101104 */
[----:B-1----:R-:W-:Y:S02]  /*164710*/  PRMT R2, R16, 0x7773, RZ ;  /* 0x0000777310027816 */ /* 0x002fe400000000ff */
[----:B------:R-:W4:Y:S04]  /*164720*/  LDL.LU.64 R32, [R1+0x49d8] ;  /* 0x0049d80001207983 */ /* 0x000f280000300a00 */
[----:B------:R-:W4:Y:S04]  /*164730*/  LDL.LU R16, [R1+0x1c8] ;  /* 0x0001c80001107983 */ /* 0x000f280000300800 */
[----:B------:R1:W-:Y:S04]  /*164740*/  @P0 STG.E.U8 desc[UR4][R12.64], R2 ;  /* 0x000000020c000986 */ /* 0x0003e8000c101104 */
[----:B-1----:R-:W4:Y:S01]  /*164750*/  LDL.LU.64 R12, [R1+0x49e0] ;  /* 0x0049e000010c7983 */ /* 0x002f220000300a00 */
[----:B------:R-:W-:-:S02]  /*164760*/  LOP3.LUT P0, RZ, R25, 0x200, RZ, 0xc0, !PT ;  /* 0x0000020019ff7812 */ /* 0x000fc4000780c0ff */
[----:B------:R-:W-:-:S11]  /*164770*/  PRMT R2, R14, 0x7770, RZ ;  /* 0x000077700e027816 */ /* 0x000fd600000000ff */
[----:B------:R1:W-:Y:S01]  /*164780*/  @P0 STG.E.U8 desc[UR4][R10.64], R2 ;  /* 0x000000020a000986 */ /* 0x0003e2000c101104 */
[----:B------:R-:W-:Y:S02]  /*164790*/  LOP3.LUT P0, RZ, R25, 0x100, RZ, 0xc0, !PT ;  /* 0x0000010019ff7812 */ /* 0x000fe4000780c0ff */
[----:B-1----:R-:W-:Y:S01]  /*1647a0*/  PRMT R2, R14, 0x7771, RZ ;  /* 0x000077710e027816 */ /* 0x002fe200000000ff */
[----:B------:R-:W4:Y:S01]  /*1647b0*/  LDL.LU.64 R10, [R1+0x49e8] ;  /* 0x0049e800010a7983 */ /* 0x000f220000300a00 */
        /* <DEDUP_REMOVED lines=32> */
[----:B-1----:R-:W4:Y:S01]  /*1649c0*/  LDL.LU.64 R34, [R1+0x49f8] ;  /* 0x0049f80001227983 */ /* 0x002f220000300a00 */
[----:B------:R-:W-:-:S03]  /*1649d0*/  PRMT R2, R15, 0x7773, RZ ;  /* 0x000077730f027816 */ /* 0x000fc600000000ff */
[----:B------:R-:W3:Y:S04]  /*1649e0*/  LDL.LU.64 R14, [R1+0x4a00] ;  /* 0x004a0000010e7983 */ /* 0x000ee80000300a00 */
[----:B------:R1:W-:Y:S02]  /*1649f0*/  @P3 STG.E.U8 desc[UR4][R32.64], R2 ;  /* 0x0000000220003986 */ /* 0x0003e4000c101104 */
[----:B-1----:R-:W-:Y:S02]  /*164a00*/  PRMT R2, R16, 0x7770, RZ ;  /* 0x0000777010027816 */ /* 0x002fe400000000ff */
[----:B------:R-:W3:Y:S04]  /*164a10*/  LDL.LU.64 R32, [R1+0x4a08] ;  /* 0x004a080001207983 */ /* 0x000ee80000300a00 */
[----:B------:R1:W-:Y:S04]  /*164a20*/  @P4 STG.E.U8 desc[UR4][R12.64], R2 ;  /* 0x000000020c004986 */ /* 0x0003e8000c101104 */
[----:B-1----:R-:W3:Y:S01]  /*164a30*/  LDL.LU.64 R12, [R1+0x4a10] ;  /* 0x004a1000010c7983 */ /* 0x002ee20000300a00 */
        /* <DEDUP_REMOVED lines=14> */
[----:B------:R-:W-:Y:S02]  /*164b20*/  PRMT R2, R16, 0x7771, RZ ;  /* 0x0000777110027816 */ /* 0x000fe400000000ff */
[----:B------:R-:W-:-:S03]  /*164b30*/  LOP3.LUT R21, R21, 0xefffffff, RZ, 0xc0, !PT ;  /* 0xefffffff15157812 */ /* 0x000fc600078ec0ff */
[----:B------:R1:W-:Y:S06]  /*164b40*/  @P5 STG.E.U8 desc[UR4][R10.64], R2 ;  /* 0x000000020a005986 */ /* 0x0003ec000c101104 */
[----:B------:R-:W-:Y:S02]  /*164b50*/  @P0 LOP3.LUT R21, R21, 0x10000000, RZ, 0xfc, !PT ;  /* 0x1000000015150812 */ /* 0x000fe400078efcff */
[----:B------:R-:W-:Y:S01]  /*164b60*/  LOP3.LUT P0, RZ, R46, 0x2000, RZ, 0xc0, !PT ;  /* 0x000020002eff7812 */ /* 0x000fe2000780c0ff */
[----:B-1----:R-:W3:Y:S01]  /*164b70*/  LDL.LU.64 R10, [R1+0x4a18] ;  /* 0x004a1800010a7983 */ /* 0x002ee20000300a00 */
[----:B------:R-:W-:-:S02]  /*164b80*/  LOP3.LUT R21, R21, 0xdfffffff, RZ, 0xc0, !PT ;  /* 0xdfffffff15157812 */ /* 0x000fc400078ec0ff */
[C---:B------:R-:W-:Y:S01]  /*164b90*/  LOP3.LUT P6, RZ, R46.reuse, 0x20, RZ, 0xc0, !PT ;  /* 0x000000202eff7812 */ /* 0x040fe200078cc0ff */
[----:B------:R-:W3:Y:S08]  /*164ba0*/  LDL.LU R42, [R1+0x1ec] ;  /* 0x0001ec00012a7983 */ /* 0x000ef00000300800 */
[----:B------:R-:W-:Y:S02]  /*164bb0*/  @P0 LOP3.LUT R21, R21, 0x20000000, RZ, 0xfc, !PT ;  /* 0x2000000015150812 */ /* 0x000fe400078efcff */
[----:B------:R-:W-:-:S02]  /*164bc0*/  LOP3.LUT P0, RZ, R46, 0x1000, RZ, 0xc0, !PT ;  /* 0x000010002eff7812 */ /* 0x000fc4000780c0ff */
[----:B------:R-:W-:-:S11]  /*164bd0*/  LOP3.LUT R21, R21, 0xbfffffff, RZ, 0xc0, !PT ;  /* 0xbfffffff15157812 */ /* 0x000fd600078ec0ff */
[----:B------:R-:W-:Y:S02]  /*164be0*/  @P0 LOP3.LUT R21, R21, 0x40000000, RZ, 0xfc, !PT ;  /* 0x4000000015150812 */ /* 0x000fe400078efcff */
[C---:B------:R-:W-:Y:S02]  /*164bf0*/  LOP3.LUT P0, RZ, R46.reuse, 0x800, RZ, 0xc0, !PT ;  /* 0x000008002eff7812 */ /* 0x040fe4000780c0ff */
[----:B------:R-:W-:Y:S02]  /*164c00*/  LOP3.LUT R21, R21, 0x7fffffff, RZ, 0xc0, !PT ;  /* 0x7fffffff15157812 */ /* 0x000fe400078ec0ff */
[----:B------:R-:W-:Y:S02]  /*164c10*/  LOP3.LUT P4, RZ, R46, 0x40, RZ, 0xc0, !PT ;  /* 0x000000402eff7812 */ /* 0x000fe4000788c0ff */
[----:B------:R-:W-:Y:S02]  /*164c20*/  PRMT R2, R16, 0x7772, RZ ;  /* 0x0000777210027816 */ /* 0x000fe400000000ff */
[----:B------:R-:W-:-:S05]  /*164c30*/  LOP3.LUT P5, RZ, R46, 0x80, RZ, 0xc0, !PT ;  /* 0x000000802eff7812 */ /* 0x000fca00078ac0ff */
[----:B------:R-:W-:Y:S02]  /*164c40*/  @P0 LOP3.LUT R21, R21, 0x80000000, RZ, 0xfc, !PT ;  /* 0x8000000015150812 */ /* 0x000fe400078efcff */
[C---:B------:R-:W-:Y:S01]  /*164c50*/  LOP3.LUT P0, RZ, R46.reuse, 0x400, RZ, 0xc0, !PT ;  /* 0x000004002eff7812 */ /* 0x040fe2000780c0ff */
[----:B--2---:R1:W-:Y:S01]  /*164c60*/  @P6 STG.E.U8 desc[UR4][R8.64], R2 ;  /* 0x0000000208006986 */ /* 0x0043e2000c101104 */
[----:B------:R-:W-:Y:S02]  /*164c70*/  LOP3.LUT P6, RZ, R46, 0x100, RZ, 0xc0, !PT ;  /* 0x000001002eff7812 */ /* 0x000fe400078cc0ff */
[----:B------:R-:W-:Y:S02]  /*164c80*/  LOP3.LUT R25, R25, 0xfffffffe, RZ, 0xc0, !PT ;  /* 0xfffffffe19197812 */ /* 0x000fe400078ec0ff */
[----:B-1----:R-:W-:Y:S01]  /*164c90*/  PRMT R2, R16, 0x7773, RZ ;  /* 0x0000777310027816 */ /* 0x002fe200000000ff */
[----:B------:R-:W2:Y:S06]  /*164ca0*/  LDL.LU.64 R8, [R1+0x4a20] ;  /* 0x004a200001087983 */ /* 0x000eac0000300a00 */
[----:B------:R-:W-:-:S02]  /*164cb0*/  @P0 LOP3.LUT R25, R25, 0x1, RZ, 0xfc, !PT ;  /* 0x0000000119190812 */ /* 0x000fc400078efcff */
[----:B------:R-:W-:Y:S01]  /*164cc0*/  LOP3.LUT P0, RZ, R46, 0x200, RZ, 0xc0, !PT ;  /* 0x000002002eff7812 */ /* 0x000fe2000780c0ff */
[----:B------:R-:W2:Y:S04]  /*164cd0*/  LDL.LU.64 R44, [R1+0x4a30] ;  /* 0x004a3000012c7983 */ /* 0x000ea80000300a00 */
[----:B------:R-:W2:Y:S04]  /*164ce0*/  LDL.LU.64 R22, [R1+0x4a38] ;  /* 0x004a380001167983 */ /* 0x000ea80000300a00 */
[----:B------:R-:W2:Y:S04]  /*164cf0*/  LDL.LU R16, [R1+0x1dc] ;  /* 0x0001dc0001107983 */ /* 0x000ea80000300800 */
[----:B------:R-:W2:Y:S04]  /*164d00*/  LDL.LU.64 R40, [R1+0x4a40] ;  /* 0x004a400001287983 */ /* 0x000ea80000300a00 */
[----:B------:R-:W2:Y:S04]  /*164d10*/  LDL.LU.64 R38, [R1+0x4a48] ;  /* 0x004a480001267983 */ /* 0x000ea80000300a00 */
[----:B------:R-:W2:Y:S04]  /*164d20*/  LDL.LU.64 R18, [R1+0x4a50] ;  /* 0x004a500001127983 */ /* 0x000ea80000300a00 */
[----:B----4-:R1:W-:Y:S02]  /*164d30*/  @P4 STG.E.U8 desc[UR4][R34.64], R2 ;  /* 0x0000000222004986 */ /* 0x0103e4000c101104 */
[----:B-1----:R-:W-:-:S05]  /*164d40*/  PRMT R2, R47, 0x7770, RZ ;  /* 0x000077702f027816 */ /* 0x002fca00000000ff */
[----:B---3--:R1:W-:Y:S02]  /*164d50*/  @P5 STG.E.U8 desc[UR4][R14.64], R2 ;  /* 0x000000020e005986 */ /* 0x0083e4000c101104 */
[----:B-1----:R-:W-:-:S05]  /*164d60*/  PRMT R2, R47, 0x7771, RZ ;  /* 0x000077712f027816 */ /* 0x002fca00000000ff */
[----:B------:R1:W-:Y:S02]  /*164d70*/  @P6 STG.E.U8 desc[UR4][R32.64], R2 ;  /* 0x0000000220006986 */ /* 0x0003e4000c101104 */
[----:B-1----:R-:W-:-:S05]  /*164d80*/  PRMT R2, R47, 0x7772, RZ ;  /* 0x000077722f027816 */ /* 0x002fca00000000ff */
[----:B------:R1:W-:Y:S01]  /*164d90*/  @P0 STG.E.U8 desc[UR4][R12.64], R2 ;  /* 0x000000020c000986 */ /* 0x0003e2000c101104 */
[----:B------:R-:W-:-:S03]  /*164da0*/  LOP3.LUT P0, RZ, R25, 0x1, RZ, 0xc0, !PT ;  /* 0x0000000119ff7812 */ /* 0x000fc6000780c0ff */
[----:B------:R-:W3:Y:S01]  /*164db0*/  LDL.LU.64 R24, [R1+0x4a28] ;  /* 0x004a280001187983 */ /* 0x000ee20000300a00 */
[----:B-1----:R-:W-:-:S03]  /*164dc0*/  PRMT R2, R47, 0x7773, RZ ;  /* 0x000077732f027816 */ /* 0x002fc600000000ff */
[----:B------:R-:W4:Y:S04]  /*164dd0*/  LDL.LU R47, [R1+0x59b8] ;  /* 0x0059b800012f7983 */ /* 0x000f280000300800 */
[----:B------:R-:W4:Y:S04]  /*164de0*/  LDL.LU.64 R36, [R1+0x4a58] ;  /* 0x004a580001247983 */ /* 0x000f280000300a00 */
[----:B------:R-:W4:Y:S04]  /*164df0*/  LDL.LU.64 R34, [R1+0x4a60] ;  /* 0x004a600001227983 */ /* 0x000f280000300a00 */
[----:B------:R-:W4:Y:S04]  /*164e00*/  LDL.LU.64 R14, [R1+0x4a68] ;  /* 0x004a6800010e7983 */ /* 0x000f280000300a00 */
[----:B------:R-:W4:Y:S04]  /*164e10*/  LDL.LU.64 R32, [R1+0x4a70] ;  /* 0x004a700001207983 */ /* 0x000f280000300a00 */
[----:B------:R-:W4:Y:S04]  /*164e20*/  LDL.LU R3, [R1+0x1bc] ;  /* 0x0001bc0001037983 */ /* 0x000f280000300800 */
[----:B------:R-:W4:Y:S04]  /*164e30*/  LDL.LU.64 R12, [R1+0x4a78] ;  /* 0x004a7800010c7983 */ /* 0x000f280000300a00 */
[----:B------:R1:W-:Y:S04]  /*164e40*/  @P0 STG.E.U8 desc[UR4][R10.64], R2 ;  /* 0x000000020a000986 */ /* 0x0003e8000c101104 */
[----:B-1----:R-:W4:Y:S01]  /*164e50*/  LDL.LU.64 R10, [R1+0x4a80] ;  /* 0x004a8000010a7983 */ /* 0x002f220000300a00 */
[----:B------:R-:W-:-:S02]  /*164e60*/  LOP3.LUT P0, RZ, R21, 0x80000000, RZ, 0xc0, !PT ;  /* 0x8000000015ff7812 */ /* 0x000fc4000780c0ff */
[----:B------:R-:W-:-:S11]  /*164e70*/  PRMT R2, R42, 0x7770, RZ ;  /* 0x000077702a027816 */ /* 0x000fd600000000ff */
[----:B--2---:R1:W-:Y:S01]  /*164e80*/  @P0 STG.E.U8 desc[UR4][R8.64], R2 ;  /* 0x0000000208000986 */ /* 0x0043e2000c101104 */
[----:B------:R-:W-:Y:S02]  /*164e90*/  LOP3.LUT P0, RZ, R21, 0x40000000, RZ, 0xc0, !PT ;  /* 0x4000000015ff7812 */ /* 0x000fe4000780c0ff */
[----:B-1----:R-:W-:Y:S01]  /*164ea0*/  PRMT R2, R42, 0x7771, RZ ;  /* 0x000077712a027816 */ /* 0x002fe200000000ff */
[----:B------:R-:W2:Y:S01]  /*164eb0*/  LDL.LU.64 R8, [R1+0x4a88] ;  /* 0x004a880001087983 */ /* 0x000ea20000300a00 */
[C---:B------:R-:W-:Y:S02]  /*164ec0*/  LOP3.LUT P1, RZ, R46.reuse, 0x80000, RZ, 0xc0, !PT ;  /* 0x000800002eff7812 */ /* 0x040fe4000782c0ff */
[C---:B------:R-:W-:Y:S02]  /*164ed0*/  LOP3.LUT P2, RZ, R46.reuse, 0x100000, RZ, 0xc0, !PT ;  /* 0x001000002eff7812 */ /* 0x040fe4000784c0ff */
[----:B------:R-:W-:-:S05]  /*164ee0*/  LOP3.LUT P3, RZ, R46, 0x200000, RZ, 0xc0, !PT ;  /* 0x002000002eff7812 */ /* 0x000fca000786c0ff */
        /* <DEDUP_REMOVED lines=27> */
[----:B------:R-:W4:Y:S01]  /*1650a0*/  LDL.LU.64 R34, [R1+0x4a90] ;  /* 0x004a900001227983 */ /* 0x000f220000300a00 */
[C---:B------:R-:W-:Y:S02]  /*1650b0*/  LOP3.LUT P4, RZ, R46.reuse, 0x400000, RZ, 0xc0, !PT ;  /* 0x004000002eff7812 */ /* 0x040fe4000788c0ff */
[----:B------:R-:W-:Y:S01]  /*1650c0*/  LOP3.LUT P5, RZ, R46, 0x800000, RZ, 0xc0, !PT ;  /* 0x008000002eff7812 */ /* 0x000fe200078ac0ff */
[----:B------:R-:W4:Y:S04]  /*1650d0*/  LDL.LU.64 R14, [R1+0x4a98] ;  /* 0x004a9800010e7983 */ /* 0x000f280000300a00 */
[----:B------:R-:W4:Y:S06]  /*1650e0*/  LDL.LU.64 R32, [R1+0x4aa0] ;  /* 0x004aa00001207983 */ /* 0x000f2c0000300a00 */
[----:B------:R1:W-:Y:S02]  /*1650f0*/  @P4 STG.E.U8 desc[UR4][R12.64], R2 ;  /* 0x000000020c004986 */ /* 0x0003e4000c101104 */
[----:B-1----:R-:W-:-:S02]  /*165100*/  PRMT R2, R3, 0x7770, RZ ;  /* 0x0000777003027816 */ /* 0x002fc400000000ff */
[----:B------:R-:W4:Y:S04]  /*165110*/  LDL.LU.64 R12, [R1+0x4aa8] ;  /* 0x004aa800010c7983 */ /* 0x000f280000300a00 */
[----:B------:R1:W-:Y:S04]  /*165120*/  @P5 STG.E.U8 desc[UR4][R10.64], R2 ;  /* 0x000000020a005986 */ /* 0x0003e8000c101104 */
[----:B-1----:R-:W4:Y:S04]  /*165130*/  LDL.LU.64 R10, [R1+0x4ab0] ;  /* 0x004ab000010a7983 */ /* 0x002f280000300a00 */
[----:B------:R-:W4:Y:S01]  /*165140*/  LDL.LU R16, [R1+0x1a0] ;  /* 0x0001a00001107983 */ /* 0x000f220000300800 */
[----:B------:R-:W-:-:S02]  /*165150*/  LOP3.LUT P6, RZ, R46, 0x1000000, RZ, 0xc0, !PT ;  /* 0x010000002eff7812 */ /* 0x000fc400078cc0ff */
[----:B------:R-:W-:-:S11]  /*165160*/  PRMT R2, R3, 0x7771, RZ ;  /* 0x0000777103027816 */ /* 0x000fd600000000ff */
[----:B--2---:R1:W-:Y:S04]  /*165170*/  @P6 STG.E.U8 desc[UR4][R8.64], R2 ;  /* 0x0000000208006986 */ /* 0x0043e8000c101104 */
[----:B-1----:R-:W2:Y:S01]  /*165180*/  LDL.LU.64 R8, [R1+0x4ab8] ;  /* 0x004ab80001087983 */ /* 0x002ea20000300a00 */
[----:B------:R-:W-:-:S03]  /*165190*/  LOP3.LUT R21, R21, 0xffff7fff, RZ, 0xc0, !PT ;  /* 0xffff7fff15157812 */ /* 0x000fc600078ec0ff */
[----:B------:R-:W2:Y:S04]  /*1651a0*/  LDL.LU R22, [R1+0x190] ;  /* 0x0001900001167983 */ /* 0x000ea80000300800 */
[----:B------:R-:W2:Y:S04]  /*1651b0*/  LDL.LU.64 R24, [R1+0x4ac0] ;  /* 0x004ac00001187983 */ /* 0x000ea80000300a00 */
[----:B------:R-:W2:Y:S04]  /*1651c0*/  LDL.LU.64 R44, [R1+0x4ac8] ;  /* 0x004ac800012c7983 */ /* 0x000ea80000300a00 */
[----:B------:R-:W2:Y:S01]  /*1651d0*/  LDL.LU.64 R42, [R1+0x4ad0] ;  /* 0x004ad000012a7983 */ /* 0x000ea20000300a00 */
[----:B------:R-:W-:-:S03]  /*1651e0*/  LOP3.LUT P4, RZ, R46, 0x2000000, RZ, 0xc0, !PT ;  /* 0x020000002eff7812 */ /* 0x000fc6000788c0ff */
[----:B------:R-:W2:Y:S01]  /*1651f0*/  LDL.LU.64 R40, [R1+0x4ad8] ;  /* 0x004ad80001287983 */ /* 0x000ea20000300a00 */
[----:B------:R-:W-:-:S03]  /*165200*/  PRMT R2, R3, 0x7772, RZ ;  /* 0x0000777203027816 */ /* 0x000fc600000000ff */
[----:B------:R-:W2:Y:S01]  /*165210*/  LDL.LU.64 R38, [R1+0x4ae0] ;  /* 0x004ae00001267983 */ /* 0x000ea20000300a00 */
[C---:B------:R-:W-:Y:S02]  /*165220*/  LOP3.LUT P5, RZ, R46.reuse, 0x4000000, RZ, 0xc0, !PT ;  /* 0x040000002eff7812 */ /* 0x040fe400078ac0ff */
        /* <DEDUP_REMOVED lines=19> */
[----:B-1----:R-:W-:Y:S02]  /*165360*/  PRMT R2, R3, 0x7773, RZ ;  /* 0x0000777303027816 */ /* 0x002fe400000000ff */
[----:B------:R-:W3:Y:S01]  /*165370*/  LDL.LU R3, [R1+0x180] ;  /* 0x0001800001037983 */ /* 0x000ee20000300800 */
[----:B------:R-:W-:Y:S02]  /*165380*/  LOP3.LUT P0, RZ, R46, 0x80000000, RZ, 0xc0, !PT ;  /* 0x800000002eff7812 */ /* 0x000fe4000780c0ff */
[----:B------:R-:W-:Y:S01]  /*165390*/  LOP3.LUT R21, R21, 0xffdfffff, RZ, 0xc0, !PT ;  /* 0xffdfffff15157812 */ /* 0x000fe200078ec0ff */
[----:B------:R-:W4:Y:S04]  /*1653a0*/  LDL.LU.64 R18, [R1+0x4ae8] ;  /* 0x004ae80001127983 */ /* 0x000f280000300a00 */
[----:B------:R-:W4:Y:S04]  /*1653b0*/  LDL.LU.64 R36, [R1+0x4af0] ;  /* 0x004af00001247983 */ /* 0x000f280000300a00 */
[----:B------:R-:W4:Y:S02]  /*1653c0*/  LDL.LU.64 R34, [R1+0x4af8] ;  /* 0x004af80001227983 */ /* 0x000f240000300a00 */
[----:B------:R-:W-:-:S02]  /*1653d0*/  @P0 LOP3.LUT R21, R21, 0x200000, RZ, 0xfc, !PT ;  /* 0x0020000015150812 */ /* 0x000fc400078efcff */
        /* <DEDUP_REMOVED lines=59> */
[----:B------:R-:W4:Y:S04]  /*165790*/  LDL.LU.64 R36, [R1+0x4b28] ;  /* 0x004b280001247983 */ /* 0x000f280000300a00 */
[----:B------:R-:W3:Y:S01]  /*1657a0*/  LDL.LU.64 R34, [R1+0x4b30] ;  /* 0x004b300001227983 */ /* 0x000ee20000300a00 */
[----:B------:R-:W-:-:S02]  /*1657b0*/  LOP3.LUT P5, RZ, R47, 0x400, RZ, 0xc0, !PT ;  /* 0x000004002fff7812 */ /* 0x000fc400078ac0ff */
[----:B------:R-:W-:Y:S01]  /*1657c0*/  LOP3.LUT P6, RZ, R47, 0x800, RZ, 0xc0, !PT ;  /* 0x000008002fff7812 */ /* 0x000fe200078cc0ff */
[----:B------:R-:W3:Y:S04]  /*1657d0*/  LDL.LU.64 R14, [R1+0x4b38] ;  /* 0x004b3800010e7983 */ /* 0x000ee80000300a00 */
[----:B------:R-:W3:Y:S04]  /*1657e0*/  LDL.LU.64 R32, [R1+0x4b40] ;  /* 0x004b400001207983 */ /* 0x000ee80000300a00 */
[----:B------:R-:W3:Y:S04]  /*1657f0*/  LDL.LU.64 R12, [R1+0x4b48] ;  /* 0x004b4800010c7983 */ /* 0x000ee80000300a00 */
[----:B------:R2:W-:Y:S02]  /*165800*/  @P5 STG.E.U8 desc[UR4][R10.64], R2 ;  /* 0x000000020a005986 */ /* 0x0005e4000c101104 */
[----:B--2---:R-:W-:-:S02]  /*165810*/  PRMT R2, R16, 0x7770, RZ ;  /* 0x0000777010027816 */ /* 0x004fc400000000ff */
[----:B------:R-:W2:Y:S04]  /*165820*/  LDL.LU.64 R10, [R1+0x4b50] ;  /* 0x004b5000010a7983 */ /* 0x000ea80000300a00 */
[----:B------:R1:W-:Y:S04]  /*165830*/  @P6 STG.E.U8 desc[UR4][R8.64], R2 ;  /* 0x0000000208006986 */ /* 0x0003e8000c101104 */
[----:B-1----:R-:W2:Y:S04]  /*165840*/  LDL.LU R9, [R1+0x194] ;  /* 0x0001940001097983 */ /* 0x002ea80000300800 */
[----:B------:R-:W2:Y:S04]  /*165850*/  LDL.LU.64 R44, [R1+0x4b58] ;  /* 0x004b5800012c7983 */ /* 0x000ea80000300a00 */
[----:B------:R-:W2:Y:S04]  /*165860*/  LDL.LU R3, [R1+0x184] ;  /* 0x0001840001037983 */ /* 0x000ea80000300800 */
[----:B------:R-:W2:Y:S04]  /*165870*/  LDL.LU.64 R42, [R1+0x4b60] ;  /* 0x004b6000012a7983 */ /* 0x000ea80000300a00 */
        /* <DEDUP_REMOVED lines=8> */
[----:B------:R-:W-:-:S05]  /*165900*/  PRMT R2, R16, 0x7771, RZ ;  /* 0x0000777110027816 */ /* 0x000fca00000000ff */
        /* <DEDUP_REMOVED lines=23> */
[----:B------:R-:W-:Y:S01]  /*165a80*/  LOP3.LUT P0, RZ, R47, 0x10000, RZ, 0xc0, !PT ;  /* 0x000100002fff7812 */ /* 0x000fe2000780c0ff */
[----:B----4-:R1:W-:Y:S02]  /*165a90*/  @P4 STG.E.U8 desc[UR4][R36.64], R2 ;  /* 0x0000000224004986 */ /* 0x0103e4000c101104 */
[C---:B-1----:R-:W-:Y:S02]  /*165aa0*/  PRMT R2, R16.reuse, 0x7772, RZ ;  /* 0x0000777210027816 */ /* 0x042fe400000000ff */
[----:B------:R-:W4:Y:S04]  /*165ab0*/  LDL.LU.64 R36, [R1+0x4b88] ;  /* 0x004b880001247983 */ /* 0x000f280000300a00 */
[----:B---3--:R1:W-:Y:S02]  /*165ac0*/  @P5 STG.E.U8 desc[UR4][R34.64], R2 ;  /* 0x0000000222005986 */ /* 0x0083e4000c101104 */
[----:B-1----:R-:W-:-:S02]  /*165ad0*/  PRMT R2, R16, 0x7773, RZ ;  /* 0x0000777310027816 */ /* 0x002fc400000000ff */
[----:B------:R-:W3:Y:S04]  /*165ae0*/  LDL.LU R16, [R1+0x1a8] ;  /* 0x0001a80001107983 */ /* 0x000ee80000300800 */
[----:B------:R-:W3:Y:S01]  /*165af0*/  LDL.LU.64 R34, [R1+0x4b90] ;  /* 0x004b900001227983 */ /* 0x000ee20000300a00 */
[----:B------:R-:W-:-:S04]  /*165b00*/  LOP3.LUT R21, R21, 0xffffbfff, RZ, 0xc0, !PT ;  /* 0xffffbfff15157812 */ /* 0x000fc800078ec0ff */
[----:B------:R-:W-:Y:S02]  /*165b10*/  @P0 LOP3.LUT R21, R21, 0x4000, RZ, 0xfc, !PT ;  /* 0x0000400015150812 */ /* 0x000fe400078efcff */
[----:B------:R-:W-:Y:S01]  /*165b20*/  LOP3.LUT P0, RZ, R47, 0x8000, RZ, 0xc0, !PT ;  /* 0x000080002fff7812 */ /* 0x000fe2000780c0ff */
[----:B------:R2:W-:Y:S02]  /*165b30*/  @P6 STG.E.U8 desc[UR4][R14.64], R2 ;  /* 0x000000020e006986 */ /* 0x0005e4000c101104 */
[----:B--2---:R-:W-:Y:S02]  /*165b40*/  PRMT R2, R9, 0x7770, RZ ;  /* 0x0000777009027816 */ /* 0x004fe400000000ff */
[----:B------:R-:W2:Y:S08]  /*165b50*/  LDL.LU.64 R14, [R1+0x4b98] ;  /* 0x004b9800010e7983 */ /* 0x000eb00000300a00 */
[----:B------:R1:W-:Y:S01]  /*165b60*/  @P0 STG.E.U8 desc[UR4][R32.64], R2 ;  /* 0x0000000220000986 */ /* 0x0003e2000c101104 */
[----:B------:R-:W-:-:S03]  /*165b70*/  LOP3.LUT P0, RZ, R21, 0x4000, RZ, 0xc0, !PT ;  /* 0x0000400015ff7812 */ /* 0x000fc6000780c0ff */
[----:B-1----:R-:W2:Y:S01]  /*165b80*/  LDL.LU.64 R32, [R1+0x4ba0] ;  /* 0x004ba00001207983 */ /* 0x002ea20000300a00 */
[----:B------:R-:W-:-:S09]  /*165b90*/  PRMT R2, R9, 0x7771, RZ ;  /* 0x0000777109027816 */ /* 0x000fd200000000ff */
[----:B------:R1:W-:Y:S01]  /*165ba0*/  @P0 STG.E.U8 desc[UR4][R12.64], R2 ;  /* 0x000000020c000986 */ /* 0x0003e2000c101104 */
[----:B------:R-:W-:-:S03]  /*165bb0*/  LOP3.LUT P0, RZ, R21, 0x2000, RZ, 0xc0, !PT ;  /* 0x0000200015ff7812 */ /* 0x000fc6000780c0ff */
[----:B-1----:R-:W2:Y:S01]  /*165bc0*/  LDL.LU.64 R12, [R1+0x4ba8] ;  /* 0x004ba800010c7983 */ /* 0x002ea20000300a00 */
[----:B------:R-:W-:-:S09]  /*165bd0*/  PRMT R2, R9, 0x7772, RZ ;  /* 0x0000777209027816 */ /* 0x000fd200000000ff */
[----:B------:R1:W-:Y:S04]  /*165be0*/  @P0 STG.E.U8 desc[UR4][R10.64], R2 ;  /* 0x000000020a000986 */ /* 0x0003e8000c101104 */
[----:B-1----:R-:W2:Y:S01]  /*165bf0*/  LDL.LU.64 R10, [R1+0x4bb0] ;  /* 0x004bb000010a7983 */ /* 0x002ea20000300a00 */
[----:B------:R-:W-:-:S03]  /*165c00*/  PRMT R2, R9, 0x7773, RZ ;  /* 0x0000777309027816 */ /* 0x000fc600000000ff */
[----:B------:R-:W2:Y:S01]  /*165c10*/  LDL.LU.64 R8, [R1+0x4bb8] ;  /* 0x004bb80001087983 */ /* 0x000ea20000300a00 */
        /* <DEDUP_REMOVED lines=19> */
[----:B-1----:R-:W-:-:S09]  /*165d50*/  PRMT R2, R48, 0x7771, RZ ;  /* 0x0000777130027816 */ /* 0x002fd200000000ff */
[----:B----4-:R1:W-:Y:S02]  /*165d60*/  @P0 STG.E.U8 desc[UR4][R36.64], R2 ;  /* 0x0000000224000986 */ /* 0x0103e4000c101104 */
[----:B-1----:R-:W-:-:S05]  /*165d70*/  PRMT R2, R48, 0x7772, RZ ;  /* 0x0000777230027816 */ /* 0x002fca00000000ff */
[----:B---3--:R1:W-:Y:S02]  /*165d80*/  @P1 STG.E.U8 desc[UR4][R34.64], R2 ;  /* 0x0000000222001986 */ /* 0x0083e4000c101104 */
[----:B-1----:R-:W-:Y:S02]  /*165d90*/  PRMT R2, R48, 0x7773, RZ ;  /* 0x0000777330027816 */ /* 0x002fe400000000ff */
[----:B------:R-:W3:Y:S01]  /*165da0*/  LDL.LU R48, [R1+0x59ac] ;  /* 0x0059ac0001307983 */ /* 0x000ee20000300800 */
[C---:B------:R-:W-:Y:S02]  /*165db0*/  LOP3.LUT P2, RZ, R47.reuse, 0x4000000, RZ, 0xc0, !PT ;  /* 0x040000002fff7812 */ /* 0x040fe4000784c0ff */
[----:B------:R-:W-:Y:S01]  /*165dc0*/  LOP3.LUT P3, RZ, R47, 0x8000000, RZ, 0xc0, !PT ;  /* 0x080000002fff7812 */ /* 0x000fe2000786c0ff */
[----:B------:R-:W4:Y:S04]  /*165dd0*/  LDL.LU.64 R36, [R1+0x4bc0] ;  /* 0x004bc00001247983 */ /* 0x000f280000300a00 */
[----:B------:R-:W4:Y:S06]  /*165de0*/  LDL.LU.64 R34, [R1+0x4bc8] ;  /* 0x004bc80001227983 */ /* 0x000f2c0000300a00 */
[----:B--2---:R1:W-:Y:S02]  /*165df0*/  @P2 STG.E.U8 desc[UR4][R14.64], R2 ;  /* 0x000000020e002986 */ /* 0x0043e4000c101104 */
[----:B-1----:R-:W-:-:S05]  /*165e00*/  PRMT R2, R16, 0x7770, RZ ;  /* 0x0000777010027816 */ /* 0x002fca00000000ff */
[----:B------:R1:W-:Y:S01]  /*165e10*/  @P3 STG.E.U8 desc[UR4][R32.64], R2 ;  /* 0x0000000220003986 */ /* 0x0003e2000c101104 */
[----:B------:R-:W-:-:S03]  /*165e20*/  LOP3.LUT P4, RZ, R47, 0x10000000, RZ, 0xc0, !PT ;  /* 0x100000002fff7812 */ /* 0x000fc6000788c0ff */
[----:B-1----:R-:W2:Y:S04]  /*165e30*/  LDL.LU.64 R32, [R1+0x4bd8] ;  /* 0x004bd80001207983 */ /* 0x002ea80000300a00 */
[----:B------:R-:W2:Y:S01]  /*165e40*/  LDL.LU R15, [R1+0x198] ;  /* 0x00019800010f7983 */ /* 0x000ea20000300800 */
[----:B------:R-:W-:Y:S02]  /*165e50*/  PRMT R2, R16, 0x7771, RZ ;  /* 0x0000777110027816 */ /* 0x000fe400000000ff */
[----:B------:R-:W-:-:S03]  /*165e60*/  LOP3.LUT P5, RZ, R47, 0x20000000, RZ, 0xc0, !PT ;  /* 0x200000002fff7812 */ /* 0x000fc600078ac0ff */
[----:B------:R1:W-:Y:S04]  /*165e70*/  @P4 STG.E.U8 desc[UR4][R12.64], R2 ;  /* 0x000000020c004986 */ /* 0x0003e8000c101104 */
[----:B-1----:R-:W2:Y:S01]  /*165e80*/  LDL.LU.64 R12, [R1+0x4be0] ;  /* 0x004be000010c7983 */ /* 0x002ea20000300a00 */
[----:B------:R-:W-:Y:S02]  /*165e90*/  PRMT R2, R16, 0x7772, RZ ;  /* 0x0000777210027816 */ /* 0x000fe400000000ff */
[----:B------:R-:W-:-:S03]  /*165ea0*/  LOP3.LUT P6, RZ, R47, 0x40000000, RZ, 0xc0, !PT ;  /* 0x400000002fff7812 */ /* 0x000fc600078cc0ff */
[----:B------:R1:W-:Y:S04]  /*165eb0*/  @P5 STG.E.U8 desc[UR4][R10.64], R2 ;  /* 0x000000020a005986 */ /* 0x0003e8000c101104 */
[----:B-1----:R-:W2:Y:S01]  /*165ec0*/  LDL.LU.64 R10, [R1+0x4be8] ;  /* 0x004be800010a7983 */ /* 0x002ea20000300a00 */
[----:B------:R-:W-:-:S05]  /*165ed0*/  PRMT R2, R16, 0x7773, RZ ;  /* 0x0000777310027816 */ /* 0x000fca00000000ff */
[----:B------:R1:W-:Y:S04]  /*165ee0*/  @P6 STG.E.U8 desc[UR4][R8.64], R2 ;  /* 0x0000000208006986 */ /* 0x0003e8000c101104 */
[----:B-1----:R-:W2:Y:S04]  /*165ef0*/  LDL.LU.64 R8, [R1+0x4c08] ;  /* 0x004c080001087983 */ /* 0x002ea80000300a00 */
[----:B------:R-:W2:Y:S01]  /*165f00*/  LDL.LU.64 R24, [R1+0x4c18] ;  /* 0x004c180001187983 */ /* 0x000ea20000300a00 */
[----:B------:R-:W-:Y:S02]  /*165f10*/  LOP3.LUT R26, R26, 0xdfffffff, RZ, 0xc0, !PT ;  /* 0xdfffffff1a1a7812 */ /* 0x000fe400078ec0ff */
[----:B------:R-:W-:Y:S01]  /*165f20*/  LOP3.LUT R21, R21, 0xfffffffe, RZ, 0xc0, !PT ;  /* 0xfffffffe15157812 */ /* 0x000fe200078ec0ff */
[----:B------:R-:W2:Y:S01]  /*165f30*/  LDL.LU.64 R44, [R1+0x4c28] ;  /* 0x004c2800012c7983 */ /* 0x000ea20000300a00 */
[----:B------:R-:W-:-:S03]  /*165f40*/  LOP3.LUT P4, RZ, R47, 0x80000000, RZ, 0xc0, !PT ;  /* 0x800000002fff7812 */ /* 0x000fc6000788c0ff */
[----:B------:R-:W4:Y:S04]  /*165f50*/  LDL.LU.64 R42, [R1+0x4c38] ;  /* 0x004c3800012a7983 */ /* 0x000f280000300a00 */
[----:B------:R-:W4:Y:S04]  /*165f60*/  LDL.LU R16, [R1+0x178] ;  /* 0x0001780001107983 */ /* 0x000f280000300800 */
[----:B------:R-:W4:Y:S04]  /*165f70*/  LDL.LU.64 R22, [R1+0x4c48] ;  /* 0x004c480001167983 */ /* 0x000f280000300a00 */
[----:B------:R-:W4:Y:S04]  /*165f80*/  LDL.LU.64 R40, [R1+0x4c58] ;  /* 0x004c580001287983 */ /* 0x000f280000300a00 */
[----:B------:R-:W4:Y:S04]  /*165f90*/  LDL.LU.64 R38, [R1+0x4c60] ;  /* 0x004c600001267983 */ /* 0x000f280000300a00 */
[----:B------:R-:W4:Y:S01]  /*165fa0*/  LDL.LU.64 R18, [R1+0x4c68] ;  /* 0x004c680001127983 */ /* 0x000f220000300a00 */
        /* <DEDUP_REMOVED lines=22> */
[----:B--2---:R-:W-:-:S07]  /*166110*/  PRMT R2, R15, 0x7770, RZ ;  /* 0x000077700f027816 */ /* 0x004fce00000000ff */
[----:B------:R-:W-:Y:S02]  /*166120*/  @P0 LOP3.LUT R21, R21, 0x10, RZ, 0xfc, !PT ;  /* 0x0000001015150812 */ /* 0x000fe400078efcff */
[C---:B------:R-:W-:Y:S01]  /*166130*/  LOP3.LUT P0, RZ, R48.reuse, 0x8, RZ, 0xc0, !PT ;  /* 0x0000000830ff7812 */ /* 0x040fe2000780c0ff */
[----:B----4-:R1:W-:Y:S01]  /*166140*/  @P4 STG.E.U8 desc[UR4][R36.64], R2 ;  /* 0x0000000224004986 */ /* 0x0103e2000c101104 */
[----:B------:R-:W-:Y:S02]  /*166150*/  LOP3.LUT P6, RZ, R48, 0x2, RZ, 0xc0, !PT ;  /* 0x0000000230ff7812 */ /* 0x000fe400078cc0ff */
[----:B------:R-:W-:Y:S02]  /*166160*/  LOP3.LUT R21, R21, 0xffffffdf, RZ, 0xc0, !PT ;  /* 0xffffffdf15157812 */ /* 0x000fe400078ec0ff */
[----:B-1----:R-:W-:Y:S01]  /*166170*/  PRMT R2, R15, 0x7771, RZ ;  /* 0x000077710f027816 */ /* 0x002fe200000000ff */
[----:B------:R-:W2:Y:S06]  /*166180*/  LDL.LU.64 R36, [R1+0x4c90] ;  /* 0x004c900001247983 */ /* 0x000eac0000300a00 */
[----:B------:R-:W-:-:S02]  /*166190*/  @P0 LOP3.LUT R21, R21, 0x20, RZ, 0xfc, !PT ;  /* 0x0000002015150812 */ /* 0x000fc400078efcff */
[----:B------:R-:W-:Y:S01]  /*1661a0*/  LOP3.LUT P0, RZ, R48, 0x4, RZ, 0xc0, !PT ;  /* 0x0000000430ff7812 */ /* 0x000fe2000780c0ff */
[----:B------:R1:W-:Y:S02]  /*1661b0*/  @P5 STG.E.U8 desc[UR4][R34.64], R2 ;  /* 0x0000000222005986 */ /* 0x0003e4000c101104 */
        /* <DEDUP_REMOVED lines=61> */
[----:B------:R-:W2:Y:S04]  /*166590*/  LDL.LU R16, [R1+0x18c] ;  /* 0x00018c0001107983 */ /* 0x000ea80000300800 */
[----:B------:R-:W2:Y:S01]  /*1665a0*/  LDL.LU.64 R10, [R1+0x4d30] ;  /* 0x004d3000010a7983 */ /* 0x000ea20000300a00 */
[----:B------:R-:W-:-:S02]  /*1665b0*/  LOP3.LUT P4, RZ, R48, 0x40000, RZ, 0xc0, !PT ;  /* 0x0004000030ff7812 */ /* 0x000fc4000788c0ff */
[----:B------:R-:W-:Y:S01]  /*1665c0*/  LOP3.LUT P0, RZ, R48, 0x40000000, RZ, 0xc0, !PT ;  /* 0x4000000030ff7812 */ /* 0x000fe2000780c0ff */
[----:B------:R-:W2:Y:S01]  /*1665d0*/  LDL.LU R14, [R1+0x17c] ;  /* 0x00017c00010e7983 */ /* 0x000ea20000300800 */
        /* <DEDUP_REMOVED lines=26> */
[----:B------:R-:W-:Y:S02]  /*166780*/  LOP3.LUT P0, RZ, R48, 0x400000, RZ, 0xc0, !PT ;  /* 0x0040000030ff7812 */ /* 0x000fe4000780c0ff */
[----:B------:R-:W-:-:S11]  /*166790*/  LOP3.LUT R26, R26, 0xefffffff, RZ, 0xc0, !PT ;  /* 0xefffffff1a1a7812 */ /* 0x000fd600078ec0ff */
[----:B------:R-:W-:Y:S02]  /*1667a0*/  @P0 LOP3.LUT R26, R26, 0x10000000, RZ, 0xfc, !PT ;  /* 0x100000001a1a0812 */ /* 0x000fe400078efcff */
[----:B------:R-:W-:Y:S01]  /*1667b0*/  LOP3.LUT P0, RZ, R48, 0x200000, RZ, 0xc0, !PT ;  /* 0x0020000030ff7812 */ /* 0x000fe2000780c0ff */
[----:B---3--:R1:W-:Y:S04]  /*1667c0*/  @P4 STG.E.U8 desc[UR4][R8.64], R2 ;  /* 0x0000000208004986 */ /* 0x0083e8000c101104 */
[----:B-1----:R-:W3:Y:S04]  /*1667d0*/  LDL.LU.64 R8, [R1+0x4d40] ;  /* 0x004d400001087983 */ /* 0x002ee80000300a00 */
[----:B------:R-:W3:Y:S04]  /*1667e0*/  LDL.LU.64 R24, [R1+0x4d50] ;  /* 0x004d500001187983 */ /* 0x000ee80000300a00 */
[----:B------:R-:W3:Y:S04]  /*1667f0*/  LDL.LU.64 R44, [R1+0x4d58] ;  /* 0x004d5800012c7983 */ /* 0x000ee80000300a00 */
[----:B------:R-:W3:Y:S04]  /*166800*/  LDL.LU R3, [R1+0x160] ;  /* 0x0001600001037983 */ /* 0x000ee80000300800 */
[----:B------:R-:W3:Y:S04]  /*166810*/  LDL.LU.64 R42, [R1+0x4d60] ;  /* 0x004d6000012a7983 */ /* 0x000ee80000300a00 */
[----:B------:R-:W3:Y:S04]  /*166820*/  LDL.LU.64 R22, [R1+0x4d78] ;  /* 0x004d780001167983 */ /* 0x000ee80000300a00 */
[----:B------:R-:W3:Y:S04]  /*166830*/  LDL.LU.64 R40, [R1+0x4d90] ;  /* 0x004d900001287983 */ /* 0x000ee80000300a00 */
[----:B------:R-:W3:Y:S04]  /*166840*/  LDL.LU.64 R38, [R1+0x4da0] ;  /* 0x004da00001267983 */ /* 0x000ee80000300a00 */
[----:B------:R-:W3:Y:S04]  /*166850*/  LDL.LU R15, [R1+0x150] ;  /* 0x00015000010f7983 */ /* 0x000ee80000300800 */
[----:B------:R-:W3:Y:S01]  /*166860*/  LDL.LU.64 R18, [R1+0x4db0] ;  /* 0x004db00001127983 */ /* 0x000ee20000300a00 */
[----:B--2---:R-:W-:-:S03]  /*166870*/  PRMT R2, R16, 0x7770, RZ ;  /* 0x0000777010027816 */ /* 0x004fc600000000ff */
[----:B------:R-:W2:Y:S04]  /*166880*/  LDL.LU.64 R36, [R1+0x4dc0] ;  /* 0x004dc00001247983 */ /* 0x000ea80000300a00 */
[----:B----4-:R1:W-:Y:S02]  /*166890*/  @P5 STG.E.U8 desc[UR4][R34.64], R2 ;  /* 0x0000000222005986 */ /* 0x0103e4000c101104 */
[C---:B-1----:R-:W-:Y:S02]  /*1668a0*/  PRMT R2, R16.reuse, 0x7771, RZ ;  /* 0x0000777110027816 */ /* 0x042fe400000000ff */
[----:B------:R-:W4:Y:S04]  /*1668b0*/  LDL.LU.64 R34, [R1+0x4dd0] ;  /* 0x004dd00001227983 */ /* 0x000f280000300a00 */
[----:B------:R1:W-:Y:S04]  /*1668c0*/  @P6 STG.E.U8 desc[UR4][R32.64], R2 ;  /* 0x0000000220006986 */ /* 0x0003e8000c101104 */
[----:B-1----:R-:W2:Y:S01]  /*1668d0*/  LDL.LU.64 R32, [R1+0x4dd8] ;  /* 0x004dd80001207983 */ /* 0x002ea20000300a00 */
[----:B------:R-:W-:-:S05]  /*1668e0*/  PRMT R2, R16, 0x7772, RZ ;  /* 0x0000777210027816 */ /* 0x000fca00000000ff */
[----:B------:R1:W-:Y:S01]  /*1668f0*/  @P0 STG.E.U8 desc[UR4][R12.64], R2 ;  /* 0x000000020c000986 */ /* 0x0003e2000c101104 */
[----:B------:R-:W-:Y:S02]  /*166900*/  LOP3.LUT P0, RZ, R26, 0x10000000, RZ, 0xc0, !PT ;  /* 0x100000001aff7812 */ /* 0x000fe4000780c0ff */
[----:B-1----:R-:W-:Y:S02]  /*166910*/  PRMT R2, R16, 0x7773, RZ ;  /* 0x0000777310027816 */ /* 0x002fe400000000ff */
[----:B------:R-:W2:Y:S04]  /*166920*/  LDL.LU R16, [R1+0x140] ;  /* 0x0001400001107983 */ /* 0x000ea80000300800 */
[----:B------:R-:W2:Y:S05]  /*166930*/  LDL.LU.64 R12, [R1+0x4de0] ;  /* 0x004de000010c7983 */ /* 0x000eaa0000300a00 */
[----:B------:R1:W-:Y:S04]  /*166940*/  @P0 STG.E.U8 desc[UR4][R10.64], R2 ;  /* 0x000000020a000986 */ /* 0x0003e8000c101104 */
[----:B-1----:R-:W2:Y:S01]  /*166950*/  LDL.LU.64 R10, [R1+0x4df8] ;  /* 0x004df800010a7983 */ /* 0x002ea20000300a00 */
[----:B------:R-:W-:-:S02]  /*166960*/  LOP3.LUT P0, RZ, R26, 0x8000000, RZ, 0xc0, !PT ;  /* 0x080000001aff7812 */ /* 0x000fc4000780c0ff */
[----:B------:R-:W-:Y:S02]  /*166970*/  PRMT R2, R14, 0x7770, RZ ;  /* 0x000077700e027816 */ /* 0x000fe400000000ff */
[----:B------:R-:W-:Y:S02]  /*166980*/  LOP3.LUT P1, RZ, R48, 0x80000000, RZ, 0xc0, !PT ;  /* 0x8000000030ff7812 */ /* 0x000fe4000782c0ff */
[C---:B------:R-:W-:Y:S02]  /*166990*/  LOP3.LUT P2, RZ, R49.reuse, 0x1, RZ, 0xc0, !PT ;  /* 0x0000000131ff7812 */ /* 0x040fe4000784c0ff */
[C---:B------:R-:W-:Y:S02]  /*1669a0*/  LOP3.LUT P3, RZ, R49.reuse, 0x2, RZ, 0xc0, !PT ;  /* 0x0000000231ff7812 */ /* 0x040fe4000786c0ff */
[C---:B------:R-:W-:Y:S02]  /*1669b0*/  LOP3.LUT P4, RZ, R49.reuse, 0x4, RZ, 0xc0, !PT ;  /* 0x0000000431ff7812 */ /* 0x040fe4000788c0ff */
[----:B------:R-:W-:Y:S01]  /*1669c0*/  LOP3.LUT P5, RZ, R49, 0x8, RZ, 0xc0, !PT ;  /* 0x0000000831ff7812 */ /* 0x000fe200078ac0ff */
[----:B---3--:R1:W-:Y:S01]  /*1669d0*/  @P0 STG.E.U8 desc[UR4][R8.64], R2 ;  /* 0x0000000208000986 */ /* 0x0083e2000c101104 */
[----:B------:R-:W-:-:S02]  /*1669e0*/  LOP3.LUT P0, RZ, R26, 0x4000000, RZ, 0xc0, !PT ;  /* 0x040000001aff7812 */ /* 0x000fc4000780c0ff */
        /* <DEDUP_REMOVED lines=22> */
[----:B--2---:R1:W-:Y:S02]  /*166b50*/  @P1 STG.E.U8 desc[UR4][R36.64], R2 ;  /* 0x0000000224001986 */ /* 0x0043e4000c101104 */
[----:B-1----:R-:W-:-:S05]  /*166b60*/  PRMT R2, R15, 0x7771, RZ ;  /* 0x000077710f027816 */ /* 0x002fca00000000ff */
[----:B----4-:R1:W-:Y:S02]  /*166b70*/  @P2 STG.E.U8 desc[UR4][R34.64], R2 ;  /* 0x0000000222002986 */ /* 0x0103e4000c101104 */
[C---:B-1----:R-:W-:Y:S02]  /*166b80*/  PRMT R2, R15.reuse, 0x7772, RZ ;  /* 0x000077720f027816 */ /* 0x042fe400000000ff */
[----:B------:R-:W2:Y:S04]  /*166b90*/  LDL.LU.64 R34, [R1+0x4e20] ;  /* 0x004e200001227983 */ /* 0x000ea80000300a00 */
[----:B------:R1:W-:Y:S02]  /*166ba0*/  @P3 STG.E.U8 desc[UR4][R32.64], R2 ;  /* 0x0000000220003986 */ /* 0x0003e4000c101104 */
[----:B-1----:R-:W-:-:S02]  /*166bb0*/  PRMT R2, R15, 0x7773, RZ ;  /* 0x000077730f027816 */ /* 0x002fc400000000ff */
[----:B------:R-:W4:Y:S04]  /*166bc0*/  LDL.LU.64 R14, [R1+0x4e30] ;  /* 0x004e3000010e7983 */ /* 0x000f280000300a00 */
[----:B------:R-:W4:Y:S04]  /*166bd0*/  LDL.LU.64 R32, [R1+0x4e40] ;  /* 0x004e400001207983 */ /* 0x000f280000300a00 */
[----:B------:R1:W-:Y:S04]  /*166be0*/  @P4 STG.E.U8 desc[UR4][R12.64], R2 ;  /* 0x000000020c004986 */ /* 0x0003e8000c101104 */
[----:B-1----:R-:W4:Y:S01]  /*166bf0*/  LDL.LU.64 R12, [R1+0x4e50] ;  /* 0x004e5000010c7983 */ /* 0x002f220000300a00 */
[----:B------:R-:W-:-:S05]  /*166c00*/  PRMT R2, R16, 0x7770, RZ ;  /* 0x0000777010027816 */ /* 0x000fca00000000ff */
[----:B------:R1:W-:Y:S04]  /*166c10*/  @P5 STG.E.U8 desc[UR4][R10.64], R2 ;  /* 0x000000020a005986 */ /* 0x0003e8000c101104 */
[----:B-1----:R-:W4:Y:S01]  /*166c20*/  LDL.LU.64 R10, [R1+0x4e58] ;  /* 0x004e5800010a7983 */ /* 0x002f220000300a00 */
        /* <DEDUP_REMOVED lines=19> */
[----:B------:R-:W3:Y:S01]  /*166d60*/  LDL.LU.64 R24, [R1+0x4e78] ;  /* 0x004e780001187983 */ /* 0x000ee20000300a00 */
[----:B------:R-:W-:-:S02]  /*166d70*/  @P0 LOP3.LUT R26, R26, 0x8000, RZ, 0xfc, !PT ;  /* 0x000080001a1a0812 */ /* 0x000fc400078efcff */
[----:B------:R-:W-:Y:S01]  /*166d80*/  LOP3.LUT P0, RZ, R49, 0x1000, RZ, 0xc0, !PT ;  /* 0x0000100031ff7812 */ /* 0x000fe2000780c0ff */
[----:B------:R-:W3:Y:S01]  /*166d90*/  LDL.LU.64 R44, [R1+0x4e90] ;  /* 0x004e9000012c7983 */ /* 0x000ee20000300a00 */
[----:B------:R-:W-:-:S03]  /*166da0*/  LOP3.LUT R26, R26, 0xfffeffff, RZ, 0xc0, !PT ;  /* 0xfffeffff1a1a7812 */ /* 0x000fc600078ec0ff */
[----:B------:R-:W3:Y:S01]  /*166db0*/  LDL.LU.64 R42, [R1+0x4ea0] ;  /* 0x004ea000012a7983 */ /* 0x000ee20000300a00 */
[----:B------:R-:W-:-:S03]  /*166dc0*/  LOP3.LUT P4, RZ, R49, 0x20, RZ, 0xc0, !PT ;  /* 0x0000002031ff7812 */ /* 0x000fc6000788c0ff */
[----:B------:R-:W3:Y:S04]  /*166dd0*/  LDL.LU.64 R40, [R1+0x4eb0] ;  /* 0x004eb00001287983 */ /* 0x000ee80000300a00 */
[----:B------:R-:W-:Y:S01]  /*166de0*/  @P0 LOP3.LUT R26, R26, 0x10000, RZ, 0xfc, !PT ;  /* 0x000100001a1a0812 */ /* 0x000fe200078efcff */
[----:B------:R-:W3:Y:S01]  /*166df0*/  LDL.LU.64 R38, [R1+0x4ec0] ;  /* 0x004ec00001267983 */ /* 0x000ee20000300a00 */
[C---:B------:R-:W-:Y:S02]  /*166e00*/  LOP3.LUT P0, RZ, R49.reuse, 0x800, RZ, 0xc0, !PT ;  /* 0x0000080031ff7812 */ /* 0x040fe4000780c0ff */
[----:B------:R-:W-:Y:S01]  /*166e10*/  LOP3.LUT R26, R26, 0xfffdffff, RZ, 0xc0, !PT ;  /* 0xfffdffff1a1a7812 */ /* 0x000fe200078ec0ff */
[----:B------:R-:W3:Y:S01]  /*166e20*/  LDL.LU R3, [R1+0x154] ;  /* 0x0001540001037983 */ /* 0x000ee20000300800 */
[----:B------:R-:W-:-:S02]  /*166e30*/  LOP3.LUT P5, RZ, R49, 0x40, RZ, 0xc0, !PT ;  /* 0x0000004031ff7812 */ /* 0x000fc400078ac0ff */
[----:B------:R-:W-:Y:S01]  /*166e40*/  PRMT R2, R16, 0x7772, RZ ;  /* 0x0000777210027816 */ /* 0x000fe200000000ff */
[----:B------:R-:W3:Y:S01]  /*166e50*/  LDL.LU.64 R18, [R1+0x4ed0] ;  /* 0x004ed00001127983 */ /* 0x000ee20000300a00 */
[----:B------:R-:W-:-:S03]  /*166e60*/  LOP3.LUT P6, RZ, R49, 0x80, RZ, 0xc0, !PT ;  /* 0x0000008031ff7812 */ /* 0x000fc600078cc0ff */
        /* <DEDUP_REMOVED lines=9> */
[----:B--2---:R1:W-:Y:S02]  /*166f00*/  @P4 STG.E.U8 desc[UR4][R34.64], R2 ;  /* 0x0000000222004986 */ /* 0x0043e4000c101104 */
[----:B-1----:R-:W-:Y:S02]  /*166f10*/  PRMT R2, R16, 0x7773, RZ ;  /* 0x0000777310027816 */ /* 0x002fe400000000ff */
[----:B------:R-:W2:Y:S04]  /*166f20*/  LDL.LU.64 R34, [R1+0x4ee0] ;  /* 0x004ee00001227983 */ /* 0x000ea80000300a00 */
[----:B----4-:R1:W-:Y:S02]  /*166f30*/  @P5 STG.E.U8 desc[UR4][R14.64], R2 ;  /* 0x000000020e005986 */ /* 0x0103e4000c101104 */
[----:B-1----:R-:W-:-:S05]  /*166f40*/  PRMT R2, R50, 0x7770, RZ ;  /* 0x0000777032027816 */ /* 0x002fca00000000ff */
[----:B------:R1:W-:Y:S02]  /*166f50*/  @P6 STG.E.U8 desc[UR4][R32.64], R2 ;  /* 0x0000000220006986 */ /* 0x0003e4000c101104 */
[----:B-1----:R-:W-:-:S05]  /*166f60*/  PRMT R2, R50, 0x7771, RZ ;  /* 0x0000777132027816 */ /* 0x002fca00000000ff */
[----:B------:R1:W-:Y:S01]  /*166f70*/  @P0 STG.E.U8 desc[UR4][R12.64], R2 ;  /* 0x000000020c000986 */ /* 0x0003e2000c101104 */
[----:B------:R-:W-:Y:S02]  /*166f80*/  LOP3.LUT P0, RZ, R26, 0x80000, RZ, 0xc0, !PT ;  /* 0x000800001aff7812 */ /* 0x000fe4000780c0ff */
[----:B-1----:R-:W-:-:S11]  /*166f90*/  PRMT R2, R50, 0x7772, RZ ;  /* 0x0000777232027816 */ /* 0x002fd600000000ff */
[----:B------:R1:W-:Y:S02]  /*166fa0*/  @P0 STG.E.U8 desc[UR4][R10.64], R2 ;  /* 0x000000020a000986 */ /* 0x0003e4000c101104 */
[----:B-1----:R-:W-:Y:S02]  /*166fb0*/  PRMT R2, R50, 0x7773, RZ ;  /* 0x0000777332027816 */ /* 0x002fe400000000ff */
[----:B------:R-:W4:Y:S04]  /*166fc0*/  LDL.LU R50, [R1+0x59a0] ;  /* 0x0059a00001327983 */ /* 0x000f280000300800 */
[----:B------:R-:W4:Y:S04]  /*166fd0*/  LDL.LU.64 R14, [R1+0x4ef8] ;  /* 0x004ef800010e7983 */ /* 0x000f280000300a00 */
[----:B------:R-:W4:Y:S04]  /*166fe0*/  LDL.LU.64 R32, [R1+0x4f10] ;  /* 0x004f100001207983 */ /* 0x000f280000300a00 */
[----:B------:R-:W4:Y:S04]  /*166ff0*/  LDL.LU.64 R12, [R1+0x4f20] ;  /* 0x004f2000010c7983 */ /* 0x000f280000300a00 */
[----:B------:R-:W4:Y:S01]  /*167000*/  LDL.LU.64 R10, [R1+0x4f30] ;  /* 0x004f3000010a7983 */ /* 0x000f220000300a00 */
[----:B------:R-:W-:-:S13]  /*167010*/  LOP3.LUT P0, RZ, R26, 0x40000, RZ, 0xc0, !PT ;  /* 0x000400001aff7812 */ /* 0x000fda000780c0ff */
[----:B---3--:R1:W-:Y:S01]  /*167020*/  @P0 STG.E.U8 desc[UR4][R8.64], R2 ;  /* 0x0000000208000986 */ /* 0x0083e2000c101104 */
[----:B------:R-:W-:Y:S02]  /*167030*/  LOP3.LUT P0, RZ, R26, 0x20000, RZ, 0xc0, !PT ;  /* 0x000200001aff7812 */ /* 0x000fe4000780c0ff */
[----:B-1----:R-:W-:Y:S01]  /*167040*/  PRMT R2, R22, 0x7770, RZ ;  /* 0x0000777016027816 */ /* 0x002fe200000000ff */
[----:B------:R-:W3:Y:S10]  /*167050*/  LDL.LU.64 R8, [R1+0x4f40] ;  /* 0x004f400001087983 */ /* 0x000ef40000300a00 */
[----:B------:R1:W-:Y:S01]  /*167060*/  @P0 STG.E.U8 desc[UR4][R24.64], R2 ;  /* 0x0000000218000986 */ /* 0x0003e2000c101104 */
[----:B------:R-:W-:-:S02]  /*167070*/  LOP3.LUT P0, RZ, R26, 0x10000, RZ, 0xc0, !PT ;  /* 0x000100001aff7812 */ /* 0x000fc4000780c0ff */
[----:B------:R-:W-:Y:S01]  /*167080*/  LOP3.LUT P1, RZ, R49, 0x40000, RZ, 0xc0, !PT ;  /* 0x0004000031ff7812 */ /* 0x000fe2000782c0ff */
[----:B------:R-:W3:Y:S01]  /*167090*/  LDL.LU R16, [R1+0x134] ;  /* 0x0001340001107983 */ /* 0x000ee20000300800 */
[----:B-1----:R-:W-:-:S09]  /*1670a0*/  PRMT R2, R22, 0x7771, RZ ;  /* 0x0000777116027816 */ /* 0x002fd200000000ff */
        /* <DEDUP_REMOVED lines=16> */
[----:B------:R1:W-:Y:S01]  /*1671b0*/  @P0 STG.E.U8 desc[UR4][R36.64], R2 ;  /* 0x0000000224000986 */ /* 0x0003e2000c101104 */
[----:B------:R-:W-:Y:S02]  /*1671c0*/  LOP3.LUT P3, RZ, R49, 0x100000, RZ, 0xc0, !PT ;  /* 0x0010000031ff7812 */ /* 0x000fe4000786c0ff */
[----:B-1----:R-:W-:Y:S02]  /*1671d0*/  PRMT R2, R3, 0x7773, RZ ;  /* 0x0000777303027816 */ /* 0x002fe400000000ff */
[C---:B------:R-:W-:Y:S02]  /*1671e0*/  LOP3.LUT P4, RZ, R49.reuse, 0x200000, RZ, 0xc0, !PT ;  /* 0x0020000031ff7812 */ /* 0x040fe4000788c0ff */
[----:B------:R-:W-:Y:S01]  /*1671f0*/  LOP3.LUT P5, RZ, R49, 0x400000, RZ, 0xc0, !PT ;  /* 0x0040000031ff7812 */ /* 0x000fe200078ac0ff */
[----:B--2---:R4:W-:Y:S02]  /*167200*/  @P1 STG.E.U8 desc[UR4][R34.64], R2 ;  /* 0x0000000222001986 */ /* 0x0049e4000c101104 */
[----:B----4-:R-:W-:-:S05]  /*167210*/  PRMT R2, R50, 0x7770, RZ ;  /* 0x0000777032027816 */ /* 0x010fca00000000ff */
        /* <DEDUP_REMOVED lines=8> */
[----:B-1----:R-:W4:Y:S01]  /*1672a0*/  LDL.LU.64 R10, [R1+0x4f50] ;  /* 0x004f5000010a7983 */ /* 0x002f220000300a00 */
[----:B------:R-:W-:-:S03]  /*1672b0*/  LOP3.LUT P6, RZ, R49, 0x800000, RZ, 0xc0, !PT ;  /* 0x0080000031ff7812 */ /* 0x000fc600078cc0ff */
[----:B------:R-:W2:Y:S04]  /*1672c0*/  LDL.LU.64 R34, [R1+0x4f58] ;  /* 0x004f580001227983 */ /* 0x000ea80000300a00 */
[----:B------:R-:W2:Y:S04]  /*1672d0*/  LDL.LU.64 R14, [R1+0x4f60] ;  /* 0x004f6000010e7983 */ /* 0x000ea80000300a00 */
[----:B------:R-:W2:Y:S04]  /*1672e0*/  LDL.LU.64 R32, [R1+0x45b8] ;  /* 0x0045b80001207983 */ /* 0x000ea80000300a00 */
[----:B------:R-:W2:Y:S01]  /*1672f0*/  LDL.LU.64 R12, [R1+0x4f78] ;  /* 0x004f7800010c7983 */ /* 0x000ea20000300a00 */
[----:B---3--:R-:W-:-:S05]  /*167300*/  PRMT R2, R16, 0x7770, RZ ;  /* 0x0000777010027816 */ /* 0x008fca00000000ff */
[----:B------:R1:W-:Y:S04]  /*167310*/  @P6 STG.E.U8 desc[UR4][R8.64], R2 ;  /* 0x0000000208006986 */ /* 0x0003e8000c101104 */
[----:B-1----:R-:W3:Y:S01]  /*167320*/  LDL.LU R9, [R1+0x168] ;  /* 0x0001680001097983 */ /* 0x002ee20000300800 */
[C---:B------:R-:W-:Y:S02]  /*167330*/  LOP3.LUT P4, RZ, R49.reuse, 0x1000000, RZ, 0xc0, !PT ;  /* 0x0100000031ff7812 */ /* 0x040fe4000788c0ff */
[----:B------:R-:W-:Y:S02]  /*167340*/  PRMT R2, R16, 0x7771, RZ ;  /* 0x0000777110027816 */ /* 0x000fe400000000ff */
[----:B------:R-:W-:Y:S02]  /*167350*/  LOP3.LUT R26, R26, 0xfffffffb, RZ, 0xc0, !PT ;  /* 0xfffffffb1a1a7812 */ /* 0x000fe400078ec0ff */
[----:B------:R-:W-:-:S07]  /*167360*/  LOP3.LUT P5, RZ, R49, 0x2000000, RZ, 0xc0, !PT ;  /* 0x0200000031ff7812 */ /* 0x000fce00078ac0ff */
[----:B----4-:R1:W-:Y:S04]  /*167370*/  @P4 STG.E.U8 desc[UR4][R10.64], R2 ;  /* 0x000000020a004986 */ /* 0x0103e8000c101104 */
[----:B-1----:R-:W4:Y:S01]  /*167380*/  LDL.LU.64 R10, [R1+0x4588] ;  /* 0x00458800010a7983 */ /* 0x002f220000300a00 */
[----:B--2---:R-:W-:-:S03]  /*167390*/  LOP3.LUT P0, RZ, R50, 0x10, RZ, 0xc0, !PT ;  /* 0x0000001032ff7812 */ /* 0x004fc6000780c0ff */
[----:B------:R-:W2:Y:S04]  /*1673a0*/  LDL.LU R40, [R1+0x158] ;  /* 0x0001580001287983 */ /* 0x000ea80000300800 */
[----:B------:R-:W2:Y:S04]  /*1673b0*/  LDL.LU.64 R24, [R1+0x4550] ;  /* 0x0045500001187983 */ /* 0x000ea80000300a00 */
[----:B------:R-:W2:Y:S02]  /*1673c0*/  LDL.LU.64 R44, [R1+0x4510] ;  /* 0x00451000012c7983 */ /* 0x000ea40000300a00 */
[----:B------:R-:W-:-:S02]  /*1673d0*/  @P0 LOP3.LUT R26, R26, 0x4, RZ, 0xfc, !PT ;  /* 0x000000041a1a0812 */ /* 0x000fc400078efcff */
[----:B------:R-:W-:Y:S01]  /*1673e0*/  LOP3.LUT P0, RZ, R50, 0x8, RZ, 0xc0, !PT ;  /* 0x0000000832ff7812 */ /* 0x000fe2000780c0ff */
[----:B------:R-:W2:Y:S01]  /*1673f0*/  LDL.LU.64 R42, [R1+0x44d0] ;  /* 0x0044d000012a7983 */ /* 0x000ea20000300a00 */
[----:B------:R-:W-:-:S03]  /*167400*/  LOP3.LUT R26, R26, 0xfffffff7, RZ, 0xc0, !PT ;  /* 0xfffffff71a1a7812 */ /* 0x000fc600078ec0ff */
[----:B------:R-:W2:Y:S04]  /*167410*/  LDL.LU.64 R22, [R1+0x4490] ;  /* 0x0044900001167983 */ /* 0x000ea80000300a00 */
[----:B------:R-:W2:Y:S04]  /*167420*/  LDL.LU.64 R38, [R1+0x4460] ;  /* 0x0044600001267983 */ /* 0x000ea80000300a00 */
[----:B------:R-:W-:Y:S01]  /*167430*/  @P0 LOP3.LUT R26, R26, 0x8, RZ, 0xfc, !PT ;  /* 0x000000081a1a0812 */ /* 0x000fe200078efcff */
[----:B------:R-:W2:Y:S01]  /*167440*/  LDL.LU R3, [R1+0x148] ;  /* 0x0001480001037983 */ /* 0x000ea20000300800 */
[----:B------:R-:W-:-:S02]  /*167450*/  LOP3.LUT P0, RZ, R50, 0x4, RZ, 0xc0, !PT ;  /* 0x0000000432ff7812 */ /* 0x000fc4000780c0ff */
[----:B------:R-:W-:Y:S01]  /*167460*/  LOP3.LUT R26, R26, 0xffffffef, RZ, 0xc0, !PT ;  /* 0xffffffef1a1a7812 */ /* 0x000fe200078ec0ff */
[----:B------:R-:W2:Y:S01]  /*167470*/  LDL.LU.64 R18, [R1+0x43d8] ;  /* 0x0043d80001127983 */ /* 0x000ea20000300a00 */
[----:B------:R-:W-:Y:S02]  /*167480*/  LOP3.LUT P6, RZ, R49, 0x4000000, RZ, 0xc0, !PT ;  /* 0x0400000031ff7812 */ /* 0x000fe400078cc0ff */
[----:B------:R-:W-:Y:S01]  /*167490*/  PRMT R2, R16, 0x7772, RZ ;  /* 0x0000777210027816 */ /* 0x000fe200000000ff */
        /* <DEDUP_REMOVED lines=22> */
[----:B-1----:R-:W-:Y:S02]  /*167600*/  PRMT R2, R16, 0x7773, RZ ;  /* 0x0000777310027816 */ /* 0x002fe400000000ff */
[----:B------:R-:W2:Y:S04]  /*167610*/  LDL.LU R16, [R1+0x138] ;  /* 0x0001380001107983 */ /* 0x000ea80000300800 */
[----:B------:R3:W-:Y:S04]  /*167620*/  @P6 STG.E.U8 desc[UR4][R14.64], R2 ;  /* 0x000000020e006986 */ /* 0x0007e8000c101104 */
[----:B------:R-:W2:Y:S01]  /*167630*/  LDL.LU.64 R34, [R1+0x43b0] ;  /* 0x0043b00001227983 */ /* 0x000ea20000300a00 */
[----:B---3--:R-:W-:-:S03]  /*167640*/  PRMT R2, R9, 0x7770, RZ ;  /* 0x0000777009027816 */ /* 0x008fc600000000ff */
        /* <DEDUP_REMOVED lines=9> */
[----:B----4-:R1:W-:Y:S04]  /*1676e0*/  @P0 STG.E.U8 desc[UR4][R10.64], R2 ;  /* 0x000000020a000986 */ /* 0x0103e8000c101104 */
[----:B-1----:R-:W4:Y:S01]  /*1676f0*/  LDL.LU.64 R10, [R1+0x43b8] ;  /* 0x0043b800010a7983 */ /* 0x002f220000300a00 */
[----:B------:R-:W-:-:S03]  /*167700*/  PRMT R2, R9, 0x7773, RZ ;  /* 0x0000777309027816 */ /* 0x000fc600000000ff */
[----:B------:R-:W4:Y:S01]  /*167710*/  LDL.LU.64 R8, [R1+0x43d0] ;  /* 0x0043d00001087983 */ /* 0x000f220000300a00 */
[----:B------:R-:W-:-:S13]  /*167720*/  LOP3.LUT P0, RZ, R26, 0x100, RZ, 0xc0, !PT ;  /* 0x000001001aff7812 */ /* 0x000fda000780c0ff */
        /* <DEDUP_REMOVED lines=25> */
[----:B-1----:R-:W-:Y:S01]  /*1678c0*/  PRMT R2, R3, 0x7773, RZ ;  /* 0x0000777303027816 */ /* 0x002fe200000000ff */
[----:B------:R-:W2:Y:S04]  /*1678d0*/  LDL.LU.64 R34, [R1+0x43c8] ;  /* 0x0043c80001227983 */ /* 0x000ea80000300a00 */
[----:B---3--:R1:W-:Y:S01]  /*1678e0*/  @P2 STG.E.U8 desc[UR4][R14.64], R2 ;  /* 0x000000020e002986 */ /* 0x0083e2000c101104 */
[----:B------:R-:W-:Y:S02]  /*1678f0*/  LOP3.LUT P5, RZ, R50, 0x200, RZ, 0xc0, !PT ;  /* 0x0000020032ff7812 */ /* 0x000fe400078ac0ff */
[C---:B-1----:R-:W-:Y:S01]  /*167900*/  PRMT R2, R16.reuse, 0x7770, RZ ;  /* 0x0000777010027816 */ /* 0x042fe200000000ff */
[----:B------:R-:W3:Y:S04]  /*167910*/  LDL.LU.64 R14, [R1+0x43e8] ;  /* 0x0043e800010e7983 */ /* 0x000ee80000300a00 */
[----:B------:R1:W-:Y:S02]  /*167920*/  @P3 STG.E.U8 desc[UR4][R32.64], R2 ;  /* 0x0000000220003986 */ /* 0x0003e4000c101104 */
[----:B-1----:R-:W-:-:S02]  /*167930*/  PRMT R2, R16, 0x7771, RZ ;  /* 0x0000777110027816 */ /* 0x002fc400000000ff */
[----:B------:R-:W2:Y:S04]  /*167940*/  LDL.LU.64 R32, [R1+0x43f8] ;  /* 0x0043f80001207983 */ /* 0x000ea80000300a00 */
[----:B------:R1:W-:Y:S02]  /*167950*/  @P4 STG.E.U8 desc[UR4][R12.64], R2 ;  /* 0x000000020c004986 */ /* 0x0003e4000c101104 */
[----:B-1----:R-:W-:-:S05]  /*167960*/  PRMT R2, R16, 0x7772, RZ ;  /* 0x0000777210027816 */ /* 0x002fca00000000ff */
[----:B----4-:R1:W-:Y:S02]  /*167970*/  @P5 STG.E.U8 desc[UR4][R10.64], R2 ;  /* 0x000000020a005986 */ /* 0x0103e4000c101104 */
[----:B-1----:R-:W-:Y:S02]  /*167980*/  PRMT R2, R16, 0x7773, RZ ;  /* 0x0000777310027816 */ /* 0x002fe400000000ff */
[----:B------:R-:W4:Y:S04]  /*167990*/  LDL.LU R16, [R1+0x16c] ;  /* 0x00016c0001107983 */ /* 0x000f280000300800 */
[----:B------:R-:W2:Y:S01]  /*1679a0*/  LDL.LU.64 R12, [R1+0x4400] ;  /* 0x00440000010c7983 */ /* 0x000ea20000300a00 */
[----:B------:R-:W-:-:S03]  /*1679b0*/  LOP3.LUT P6, RZ, R50, 0x400, RZ, 0xc0, !PT ;  /* 0x0000040032ff7812 */ /* 0x000fc600078cc0ff */
[----:B------:R-:W3:Y:S10]  /*1679c0*/  LDL.LU.64 R10, [R1+0x4410] ;  /* 0x00441000010a7983 */ /* 0x000ef40000300a00 */
[----:B------:R1:W-:Y:S04]  /*1679d0*/  @P6 STG.E.U8 desc[UR4][R8.64], R2 ;  /* 0x0000000208006986 */ /* 0x0003e8000c101104 */
[----:B-1----:R-:W3:Y:S04]  /*1679e0*/  LDL.LU.64 R8, [R1+0x4420] ;  /* 0x0044200001087983 */ /* 0x002ee80000300a00 */
[----:B------:R-:W3:Y:S04]  /*1679f0*/  LDL.LU R24, [R1+0x15c] ;  /* 0x00015c0001187983 */ /* 0x000ee80000300800 */
[----:B------:R-:W3:Y:S04]  /*167a00*/  LDL.LU.64 R44, [R1+0x4440] ;  /* 0x00444000012c7983 */ /* 0x000ee80000300a00 */
[----:B------:R-:W3:Y:S04]  /*167a10*/  LDL.LU.64 R42, [R1+0x4458] ;  /* 0x00445800012a7983 */ /* 0x000ee80000300a00 */
[----:B------:R-:W3:Y:S04]  /*167a20*/  LDL.LU.64 R22, [R1+0x4438] ;  /* 0x0044380001167983 */ /* 0x000ee80000300a00 */
[----:B------:R-:W3:Y:S04]  /*167a30*/  LDL.LU R3, [R1+0x14c] ;  /* 0x00014c0001037983 */ /* 0x000ee80000300800 */
[----:B------:R-:W3:Y:S04]  /*167a40*/  LDL.LU.64 R40, [R1+0x4450] ;  /* 0x0044500001287983 */ /* 0x000ee80000300a00 */
[----:B------:R-:W3:Y:S04]  /*167a50*/  LDL.LU.64 R38, [R1+0x4470] ;  /* 0x0044700001267983 */ /* 0x000ee80000300a00 */
[----:B------:R-:W3:Y:S01]  /*167a60*/  LDL.LU.64 R18, [R1+0x4478] ;  /* 0x0044780001127983 */ /* 0x000ee20000300a00 */
[----:B------:R-:W-:-:S02]  /*167a70*/  LOP3.LUT P4, RZ, R50, 0x800, RZ, 0xc0, !PT ;  /* 0x0000080032ff7812 */ /* 0x000fc4000788c0ff */
[C---:B------:R-:W-:Y:S01]  /*167a80*/  LOP3.LUT P0, RZ, R50.reuse, 0x800000, RZ, 0xc0, !PT ;  /* 0x0080000032ff7812 */ /* 0x040fe2000780c0ff */
[----:B------:R-:W3:Y:S01]  /*167a90*/  LDL.LU.64 R36, [R1+0x4488] ;  /* 0x0044880001247983 */ /* 0x000ee20000300a00 */
[----:B------:R-:W-:Y:S02]  /*167aa0*/  LOP3.LUT P5, RZ, R50, 0x1000, RZ, 0xc0, !PT ;  /* 0x0000100032ff7812 */ /* 0x000fe400078ac0ff */
        /* <DEDUP_REMOVED lines=25> */
[----:B----4-:R-:W-:-:S05]  /*167c40*/  PRMT R2, R16, 0x7770, RZ ;  /* 0x0000777010027816 */ /* 0x010fca00000000ff */
[----:B--2---:R1:W-:Y:S02]  /*167c50*/  @P4 STG.E.U8 desc[UR4][R34.64], R2 ;  /* 0x0000000222004986 */ /* 0x0043e4000c101104 */
[----:B-1----:R-:W-:Y:S02]  /*167c60*/  PRMT R2, R16, 0x7771, RZ ;  /* 0x0000777110027816 */ /* 0x002fe400000000ff */
[----:B------:R-:W2:Y:S04]  /*167c70*/  LDL.LU.64 R34, [R1+0x44a0] ;  /* 0x0044a00001227983 */ /* 0x000ea80000300a00 */
[----:B---3--:R1:W-:Y:S04]  /*167c80*/  @P5 STG.E.U8 desc[UR4][R14.64], R2 ;  /* 0x000000020e005986 */ /* 0x0083e8000c101104 */
[----:B-1----:R-:W3:Y:S01]  /*167c90*/  LDL.LU.64 R14, [R1+0x44c0] ;  /* 0x0044c000010e7983 */ /* 0x002ee20000300a00 */
[----:B------:R-:W-:-:S04]  /*167ca0*/  LOP3.LUT R26, R26, 0xfffffffd, RZ, 0xc0, !PT ;  /* 0xfffffffd1a1a7812 */ /* 0x000fc800078ec0ff */
[----:B------:R-:W-:Y:S02]  /*167cb0*/  @P0 LOP3.LUT R26, R26, 0x2, RZ, 0xfc, !PT ;  /* 0x000000021a1a0812 */ /* 0x000fe400078efcff */
[----:B------:R-:W-:Y:S02]  /*167cc0*/  LOP3.LUT P0, RZ, R50, 0x4000, RZ, 0xc0, !PT ;  /* 0x0000400032ff7812 */ /* 0x000fe4000780c0ff */
        /* <DEDUP_REMOVED lines=10> */
[----:B------:R-:W-:-:S03]  /*167d70*/  LOP3.LUT P0, RZ, R26, 0x1, RZ, 0xc0, !PT ;  /* 0x000000011aff7812 */ /* 0x000fc6000780c0ff */
[----:B-1----:R-:W4:Y:S01]  /*167d80*/  LDL.LU.64 R10, [R1+0x44c8] ;  /* 0x0044c800010a7983 */ /* 0x002f220000300a00 */
[----:B------:R-:W-:-:S09]  /*167d90*/  PRMT R2, R24, 0x7771, RZ ;  /* 0x0000777118027816 */ /* 0x000fd200000000ff */
        /* <DEDUP_REMOVED lines=24> */
[----:B------:R1:W-:Y:S02]  /*167f20*/  @P0 STG.E.U8 desc[UR4][R36.64], R2 ;  /* 0x0000000224000986 */ /* 0x0003e4000c101104 */
[----:B-1----:R-:W-:-:S05]  /*167f30*/  PRMT R2, R20, 0x7771, RZ ;  /* 0x0000777114027816 */ /* 0x002fca00000000ff */
[----:B--2---:R1:W-:Y:S02]  /*167f40*/  @P1 STG.E.U8 desc[UR4][R34.64], R2 ;  /* 0x0000000222001986 */ /* 0x0043e4000c101104 */
[----:B-1----:R-:W-:-:S05]  /*167f50*/  PRMT R2, R20, 0x7772, RZ ;  /* 0x0000777214027816 */ /* 0x002fca00000000ff */
[----:B---3--:R1:W-:Y:S02]  /*167f60*/  @P2 STG.E.U8 desc[UR4][R14.64], R2 ;  /* 0x000000020e002986 */ /* 0x0083e4000c101104 */
[----:B-1----:R-:W-:Y:S02]  /*167f70*/  PRMT R2, R20, 0x7773, RZ ;  /* 0x0000777314027816 */ /* 0x002fe400000000ff */
[----:B------:R-:W2:Y:S01]  /*167f80*/  LDL.LU R20, [R1+0x5998] ;  /* 0x0059980001147983 */ /* 0x000ea20000300800 */
[C---:B------:R-:W-:Y:S02]  /*167f90*/  LOP3.LUT P3, RZ, R50.reuse, 0x4000000, RZ, 0xc0, !PT ;  /* 0x0400000032ff7812 */ /* 0x040fe4000786c0ff */
[----:B------:R-:W-:Y:S01]  /*167fa0*/  LOP3.LUT P4, RZ, R50, 0x8000000, RZ, 0xc0, !PT ;  /* 0x0800000032ff7812 */ /* 0x000fe2000788c0ff */
[----:B------:R-:W3:Y:S04]  /*167fb0*/  LDL.LU.64 R36, [R1+0x44e8] ;  /* 0x0044e80001247983 */ /* 0x000ee80000300a00 */
[----:B------:R-:W3:Y:S06]  /*167fc0*/  LDL.LU.64 R34, [R1+0x44f8] ;  /* 0x0044f80001227983 */ /* 0x000eec0000300a00 */
[----:B----4-:R1:W-:Y:S02]  /*167fd0*/  @P3 STG.E.U8 desc[UR4][R32.64], R2 ;  /* 0x0000000220003986 */ /* 0x0103e4000c101104 */
[----:B-1----:R-:W-:-:S02]  /*167fe0*/  PRMT R2, R16, 0x7770, RZ ;  /* 0x0000777010027816 */ /* 0x002fc400000000ff */
[----:B------:R-:W4:Y:S04]  /*167ff0*/  LDL.LU.64 R32, [R1+0x4508] ;  /* 0x0045080001207983 */ /* 0x000f280000300a00 */
[----:B------:R1:W-:Y:S04]  /*168000*/  @P4 STG.E.U8 desc[UR4][R12.64], R2 ;  /* 0x000000020c004986 */ /* 0x0003e8000c101104 */
[----:B-1----:R-:W3:Y:S04]  /*168010*/  LDL.LU.64 R12, [R1+0x4530] ;  /* 0x00453000010c7983 */ /* 0x002ee80000300a00 */
[----:B------:R-:W3:Y:S01]  /*168020*/  LDL.LU R15, [R1+0x110] ;  /* 0x00011000010f7983 */ /* 0x000ee20000300800 */
[----:B------:R-:W-:-:S02]  /*168030*/  LOP3.LUT P5, RZ, R50, 0x10000000, RZ, 0xc0, !PT ;  /* 0x1000000032ff7812 */ /* 0x000fc400078ac0ff */
[----:B------:R-:W-:Y:S02]  /*168040*/  PRMT R2, R16, 0x7771, RZ ;  /* 0x0000777110027816 */ /* 0x000fe400000000ff */
[----:B------:R-:W-:-:S09]  /*168050*/  LOP3.LUT P6, RZ, R50, 0x20000000, RZ, 0xc0, !PT ;  /* 0x2000000032ff7812 */ /* 0x000fd200078cc0ff */
[----:B------:R1:W-:Y:S04]  /*168060*/  @P5 STG.E.U8 desc[UR4][R10.64], R2 ;  /* 0x000000020a005986 */ /* 0x0003e8000c101104 */
[----:B-1----:R-:W3:Y:S01]  /*168070*/  LDL.LU.64 R10, [R1+0x4528] ;  /* 0x00452800010a7983 */ /* 0x002ee20000300a00 */
[----:B------:R-:W-:-:S05]  /*168080*/  PRMT R2, R16, 0x7772, RZ ;  /* 0x0000777210027816 */ /* 0x000fca00000000ff */
[----:B------:R1:W-:Y:S04]  /*168090*/  @P6 STG.E.U8 desc[UR4][R8.64], R2 ;  /* 0x0000000208006986 */ /* 0x0003e8000c101104 */
[----:B-1----:R-:W3:Y:S04]  /*1680a0*/  LDL.LU.64 R8, [R1+0x4520] ;  /* 0x0045200001087983 */ /* 0x002ee80000300a00 */
[----:B------:R-:W3:Y:S04]  /*1680b0*/  LDL.LU.64 R24, [R1+0x4540] ;  /* 0x0045400001187983 */ /* 0x000ee80000300a00 */
[----:B------:R-:W3:Y:S01]  /*1680c0*/  LDL.LU.64 R44, [R1+0x4548] ;  /* 0x00454800012c7983 */ /* 0x000ee20000300a00 */
[----:B------:R-:W-:-:S02]  /*1680d0*/  LOP3.LUT R27, R27, 0xfffeffff, RZ, 0xc0, !PT ;  /* 0xfffeffff1b1b7812 */ /* 0x000fc400078ec0ff */
[C---:B------:R-:W-:Y:S01]  /*1680e0*/  LOP3.LUT P4, RZ, R50.reuse, 0x40000000, RZ, 0xc0, !PT ;  /* 0x4000000032ff7812 */ /* 0x040fe2000788c0ff */
[----:B------:R-:W3:Y:S01]  /*1680f0*/  LDL.LU.64 R42, [R1+0x4560] ;  /* 0x00456000012a7983 */ /* 0x000ee20000300a00 */
[----:B------:R-:W-:Y:S02]  /*168100*/  LOP3.LUT P5, RZ, R50, 0x80000000, RZ, 0xc0, !PT ;  /* 0x8000000032ff7812 */ /* 0x000fe400078ac0ff */
[----:B------:R-:W-:Y:S02]  /*168110*/  PRMT R2, R16, 0x7773, RZ ;  /* 0x0000777310027816 */ /* 0x000fe400000000ff */
        /* <DEDUP_REMOVED lines=26> */
[----:B------:R-:W-:Y:S01]  /*1682c0*/  LOP3.LUT R27, R27, 0xff7fffff, RZ, 0xc0, !PT ;  /* 0xff7fffff1b1b7812 */ /* 0x000fe200078ec0ff */
[----:B---3--:R1:W-:Y:S01]  /*1682d0*/  @P4 STG.E.U8 desc[UR4][R36.64], R2 ;  /* 0x0000000224004986 */ /* 0x0083e2000c101104 */
[----:B------:R-:W-:-:S09]  /*1682e0*/  LOP3.LUT P6, RZ, R20, 0x1, RZ, 0xc0, !PT ;  /* 0x0000000114ff7812 */ /* 0x000fd200078cc0ff */
[----:B------:R-:W-:Y:S02]  /*1682f0*/  @P0 LOP3.LUT R27, R27, 0x800000, RZ, 0xfc, !PT ;  /* 0x008000001b1b0812 */ /* 0x000fe400078efcff */
[----:B------:R-:W-:Y:S01]  /*168300*/  LOP3.LUT P0, RZ, R20, 0x4, RZ, 0xc0, !PT ;  /* 0x0000000414ff7812 */ /* 0x000fe2000780c0ff */
[----:B-1----:R-:W2:Y:S01]  /*168310*/  LDL.LU.64 R36, [R1+0x4590] ;  /* 0x0045900001247983 */ /* 0x002ea20000300a00 */
[----:B------:R-:W-:Y:S02]  /*168320*/  LOP3.LUT R27, R27, 0xfeffffff, RZ, 0xc0, !PT ;  /* 0xfeffffff1b1b7812 */ /* 0x000fe400078ec0ff */
[----:B------:R-:W-:-:S05]  /*168330*/  PRMT R2, R15, 0x7770, RZ ;  /* 0x000077700f027816 */ /* 0x000fca00000000ff */
[----:B------:R1:W-:Y:S04]  /*168340*/  @P5 STG.E.U8 desc[UR4][R34.64], R2 ;  /* 0x0000000222005986 */ /* 0x0003e8000c101104 */
[----:B------:R-:W-:Y:S02]  /*168350*/  @P0 LOP3.LUT R27, R27, 0x1000000, RZ, 0xfc, !PT ;  /* 0x010000001b1b0812 */ /* 0x000fe400078efcff */
[----:B------:R-:W-:Y:S02]  /*168360*/  LOP3.LUT P0, RZ, R20, 0x2, RZ, 0xc0, !PT ;  /* 0x0000000214ff7812 */ /* 0x000fe4000780c0ff */
[C---:B-1----:R-:W-:Y:S01]  /*168370*/  PRMT R2, R15.reuse, 0x7771, RZ ;  /* 0x000077710f027816 */ /* 0x042fe200000000ff */
[----:B------:R-:W3:Y:S04]  /*168380*/  LDL.LU.64 R34, [R1+0x45b0] ;  /* 0x0045b00001227983 */ /* 0x000ee80000300a00 */
[----:B----4-:R1:W-:Y:S02]  /*168390*/  @P6 STG.E.U8 desc[UR4][R32.64], R2 ;  /* 0x0000000220006986 */ /* 0x0103e4000c101104 */
        /* <DEDUP_REMOVED lines=52> */
[----:B------:R-:W3:Y:S01]  /*1686e0*/  LDL.LU.64 R32, [R1+0x4600] ;  /* 0x0046000001207983 */ /* 0x000ee20000300a00 */
[----:B-1----:R-:W-:-:S03]  /*1686f0*/  PRMT R2, R15, 0x7770, RZ ;  /* 0x000077700f027816 */ /* 0x002fc600000000ff */
[----:B------:R-:W3:Y:S04]  /*168700*/  LDL.LU.64 R12, [R1+0x4620] ;  /* 0x00462000010c7983 */ /* 0x000ee80000300a00 */
[----:B------:R1:W-:Y:S04]  /*168710*/  @P5 STG.E.U8 desc[UR4][R10.64], R2 ;  /* 0x000000020a005986 */ /* 0x0003e8000c101104 */
[----:B-1----:R-:W3:Y:S04]  /*168720*/  LDL.LU.64 R10, [R1+0x4630] ;  /* 0x00463000010a7983 */ /* 0x002ee80000300a00 */
[----:B------:R-:W3:Y:S01]  /*168730*/  LDL.LU R16, [R1+0x104] ;  /* 0x0001040001107983 */ /* 0x000ee20000300800 */
[----:B------:R-:W-:-:S05]  /*168740*/  PRMT R2, R15, 0x7771, RZ ;  /* 0x000077710f027816 */ /* 0x000fca00000000ff */
[----:B------:R1:W-:Y:S04]  /*168750*/  @P6 STG.E.U8 desc[UR4][R8.64], R2 ;  /* 0x0000000208006986 */ /* 0x0003e8000c101104 */
[----:B-1----:R-:W3:Y:S01]  /*168760*/  LDL.LU.64 R8, [R1+0x4640] ;  /* 0x0046400001087983 */ /* 0x002ee20000300a00 */
[----:B------:R-:W-:-:S03]  /*168770*/  LOP3.LUT R27, R27, 0xffffff7f, RZ, 0xc0, !PT ;  /* 0xffffff7f1b1b7812 */ /* 0x000fc600078ec0ff */
[----:B------:R-:W3:Y:S04]  /*168780*/  LDL.LU R14, [R1+0xf4] ;  /* 0x0000f400010e7983 */ /* 0x000ee80000300800 */
[----:B------:R-:W3:Y:S04]  /*168790*/  LDL.LU.64 R24, [R1+0x4648] ;  /* 0x0046480001187983 */ /* 0x000ee80000300a00 */
[----:B------:R-:W3:Y:S04]  /*1687a0*/  LDL.LU.64 R44, [R1+0x4658] ;  /* 0x00465800012c7983 */ /* 0x000ee80000300a00 */
[----:B------:R-:W3:Y:S04]  /*1687b0*/  LDL.LU.64 R42, [R1+0x4678] ;  /* 0x00467800012a7983 */ /* 0x000ee80000300a00 */
[----:B------:R-:W3:Y:S04]  /*1687c0*/  LDL.LU.64 R22, [R1+0x4670] ;  /* 0x0046700001167983 */ /* 0x000ee80000300a00 */
[----:B------:R-:W3:Y:S04]  /*1687d0*/  LDL.LU R3, [R1+0x128] ;  /* 0x0001280001037983 */ /* 0x000ee80000300800 */
[----:B------:R-:W3:Y:S01]  /*1687e0*/  LDL.LU.64 R40, [R1+0x4668] ;  /* 0x0046680001287983 */ /* 0x000ee20000300a00 */
[----:B------:R-:W-:-:S03]  /*1687f0*/  LOP3.LUT P4, RZ, R20, 0x100000, RZ, 0xc0, !PT ;  /* 0x0010000014ff7812 */ /* 0x000fc6000788c0ff */
[----:B------:R-:W3:Y:S01]  /*168800*/  LDL.LU.64 R38, [R1+0x4688] ;  /* 0x0046880001267983 */ /* 0x000ee20000300a00 */
        /* <DEDUP_REMOVED lines=29> */
[----:B------:R-:W2:Y:S04]  /*1689e0*/  LDL.LU R15, [R1+0x118] ;  /* 0x00011800010f7983 */ /* 0x000ea80000300800 */
[----:B------:R-:W3:Y:S01]  /*1689f0*/  LDL.LU.64 R18, [R1+0x4698] ;  /* 0x0046980001127983 */ /* 0x000ee20000300a00 */
[----:B------:R-:W-:-:S03]  /*168a00*/  LOP3.LUT R27, R27, 0xffff7fff, RZ, 0xc0, !PT ;  /* 0xffff7fff1b1b7812 */ /* 0x000fc600078ec0ff */
[----:B------:R-:W2:Y:S01]  /*168a10*/  LDL.LU.64 R36, [R1+0x46a8] ;  /* 0x0046a80001247983 */ /* 0x000ea20000300a00 */
[----:B------:R-:W-:Y:S02]  /*168a20*/  @P0 LOP3.LUT R27, R27, 0x8000, RZ, 0xfc, !PT ;  /* 0x000080001b1b0812 */ /* 0x000fe400078efcff */
[----:B------:R-:W-:Y:S01]  /*168a30*/  LOP3.LUT P0, RZ, R20, 0x800000, RZ, 0xc0, !PT ;  /* 0x0080000014ff7812 */ /* 0x000fe2000780c0ff */
[----:B----4-:R1:W-:Y:S02]  /*168a40*/  @P5 STG.E.U8 desc[UR4][R34.64], R2 ;  /* 0x0000000222005986 */ /* 0x0103e4000c101104 */
[C---:B-1----:R-:W-:Y:S02]  /*168a50*/  PRMT R2, R16.reuse, 0x7770, RZ ;  /* 0x0000777010027816 */ /* 0x042fe400000000ff */
[----:B------:R-:W4:Y:S04]  /*168a60*/  LDL.LU.64 R34, [R1+0x46b0] ;  /* 0x0046b00001227983 */ /* 0x000f280000300a00 */
[----:B------:R1:W-:Y:S02]  /*168a70*/  @P6 STG.E.U8 desc[UR4][R32.64], R2 ;  /* 0x0000000220006986 */ /* 0x0003e4000c101104 */
[----:B-1----:R-:W-:-:S02]  /*168a80*/  PRMT R2, R16, 0x7771, RZ ;  /* 0x0000777110027816 */ /* 0x002fc400000000ff */
[----:B------:R-:W4:Y:S04]  /*168a90*/  LDL.LU.64 R32, [R1+0x46c0] ;  /* 0x0046c00001207983 */ /* 0x000f280000300a00 */
        /* <DEDUP_REMOVED lines=8> */
[----:B------:R1:W-:Y:S04]  /*168b20*/  @P0 STG.E.U8 desc[UR4][R8.64], R2 ;  /* 0x0000000208000986 */ /* 0x0003e8000c101104 */
[----:B-1----:R-:W4:Y:S04]  /*168b30*/  LDL.LU.64 R8, [R1+0x5068] ;  /* 0x0050680001087983 */ /* 0x002f280000300a00 */
[----:B------:R-:W4:Y:S01]  /*168b40*/  LDL.LU R16, [R1+0x108] ;  /* 0x0001080001107983 */ /* 0x000f220000300800 */
        /* <DEDUP_REMOVED lines=31> */
[C---:B-1----:R-:W-:Y:S02]  /*168d40*/  PRMT R2, R15.reuse, 0x7771, RZ ;  /* 0x000077710f027816 */ /* 0x042fe400000000ff */
[----:B------:R-:W2:Y:S04]  /*168d50*/  LDL.LU.64 R34, [R1+0x5060] ;  /* 0x0050600001227983 */ /* 0x000ea80000300a00 */
[----:B------:R1:W-:Y:S02]  /*168d60*/  @P3 STG.E.U8 desc[UR4][R32.64], R2 ;  /* 0x0000000220003986 */ /* 0x0003e4000c101104 */
[----:B-1----:R-:W-:-:S05]  /*168d70*/  PRMT R2, R15, 0x7772, RZ ;  /* 0x000077720f027816 */ /* 0x002fca00000000ff */
[----:B------:R1:W-:Y:S02]  /*168d80*/  @P4 STG.E.U8 desc[UR4][R12.64], R2 ;  /* 0x000000020c004986 */ /* 0x0003e4000c101104 */
[----:B-1----:R-:W-:Y:S02]  /*168d90*/  PRMT R2, R15, 0x7773, RZ ;  /* 0x000077730f027816 */ /* 0x002fe400000000ff */
[----:B------:R-:W3:Y:S04]  /*168da0*/  LDL.LU.64 R14, [R1+0x5058] ;  /* 0x00505800010e7983 */ /* 0x000ee80000300a00 */
        /* <DEDUP_REMOVED lines=8> */
[----:B------:R-:W-:Y:S01]  /*168e30*/  LOP3.LUT R28, R28, 0xbfffffff, RZ, 0xc0, !PT ;  /* 0xbfffffff1c1c7812 */ /* 0x000fe200078ec0ff */
[----:B------:R-:W4:Y:S01]  /*168e40*/  LDL.LU.64 R44, [R1+0x5030] ;  /* 0x00503000012c7983 */ /* 0x000f220000300a00 */
[----:B------:R-:W-:-:S03]  /*168e50*/  LOP3.LUT R27, R27, 0xfffffffe, RZ, 0xc0, !PT ;  /* 0xfffffffe1b1b7812 */ /* 0x000fc600078ec0ff */
[----:B------:R-:W4:Y:S04]  /*168e60*/  LDL.LU R3, [R1+0x12c] ;  /* 0x00012c0001037983 */ /* 0x000f280000300800 */
[----:B------:R-:W4:Y:S02]  /*168e70*/  LDL.LU.64 R42, [R1+0x5028] ;  /* 0x00502800012a7983 */ /* 0x000f240000300a00 */
[----:B------:R-:W-:Y:S02]  /*168e80*/  @P0 LOP3.LUT R28, R28, 0x40000000, RZ, 0xfc, !PT ;  /* 0x400000001c1c0812 */ /* 0x000fe400078efcff */
[----:B------:R-:W-:Y:S01]  /*168e90*/  LOP3.LUT P0, RZ, R51, 0x40000, RZ, 0xc0, !PT ;  /* 0x0004000033ff7812 */ /* 0x000fe2000780c0ff */
[----:B------:R-:W4:Y:S01]  /*168ea0*/  LDL.LU.64 R22, [R1+0x5020] ;  /* 0x0050200001167983 */ /* 0x000f220000300a00 */
[----:B------:R-:W-:-:S02]  /*168eb0*/  LOP3.LUT R28, R28, 0x7fffffff, RZ, 0xc0, !PT ;  /* 0x7fffffff1c1c7812 */ /* 0x000fc400078ec0ff */
[C---:B------:R-:W-:Y:S01]  /*168ec0*/  LOP3.LUT P4, RZ, R51.reuse, 0x80, RZ, 0xc0, !PT ;  /* 0x0000008033ff7812 */ /* 0x040fe2000788c0ff */
[----:B------:R-:W4:Y:S01]  /*168ed0*/  LDL.LU.64 R40, [R1+0x5018] ;  /* 0x0050180001287983 */ /* 0x000f220000300a00 */
[C---:B------:R-:W-:Y:S02]  /*168ee0*/  LOP3.LUT P5, RZ, R51.reuse, 0x100, RZ, 0xc0, !PT ;  /* 0x0000010033ff7812 */ /* 0x040fe400078ac0ff */
[----:B------:R-:W-:Y:S01]  /*168ef0*/  PRMT R2, R16, 0x7771, RZ ;  /* 0x0000777110027816 */ /* 0x000fe200000000ff */
[----:B------:R-:W4:Y:S04]  /*168f00*/  LDL.LU.64 R38, [R1+0x5010] ;  /* 0x0050100001267983 */ /* 0x000f280000300a00 */
        /* <DEDUP_REMOVED lines=22> */
[----:B------:R-:W-:Y:S01]  /*169070*/  LOP3.LUT P0, RZ, R51, 0x400, RZ, 0xc0, !PT ;  /* 0x0000040033ff7812 */ /* 0x000fe2000780c0ff */
[----:B--2---:R1:W-:Y:S02]  /*169080*/  @P4 STG.E.U8 desc[UR4][R34.64], R2 ;  /* 0x0000000222004986 */ /* 0x0043e4000c101104 */
        /* <DEDUP_REMOVED lines=8> */
[----:B------:R-:W4:Y:S04]  /*169110*/  LDL.LU.64 R34, [R1+0x4ff8] ;  /* 0x004ff80001227983 */ /* 0x000f280000300a00 */
[----:B------:R1:W-:Y:S01]  /*169120*/  @P0 STG.E.U8 desc[UR4][R12.64], R2 ;  /* 0x000000020c000986 */ /* 0x0003e2000c101104 */
[----:B------:R-:W-:-:S03]  /*169130*/  LOP3.LUT P0, RZ, R27, 0x40, RZ, 0xc0, !PT ;  /* 0x000000401bff7812 */ /* 0x000fc6000780c0ff */
[----:B------:R-:W4:Y:S04]  /*169140*/  LDL.LU.64 R14, [R1+0x4ff0] ;  /* 0x004ff000010e7983 */ /* 0x000f280000300a00 */
[----:B------:R-:W4:Y:S01]  /*169150*/  LDL.LU.64 R32, [R1+0x4fe8] ;  /* 0x004fe80001207983 */ /* 0x000f220000300a00 */
[----:B-1----:R-:W-:-:S03]  /*169160*/  PRMT R2, R52, 0x7771, RZ ;  /* 0x0000777134027816 */ /* 0x002fc600000000ff */
[----:B------:R-:W4:Y:S04]  /*169170*/  LDL.LU.64 R12, [R1+0x4fe0] ;  /* 0x004fe000010c7983 */ /* 0x000f280000300a00 */
[----:B------:R1:W-:Y:S01]  /*169180*/  @P0 STG.E.U8 desc[UR4][R10.64], R2 ;  /* 0x000000020a000986 */ /* 0x0003e2000c101104 */
[----:B------:R-:W-:Y:S02]  /*169190*/  LOP3.LUT P0, RZ, R27, 0x20, RZ, 0xc0, !PT ;  /* 0x000000201bff7812 */ /* 0x000fe4000780c0ff */
[C---:B-1----:R-:W-:Y:S01]  /*1691a0*/  PRMT R2, R52.reuse, 0x7772, RZ ;  /* 0x0000777234027816 */ /* 0x042fe200000000ff */
[----:B------:R-:W4:Y:S10]  /*1691b0*/  LDL.LU.64 R10, [R1+0x4fd8] ;  /* 0x004fd800010a7983 */ /* 0x000f340000300a00 */
[----:B------:R1:W-:Y:S02]  /*1691c0*/  @P0 STG.E.U8 desc[UR4][R8.64], R2 ;  /* 0x0000000208000986 */ /* 0x0003e4000c101104 */
[----:B-1----:R-:W-:-:S02]  /*1691d0*/  PRMT R2, R52, 0x7773, RZ ;  /* 0x0000777334027816 */ /* 0x002fc400000000ff */
[----:B------:R-:W4:Y:S01]  /*1691e0*/  LDL.LU R52, [R1+0x598c] ;  /* 0x00598c0001347983 */ /* 0x000f220000300800 */
[----:B------:R-:W-:Y:S02]  /*1691f0*/  LOP3.LUT P0, RZ, R27, 0x10, RZ, 0xc0, !PT ;  /* 0x000000101bff7812 */ /* 0x000fe4000780c0ff */
[----:B------:R-:W-:Y:S01]  /*169200*/  LOP3.LUT P1, RZ, R51, 0x100000, RZ, 0xc0, !PT ;  /* 0x0010000033ff7812 */ /* 0x000fe2000782c0ff */
[----:B------:R-:W4:Y:S10]  /*169210*/  LDL.LU.64 R8, [R1+0x4fd0] ;  /* 0x004fd00001087983 */ /* 0x000f340000300a00 */
        /* <DEDUP_REMOVED lines=44> */
[----:B------:R-:W3:Y:S01]  /*1694e0*/  LDL.LU R24, [R1+0xe0] ;  /* 0x0000e00001187983 */ /* 0x000ee20000300800 */
[----:B------:R-:W-:-:S03]  /*1694f0*/  LOP3.LUT R28, R28, 0xffdfffff, RZ, 0xc0, !PT ;  /* 0xffdfffff1c1c7812 */ /* 0x000fc600078ec0ff */
[----:B------:R-:W3:Y:S04]  /*169500*/  LDL.LU.64 R44, [R1+0x4f98] ;  /* 0x004f9800012c7983 */ /* 0x000ee80000300a00 */
[----:B------:R-:W3:Y:S04]  /*169510*/  LDL.LU.64 R42, [R1+0x4f90] ;  /* 0x004f9000012a7983 */ /* 0x000ee80000300a00 */
[----:B------:R-:W3:Y:S04]  /*169520*/  LDL.LU.64 R22, [R1+0x4f88] ;  /* 0x004f880001167983 */ /* 0x000ee80000300a00 */
[----:B------:R-:W3:Y:S01]  /*169530*/  LDL.LU R3, [R1+0xd0] ;  /* 0x0000d00001037983 */ /* 0x000ee20000300800 */
[----:B------:R-:W-:-:S03]  /*169540*/  LOP3.LUT P4, RZ, R51, 0x4000000, RZ, 0xc0, !PT ;  /* 0x0400000033ff7812 */ /* 0x000fc6000788c0ff */
[----:B------:R-:W3:Y:S01]  /*169550*/  LDL.LU.64 R40, [R1+0x4f80] ;  /* 0x004f800001287983 */ /* 0x000ee20000300a00 */
[C---:B------:R-:W-:Y:S02]  /*169560*/  LOP3.LUT P5, RZ, R51.reuse, 0x8000000, RZ, 0xc0, !PT ;  /* 0x0800000033ff7812 */ /* 0x040fe400078ac0ff */
[----:B------:R-:W-:Y:S01]  /*169570*/  LOP3.LUT P6, RZ, R51, 0x10000000, RZ, 0xc0, !PT ;  /* 0x1000000033ff7812 */ /* 0x000fe200078cc0ff */
        /* <DEDUP_REMOVED lines=17> */
[----:B---3--:R-:W-:-:S05]  /*169690*/  PRMT R2, R16, 0x7770, RZ ;  /* 0x0000777010027816 */ /* 0x008fca00000000ff */
[----:B------:R1:W-:Y:S04]  /*1696a0*/  @P4 STG.E.U8 desc[UR4][R34.64], R2 ;  /* 0x0000000222004986 */ /* 0x0003e8000c101104 */
[----:B------:R-:W-:Y:S02]  /*1696b0*/  @P0 LOP3.LUT R28, R28, 0x4000000, RZ, 0xfc, !PT ;  /* 0x040000001c1c0812 */ /* 0x000fe400078efcff */
[----:B------:R-:W-:Y:S02]  /*1696c0*/  LOP3.LUT P0, RZ, R52, 0x1, RZ, 0xc0, !PT ;  /* 0x0000000134ff7812 */ /* 0x000fe4000780c0ff */
[----:B-1----:R-:W-:Y:S02]  /*1696d0*/  PRMT R2, R16, 0x7771, RZ ;  /* 0x0000777110027816 */ /* 0x002fe400000000ff */
[----:B------:R-:W-:-:S03]  /*1696e0*/  LOP3.LUT R28, R28, 0xf7ffffff, RZ, 0xc0, !PT ;  /* 0xf7ffffff1c1c7812 */ /* 0x000fc600078ec0ff */
[----:B----4-:R1:W-:Y:S06]  /*1696f0*/  @P5 STG.E.U8 desc[UR4][R14.64], R2 ;  /* 0x000000020e005986 */ /* 0x0103ec000c101104 */
[----:B------:R-:W-:Y:S02]  /*169700*/  @P0 LOP3.LUT R28, R28, 0x8000000, RZ, 0xfc, !PT ;  /* 0x080000001c1c0812 */ /* 0x000fe400078efcff */
[----:B------:R-:W-:Y:S02]  /*169710*/  LOP3.LUT P0, RZ, R51, 0x80000000, RZ, 0xc0, !PT ;  /* 0x8000000033ff7812 */ /* 0x000fe4000780c0ff */
[----:B-1----:R-:W-:-:S05]  /*169720*/  PRMT R2, R16, 0x7772, RZ ;  /* 0x0000777210027816 */ /* 0x002fca00000000ff */
[----:B------:R1:W-:Y:S01]  /*169730*/  @P6 STG.E.U8 desc[UR4][R32.64], R2 ;  /* 0x0000000220006986 */ /* 0x0003e2000c101104 */
[----:B------:R-:W-:Y:S02]  /*169740*/  LOP3.LUT R28, R28, 0xefffffff, RZ, 0xc0, !PT ;  /* 0xefffffff1c1c7812 */ /* 0x000fe400078ec0ff */
[----:B-1----:R-:W-:Y:S02]  /*169750*/  PRMT R2, R16, 0x7773, RZ ;  /* 0x0000777310027816 */ /* 0x002fe400000000ff */
[----:B------:R-:W2:Y:S04]  /*169760*/  LDL.LU R16, [R1+0xc0] ;  /* 0x0000c00001107983 */ /* 0x000ea80000300800 */
[----:B------:R-:W3:Y:S01]  /*169770*/  LDL.LU.64 R18, [R1+0x4f68] ;  /* 0x004f680001127983 */ /* 0x000ee20000300a00 */
[----:B------:R-:W-:-:S02]  /*169780*/  @P0 LOP3.LUT R28, R28, 0x10000000, RZ, 0xfc, !PT ;  /* 0x100000001c1c0812 */ /* 0x000fc400078efcff */
[----:B------:R-:W-:Y:S01]  /*169790*/  LOP3.LUT P0, RZ, R51, 0x40000000, RZ, 0xc0, !PT ;  /* 0x4000000033ff7812 */ /* 0x000fe2000780c0ff */
[----:B------:R-:W4:Y:S01]  /*1697a0*/  LDL.LU.64 R36, [R1+0x4f48] ;  /* 0x004f480001247983 */ /* 0x000f220000300a00 */
[----:B------:R-:W-:-:S03]  /*1697b0*/  LOP3.LUT R28, R28, 0xdfffffff, RZ, 0xc0, !PT ;  /* 0xdfffffff1c1c7812 */ /* 0x000fc600078ec0ff */
[----:B------:R-:W2:Y:S04]  /*1697c0*/  LDL.LU.64 R34, [R1+0x4f38] ;  /* 0x004f380001227983 */ /* 0x000ea80000300a00 */
[----:B------:R-:W2:Y:S04]  /*1697d0*/  LDL.LU.64 R14, [R1+0x4f28] ;  /* 0x004f2800010e7983 */ /* 0x000ea80000300a00 */
[----:B------:R-:W-:Y:S01]  /*1697e0*/  @P0 LOP3.LUT R28, R28, 0x20000000, RZ, 0xfc, !PT ;  /* 0x200000001c1c0812 */ /* 0x000fe200078efcff */
[----:B------:R-:W4:Y:S01]  /*1697f0*/  LDL.LU.64 R32, [R1+0x4f18] ;  /* 0x004f180001207983 */ /* 0x000f220000300a00 */
        /* <DEDUP_REMOVED lines=10> */
[----:B------:R-:W-:Y:S02]  /*1698a0*/  LOP3.LUT P0, RZ, R28, 0x8000000, RZ, 0xc0, !PT ;  /* 0x080000001cff7812 */ /* 0x000fe4000780c0ff */
[----:B-1----:R-:W-:Y:S01]  /*1698b0*/  PRMT R2, R24, 0x7772, RZ ;  /* 0x0000777218027816 */ /* 0x002fe200000000ff */
        /* <DEDUP_REMOVED lines=17> */
[C---:B------:R-:W-:Y:S02]  /*1699d0*/  LOP3.LUT P2, RZ, R52.reuse, 0x100, RZ, 0xc0, !PT ;  /* 0x0000010034ff7812 */ /* 0x040fe4000784c0ff */
[C---:B------:R-:W-:Y:S02]  /*1699e0*/  LOP3.LUT P3, RZ, R52.reuse, 0x200, RZ, 0xc0, !PT ;  /* 0x0000020034ff7812 */ /* 0x040fe4000786c0ff */
[----:B------:R-:W-:-:S03]  /*1699f0*/  LOP3.LUT P4, RZ, R52, 0x400, RZ, 0xc0, !PT ;  /* 0x0000040034ff7812 */ /* 0x000fc6000788c0ff */
[----:B---3--:R2:W-:Y:S01]  /*169a00*/  @P0 STG.E.U8 desc[UR4][R18.64], R2 ;  /* 0x0000000212000986 */ /* 0x0085e2000c101104 */
[----:B------:R-:W-:Y:S02]  /*169a10*/  LOP3.LUT P0, RZ, R28, 0x200000, RZ, 0xc0, !PT ;  /* 0x002000001cff7812 */ /* 0x000fe4000780c0ff */
[----:B--2---:R-:W-:-:S11]  /*169a20*/  PRMT R2, R16, 0x7770, RZ ;  /* 0x0000777010027816 */ /* 0x004fd600000000ff */
[----:B----4-:R1:W-:Y:S02]  /*169a30*/  @P0 STG.E.U8 desc[UR4][R36.64], R2 ;  /* 0x0000000224000986 */ /* 0x0103e4000c101104 */
[C---:B-1----:R-:W-:Y:S02]  /*169a40*/  PRMT R2, R16.reuse, 0x7771, RZ ;  /* 0x0000777110027816 */ /* 0x042fe400000000ff */
[----:B------:R-:W2:Y:S04]  /*169a50*/  LDL.LU.64 R36, [R1+0x4ee8] ;  /* 0x004ee80001247983 */ /* 0x000ea80000300a00 */
[----:B------:R1:W-:Y:S02]  /*169a60*/  @P1 STG.E.U8 desc[UR4][R34.64], R2 ;  /* 0x0000000222001986 */ /* 0x0003e4000c101104 */
[----:B-1----:R-:W-:-:S02]  /*169a70*/  PRMT R2, R16, 0x7772, RZ ;  /* 0x0000777210027816 */ /* 0x002fc400000000ff */
[----:B------:R-:W3:Y:S04]  /*169a80*/  LDL.LU.64 R34, [R1+0x4ec8] ;  /* 0x004ec80001227983 */ /* 0x000ee80000300a00 */
[----:B------:R1:W-:Y:S02]  /*169a90*/  @P2 STG.E.U8 desc[UR4][R14.64], R2 ;  /* 0x000000020e002986 */ /* 0x0003e4000c101104 */
[----:B-1----:R-:W-:-:S05]  /*169aa0*/  PRMT R2, R16, 0x7773, RZ ;  /* 0x0000777310027816 */ /* 0x002fca00000000ff */
[----:B------:R1:W-:Y:S02]  /*169ab0*/  @P3 STG.E.U8 desc[UR4][R32.64], R2 ;  /* 0x0000000220003986 */ /* 0x0003e4000c101104 */
[----:B-1----:R-:W-:Y:S02]  /*169ac0*/  PRMT R2, R54, 0x7770, RZ ;  /* 0x0000777036027816 */ /* 0x002fe400000000ff */
[----:B------:R-:W4:Y:S04]  /*169ad0*/  LDL.LU.64 R32, [R1+0x4eb8] ;  /* 0x004eb80001207983 */ /* 0x000f280000300a00 */
[----:B------:R1:W-:Y:S04]  /*169ae0*/  @P4 STG.E.U8 desc[UR4][R12.64], R2 ;  /* 0x000000020c004986 */ /* 0x0003e8000c101104 */
[----:B-1----:R-:W3:Y:S04]  /*169af0*/  LDL.LU.64 R12, [R1+0x4ea8] ;  /* 0x004ea800010c7983 */ /* 0x002ee80000300a00 */
[----:B------:R-:W3:Y:S01]  /*169b00*/  LDL.LU R15, [R1+0xe4] ;  /* 0x0000e400010f7983 */ /* 0x000ee20000300800 */
[----:B------:R-:W-:-:S02]  /*169b10*/  LOP3.LUT P5, RZ, R52, 0x800, RZ, 0xc0, !PT ;  /* 0x0000080034ff7812 */ /* 0x000fc400078ac0ff */
[----:B------:R-:W-:-:S11]  /*169b20*/  PRMT R2, R54, 0x7771, RZ ;  /* 0x0000777136027816 */ /* 0x000fd600000000ff */
[----:B------:R1:W-:Y:S04]  /*169b30*/  @P5 STG.E.U8 desc[UR4][R10.64], R2 ;  /* 0x000000020a005986 */ /* 0x0003e8000c101104 */
[----:B-1----:R-:W4:Y:S01]  /*169b40*/  LDL.LU.64 R10, [R1+0x4e98] ;  /* 0x004e9800010a7983 */ /* 0x002f220000300a00 */
[C---:B------:R-:W-:Y:S02]  /*169b50*/  LOP3.LUT P6, RZ, R52.reuse, 0x1000, RZ, 0xc0, !PT ;  /* 0x0000100034ff7812 */ /* 0x040fe400078cc0ff */
[----:B------:R-:W-:Y:S01]  /*169b60*/  LOP3.LUT P0, RZ, R52, 0x2000000, RZ, 0xc0, !PT ;  /* 0x0200000034ff7812 */ /* 0x000fe2000780c0ff */
[----:B------:R-:W4:Y:S01]  /*169b70*/  LDL.LU R42, [R1+0xd4] ;  /* 0x0000d400012a7983 */ /* 0x000f220000300800 */
[----:B------:R-:W-:Y:S02]  /*169b80*/  PRMT R2, R54, 0x7772, RZ ;  /* 0x0000777236027816 */ /* 0x000fe400000000ff */
[----:B------:R-:W-:-:S07]  /*169b90*/  LOP3.LUT R28, R28, 0xffffefff, RZ, 0xc0, !PT ;  /* 0xffffefff1c1c7812 */ /* 0x000fce00078ec0ff */
[----:B------:R1:W-:Y:S02]  /*169ba0*/  @P6 STG.E.U8 desc[UR4][R8.64], R2 ;  /* 0x0000000208006986 */ /* 0x0003e4000c101104 */
[----:B------:R-:W-:Y:S02]  /*169bb0*/  @P0 LOP3.LUT R28, R28, 0x1000, RZ, 0xfc, !PT ;  /* 0x000010001c1c0812 */ /* 0x000fe400078efcff */
[----:B------:R-:W-:Y:S02]  /*169bc0*/  LOP3.LUT P0, RZ, R52, 0x1000000, RZ, 0xc0, !PT ;  /* 0x0100000034ff7812 */ /* 0x000fe4000780c0ff */
[----:B-1----:R-:W-:Y:S02]  /*169bd0*/  PRMT R2, R54, 0x7773, RZ ;  /* 0x0000777336027816 */ /* 0x002fe400000000ff */
[----:B------:R-:W4:Y:S04]  /*169be0*/  LDL.LU R54, [R1+0x5984] ;  /* 0x0059840001367983 */ /* 0x000f280000300800 */
[----:B------:R-:W4:Y:S01]  /*169bf0*/  LDL.LU.64 R8, [R1+0x4e88] ;  /* 0x004e880001087983 */ /* 0x000f220000300a00 */
[----:B------:R-:W-:-:S03]  /*169c00*/  LOP3.LUT R28, R28, 0xffffdfff, RZ, 0xc0, !PT ;  /* 0xffffdfff1c1c7812 */ /* 0x000fc600078ec0ff */
[----:B------:R-:W4:Y:S01]  /*169c10*/  LDL.LU.64 R24, [R1+0x4e80] ;  /* 0x004e800001187983 */ /* 0x000f220000300a00 */
[----:B------:R-:W-:Y:S02]  /*169c20*/  @P0 LOP3.LUT R28, R28, 0x2000, RZ, 0xfc, !PT ;  /* 0x000020001c1c0812 */ /* 0x000fe400078efcff */
[----:B------:R-:W-:Y:S01]  /*169c30*/  LOP3.LUT P0, RZ, R52, 0x800000, RZ, 0xc0, !PT ;  /* 0x0080000034ff7812 */ /* 0x000fe2000780c0ff */
[----:B------:R-:W4:Y:S01]  /*169c40*/  LDL.LU.64 R44, [R1+0x4e70] ;  /* 0x004e7000012c7983 */ /* 0x000f220000300a00 */
[----:B------:R-:W-:-:S03]  /*169c50*/  LOP3.LUT R28, R28, 0xffffbfff, RZ, 0xc0, !PT ;  /* 0xffffbfff1c1c7812 */ /* 0x000fc600078ec0ff */
[----:B------:R-:W4:Y:S04]  /*169c60*/  LDL.LU.64 R22, [R1+0x4e68] ;  /* 0x004e680001167983 */ /* 0x000f280000300a00 */
[----:B------:R-:W4:Y:S04]  /*169c70*/  LDL.LU R16, [R1+0xc4] ;  /* 0x0000c40001107983 */ /* 0x000f280000300800 */
[----:B------:R-:W-:Y:S01]  /*169c80*/  @P0 LOP3.LUT R28, R28, 0x4000, RZ, 0xfc, !PT ;  /* 0x000040001c1c0812 */ /* 0x000fe200078efcff */
[----:B------:R-:W4:Y:S01]  /*169c90*/  LDL.LU.64 R40, [R1+0x4e48] ;  /* 0x004e480001287983 */ /* 0x000f220000300a00 */
[----:B------:R-:W-:-:S02]  /*169ca0*/  LOP3.LUT P0, RZ, R52, 0x400000, RZ, 0xc0, !PT ;  /* 0x0040000034ff7812 */ /* 0x000fc4000780c0ff */
[----:B------:R-:W-:Y:S01]  /*169cb0*/  LOP3.LUT R28, R28, 0xffff7fff, RZ, 0xc0, !PT ;  /* 0xffff7fff1c1c7812 */ /* 0x000fe200078ec0ff */
[----:B------:R-:W4:Y:S01]  /*169cc0*/  LDL.LU.64 R38, [R1+0x4e38] ;  /* 0x004e380001267983 */ /* 0x000f220000300a00 */
[C---:B------:R-:W-:Y:S02]  /*169cd0*/  LOP3.LUT P4, RZ, R52.reuse, 0x2000, RZ, 0xc0, !PT ;  /* 0x0000200034ff7812 */ /* 0x040fe4000788c0ff */
[----:B------:R-:W-:Y:S01]  /*169ce0*/  LOP3.LUT P5, RZ, R52, 0x4000, RZ, 0xc0, !PT ;  /* 0x0000400034ff7812 */ /* 0x000fe200078ac0ff */
[----:B------:R-:W4:Y:S06]  /*169cf0*/  LDL.LU.64 R18, [R1+0x4e28] ;  /* 0x004e280001127983 */ /* 0x000f2c0000300a00 */
        /* <DEDUP_REMOVED lines=22> */
[C---:B-1----:R-:W-:Y:S02]  /*169e60*/  PRMT R2, R15.reuse, 0x7771, RZ ;  /* 0x000077710f027816 */ /* 0x042fe400000000ff */
[----:B------:R-:W3:Y:S04]  /*169e70*/  LDL.LU.64 R34, [R1+0x4e08] ;  /* 0x004e080001227983 */ /* 0x000ee80000300a00 */
[----:B----4-:R1:W-:Y:S02]  /*169e80*/  @P6 STG.E.U8 desc[UR4][R32.64], R2 ;  /* 0x0000000220006986 */ /* 0x0103e4000c101104 */
[----:B-1----:R-:W-:-:S05]  /*169e90*/  PRMT R2, R15, 0x7772, RZ ;  /* 0x000077720f027816 */ /* 0x002fca00000000ff */
[----:B------:R1:W-:Y:S02]  /*169ea0*/  @P0 STG.E.U8 desc[UR4][R12.64], R2 ;  /* 0x000000020c000986 */ /* 0x0003e4000c101104 */
[----:B-1----:R-:W-:Y:S02]  /*169eb0*/  PRMT R2, R15, 0x7773, RZ ;  /* 0x000077730f027816 */ /* 0x002fe400000000ff */
[----:B------:R-:W4:Y:S04]  /*169ec0*/  LDL.LU.64 R14, [R1+0x4e00] ;  /* 0x004e0000010e7983 */ /* 0x000f280000300a00 */
[----:B------:R-:W4:Y:S01]  /*169ed0*/  LDL.LU.64 R32, [R1+0x4df0] ;  /* 0x004df00001207983 */ /* 0x000f220000300a00 */
[----:B------:R-:W-:-:S03]  /*169ee0*/  LOP3.LUT P0, RZ, R28, 0x100000, RZ, 0xc0, !PT ;  /* 0x001000001cff7812 */ /* 0x000fc6000780c0ff */
[----:B------:R-:W4:Y:S04]  /*169ef0*/  LDL.LU R3, [R1+0xe8] ;  /* 0x0000e80001037983 */ /* 0x000f280000300800 */
[----:B------:R-:W4:Y:S06]  /*169f00*/  LDL.LU.64 R12, [R1+0x4de8] ;  /* 0x004de800010c7983 */ /* 0x000f2c0000300a00 */
        /* <DEDUP_REMOVED lines=28> */
[----:B------:R-:W-:-:S05]  /*16a0d0*/  LOP3.LUT P3, RZ, R52, 0x10000000, RZ, 0xc0, !PT ;  /* 0x1000000034ff7812 */ /* 0x000fca000786c0ff */
[----:B--2---:R1:W-:Y:S02]  /*16a0e0*/  @P0 STG.E.U8 desc[UR4][R36.64], R2 ;  /* 0x0000000224000986 */ /* 0x0043e4000c101104 */
[----:B-1----:R-:W-:-:S05]  /*16a0f0*/  PRMT R2, R53, 0x7770, RZ ;  /* 0x0000777035027816 */ /* 0x002fca00000000ff */
[----:B---3--:R1:W-:Y:S02]  /*16a100*/  @P1 STG.E.U8 desc[UR4][R34.64], R2 ;  /* 0x0000000222001986 */ /* 0x0083e4000c101104 */
[----:B-1----:R-:W-:-:S05]  /*16a110*/  PRMT R2, R53, 0x7771, RZ ;  /* 0x0000777135027816 */ /* 0x002fca00000000ff */
[----:B----4-:R1:W-:Y:S02]  /*16a120*/  @P2 STG.E.U8 desc[UR4][R14.64], R2 ;  /* 0x000000020e002986 */ /* 0x0103e4000c101104 */
        /* <DEDUP_REMOVED lines=19> */
[----:B------:R-:W3:Y:S04]  /*16a260*/  LDL.LU.64 R44, [R1+0x4d48] ;  /* 0x004d4800012c7983 */ /* 0x000ee80000300a00 */
[----:B------:R-:W3:Y:S04]  /*16a270*/  LDL.LU.64 R42, [R1+0x4d38] ;  /* 0x004d3800012a7983 */ /* 0x000ee80000300a00 */
[----:B------:R-:W3:Y:S01]  /*16a280*/  LDL.LU.64 R22, [R1+0x4d28] ;  /* 0x004d280001167983 */ /* 0x000ee20000300a00 */
[----:B------:R-:W-:-:S02]  /*16a290*/  LOP3.LUT R28, R28, 0xfffffff7, RZ, 0xc0, !PT ;  /* 0xfffffff71c1c7812 */ /* 0x000fc400078ec0ff */
[----:B------:R-:W-:Y:S01]  /*16a2a0*/  PRMT R2, R3, 0x7772, RZ ;  /* 0x0000777203027816 */ /* 0x000fe200000000ff */
        /* <DEDUP_REMOVED lines=27> */
[C---:B------:R-:W-:Y:S02]  /*16a460*/  LOP3.LUT P0, RZ, R53.reuse, 0x10, RZ, 0xc0, !PT ;  /* 0x0000001035ff7812 */ /* 0x040fe4000780c0ff */
[----:B------:R-:W-:Y:S01]  /*16a470*/  LOP3.LUT P6, RZ, R53, 0x4, RZ, 0xc0, !PT ;  /* 0x0000000435ff7812 */ /* 0x000fe200078cc0ff */
[----:B---3--:R1:W-:Y:S01]  /*16a480*/  @P4 STG.E.U8 desc[UR4][R34.64], R2 ;  /* 0x0000000222004986 */ /* 0x0083e2000c101104 */
[----:B------:R-:W-:Y:S02]  /*16a490*/  LOP3.LUT R28, R28, 0xfffff7ff, RZ, 0xc0, !PT ;  /* 0xfffff7ff1c1c7812 */ /* 0x000fe400078ec0ff */
[----:B-1----:R-:W-:-:S07]  /*16a4a0*/  PRMT R2, R3, 0x7773, RZ ;  /* 0x0000777303027816 */ /* 0x002fce00000000ff */
[----:B------:R-:W-:Y:S01]  /*16a4b0*/  @P0 LOP3.LUT R28, R28, 0x800, RZ, 0xfc, !PT ;  /* 0x000008001c1c0812 */ /* 0x000fe200078efcff */
[----:B------:R-:W2:Y:S01]  /*16a4c0*/  LDL.LU R3, [R1+0xb8] ;  /* 0x0000b80001037983 */ /* 0x000ea20000300800 */
[----:B------:R-:W-:-:S03]  /*16a4d0*/  LOP3.LUT P0, RZ, R53, 0x8, RZ, 0xc0, !PT ;  /* 0x0000000835ff7812 */ /* 0x000fc6000780c0ff */
[----:B----4-:R1:W-:Y:S04]  /*16a4e0*/  @P5 STG.E.U8 desc[UR4][R14.64], R2 ;  /* 0x000000020e005986 */ /* 0x0103e8000c101104 */
[----:B------:R-:W3:Y:S04]  /*16a4f0*/  LDL.LU.64 R18, [R1+0x4d00] ;  /* 0x004d000001127983 */ /* 0x000ee80000300a00 */
        /* <DEDUP_REMOVED lines=59> */
[----:B------:R-:W4:Y:S04]  /*16a8b0*/  LDL.LU.64 R34, [R1+0x4c78] ;  /* 0x004c780001227983 */ /* 0x000f280000300a00 */
[----:B------:R-:W2:Y:S04]  /*16a8c0*/  LDL.LU.64 R14, [R1+0x4c70] ;  /* 0x004c7000010e7983 */ /* 0x000ea80000300a00 */
[----:B------:R-:W2:Y:S04]  /*16a8d0*/  LDL.LU.64 R32, [R1+0x4c50] ;  /* 0x004c500001207983 */ /* 0x000ea80000300a00 */
[----:B------:R1:W-:Y:S04]  /*16a8e0*/  @P6 STG.E.U8 desc[UR4][R8.64], R2 ;  /* 0x0000000208006986 */ /* 0x0003e8000c101104 */
[----:B------:R-:W2:Y:S04]  /*16a8f0*/  LDL.LU.64 R12, [R1+0x4c40] ;  /* 0x004c4000010c7983 */ /* 0x000ea80000300a00 */
[----:B-1----:R-:W2:Y:S01]  /*16a900*/  LDL.LU R9, [R1+0xcc] ;  /* 0x0000cc0001097983 */ /* 0x002ea20000300800 */
        /* <DEDUP_REMOVED lines=20> */
[----:B------:R-:W-:-:S03]  /*16aa50*/  @P0 LOP3.LUT R29, R29, 0x40000000, RZ, 0xfc, !PT ;  /* 0x400000001d1d0812 */ /* 0x000fc600078efcff */
[----:B------:R-:W3:Y:S01]  /*16aa60*/  LDL.LU.64 R44, [R1+0x4c10] ;  /* 0x004c1000012c7983 */ /* 0x000ee20000300a00 */
[----:B------:R-:W-:Y:S02]  /*16aa70*/  LOP3.LUT P0, RZ, R53, 0x4000000, RZ, 0xc0, !PT ;  /* 0x0400000035ff7812 */ /* 0x000fe4000780c0ff */
[----:B------:R-:W-:Y:S01]  /*16aa80*/  LOP3.LUT R29, R29, 0x7fffffff, RZ, 0xc0, !PT ;  /* 0x7fffffff1d1d7812 */ /* 0x000fe200078ec0ff */
[----:B------:R-:W3:Y:S01]  /*16aa90*/  LDL.LU.64 R42, [R1+0x4c00] ;  /* 0x004c0000012a7983 */ /* 0x000ee20000300a00 */
[----:B------:R-:W-:-:S03]  /*16aaa0*/  LOP3.LUT R28, R28, 0xfffffffe, RZ, 0xc0, !PT ;  /* 0xfffffffe1c1c7812 */ /* 0x000fc600078ec0ff */
[----:B------:R-:W3:Y:S04]  /*16aab0*/  LDL.LU.64 R22, [R1+0x4bf8] ;  /* 0x004bf80001167983 */ /* 0x000ee80000300a00 */
[----:B------:R-:W3:Y:S02]  /*16aac0*/  LDL.LU.64 R38, [R1+0x4bf0] ;  /* 0x004bf00001267983 */ /* 0x000ee40000300a00 */
[----:B------:R-:W-:Y:S02]  /*16aad0*/  @P0 LOP3.LUT R29, R29, 0x80000000, RZ, 0xfc, !PT ;  /* 0x800000001d1d0812 */ /* 0x000fe400078efcff */
[C---:B------:R-:W-:Y:S01]  /*16aae0*/  LOP3.LUT P0, RZ, R53.reuse, 0x2000000, RZ, 0xc0, !PT ;  /* 0x0200000035ff7812 */ /* 0x040fe2000780c0ff */
[----:B------:R-:W3:Y:S01]  /*16aaf0*/  LDL.LU R3, [R1+0xa0] ;  /* 0x0000a00001037983 */ /* 0x000ee20000300800 */
[----:B------:R-:W-:-:S02]  /*16ab00*/  LOP3.LUT P5, RZ, R53, 0x100000, RZ, 0xc0, !PT ;  /* 0x0010000035ff7812 */ /* 0x000fc400078ac0ff */
[----:B------:R-:W-:Y:S01]  /*16ab10*/  LOP3.LUT P6, RZ, R53, 0x200000, RZ, 0xc0, !PT ;  /* 0x0020000035ff7812 */ /* 0x000fe200078cc0ff */
[----:B------:R-:W3:Y:S01]  /*16ab20*/  LDL.LU.64 R18, [R1+0x4bd0] ;  /* 0x004bd00001127983 */ /* 0x000ee20000300a00 */
[----:B------:R-:W-:-:S03]  /*16ab30*/  PRMT R2, R16, 0x7772, RZ ;  /* 0x0000777210027816 */ /* 0x000fc600000000ff */
[----:B------:R-:W3:Y:S04]  /*16ab40*/  LDL.LU.64 R36, [R1+0x2ab0] ;  /* 0x002ab00001247983 */ /* 0x000ee80000300a00 */
        /* <DEDUP_REMOVED lines=9> */
[----:B-1----:R-:W-:Y:S02]  /*16abe0*/  PRMT R2, R16, 0x7773, RZ ;  /* 0x0000777310027816 */ /* 0x002fe400000000ff */
[----:B------:R-:W4:Y:S04]  /*16abf0*/  LDL.LU R16, [R1+0x90] ;  /* 0x0000900001107983 */ /* 0x000f280000300800 */
[----:B--2---:R1:W-:Y:S04]  /*16ac00*/  @P6 STG.E.U8 desc[UR4][R14.64], R2 ;  /* 0x000000020e006986 */ /* 0x0043e8000c101104 */
[----:B------:R-:W2:Y:S01]  /*16ac10*/  LDL.LU.64 R34, [R1+0x2aa0] ;  /* 0x002aa00001227983 */ /* 0x000ea20000300a00 */
[----:B-1----:R-:W-:-:S03]  /*16ac20*/  PRMT R2, R9, 0x7770, RZ ;  /* 0x0000777009027816 */ /* 0x002fc600000000ff */
[----:B------:R-:W2:Y:S04]  /*16ac30*/  LDL.LU.64 R14, [R1+0x2a90] ;  /* 0x002a9000010e7983 */ /* 0x000ea80000300a00 */
        /* <DEDUP_REMOVED lines=36> */
[----:B--2---:R1:W-:Y:S01]  /*16ae80*/  @P1 STG.E.U8 desc[UR4][R34.64], R2 ;  /* 0x0000000222001986 */ /* 0x0043e2000c101104 */
[C---:B------:R-:W-:Y:S02]  /*16ae90*/  LOP3.LUT P4, RZ, R54.reuse, 0x8, RZ, 0xc0, !PT ;  /* 0x0000000836ff7812 */ /* 0x040fe4000788c0ff */
[----:B-1----:R-:W-:Y:S01]  /*16aea0*/  PRMT R2, R3, 0x7773, RZ ;  /* 0x0000777303027816 */ /* 0x002fe200000000ff */
[----:B------:R-:W2:Y:S04]  /*16aeb0*/  LDL.LU.64 R34, [R1+0x2a50] ;  /* 0x002a500001227983 */ /* 0x000ea80000300a00 */
[----:B------:R4:W-:Y:S01]  /*16aec0*/  @P2 STG.E.U8 desc[UR4][R14.64], R2 ;  /* 0x000000020e002986 */ /* 0x0009e2000c101104 */
[----:B------:R-:W-:Y:S02]  /*16aed0*/  LOP3.LUT P5, RZ, R54, 0x10, RZ, 0xc0, !PT ;  /* 0x0000001036ff7812 */ /* 0x000fe400078ac0ff */
[C---:B----4-:R-:W-:Y:S01]  /*16aee0*/  PRMT R2, R16.reuse, 0x7770, RZ ;  /* 0x0000777010027816 */ /* 0x050fe200000000ff */
[----:B------:R-:W4:Y:S04]  /*16aef0*/  LDL.LU.64 R14, [R1+0x2a40] ;  /* 0x002a4000010e7983 */ /* 0x000f280000300a00 */
[----:B------:R1:W-:Y:S02]  /*16af00*/  @P3 STG.E.U8 desc[UR4][R32.64], R2 ;  /* 0x0000000220003986 */ /* 0x0003e4000c101104 */
[----:B-1----:R-:W-:-:S02]  /*16af10*/  PRMT R2, R16, 0x7771, RZ ;  /* 0x0000777110027816 */ /* 0x002fc400000000ff */
[----:B------:R-:W2:Y:S04]  /*16af20*/  LDL.LU.64 R32, [R1+0x2a30] ;  /* 0x002a300001207983 */ /* 0x000ea80000300a00 */
[----:B------:R1:W-:Y:S02]  /*16af30*/  @P4 STG.E.U8 desc[UR4][R12.64], R2 ;  /* 0x000000020c004986 */ /* 0x0003e4000c101104 */
[----:B-1----:R-:W-:Y:S02]  /*16af40*/  PRMT R2, R16, 0x7772, RZ ;  /* 0x0000777210027816 */ /* 0x002fe400000000ff */
[----:B------:R-:W-:-:S03]  /*16af50*/  LOP3.LUT P6, RZ, R54, 0x20, RZ, 0xc0, !PT ;  /* 0x0000002036ff7812 */ /* 0x000fc600078cc0ff */
[----:B---3--:R1:W-:Y:S02]  /*16af60*/  @P5 STG.E.U8 desc[UR4][R10.64], R2 ;  /* 0x000000020a005986 */ /* 0x0083e4000c101104 */
[----:B-1----:R-:W-:Y:S02]  /*16af70*/  PRMT R2, R16, 0x7773, RZ ;  /* 0x0000777310027816 */ /* 0x002fe400000000ff */
[----:B------:R-:W3:Y:S04]  /*16af80*/  LDL.LU R16, [R1+0x80] ;  /* 0x0000800001107983 */ /* 0x000ee80000300800 */
[----:B------:R-:W2:Y:S04]  /*16af90*/  LDL.LU.64 R12, [R1+0x2a20] ;  /* 0x002a2000010c7983 */ /* 0x000ea80000300a00 */
[----:B------:R-:W4:Y:S04]  /*16afa0*/  LDL.LU.64 R10, [R1+0x2a10] ;  /* 0x002a1000010a7983 */ /* 0x000f280000300a00 */
[----:B------:R1:W-:Y:S04]  /*16afb0*/  @P6 STG.E.U8 desc[UR4][R8.64], R2 ;  /* 0x0000000208006986 */ /* 0x0003e8000c101104 */
[----:B-1----:R-:W4:Y:S04]  /*16afc0*/  LDL.LU.64 R8, [R1+0x2a00] ;  /* 0x002a000001087983 */ /* 0x002f280000300a00 */
        /* <DEDUP_REMOVED lines=121> */
[----:B------:R-:W3:Y:S01]  /*16b760*/  LDL.LU.64 R24, [R1+0x28c0] ;  /* 0x0028c00001187983 */ /* 0x000ee20000300a00 */
[----:B------:R-:W-:-:S03]  /*16b770*/  LOP3.LUT R29, R29, 0xfffffbff, RZ, 0xc0, !PT ;  /* 0xfffffbff1d1d7812 */ /* 0x000fc600078ec0ff */
        /* <DEDUP_REMOVED lines=12> */
[----:B----4-:R-:W-:-:S03]  /*16b840*/  PRMT R2, R15, 0x7770, RZ ;  /* 0x000077700f027816 */ /* 0x010fc600000000ff */
[----:B------:R-:W4:Y:S04]  /*16b850*/  LDL.LU R16, [R1+0x88] ;  /* 0x0000880001107983 */ /* 0x000f280000300800 */
        /* <DEDUP_REMOVED lines=14> */
[----:B------:R-:W-:Y:S02]  /*16b940*/  LOP3.LUT R29, R29, 0xfffeffff, RZ, 0xc0, !PT ;  /* 0xfffeffff1d1d7812 */ /* 0x000fe400078ec0ff */
[----:B------:R-:W-:-:S09]  /*16b950*/  PRMT R2, R15, 0x7771, RZ ;  /* 0x000077710f027816 */ /* 0x000fd200000000ff */
[----:B------:R-:W-:Y:S02]  /*16b960*/  @P0 LOP3.LUT R29, R29, 0x10000, RZ, 0xfc, !PT ;  /* 0x000100001d1d0812 */ /* 0x000fe400078efcff */
[----:B------:R-:W-:Y:S01]  /*16b970*/  LOP3.LUT P0, RZ, R54, 0x10000000, RZ, 0xc0, !PT ;  /* 0x1000000036ff7812 */ /* 0x000fe2000780c0ff */
[----:B------:R1:W-:Y:S02]  /*16b980*/  @P6 STG.E.U8 desc[UR4][R32.64], R2 ;  /* 0x0000000220006986 */ /* 0x0003e4000c101104 */
[----:B-1----:R-:W-:-:S10]  /*16b990*/  PRMT R2, R15, 0x7772, RZ ;  /* 0x000077720f027816 */ /* 0x002fd400000000ff */
[----:B------:R1:W-:Y:S01]  /*16b9a0*/  @P0 STG.E.U8 desc[UR4][R12.64], R2 ;  /* 0x000000020c000986 */ /* 0x0003e2000c101104 */
[----:B------:R-:W-:Y:S02]  /*16b9b0*/  LOP3.LUT P0, RZ, R29, 0x10000, RZ, 0xc0, !PT ;  /* 0x000100001dff7812 */ /* 0x000fe4000780c0ff */
[----:B-1----:R-:W-:Y:S02]  /*16b9c0*/  PRMT R2, R15, 0x7773, RZ ;  /* 0x000077730f027816 */ /* 0x002fe400000000ff */
[----:B------:R-:W4:Y:S04]  /*16b9d0*/  LDL.LU.64 R14, [R1+0x2840] ;  /* 0x00284000010e7983 */ /* 0x000f280000300a00 */
[----:B------:R-:W4:Y:S04]  /*16b9e0*/  LDL.LU.64 R32, [R1+0x2830] ;  /* 0x0028300001207983 */ /* 0x000f280000300a00 */
[----:B------:R-:W4:Y:S04]  /*16b9f0*/  LDL.LU R3, [R1+0x78] ;  /* 0x0000780001037983 */ /* 0x000f280000300800 */
[----:B------:R-:W4:Y:S04]  /*16ba00*/  LDL.LU.64 R12, [R1+0x2820] ;  /* 0x00282000010c7983 */ /* 0x000f280000300a00 */
[----:B------:R1:W-:Y:S04]  /*16ba10*/  @P0 STG.E.U8 desc[UR4][R10.64], R2 ;  /* 0x000000020a000986 */ /* 0x0003e8000c101104 */
[----:B-1----:R-:W4:Y:S01]  /*16ba20*/  LDL.LU.64 R10, [R1+0x2810] ;  /* 0x00281000010a7983 */ /* 0x002f220000300a00 */
[----:B------:R-:W-:-:S02]  /*16ba30*/  LOP3.LUT P0, RZ, R29, 0x8000, RZ, 0xc0, !PT ;  /* 0x000080001dff7812 */ /* 0x000fc4000780c0ff */
[----:B------:R-:W-:Y:S02]  /*16ba40*/  PRMT R2, R19, 0x7770, RZ ;  /* 0x0000777013027816 */ /* 0x000fe400000000ff */
[C---:B------:R-:W-:Y:S02]  /*16ba50*/  LOP3.LUT P1, RZ, R55.reuse, 0x40, RZ, 0xc0, !PT ;  /* 0x0000004037ff7812 */ /* 0x040fe4000782c0ff */
[----:B------:R-:W-:-:S07]  /*16ba60*/  LOP3.LUT P2, RZ, R55, 0x80, RZ, 0xc0, !PT ;  /* 0x0000008037ff7812 */ /* 0x000fce000784c0ff */
        /* <DEDUP_REMOVED lines=24> */
[----:B------:R1:W-:Y:S04]  /*16bbf0*/  @P1 STG.E.U8 desc[UR4][R34.64], R2 ;  /* 0x0000000222001986 */ /* 0x0003e8000c101104 */
[----:B-1----:R-:W3:Y:S01]  /*16bc00*/  LDL.LU.64 R34, [R1+0x27e8] ;  /* 0x0027e80001227983 */ /* 0x002ee20000300a00 */
[C---:B------:R-:W-:Y:S02]  /*16bc10*/  LOP3.LUT P3, RZ, R55.reuse, 0x100, RZ, 0xc0, !PT ;  /* 0x0000010037ff7812 */ /* 0x040fe4000786c0ff */
[----:B------:R-:W-:Y:S02]  /*16bc20*/  PRMT R2, R16, 0x7771, RZ ;  /* 0x0000777110027816 */ /* 0x000fe400000000ff */
[----:B------:R-:W-:-:S03]  /*16bc30*/  LOP3.LUT P4, RZ, R55, 0x200, RZ, 0xc0, !PT ;  /* 0x0000020037ff7812 */ /* 0x000fc6000788c0ff */
[----:B------:R1:W-:Y:S01]  /*16bc40*/  @P2 STG.E.U8 desc[UR4][R14.64], R2 ;  /* 0x000000020e002986 */ /* 0x0003e2000c101104 */
[----:B------:R-:W-:Y:S02]  /*16bc50*/  LOP3.LUT P5, RZ, R55, 0x400, RZ, 0xc0, !PT ;  /* 0x0000040037ff7812 */ /* 0x000fe400078ac0ff */
[C---:B-1----:R-:W-:Y:S01]  /*16bc60*/  PRMT R2, R16.reuse, 0x7772, RZ ;  /* 0x0000777210027816 */ /* 0x042fe200000000ff */
        /* <DEDUP_REMOVED lines=27> */
[----:B------:R-:W-:Y:S02]  /*16be20*/  LOP3.LUT P0, RZ, R55, 0x200000, RZ, 0xc0, !PT ;  /* 0x0020000037ff7812 */ /* 0x000fe4000780c0ff */
        /* <DEDUP_REMOVED lines=89> */
[----:B------:R-:W4:Y:S04]  /*16c3c0*/  LDL.LU.64 R12, [R1+0x2680] ;  /* 0x00268000010c7983 */ /* 0x000f280000300a00 */
[----:B-1----:R-:W4:Y:S01]  /*16c3d0*/  LDL.LU.64 R10, [R1+0x2660] ;  /* 0x00266000010a7983 */ /* 0x002f220000300a00 */
[----:B--2---:R-:W-:-:S05]  /*16c3e0*/  PRMT R2, R16, 0x7770, RZ ;  /* 0x0000777010027816 */ /* 0x004fca00000000ff */
[----:B------:R1:W-:Y:S04]  /*16c3f0*/  @P6 STG.E.U8 desc[UR4][R8.64], R2 ;  /* 0x0000000208006986 */ /* 0x0003e8000c101104 */
[----:B-1----:R-:W2:Y:S04]  /*16c400*/  LDL.LU R9, [R1+0x50] ;  /* 0x0000500001097983 */ /* 0x002ea80000300800 */
[----:B------:R-:W2:Y:S04]  /*16c410*/  LDL.LU.64 R44, [R1+0x2368] ;  /* 0x00236800012c7983 */ /* 0x000ea80000300a00 */
[----:B------:R-:W2:Y:S04]  /*16c420*/  LDL.LU.64 R42, [R1+0x2360] ;  /* 0x00236000012a7983 */ /* 0x000ea80000300a00 */
[----:B------:R-:W2:Y:S04]  /*16c430*/  LDL.LU.64 R22, [R1+0x2308] ;  /* 0x0023080001167983 */ /* 0x000ea80000300a00 */
[----:B------:R-:W2:Y:S01]  /*16c440*/  LDL.LU.64 R40, [R1+0x2300] ;  /* 0x0023000001287983 */ /* 0x000ea20000300a00 */
[----:B------:R-:W-:-:S02]  /*16c450*/  LOP3.LUT R30, R30, 0xffbfffff, RZ, 0xc0, !PT ;  /* 0xffbfffff1e1e7812 */ /* 0x000fc400078ec0ff */
[----:B------:R-:W-:Y:S01]  /*16c460*/  LOP3.LUT P4, RZ, R55, 0x80000000, RZ, 0xc0, !PT ;  /* 0x8000000037ff7812 */ /* 0x000fe2000788c0ff */
[----:B------:R-:W2:Y:S01]  /*16c470*/  LDL.LU.64 R38, [R1+0x22e8] ;  /* 0x0022e80001267983 */ /* 0x000ea20000300a00 */
[----:B------:R-:W-:Y:S02]  /*16c480*/  PRMT R2, R16, 0x7771, RZ ;  /* 0x0000777110027816 */ /* 0x000fe400000000ff */
        /* <DEDUP_REMOVED lines=24> */
[C---:B------:R-:W-:Y:S01]  /*16c610*/  LOP3.LUT P0, RZ, R56.reuse, 0x8, RZ, 0xc0, !PT ;  /* 0x0000000838ff7812 */ /* 0x040fe2000780c0ff */
[----:B----4-:R1:W-:Y:S01]  /*16c620*/  @P4 STG.E.U8 desc[UR4][R36.64], R2 ;  /* 0x0000000224004986 */ /* 0x0103e2000c101104 */
[----:B------:R-:W-:Y:S02]  /*16c630*/  LOP3.LUT P6, RZ, R56, 0x2, RZ, 0xc0, !PT ;  /* 0x0000000238ff7812 */ /* 0x000fe400078cc0ff */
[----:B------:R-:W-:Y:S02]  /*16c640*/  LOP3.LUT R30, R30, 0xbfffffff, RZ, 0xc0, !PT ;  /* 0xbfffffff1e1e7812 */ /* 0x000fe400078ec0ff */
[----:B-1----:R-:W-:-:S07]  /*16c650*/  PRMT R2, R16, 0x7772, RZ ;  /* 0x0000777210027816 */ /* 0x002fce00000000ff */
[----:B------:R-:W-:Y:S02]  /*16c660*/  @P0 LOP3.LUT R30, R30, 0x40000000, RZ, 0xfc, !PT ;  /* 0x400000001e1e0812 */ /* 0x000fe400078efcff */
[----:B------:R-:W-:Y:S01]  /*16c670*/  LOP3.LUT P0, RZ, R56, 0x4, RZ, 0xc0, !PT ;  /* 0x0000000438ff7812 */ /* 0x000fe2000780c0ff */
[----:B------:R1:W-:Y:S02]  /*16c680*/  @P5 STG.E.U8 desc[UR4][R34.64], R2 ;  /* 0x0000000222005986 */ /* 0x0003e4000c101104 */
[----:B-1----:R-:W-:Y:S02]  /*16c690*/  PRMT R2, R16, 0x7773, RZ ;  /* 0x0000777310027816 */ /* 0x002fe400000000ff */
        /* <DEDUP_REMOVED lines=61> */
[----:B------:R-:W-:-:S03]  /*16ca70*/  LOP3.LUT P6, RZ, R56, 0x20000, RZ, 0xc0, !PT ;  /* 0x0002000038ff7812 */ /* 0x000fc600078cc0ff */
[----:B------:R-:W3:Y:S04]  /*16ca80*/  LDL.LU.64 R32, [R1+0x2228] ;  /* 0x0022280001207983 */ /* 0x000ee80000300a00 */
[----:B------:R-:W4:Y:S06]  /*16ca90*/  LDL.LU.64 R12, [R1+0x2220] ;  /* 0x00222000010c7983 */ /* 0x000f2c0000300a00 */
[----:B------:R1:W-:Y:S04]  /*16caa0*/  @P6 STG.E.U8 desc[UR4][R8.64], R2 ;  /* 0x0000000208006986 */ /* 0x0003e8000c101104 */
[----:B-1----:R-:W4:Y:S01]  /*16cab0*/  LDL.LU R8, [R1+0x44] ;  /* 0x0000440001087983 */ /* 0x002f220000300800 */
        /* <DEDUP_REMOVED lines=19> */
[----:B-1----:R-:W2:Y:S04]  /*16cbf0*/  LDL.LU.64 R10, [R1+0x2208] ;  /* 0x00220800010a7983 */ /* 0x002ea80000300a00 */
[----:B------:R-:W3:Y:S04]  /*16cc00*/  LDL.LU.64 R24, [R1+0x2200] ;  /* 0x0022000001187983 */ /* 0x000ee80000300a00 */
[----:B------:R-:W3:Y:S04]  /*16cc10*/  LDL.LU.64 R44, [R1+0x21e8] ;  /* 0x0021e800012c7983 */ /* 0x000ee80000300a00 */
[----:B------:R-:W3:Y:S04]  /*16cc20*/  LDL.LU R3, [R1+0x34] ;  /* 0x0000340001037983 */ /* 0x000ee80000300800 */
[----:B------:R-:W3:Y:S01]  /*16cc30*/  LDL.LU.64 R42, [R1+0x21e0] ;  /* 0x0021e000012a7983 */ /* 0x000ee20000300a00 */
[----:B------:R-:W-:-:S03]  /*16cc40*/  LOP3.LUT R30, R30, 0xfffbffff, RZ, 0xc0, !PT ;  /* 0xfffbffff1e1e7812 */ /* 0x000fc600078ec0ff */
[----:B------:R-:W3:Y:S01]  /*16cc50*/  LDL.LU.64 R22, [R1+0x21c8] ;  /* 0x0021c80001167983 */ /* 0x000ee20000300a00 */
[----:B------:R-:W-:Y:S02]  /*16cc60*/  @P0 LOP3.LUT R30, R30, 0x40000, RZ, 0xfc, !PT ;  /* 0x000400001e1e0812 */ /* 0x000fe400078efcff */
[----:B------:R-:W-:Y:S01]  /*16cc70*/  LOP3.LUT P0, RZ, R56, 0x1000000, RZ, 0xc0, !PT ;  /* 0x0100000038ff7812 */ /* 0x000fe2000780c0ff */
[----:B------:R-:W3:Y:S01]  /*16cc80*/  LDL.LU.64 R40, [R1+0x21c0] ;  /* 0x0021c00001287983 */ /* 0x000ee20000300a00 */
[----:B------:R-:W-:Y:S02]  /*16cc90*/  LOP3.LUT R30, R30, 0xfff7ffff, RZ, 0xc0, !PT ;  /* 0xfff7ffff1e1e7812 */ /* 0x000fe400078ec0ff */
[C---:B------:R-:W-:Y:S01]  /*16cca0*/  LOP3.LUT P5, RZ, R56.reuse, 0x80000, RZ, 0xc0, !PT ;  /* 0x0008000038ff7812 */ /* 0x040fe200078ac0ff */
[----:B------:R-:W3:Y:S01]  /*16ccb0*/  LDL.LU.64 R38, [R1+0x21b8] ;  /* 0x0021b80001267983 */ /* 0x000ee20000300a00 */
[----:B------:R-:W-:-:S07]  /*16ccc0*/  LOP3.LUT P6, RZ, R56, 0x100000, RZ, 0xc0, !PT ;  /* 0x0010000038ff7812 */ /* 0x000fce00078cc0ff */
[----:B------:R-:W-:Y:S02]  /*16ccd0*/  @P0 LOP3.LUT R30, R30, 0x80000, RZ, 0xfc, !PT ;  /* 0x000800001e1e0812 */ /* 0x000fe400078efcff */
[----:B------:R-:W-:Y:S02]  /*16cce0*/  LOP3.LUT P0, RZ, R56, 0x800000, RZ, 0xc0, !PT ;  /* 0x0080000038ff7812 */ /* 0x000fe4000780c0ff */
[----:B------:R-:W-:Y:S02]  /*16ccf0*/  PRMT R2, R16, 0x7771, RZ ;  /* 0x0000777110027816 */ /* 0x000fe400000000ff */
[----:B------:R-:W-:-:S03]  /*16cd00*/  LOP3.LUT R30, R30, 0xffefffff, RZ, 0xc0, !PT ;  /* 0xffefffff1e1e7812 */ /* 0x000fc600078ec0ff */
[----:B----4-:R1:W-:Y:S06]  /*16cd10*/  @P5 STG.E.U8 desc[UR4][R34.64], R2 ;  /* 0x0000000222005986 */ /* 0x0103ec000c101104 */
[----:B------:R-:W-:Y:S02]  /*16cd20*/  @P0 LOP3.LUT R30, R30, 0x100000, RZ, 0xfc, !PT ;  /* 0x001000001e1e0812 */ /* 0x000fe400078efcff */
[----:B------:R-:W-:Y:S02]  /*16cd30*/  LOP3.LUT P0, RZ, R56, 0x400000, RZ, 0xc0, !PT ;  /* 0x0040000038ff7812 */ /* 0x000fe4000780c0ff */
[----:B-1----:R-:W-:-:S05]  /*16cd40*/  PRMT R2, R16, 0x7772, RZ ;  /* 0x0000777210027816 */ /* 0x002fca00000000ff */
[----:B------:R1:W-:Y:S01]  /*16cd50*/  @P6 STG.E.U8 desc[UR4][R14.64], R2 ;  /* 0x000000020e006986 */ /* 0x0003e2000c101104 */
[----:B------:R-:W-:-:S05]  /*16cd60*/  LOP3.LUT R30, R30, 0xffdfffff, RZ, 0xc0, !PT ;  /* 0xffdfffff1e1e7812 */ /* 0x000fca00078ec0ff */
[----:B------:R-:W-:Y:S02]  /*16cd70*/  @P0 LOP3.LUT R30, R30, 0x200000, RZ, 0xfc, !PT ;  /* 0x002000001e1e0812 */ /* 0x000fe400078efcff */
[----:B-1----:R-:W-:Y:S02]  /*16cd80*/  PRMT R2, R16, 0x7773, RZ ;  /* 0x0000777310027816 */ /* 0x002fe400000000ff */
[----:B------:R-:W4:Y:S01]  /*16cd90*/  LDL.LU R16, [R1+0x68] ;  /* 0x0000680001107983 */ /* 0x000f220000300800 */
[----:B------:R-:W-:-:S03]  /*16cda0*/  LOP3.LUT P0, RZ, R56, 0x200000, RZ, 0xc0, !PT ;  /* 0x0020000038ff7812 */ /* 0x000fc6000780c0ff */
[----:B------:R-:W4:Y:S04]  /*16cdb0*/  LDL.LU.64 R18, [R1+0x21b0] ;  /* 0x0021b00001127983 */ /* 0x000f280000300a00 */
[----:B------:R-:W4:Y:S04]  /*16cdc0*/  LDL.LU.64 R36, [R1+0x2188] ;  /* 0x0021880001247983 */ /* 0x000f280000300a00 */
[----:B------:R-:W4:Y:S04]  /*16cdd0*/  LDL.LU.64 R34, [R1+0x2180] ;  /* 0x0021800001227983 */ /* 0x000f280000300a00 */
[----:B------:R1:W-:Y:S01]  /*16cde0*/  @P0 STG.E.U8 desc[UR4][R32.64], R2 ;  /* 0x0000000220000986 */ /* 0x0003e2000c101104 */
[----:B------:R-:W-:-:S03]  /*16cdf0*/  LOP3.LUT P0, RZ, R30, 0x200000, RZ, 0xc0, !PT ;  /* 0x002000001eff7812 */ /* 0x000fc6000780c0ff */
[----:B------:R-:W4:Y:S04]  /*16ce00*/  LDL.LU.64 R14, [R1+0x2168] ;  /* 0x00216800010e7983 */ /* 0x000f280000300a00 */
[----:B------:R-:W4:Y:S01]  /*16ce10*/  LDL.LU R9, [R1+0x58] ;  /* 0x0000580001097983 */ /* 0x000f220000300800 */
[----:B-1----:R-:W-:-:S03]  /*16ce20*/  PRMT R2, R8, 0x7770, RZ ;  /* 0x0000777008027816 */ /* 0x002fc600000000ff */
[----:B------:R-:W4:Y:S04]  /*16ce30*/  LDL.LU.64 R32, [R1+0x2160] ;  /* 0x0021600001207983 */ /* 0x000f280000300a00 */
[----:B------:R1:W-:Y:S04]  /*16ce40*/  @P0 STG.E.U8 desc[UR4][R12.64], R2 ;  /* 0x000000020c000986 */ /* 0x0003e8000c101104 */
[----:B-1----:R-:W4:Y:S01]  /*16ce50*/  LDL.LU.64 R12, [R1+0x2148] ;  /* 0x00214800010c7983 */ /* 0x002f220000300a00 */
[----:B------:R-:W-:Y:S02]  /*16ce60*/  LOP3.LUT P0, RZ, R30, 0x100000, RZ, 0xc0, !PT ;  /* 0x001000001eff7812 */ /* 0x000fe4000780c0ff */
[----:B------:R-:W-:-:S11]  /*16ce70*/  PRMT R2, R8, 0x7771, RZ ;  /* 0x0000777108027816 */ /* 0x000fd600000000ff */
        /* <DEDUP_REMOVED lines=47> */
[----:B------:R-:W-:-:S03]  /*16d170*/  PRMT R2, R9, 0x7773, RZ ;  /* 0x0000777309027816 */ /* 0x000fc600000000ff */
[----:B------:R-:W2:Y:S04]  /*16d180*/  LDL.LU.64 R8, [R1+0x20e0] ;  /* 0x0020e00001087983 */ /* 0x000ea80000300a00 */
[----:B------:R-:W2:Y:S04]  /*16d190*/  LDL.LU.64 R44, [R1+0x20c8] ;  /* 0x0020c800012c7983 */ /* 0x000ea80000300a00 */
[----:B------:R-:W2:Y:S01]  /*16d1a0*/  LDL.LU.64 R42, [R1+0x20c0] ;  /* 0x0020c000012a7983 */ /* 0x000ea20000300a00 */
[C---:B------:R-:W-:Y:S02]  /*16d1b0*/  LOP3.LUT P0, RZ, R57.reuse, 0x20000, RZ, 0xc0, !PT ;  /* 0x0002000039ff7812 */ /* 0x040fe4000780c0ff */
[----:B------:R-:W-:Y:S01]  /*16d1c0*/  LOP3.LUT R30, R30, 0xffffffef, RZ, 0xc0, !PT ;  /* 0xffffffef1e1e7812 */ /* 0x000fe200078ec0ff */
[----:B------:R-:W2:Y:S01]  /*16d1d0*/  LDL.LU.64 R22, [R1+0x20a8] ;  /* 0x0020a80001167983 */ /* 0x000ea20000300a00 */
[----:B------:R-:W-:-:S02]  /*16d1e0*/  LOP3.LUT P4, RZ, R57, 0x20, RZ, 0xc0, !PT ;  /* 0x0000002039ff7812 */ /* 0x000fc4000788c0ff */
[C---:B------:R-:W-:Y:S01]  /*16d1f0*/  LOP3.LUT P5, RZ, R57.reuse, 0x40, RZ, 0xc0, !PT ;  /* 0x0000004039ff7812 */ /* 0x040fe200078ac0ff */
[----:B------:R-:W2:Y:S01]  /*16d200*/  LDL.LU R3, [R1+0x6c] ;  /* 0x00006c0001037983 */ /* 0x000ea20000300800 */
[----:B------:R-:W-:-:S03]  /*16d210*/  LOP3.LUT P6, RZ, R57, 0x80, RZ, 0xc0, !PT ;  /* 0x0000008039ff7812 */ /* 0x000fc600078cc0ff */
[----:B------:R-:W2:Y:S02]  /*16d220*/  LDL.LU.64 R40, [R1+0x20a0] ;  /* 0x0020a00001287983 */ /* 0x000ea40000300a00 */
[----:B------:R-:W-:Y:S02]  /*16d230*/  @P0 LOP3.LUT R30, R30, 0x10, RZ, 0xfc, !PT ;  /* 0x000000101e1e0812 */ /* 0x000fe400078efcff */
[----:B------:R-:W-:Y:S01]  /*16d240*/  LOP3.LUT P0, RZ, R57, 0x10000, RZ, 0xc0, !PT ;  /* 0x0001000039ff7812 */ /* 0x000fe2000780c0ff */
[----:B------:R-:W2:Y:S01]  /*16d250*/  LDL.LU.64 R38, [R1+0x2088] ;  /* 0x0020880001267983 */ /* 0x000ea20000300a00 */
[----:B------:R-:W-:-:S03]  /*16d260*/  LOP3.LUT R30, R30, 0xffffffdf, RZ, 0xc0, !PT ;  /* 0xffffffdf1e1e7812 */ /* 0x000fc600078ec0ff */
[----:B------:R-:W2:Y:S04]  /*16d270*/  LDL.LU.64 R18, [R1+0x2080] ;  /* 0x0020800001127983 */ /* 0x000ea80000300a00 */
[----:B------:R-:W2:Y:S04]  /*16d280*/  LDL.LU.64 R36, [R1+0x2068] ;  /* 0x0020680001247983 */ /* 0x000ea80000300a00 */
        /* <DEDUP_REMOVED lines=21> */
[----:B------:R-:W-:Y:S01]  /*16d3e0*/  @P0 LOP3.LUT R30, R30, 0x1000, RZ, 0xfc, !PT ;  /* 0x000010001e1e0812 */ /* 0x000fe200078efcff */
[----:B---3--:R1:W-:Y:S01]  /*16d3f0*/  @P4 STG.E.U8 desc[UR4][R34.64], R2 ;  /* 0x0000000222004986 */ /* 0x0083e2000c101104 */
[----:B------:R-:W-:-:S03]  /*16d400*/  LOP3.LUT P0, RZ, R57, 0x100, RZ, 0xc0, !PT ;  /* 0x0000010039ff7812 */ /* 0x000fc6000780c0ff */
[----:B-1----:R-:W3:Y:S01]  /*16d410*/  LDL.LU.64 R34, [R1+0x2060] ;  /* 0x0020600001227983 */ /* 0x002ee20000300a00 */
[----:B----4-:R-:W-:-:S05]  /*16d420*/  PRMT R2, R16, 0x7770, RZ ;  /* 0x0000777010027816 */ /* 0x010fca00000000ff */
[----:B------:R1:W-:Y:S02]  /*16d430*/  @P5 STG.E.U8 desc[UR4][R14.64], R2 ;  /* 0x000000020e005986 */ /* 0x0003e4000c101104 */
[C---:B-1----:R-:W-:Y:S02]  /*16d440*/  PRMT R2, R16.reuse, 0x7771, RZ ;  /* 0x0000777110027816 */ /* 0x042fe400000000ff */
[----:B------:R-:W4:Y:S04]  /*16d450*/  LDL.LU.64 R14, [R1+0x2048] ;  /* 0x00204800010e7983 */ /* 0x000f280000300a00 */
[----:B------:R1:W-:Y:S02]  /*16d460*/  @P6 STG.E.U8 desc[UR4][R32.64], R2 ;  /* 0x0000000220006986 */ /* 0x0003e4000c101104 */
[----:B-1----:R-:W-:-:S02]  /*16d470*/  PRMT R2, R16, 0x7772, RZ ;  /* 0x0000777210027816 */ /* 0x002fc400000000ff */
[----:B------:R-:W3:Y:S04]  /*16d480*/  LDL.LU.64 R32, [R1+0x2040] ;  /* 0x0020400001207983 */ /* 0x000ee80000300a00 */
[----:B------:R1:W-:Y:S01]  /*16d490*/  @P0 STG.E.U8 desc[UR4][R12.64], R2 ;  /* 0x000000020c000986 */ /* 0x0003e2000c101104 */
[----:B------:R-:W-:Y:S02]  /*16d4a0*/  LOP3.LUT P0, RZ, R30, 0x1000, RZ, 0xc0, !PT ;  /* 0x000010001eff7812 */ /* 0x000fe4000780c0ff */
[----:B-1----:R-:W-:Y:S02]  /*16d4b0*/  PRMT R2, R16, 0x7773, RZ ;  /* 0x0000777310027816 */ /* 0x002fe400000000ff */
[----:B------:R-:W3:Y:S04]  /*16d4c0*/  LDL.LU R16, [R1+0x4c] ;  /* 0x00004c0001107983 */ /* 0x000ee80000300800 */
[----:B------:R-:W3:Y:S05]  /*16d4d0*/  LDL.LU.64 R12, [R1+0x2028] ;  /* 0x00202800010c7983 */ /* 0x000eea0000300a00 */
[----:B--2---:R1:W-:Y:S01]  /*16d4e0*/  @P0 STG.E.U8 desc[UR4][R10.64], R2 ;  /* 0x000000020a000986 */ /* 0x0043e2000c101104 */
        /* <DEDUP_REMOVED lines=36> */
[----:B----4-:R1:W-:Y:S02]  /*16d730*/  @P2 STG.E.U8 desc[UR4][R14.64], R2 ;  /* 0x000000020e002986 */ /* 0x0103e4000c101104 */
        /* <DEDUP_REMOVED lines=13> */
[----:B------:R-:W2:Y:S04]  /*16d810*/  LDL.LU.64 R10, [R1+0x1fb0] ;  /* 0x001fb000010a7983 */ /* 0x000ea80000300a00 */
[----:B------:R-:W2:Y:S01]  /*16d820*/  LDL.LU R13, [R1+0x3c] ;  /* 0x00003c00010d7983 */ /* 0x000ea20000300800 */
[----:B------:R-:W-:-:S02]  /*16d830*/  LOP3.LUT P4, RZ, R57, 0x1000000, RZ, 0xc0, !PT ;  /* 0x0100000039ff7812 */ /* 0x000fc4000788c0ff */
[----:B------:R-:W-:Y:S02]  /*16d840*/  PRMT R2, R16, 0x7772, RZ ;  /* 0x0000777210027816 */ /* 0x000fe400000000ff */
[----:B------:R-:W-:Y:S02]  /*16d850*/  LOP3.LUT R31, R31, 0xf7ffffff, RZ, 0xc0, !PT ;  /* 0xf7ffffff1f1f7812 */ /* 0x000fe400078ec0ff */
[C---:B------:R-:W-:Y:S02]  /*16d860*/  LOP3.LUT P5, RZ, R57.reuse, 0x2000000, RZ, 0xc0, !PT ;  /* 0x0200000039ff7812 */ /* 0x040fe400078ac0ff */
[----:B------:R-:W-:Y:S02]  /*16d870*/  LOP3.LUT R30, R30, 0xfffffffe, RZ, 0xc0, !PT ;  /* 0xfffffffe1e1e7812 */ /* 0x000fe400078ec0ff */
[----:B------:R-:W-:-:S03]  /*16d880*/  LOP3.LUT P6, RZ, R57, 0x4000000, RZ, 0xc0, !PT ;  /* 0x0400000039ff7812 */ /* 0x000fc600078cc0ff */
[----:B---3--:R1:W-:Y:S04]  /*16d890*/  @P4 STG.E.U8 desc[UR4][R8.64], R2 ;  /* 0x0000000208004986 */ /* 0x0083e8000c101104 */
[----:B-1----:R-:W3:Y:S04]  /*16d8a0*/  LDL.LU.64 R8, [R1+0x1fa8] ;  /* 0x001fa80001087983 */ /* 0x002ee80000300a00 */
[----:B------:R-:W3:Y:S04]  /*16d8b0*/  LDL.LU R22, [R1+0x20] ;  /* 0x0000200001167983 */ /* 0x000ee80000300800 */
[----:B------:R-:W3:Y:S04]  /*16d8c0*/  LDL.LU.64 R24, [R1+0x1fa0] ;  /* 0x001fa00001187983 */ /* 0x000ee80000300a00 */
[----:B------:R-:W3:Y:S01]  /*16d8d0*/  LDL.LU.64 R44, [R1+0x1f88] ;  /* 0x001f8800012c7983 */ /* 0x000ee20000300a00 */
[----:B--2---:R-:W-:-:S03]  /*16d8e0*/  LOP3.LUT P0, RZ, R58, 0x10, RZ, 0xc0, !PT ;  /* 0x000000103aff7812 */ /* 0x004fc6000780c0ff */
[----:B------:R-:W2:Y:S04]  /*16d8f0*/  LDL.LU.64 R42, [R1+0x1f80] ;  /* 0x001f8000012a7983 */ /* 0x000ea80000300a00 */
[----:B------:R-:W2:Y:S04]  /*16d900*/  LDL.LU.64 R40, [R1+0x1f68] ;  /* 0x001f680001287983 */ /* 0x000ea80000300a00 */
[----:B------:R-:W2:Y:S02]  /*16d910*/  LDL.LU.64 R38, [R1+0x1f60] ;  /* 0x001f600001267983 */ /* 0x000ea40000300a00 */
[----:B------:R-:W-:-:S02]  /*16d920*/  @P0 LOP3.LUT R31, R31, 0x8000000, RZ, 0xfc, !PT ;  /* 0x080000001f1f0812 */ /* 0x000fc400078efcff */
[----:B------:R-:W-:Y:S01]  /*16d930*/  LOP3.LUT P0, RZ, R58, 0x8, RZ, 0xc0, !PT ;  /* 0x000000083aff7812 */ /* 0x000fe2000780c0ff */
[----:B------:R-:W2:Y:S01]  /*16d940*/  LDL.LU R3, [R1+0x10] ;  /* 0x0000100001037983 */ /* 0x000ea20000300800 */
[----:B------:R-:W-:-:S03]  /*16d950*/  LOP3.LUT R31, R31, 0xefffffff, RZ, 0xc0, !PT ;  /* 0xefffffff1f1f7812 */ /* 0x000fc600078ec0ff */
[----:B------:R-:W2:Y:S01]  /*16d960*/  LDL.LU.64 R18, [R1+0x1f48] ;  /* 0x001f480001127983 */ /* 0x000ea20000300a00 */
[----:B------:R-:W-:-:S03]  /*16d970*/  PRMT R2, R16, 0x7773, RZ ;  /* 0x0000777310027816 */ /* 0x000fc600000000ff */
[----:B------:R-:W2:Y:S04]  /*16d980*/  LDL.LU.64 R36, [R1+0x1f40] ;  /* 0x001f400001247983 */ /* 0x000ea80000300a00 */
[----:B------:R-:W-:Y:S01]  /*16d990*/  @P0 LOP3.LUT R31, R31, 0x10000000, RZ, 0xfc, !PT ;  /* 0x100000001f1f0812 */ /* 0x000fe200078efcff */
[----:B----4-:R1:W-:Y:S01]  /*16d9a0*/  @P5 STG.E.U8 desc[UR4][R34.64], R2 ;  /* 0x0000000222005986 */ /* 0x0103e2000c101104 */
[----:B------:R-:W-:Y:S02]  /*16d9b0*/  LOP3.LUT P0, RZ, R58, 0x4, RZ, 0xc0, !PT ;  /* 0x000000043aff7812 */ /* 0x000fe4000780c0ff */
[----:B------:R-:W-:Y:S01]  /*16d9c0*/  LOP3.LUT R31, R31, 0xdfffffff, RZ, 0xc0, !PT ;  /* 0xdfffffff1f1f7812 */ /* 0x000fe200078ec0ff */
[----:B------:R-:W4:Y:S04]  /*16d9d0*/  LDL.LU R16, [R1] ;  /* 0x0000000001107983 */ /* 0x000f280000300800 */
[----:B-1----:R-:W2:Y:S06]  /*16d9e0*/  LDL.LU.64 R34, [R1+0x1f38] ;  /* 0x001f380001227983 */ /* 0x002eac0000300a00 */
        /* <DEDUP_REMOVED lines=29> */
[----:B-1----:R-:W-:Y:S02]  /*16dbc0*/  PRMT R2, R13, 0x7773, RZ ;  /* 0x000077730d027816 */ /* 0x002fe400000000ff */
[----:B------:R-:W4:Y:S04]  /*16dbd0*/  LDL.LU.64 R12, [R1+0x1f10] ;  /* 0x001f1000010c7983 */ /* 0x000f280000300a00 */
[----:B------:R-:W4:Y:S05]  /*16dbe0*/  LDL.LU.64 R10, [R1+0x1ef8] ;  /* 0x001ef800010a7983 */ /* 0x000f2a0000300a00 */
        /* <DEDUP_REMOVED lines=23> */
[----:B------:R1:W-:Y:S02]  /*16dd60*/  @P0 STG.E.U8 desc[UR4][R36.64], R2 ;  /* 0x0000000224000986 */ /* 0x0003e4000c101104 */
[----:B-1----:R-:W-:Y:S02]  /*16dd70*/  PRMT R2, R3, 0x7773, RZ ;  /* 0x0000777303027816 */ /* 0x002fe400000000ff */
[----:B------:R-:W2:Y:S04]  /*16dd80*/  LDL.LU.64 R36, [R1+0x1ed8] ;  /* 0x001ed80001247983 */ /* 0x000ea80000300a00 */
[----:B------:R1:W-:Y:S04]  /*16dd90*/  @P1 STG.E.U8 desc[UR4][R34.64], R2 ;  /* 0x0000000222001986 */ /* 0x0003e8000c101104 */
[----:B-1----:R-:W2:Y:S01]  /*16dda0*/  LDL.LU.64 R34, [R1+0x1ed0] ;  /* 0x001ed00001227983 */ /* 0x002ea20000300a00 */
[----:B------:R-:W-:-:S02]  /*16ddb0*/  LOP3.LUT P2, RZ, R58, 0x40, RZ, 0xc0, !PT ;  /* 0x000000403aff7812 */ /* 0x000fc4000784c0ff */
[----:B------:R-:W-:Y:S02]  /*16ddc0*/  LOP3.LUT P3, RZ, R58, 0x80, RZ, 0xc0, !PT ;  /* 0x000000803aff7812 */ /* 0x000fe4000786c0ff */
[----:B----4-:R-:W-:Y:S02]  /*16ddd0*/  PRMT R2, R16, 0x7770, RZ ;  /* 0x0000777010027816 */ /* 0x010fe400000000ff */
[C---:B------:R-:W-:Y:S02]  /*16dde0*/  LOP3.LUT P4, RZ, R58.reuse, 0x100, RZ, 0xc0, !PT ;  /* 0x000001003aff7812 */ /* 0x040fe4000788c0ff */
[----:B------:R-:W-:-:S05]  /*16ddf0*/  LOP3.LUT P5, RZ, R58, 0x200, RZ, 0xc0, !PT ;  /* 0x000002003aff7812 */ /* 0x000fca00078ac0ff */
        /* <DEDUP_REMOVED lines=10> */
[----:B------:R1:W-:Y:S02]  /*16dea0*/  @P5 STG.E.U8 desc[UR4][R10.64], R2 ;  /* 0x000000020a005986 */ /* 0x0003e4000c101104 */
[----:B-1----:R-:W-:-:S02]  /*16deb0*/  PRMT R2, R4, 0x7770, RZ ;  /* 0x0000777004027816 */ /* 0x002fc400000000ff */
[----:B------:R-:W4:Y:S04]  /*16dec0*/  LDL.LU.64 R10, [R1+0x1d90] ;  /* 0x001d9000010a7983 */ /* 0x000f280000300a00 */
[----:B---3--:R1:W-:Y:S04]  /*16ded0*/  @P6 STG.E.U8 desc[UR4][R8.64], R2 ;  /* 0x0000000208006986 */ /* 0x0083e8000c101104 */
[----:B-1----:R-:W3:Y:S04]  /*16dee0*/  LDL.LU R9, [R1+0x24] ;  /* 0x0000240001097983 */ /* 0x002ee80000300800 */
[----:B------:R-:W3:Y:S04]  /*16def0*/  LDL.LU.64 R44, [R1+0x1d58] ;  /* 0x001d5800012c7983 */ /* 0x000ee80000300a00 */
[----:B------:R-:W3:Y:S04]  /*16df00*/  LDL.LU R16, [R1+0x14] ;  /* 0x0000140001107983 */ /* 0x000ee80000300800 */
[----:B------:R-:W3:Y:S04]  /*16df10*/  LDL.LU.64 R42, [R1+0x1d50] ;  /* 0x001d5000012a7983 */ /* 0x000ee80000300a00 */
[----:B------:R-:W3:Y:S04]  /*16df20*/  LDL.LU.64 R22, [R1+0x1c48] ;  /* 0x001c480001167983 */ /* 0x000ee80000300a00 */
[----:B------:R-:W3:Y:S04]  /*16df30*/  LDL.LU.64 R40, [R1+0x1c40] ;  /* 0x001c400001287983 */ /* 0x000ee80000300a00 */
[----:B------:R-:W3:Y:S01]  /*16df40*/  LDL.LU.64 R38, [R1+0x1c18] ;  /* 0x001c180001267983 */ /* 0x000ee20000300a00 */
[----:B------:R-:W-:-:S02]  /*16df50*/  LOP3.LUT P0, RZ, R58, 0x800000, RZ, 0xc0, !PT ;  /* 0x008000003aff7812 */ /* 0x000fc4000780c0ff */
[C---:B------:R-:W-:Y:S01]  /*16df60*/  LOP3.LUT P4, RZ, R58.reuse, 0x800, RZ, 0xc0, !PT ;  /* 0x000008003aff7812 */ /* 0x040fe2000788c0ff */
[----:B------:R-:W3:Y:S01]  /*16df70*/  LDL.LU.64 R18, [R1+0x1c10] ;  /* 0x001c100001127983 */ /* 0x000ee20000300a00 */
[----:B------:R-:W-:Y:S02]  /*16df80*/  LOP3.LUT R31, R31, 0xfffbffff, RZ, 0xc0, !PT ;  /* 0xfffbffff1f1f7812 */ /* 0x000fe400078ec0ff */
[----:B------:R-:W-:Y:S02]  /*16df90*/  LOP3.LUT P5, RZ, R58, 0x1000, RZ, 0xc0, !PT ;  /* 0x000010003aff7812 */ /* 0x000fe400078ac0ff */
        /* <DEDUP_REMOVED lines=11> */
[----:B-1----:R-:W-:Y:S02]  /*16e050*/  PRMT R2, R4, 0x7772, RZ ;  /* 0x0000777204027816 */ /* 0x002fe400000000ff */
[----:B------:R-:W2:Y:S04]  /*16e060*/  LDL.LU.64 R36, [R1+0x1af8] ;  /* 0x001af80001247983 */ /* 0x000ea80000300a00 */
[----:B------:R1:W-:Y:S04]  /*16e070*/  @P5 STG.E.U8 desc[UR4][R34.64], R2 ;  /* 0x0000000222005986 */ /* 0x0003e8000c101104 */
[----:B-1----:R-:W2:Y:S01]  /*16e080*/  LDL.LU.64 R34, [R1+0x1af0] ;  /* 0x001af00001227983 */ /* 0x002ea20000300a00 */
        /* <DEDUP_REMOVED lines=18> */
[----:B------:R-:W-:Y:S01]  /*16e1b0*/  LOP3.LUT P0, RZ, R58, 0x4000, RZ, 0xc0, !PT ;  /* 0x000040003aff7812 */ /* 0x000fe2000780c0ff */
[----:B----4-:R1:W-:Y:S04]  /*16e1c0*/  @P6 STG.E.U8 desc[UR4][R14.64], R4 ;  /* 0x000000040e006986 */ /* 0x0103e8000c101104 */
[----:B-1----:R-:W4:Y:S01]  /*16e1d0*/  LDL.LU.64 R14, [R1+0x1ab8] ;  /* 0x001ab800010e7983 */ /* 0x002f220000300a00 */
[----:B---3--:R-:W-:-:S07]  /*16e1e0*/  PRMT R2, R9, 0x7770, RZ ;  /* 0x0000777009027816 */ /* 0x008fce00000000ff */
[----:B------:R1:W-:Y:S04]  /*16e1f0*/  @P0 STG.E.U8 desc[UR4][R32.64], R2 ;  /* 0x0000000220000986 */ /* 0x0003e8000c101104 */
[----:B-1----:R-:W3:Y:S01]  /*16e200*/  LDL.LU.64 R32, [R1+0x1ab0] ;  /* 0x001ab00001207983 */ /* 0x002ee20000300a00 */
[----:B------:R-:W-:Y:S02]  /*16e210*/  LOP3.LUT P0, RZ, R31, 0x4000000, RZ, 0xc0, !PT ;  /* 0x040000001fff7812 */ /* 0x000fe4000780c0ff */
[----:B------:R-:W-:-:S11]  /*16e220*/  PRMT R2, R9, 0x7771, RZ ;  /* 0x0000777109027816 */ /* 0x000fd600000000ff */
[----:B------:R1:W-:Y:S04]  /*16e230*/  @P0 STG.E.U8 desc[UR4][R12.64], R2 ;  /* 0x000000020c000986 */ /* 0x0003e8000c101104 */
[----:B-1----:R-:W3:Y:S01]  /*16e240*/  LDL.LU.64 R12, [R1+0x19b8] ;  /* 0x0019b800010c7983 */ /* 0x002ee20000300a00 */
[----:B------:R-:W-:Y:S02]  /*16e250*/  LOP3.LUT P0, RZ, R31, 0x2000000, RZ, 0xc0, !PT ;  /* 0x020000001fff7812 */ /* 0x000fe4000780c0ff */
[----:B------:R-:W-:-:S11]  /*16e260*/  PRMT R2, R9, 0x7772, RZ ;  /* 0x0000777209027816 */ /* 0x000fd600000000ff */
[----:B------:R1:W-:Y:S01]  /*16e270*/  @P0 STG.E.U8 desc[UR4][R10.64], R2 ;  /* 0x000000020a000986 */ /* 0x0003e2000c101104 */
[----:B------:R-:W-:Y:S02]  /*16e280*/  LOP3.LUT P0, RZ, R31, 0x1000000, RZ, 0xc0, !PT ;  /* 0x010000001fff7812 */ /* 0x000fe4000780c0ff */
        /* <DEDUP_REMOVED lines=22> */
[----:B--2---:R1:W-:Y:S02]  /*16e3f0*/  @P0 STG.E.U8 desc[UR4][R36.64], R2 ;  /* 0x0000000224000986 */ /* 0x0043e4000c101104 */
[----:B-1----:R-:W-:-:S05]  /*16e400*/  PRMT R2, R59, 0x7772, RZ ;  /* 0x000077723b027816 */ /* 0x002fca00000000ff */
[----:B------:R1:W-:Y:S02]  /*16e410*/  @P1 STG.E.U8 desc[UR4][R34.64], R2 ;  /* 0x0000000222001986 */ /* 0x0003e4000c101104 */
[----:B-1----:R-:W-:Y:S02]  /*16e420*/  PRMT R2, R59, 0x7773, RZ ;  /* 0x000077733b027816 */ /* 0x002fe400000000ff */
[----:B------:R-:W2:Y:S01]  /*16e430*/  LDL.LU R59, [R1+0x5958] ;  /* 0x00595800013b7983 */ /* 0x000ea20000300800 */
[C---:B------:R-:W-:Y:S02]  /*16e440*/  LOP3.LUT P2, RZ, R58.reuse, 0x2000000, RZ, 0xc0, !PT ;  /* 0x020000003aff7812 */ /* 0x040fe4000784c0ff */
[C---:B------:R-:W-:Y:S01]  /*16e450*/  LOP3.LUT P3, RZ, R58.reuse, 0x4000000, RZ, 0xc0, !PT ;  /* 0x040000003aff7812 */ /* 0x040fe2000786c0ff */
[----:B------:R-:W2:Y:S04]  /*16e460*/  LDL.LU.64 R36, [R1+0x19a0] ;  /* 0x0019a00001247983 */ /* 0x000ea80000300a00 */
[----:B------:R-:W2:Y:S01]  /*16e470*/  LDL.LU.64 R34, [R1+0x1968] ;  /* 0x0019680001227983 */ /* 0x000ea20000300a00 */
[----:B------:R-:W-:-:S05]  /*16e480*/  LOP3.LUT P4, RZ, R58, 0x8000000, RZ, 0xc0, !PT ;  /* 0x080000003aff7812 */ /* 0x000fca000788c0ff */
[----:B----4-:R1:W-:Y:S02]  /*16e490*/  @P2 STG.E.U8 desc[UR4][R14.64], R2 ;  /* 0x000000020e002986 */ /* 0x0103e4000c101104 */
[----:B-1----:R-:W-:-:S05]  /*16e4a0*/  PRMT R2, R5, 0x7770, RZ ;  /* 0x0000777005027816 */ /* 0x002fca00000000ff */
[----:B---3--:R1:W-:Y:S04]  /*16e4b0*/  @P3 STG.E.U8 desc[UR4][R32.64], R2 ;  /* 0x0000000220003986 */ /* 0x0083e8000c101104 */
[----:B-1----:R-:W3:Y:S04]  /*16e4c0*/  LDL.LU.64 R32, [R1+0x1960] ;  /* 0x0019600001207983 */ /* 0x002ee80000300a00 */
[----:B------:R-:W4:Y:S01]  /*16e4d0*/  LDL.LU R15, [R1+0x28] ;  /* 0x00002800010f7983 */ /* 0x000f220000300800 */
[----:B------:R-:W-:-:S05]  /*16e4e0*/  PRMT R2, R5, 0x7771, RZ ;  /* 0x0000777105027816 */ /* 0x000fca00000000ff */
[----:B------:R1:W-:Y:S04]  /*16e4f0*/  @P4 STG.E.U8 desc[UR4][R12.64], R2 ;  /* 0x000000020c004986 */ /* 0x0003e8000c101104 */
[----:B-1----:R-:W3:Y:S01]  /*16e500*/  LDL.LU.64 R12, [R1+0x1958] ;  /* 0x00195800010c7983 */ /* 0x002ee20000300a00 */
[C---:B------:R-:W-:Y:S02]  /*16e510*/  LOP3.LUT P5, RZ, R58.reuse, 0x10000000, RZ, 0xc0, !PT ;  /* 0x100000003aff7812 */ /* 0x040fe400078ac0ff */
[----:B------:R-:W-:Y:S02]  /*16e520*/  LOP3.LUT P6, RZ, R58, 0x20000000, RZ, 0xc0, !PT ;  /* 0x200000003aff7812 */ /* 0x000fe400078cc0ff */
[C---:B------:R-:W-:Y:S02]  /*16e530*/  PRMT R2, R5.reuse, 0x7772, RZ ;  /* 0x0000777205027816 */ /* 0x040fe400000000ff */
[----:B------:R-:W-:-:S07]  /*16e540*/  PRMT R5, R5, 0x7773, RZ ;  /* 0x0000777305057816 */ /* 0x000fce00000000ff */
[----:B------:R1:W-:Y:S04]  /*16e550*/  @P5 STG.E.U8 desc[UR4][R10.64], R2 ;  /* 0x000000020a005986 */ /* 0x0003e8000c101104 */
[----:B------:R0:W-:Y:S04]  /*16e560*/  @P6 STG.E.U8 desc[UR4][R8.64], R5 ;  /* 0x0000000508006986 */ /* 0x0001e8000c101104 */
[----:B-1----:R-:W3:Y:S04]  /*16e570*/  LDL.LU.64 R10, [R1+0x1950] ;  /* 0x00195000010a7983 */ /* 0x002ee80000300a00 */
[----:B0-----:R-:W3:Y:S04]  /*16e580*/  LDL.LU.64 R8, [R1+0x1908] ;  /* 0x0019080001087983 */ /* 0x001ee80000300a00 */
[----:B------:R-:W3:Y:S01]  /*16e590*/  LDL.LU R16, [R1+0x18] ;  /* 0x0000180001107983 */ /* 0x000ee20000300800 */
[----:B------:R-:W-:-:S03]  /*16e5a0*/  LOP3.LUT R31, R31, 0xfffffdff, RZ, 0xc0, !PT ;  /* 0xfffffdff1f1f7812 */ /* 0x000fc600078ec0ff */
[----:B------:R-:W3:Y:S04]  /*16e5b0*/  LDL.LU.64 R44, [R1+0x1900] ;  /* 0x00190000012c7983 */ /* 0x000ee80000300a00 */
[----:B------:R-:W3:Y:S04]  /*16e5c0*/  LDL.LU.64 R42, [R1+0x18d8] ;  /* 0x0018d800012a7983 */ /* 0x000ee80000300a00 */
[----:B------:R-:W3:Y:S04]  /*16e5d0*/  LDL.LU.64 R22, [R1+0x18d0] ;  /* 0x0018d00001167983 */ /* 0x000ee80000300a00 */
[----:B------:R-:W3:Y:S04]  /*16e5e0*/  LDL.LU.64 R40, [R1+0x18c0] ;  /* 0x0018c00001287983 */ /* 0x000ee80000300a00 */
[----:B------:R-:W3:Y:S01]  /*16e5f0*/  LDL.LU.64 R38, [R1+0x18b8] ;  /* 0x0018b80001267983 */ /* 0x000ee20000300a00 */
[----:B--2---:R-:W-:-:S03]  /*16e600*/  LOP3.LUT P0, RZ, R59, 0x400, RZ, 0xc0, !PT ;  /* 0x000004003bff7812 */ /* 0x004fc6000780c0ff */
        /* <DEDUP_REMOVED lines=23> */
[----:B------:R-:W-:Y:S02]  /*16e780*/  LOP3.LUT P5, RZ, R58, 0x80000000, RZ, 0xc0, !PT ;  /* 0x800000003aff7812 */ /* 0x000fe400078ac0ff */
[----:B------:R-:W-:-:S07]  /*16e790*/  LOP3.LUT P6, RZ, R59, 0x1, RZ, 0xc0, !PT ;  /* 0x000000013bff7812 */ /* 0x000fce00078cc0ff */
[----:B------:R-:W-:Y:S02]  /*16e7a0*/  @P0 LOP3.LUT R31, R31, 0x10000, RZ, 0xfc, !PT ;  /* 0x000100001f1f0812 */ /* 0x000fe400078efcff */
[----:B------:R-:W-:Y:S02]  /*16e7b0*/  LOP3.LUT P0, RZ, R59, 0x4, RZ, 0xc0, !PT ;  /* 0x000000043bff7812 */ /* 0x000fe4000780c0ff */
[----:B----4-:R-:W-:Y:S02]  /*16e7c0*/  PRMT R2, R15, 0x7770, RZ ;  /* 0x000077700f027816 */ /* 0x010fe400000000ff */
[----:B------:R-:W-:-:S03]  /*16e7d0*/  LOP3.LUT R31, R31, 0xfffdffff, RZ, 0xc0, !PT ;  /* 0xfffdffff1f1f7812 */ /* 0x000fc600078ec0ff */
[----:B------:R0:W-:Y:S06]  /*16e7e0*/  @P4 STG.E.U8 desc[UR4][R36.64], R2 ;  /* 0x0000000224004986 */ /* 0x0001ec000c101104 */
[----:B------:R-:W-:Y:S02]  /*16e7f0*/  @P0 LOP3.LUT R31, R31, 0x20000, RZ, 0xfc, !PT ;  /* 0x000200001f1f0812 */ /* 0x000fe400078efcff */
[----:B------:R-:W-:Y:S02]  /*16e800*/  LOP3.LUT P0, RZ, R59, 0x2, RZ, 0xc0, !PT ;  /* 0x000000023bff7812 */ /* 0x000fe4000780c0ff */
[C---:B0-----:R-:W-:Y:S01]  /*16e810*/  PRMT R2, R15.reuse, 0x7771, RZ ;  /* 0x000077710f027816 */ /* 0x041fe200000000ff */
[----:B------:R-:W4:Y:S04]  /*16e820*/  LDL.LU.64 R36, [R1+0x18a8] ;  /* 0x0018a80001247983 */ /* 0x000f280000300a00 */
[----:B------:R0:W-:Y:S02]  /*16e830*/  @P5 STG.E.U8 desc[UR4][R34.64], R2 ;  /* 0x0000000222005986 */ /* 0x0001e4000c101104 */
[----:B0-----:R-:W-:-:S02]  /*16e840*/  PRMT R2, R15, 0x7772, RZ ;  /* 0x000077720f027816 */ /* 0x001fc400000000ff */
[----:B------:R-:W4:Y:S04]  /*16e850*/  LDL.LU.64 R34, [R1+0x18a0] ;  /* 0x0018a00001227983 */ /* 0x000f280000300a00 */
[----:B---3--:R0:W-:Y:S02]  /*16e860*/  @P6 STG.E.U8 desc[UR4][R32.64], R2 ;  /* 0x0000000220006986 */ /* 0x0081e4000c101104 */
[----:B0-----:R-:W-:Y:S02]  /*16e870*/  PRMT R2, R15, 0x7773, RZ ;  /* 0x000077730f027816 */ /* 0x001fe400000000ff */
[----:B------:R-:W3:Y:S04]  /*16e880*/  LDL.LU.64 R14, [R1+0x1898] ;  /* 0x00189800010e7983 */ /* 0x000ee80000300a00 */
[----:B------:R-:W3:Y:S04]  /*16e890*/  LDL.LU.64 R32, [R1+0x1890] ;  /* 0x0018900001207983 */ /* 0x000ee80000300a00 */
[----:B------:R-:W3:Y:S04]  /*16e8a0*/  LDL.LU R3, [R1+0x2c] ;  /* 0x00002c0001037983 */ /* 0x000ee80000300800 */
[----:B------:R0:W-:Y:S04]  /*16e8b0*/  @P0 STG.E.U8 desc[UR4][R12.64], R2 ;  /* 0x000000020c000986 */ /* 0x0001e8000c101104 */
[----:B0-----:R-:W3:Y:S01]  /*16e8c0*/  LDL.LU.64 R12, [R1+0x1888] ;  /* 0x00188800010c7983 */ /* 0x001ee20000300a00 */
[----:B------:R-:W-:-:S02]  /*16e8d0*/  LOP3.LUT P0, RZ, R31, 0x20000, RZ, 0xc0, !PT ;  /* 0x000200001fff7812 */ /* 0x000fc4000780c0ff */
[----:B------:R-:W-:-:S11]  /*16e8e0*/  PRMT R2, R16, 0x7770, RZ ;  /* 0x0000777010027816 */ /* 0x000fd600000000ff */
[----:B------:R0:W-:Y:S04]  /*16e8f0*/  @P0 STG.E.U8 desc[UR4][R10.64], R2 ;  /* 0x000000020a000986 */ /* 0x0001e8000c101104 */
[----:B0-----:R-:W3:Y:S01]  /*16e900*/  LDL.LU.64 R10, [R1+0x1880] ;  /* 0x00188000010a7983 */ /* 0x001ee20000300a00 */
[----:B------:R-:W-:Y:S02]  /*16e910*/  LOP3.LUT P0, RZ, R31, 0x10000, RZ, 0xc0, !PT ;  /* 0x000100001fff7812 */ /* 0x000fe4000780c0ff */
[----:B------:R-:W-:-:S11]  /*16e920*/  PRMT R2, R16, 0x7771, RZ ;  /* 0x0000777110027816 */ /* 0x000fd600000000ff */
[----:B------:R0:W-:Y:S01]  /*16e930*/  @P0 STG.E.U8 desc[UR4][R8.64], R2 ;  /* 0x0000000208000986 */ /* 0x0001e2000c101104 */
[C---:B------:R-:W-:Y:S02]  /*16e940*/  LOP3.LUT P0, RZ, R31.reuse, 0x8000, RZ, 0xc0, !PT ;  /* 0x000080001fff7812 */ /* 0x040fe4000780c0ff */
[----:B0-----:R-:W-:Y:S01]  /*16e950*/  PRMT R2, R16, 0x7772, RZ ;  /* 0x0000777210027816 */ /* 0x001fe200000000ff */
[----:B------:R-:W3:Y:S10]  /*16e960*/  LDL.LU.64 R8, [R1+0x1868] ;  /* 0x0018680001087983 */ /* 0x000ef40000300a00 */
[----:B------:R0:W-:Y:S01]  /*16e970*/  @P0 STG.E.U8 desc[UR4][R44.64], R2 ;  /* 0x000000022c000986 */ /* 0x0001e2000c101104 */
[----:B------:R-:W-:-:S02]  /*16e980*/  LOP3.LUT P0, RZ, R31, 0x4000, RZ, 0xc0, !PT ;  /* 0x000040001fff7812 */ /* 0x000fc4000780c0ff */
[----:B0-----:R-:W-:-:S11]  /*16e990*/  PRMT R2, R16, 0x7773, RZ ;  /* 0x0000777310027816 */ /* 0x001fd600000000ff */
[----:B------:R0:W-:Y:S01]  /*16e9a0*/  @P0 STG.E.U8 desc[UR4][R42.64], R2 ;  /* 0x000000022a000986 */ /* 0x0001e2000c101104 */
[----:B------:R-:W-:Y:S02]  /*16e9b0*/  LOP3.LUT P0, RZ, R31, 0x2000, RZ, 0xc0, !PT ;  /* 0x000020001fff7812 */ /* 0x000fe4000780c0ff */
        /* <DEDUP_REMOVED lines=9> */
[----:B0-----:R-:W-:Y:S02]  /*16ea50*/  PRMT R2, R60, 0x7773, RZ ;  /* 0x000077733c027816 */ /* 0x001fe400000000ff */
[----:B------:R-:W-:Y:S01]  /*16ea60*/  LOP3.LUT P1, RZ, R59, 0x800, RZ, 0xc0, !PT ;  /* 0x000008003bff7812 */ /* 0x000fe2000782c0ff */
[----:B------:R-:W3:Y:S08]  /*16ea70*/  LDL.LU R60, [R1+0x5954] ;  /* 0x00595400013c7983 */ /* 0x000ef00000300800 */
[----:B--2---:R0:W-:Y:S01]  /*16ea80*/  @P0 STG.E.U8 desc[UR4][R18.64], R2 ;  /* 0x0000000212000986 */ /* 0x0041e2000c101104 */
[----:B------:R-:W-:-:S02]  /*16ea90*/  LOP3.LUT P0, RZ, R31, 0x200, RZ, 0xc0, !PT ;  /* 0x000002001fff7812 */ /* 0x000fc4000780c0ff */
[C---:B------:R-:W-:Y:S02]  /*16eaa0*/  LOP3.LUT P2, RZ, R59.reuse, 0x1000, RZ, 0xc0, !PT ;  /* 0x000010003bff7812 */ /* 0x040fe4000784c0ff */
[----:B0-----:R-:W-:Y:S02]  /*16eab0*/  PRMT R2, R6, 0x7770, RZ ;  /* 0x0000777006027816 */ /* 0x001fe400000000ff */
[C---:B------:R-:W-:Y:S02]  /*16eac0*/  LOP3.LUT P3, RZ, R59.reuse, 0x2000, RZ, 0xc0, !PT ;  /* 0x000020003bff7812 */ /* 0x040fe4000786c0ff */
[----:B------:R-:W-:-:S05]  /*16ead0*/  LOP3.LUT P4, RZ, R59, 0x4000, RZ, 0xc0, !PT ;  /* 0x000040003bff7812 */ /* 0x000fca000788c0ff */
[----:B----4-:R0:W-:Y:S02]  /*16eae0*/  @P0 STG.E.U8 desc[UR4][R36.64], R2 ;  /* 0x0000000224000986 */ /* 0x0101e4000c101104 */
[C---:B0-----:R-:W-:Y:S02]  /*16eaf0*/  PRMT R2, R6.reuse, 0x7771, RZ ;  /* 0x0000777106027816 */ /* 0x041fe400000000ff */
[----:B------:R-:W2:Y:S04]  /*16eb00*/  LDL.LU.64 R36, [R1+0x1860] ;  /* 0x0018600001247983 */ /* 0x000ea80000300a00 */
[----:B------:R0:W-:Y:S02]  /*16eb10*/  @P1 STG.E.U8 desc[UR4][R34.64], R2 ;  /* 0x0000000222001986 */ /* 0x0001e4000c101104 */
[----:B0-----:R-:W-:-:S02]  /*16eb20*/  PRMT R2, R6, 0x7772, RZ ;  /* 0x0000777206027816 */ /* 0x001fc400000000ff */
[----:B------:R-:W4:Y:S01]  /*16eb30*/  LDL.LU.64 R34, [R1+0x1858] ;  /* 0x0018580001227983 */ /* 0x000f220000300a00 */
[----:B------:R-:W-:-:S03]  /*16eb40*/  PRMT R6, R6, 0x7773, RZ ;  /* 0x0000777306067816 */ /* 0x000fc600000000ff */
[----:B---3--:R0:W-:Y:S04]  /*16eb50*/  @P2 STG.E.U8 desc[UR4][R14.64], R2 ;  /* 0x000000020e002986 */ /* 0x0081e8000c101104 */
[----:B------:R1:W-:Y:S01]  /*16eb60*/  @P3 STG.E.U8 desc[UR4][R32.64], R6 ;  /* 0x0000000620003986 */ /* 0x0003e2000c101104 */
[----:B0-----:R-:W-:-:S03]  /*16eb70*/  PRMT R2, R3, 0x7770, RZ ;  /* 0x0000777003027816 */ /* 0x001fc600000000ff */
[----:B-1----:R-:W3:Y:S04]  /*16eb80*/  LDL.LU.64 R32, [R1+0x1850] ;  /* 0x0018500001207983 */ /* 0x002ee80000300a00 */
[----:B------:R0:W-:Y:S04]  /*16eb90*/  @P4 STG.E.U8 desc[UR4][R12.64], R2 ;  /* 0x000000020c004986 */ /* 0x0001e8000c101104 */
[----:B0-----:R-:W3:Y:S04]  /*16eba0*/  LDL.LU.64 R12, [R1+0x1838] ;  /* 0x00183800010c7983 */ /* 0x001ee80000300a00 */
[----:B------:R-:W3:Y:S01]  /*16ebb0*/  LDL.LU R15, [R1+0x1c] ;  /* 0x00001c00010f7983 */ /* 0x000ee20000300800 */
[----:B------:R-:W-:-:S02]  /*16ebc0*/  LOP3.LUT P5, RZ, R59, 0x8000, RZ, 0xc0, !PT ;  /* 0x000080003bff7812 */ /* 0x000fc400078ac0ff */
[----:B------:R-:W-:-:S11]  /*16ebd0*/  PRMT R2, R3, 0x7771, RZ ;  /* 0x0000777103027816 */ /* 0x000fd600000000ff */
[----:B------:R0:W-:Y:S04]  /*16ebe0*/  @P5 STG.E.U8 desc[UR4][R10.64], R2 ;  /* 0x000000020a005986 */ /* 0x0001e8000c101104 */
[----:B0-----:R-:W4:Y:S01]  /*16ebf0*/  LDL.LU.64 R10, [R1+0x1830] ;  /* 0x00183000010a7983 */ /* 0x001f220000300a00 */
[----:B------:R-:W-:Y:S02]  /*16ec00*/  LOP3.LUT P6, RZ, R59, 0x10000, RZ, 0xc0, !PT ;  /* 0x000100003bff7812 */ /* 0x000fe400078cc0ff */
[----:B------:R-:W-:-:S11]  /*16ec10*/  PRMT R2, R3, 0x7772, RZ ;  /* 0x0000777203027816 */ /* 0x000fd600000000ff */
[----:B------:R0:W-:Y:S04]  /*16ec20*/  @P6 STG.E.U8 desc[UR4][R8.64], R2 ;  /* 0x0000000208006986 */ /* 0x0001e8000c101104 */
[----:B0-----:R-:W4:Y:S04]  /*16ec30*/  LDL.LU.64 R8, [R1+0x1828] ;  /* 0x0018280001087983 */ /* 0x001f280000300a00 */
[----:B------:R-:W4:Y:S04]  /*16ec40*/  LDL.LU R16, [R1+0xc] ;  /* 0x00000c0001107983 */ /* 0x000f280000300800 */
[----:B------:R-:W4:Y:S04]  /*16ec50*/  LDL.LU.64 R24, [R1+0x1820] ;  /* 0x0018200001187983 */ /* 0x000f280000300a00 */
[----:B------:R-:W4:Y:S04]  /*16ec60*/  LDL.LU.64 R44, [R1+0x1808] ;  /* 0x00180800012c7983 */ /* 0x000f280000300a00 */
[----:B------:R-:W4:Y:S04]  /*16ec70*/  LDL.LU.64 R42, [R1+0x1800] ;  /* 0x00180000012a7983 */ /* 0x000f280000300a00 */
[----:B------:R-:W4:Y:S04]  /*16ec80*/  LDL.LU.64 R22, [R1+0x17f8] ;  /* 0x0017f80001167983 */ /* 0x000f280000300a00 */
[----:B------:R-:W4:Y:S01]  /*16ec90*/  LDL.LU.64 R40, [R1+0x17f0] ;  /* 0x0017f00001287983 */ /* 0x000f220000300a00 */
[----:B------:R-:W-:-:S02]  /*16eca0*/  LOP3.LUT P0, RZ, R59, 0x20000000, RZ, 0xc0, !PT ;  /* 0x200000003bff7812 */ /* 0x000fc4000780c0ff */
[----:B------:R-:W-:Y:S01]  /*16ecb0*/  LOP3.LUT P4, RZ, R59, 0x20000, RZ, 0xc0, !PT ;  /* 0x000200003bff7812 */ /* 0x000fe2000788c0ff */
[----:B------:R-:W4:Y:S01]  /*16ecc0*/  LDL.LU.64 R38, [R1+0x17d8] ;  /* 0x0017d80001267983 */ /* 0x000f220000300a00 */
[----:B------:R-:W-:Y:S02]  /*16ecd0*/  LOP3.LUT R31, R31, 0xfffffffe, RZ, 0xc0, !PT ;  /* 0xfffffffe1f1f7812 */ /* 0x000fe400078ec0ff */
[----:B------:R-:W-:Y:S01]  /*16ece0*/  LOP3.LUT P5, RZ, R59, 0x40000, RZ, 0xc0, !PT ;  /* 0x000400003bff7812 */ /* 0x000fe200078ac0ff */
[----:B------:R-:W4:Y:S01]  /*16ecf0*/  LDL.LU.64 R18, [R1+0x17d0] ;  /* 0x0017d00001127983 */ /* 0x000f220000300a00 */
[----:B------:R-:W-:-:S05]  /*16ed00*/  PRMT R2, R3, 0x7773, RZ ;  /* 0x0000777303027816 */ /* 0x000fca00000000ff */
[----:B------:R-:W-:Y:S02]  /*16ed10*/  @P0 LOP3.LUT R31, R31, 0x1, RZ, 0xfc, !PT ;  /* 0x000000011f1f0812 */ /* 0x000fe400078efcff */
[C---:B------:R-:W-:Y:S02]  /*16ed20*/  LOP3.LUT P0, RZ, R59.reuse, 0x10000000, RZ, 0xc0, !PT ;  /* 0x100000003bff7812 */ /* 0x040fe4000780c0ff */
        /* <DEDUP_REMOVED lines=17> */
[----:B0-----:R-:W2:Y:S01]  /*16ee40*/  LDL.LU.64 R36, [R1+0x17c8] ;  /* 0x0017c80001247983 */ /* 0x001ea20000300a00 */
[----:B---3--:R-:W-:-:S05]  /*16ee50*/  PRMT R2, R15, 0x7770, RZ ;  /* 0x000077700f027816 */ /* 0x008fca00000000ff */
[----:B----4-:R0:W-:Y:S02]  /*16ee60*/  @P5 STG.E.U8 desc[UR4][R34.64], R2 ;  /* 0x0000000222005986 */ /* 0x0101e4000c101104 */
[----:B0-----:R-:W-:Y:S02]  /*16ee70*/  PRMT R2, R15, 0x7771, RZ ;  /* 0x000077710f027816 */ /* 0x001fe400000000ff */
[----:B------:R-:W3:Y:S04]  /*16ee80*/  LDL.LU.64 R34, [R1+0x17c0] ;  /* 0x0017c00001227983 */ /* 0x000ee80000300a00 */
[----:B------:R0:W-:Y:S04]  /*16ee90*/  @P6 STG.E.U8 desc[UR4][R32.64], R2 ;  /* 0x0000000220006986 */ /* 0x0001e8000c101104 */
[----:B0-----:R-:W4:Y:S01]  /*16eea0*/  LDL.LU.64 R32, [R1+0x17b8] ;  /* 0x0017b80001207983 */ /* 0x001f220000300a00 */
        /* <DEDUP_REMOVED lines=12> */
[----:B0-----:R-:W-:Y:S02]  /*16ef70*/  PRMT R2, R15, 0x7773, RZ ;  /* 0x000077730f027816 */ /* 0x001fe400000000ff */
[----:B------:R-:W4:Y:S04]  /*16ef80*/  LDL.LU R15, [R1+0x670] ;  /* 0x00067000010f7983 */ /* 0x000f280000300800 */
[----:B------:R-:W4:Y:S05]  /*16ef90*/  LDL.LU.64 R12, [R1+0x17b0] ;  /* 0x0017b000010c7983 */ /* 0x000f2a0000300a00 */
[----:B------:R0:W-:Y:S04]  /*16efa0*/  @P0 STG.E.U8 desc[UR4][R10.64], R2 ;  /* 0x000000020a000986 */ /* 0x0001e8000c101104 */
[----:B0-----:R-:W4:Y:S01]  /*16efb0*/  LDL.LU.64 R10, [R1+0x17a8] ;  /* 0x0017a800010a7983 */ /* 0x001f220000300a00 */
[----:B------:R-:W-:-:S02]  /*16efc0*/  LOP3.LUT P0, RZ, R31, 0x80, RZ, 0xc0, !PT ;  /* 0x000000801fff7812 */ /* 0x000fc4000780c0ff */
[----:B------:R-:W-:-:S11]  /*16efd0*/  PRMT R2, R16, 0x7770, RZ ;  /* 0x0000777010027816 */ /* 0x000fd600000000ff */
[----:B------:R0:W-:Y:S01]  /*16efe0*/  @P0 STG.E.U8 desc[UR4][R8.64], R2 ;  /* 0x0000000208000986 */ /* 0x0001e2000c101104 */
[C---:B------:R-:W-:Y:S02]  /*16eff0*/  LOP3.LUT P0, RZ, R31.reuse, 0x40, RZ, 0xc0, !PT ;  /* 0x000000401fff7812 */ /* 0x040fe4000780c0ff */
[----:B0-----:R-:W-:Y:S01]  /*16f000*/  PRMT R2, R16, 0x7771, RZ ;  /* 0x0000777110027816 */ /* 0x001fe200000000ff */
[----:B------:R-:W4:Y:S10]  /*16f010*/  LDL.LU.64 R8, [R1+0x17a0] ;  /* 0x0017a00001087983 */ /* 0x000f340000300a00 */
        /* <DEDUP_REMOVED lines=14> */
[----:B------:R-:W-:Y:S02]  /*16f100*/  LOP3.LUT P1, RZ, R59, 0x40000000, RZ, 0xc0, !PT ;  /* 0x400000003bff7812 */ /* 0x000fe4000782c0ff */
[----:B0-----:R-:W-:-:S09]  /*16f110*/  PRMT R2, R7, 0x7772, RZ ;  /* 0x0000777207027816 */ /* 0x001fd200000000ff */
[----:B------:R0:W-:Y:S01]  /*16f120*/  @P0 STG.E.U8 desc[UR4][R38.64], R2 ;  /* 0x0000000226000986 */ /* 0x0001e2000c101104 */
[----:B------:R-:W-:Y:S02]  /*16f130*/  LOP3.LUT P0, RZ, R31, 0x1, RZ, 0xc0, !PT ;  /* 0x000000011fff7812 */ /* 0x000fe4000780c0ff */
[----:B------:R-:W-:Y:S02]  /*16f140*/  LOP3.LUT P2, RZ, R59, 0x80000000, RZ, 0xc0, !PT ;  /* 0x800000003bff7812 */ /* 0x000fe4000784c0ff */
[----:B------:R-:W-:Y:S02]  /*16f150*/  PRMT R7, R7, 0x7773, RZ ;  /* 0x0000777307077816 */ /* 0x000fe400000000ff */
[----:B------:R-:W-:Y:S02]  /*16f160*/  LOP3.LUT P3, RZ, R60, 0x1, RZ, 0xc0, !PT ;  /* 0x000000013cff7812 */ /* 0x000fe4000786c0ff */
[----:B0-----:R-:W-:-:S05]  /*16f170*/  PRMT R2, R61, 0x7770, RZ ;  /* 0x000077703d027816 */ /* 0x001fca00000000ff */
[----:B------:R-:W-:Y:S04]  /*16f180*/  @P0 STG.E.U8 desc[UR4][R18.64], R7 ;  /* 0x0000000712000986 */ /* 0x000fe8000c101104 */
[----:B--2---:R0:W-:Y:S02]  /*16f190*/  @P1 STG.E.U8 desc[UR4][R36.64], R2 ;  /* 0x0000000224001986 */ /* 0x0041e4000c101104 */
[----:B0-----:R-:W-:-:S05]  /*16f1a0*/  PRMT R2, R61, 0x7771, RZ ;  /* 0x000077713d027816 */ /* 0x001fca00000000ff */
[----:B---3--:R0:W-:Y:S02]  /*16f1b0*/  @P2 STG.E.U8 desc[UR4][R34.64], R2 ;  /* 0x0000000222002986 */ /* 0x0081e4000c101104 */
[----:B0-----:R-:W-:-:S05]  /*16f1c0*/  PRMT R2, R61, 0x7772, RZ ;  /* 0x000077723d027816 */ /* 0x001fca00000000ff */
[----:B----4-:R0:W-:Y:S02]  /*16f1d0*/  @P3 STG.E.U8 desc[UR4][R32.64], R2 ;  /* 0x0000000220003986 */ /* 0x0101e4000c101104 */
[----:B0-----:R-:W-:Y:S02]  /*16f1e0*/  PRMT R2, R61, 0x7773, RZ ;  /* 0x000077733d027816 */ /* 0x001fe400000000ff */
[----:B------:R-:W2:Y:S01]  /*16f1f0*/  LDL.LU R61, [R1+0x5950] ;  /* 0x00595000013d7983 */ /* 0x000ea20000300800 */
[C---:B------:R-:W-:Y:S02]  /*16f200*/  LOP3.LUT P4, RZ, R60.reuse, 0x2, RZ, 0xc0, !PT ;  /* 0x000000023cff7812 */ /* 0x040fe4000788c0ff */
[----:B------:R-:W-:Y:S01]  /*16f210*/  LOP3.LUT P5, RZ, R60, 0x4, RZ, 0xc0, !PT ;  /* 0x000000043cff7812 */ /* 0x000fe200078ac0ff */
[----:B------:R-:W3:Y:S04]  /*16f220*/  LDL.LU.64 R36, [R1+0x1788] ;  /* 0x0017880001247983 */ /* 0x000ee80000300a00 */
[----:B------:R-:W4:Y:S04]  /*16f230*/  LDL.LU.64 R34, [R1+0x1780] ;  /* 0x0017800001227983 */ /* 0x000f280000300a00 */
[----:B------:R-:W3:Y:S04]  /*16f240*/  LDL.LU.64 R32, [R1+0x1778] ;  /* 0x0017780001207983 */ /* 0x000ee80000300a00 */
[----:B------:R0:W-:Y:S02]  /*16f250*/  @P4 STG.E.U8 desc[UR4][R12.64], R2 ;  /* 0x000000020c004986 */ /* 0x0001e4000c101104 */
[----:B0-----:R-:W-:-:S02]  /*16f260*/  PRMT R2, R15, 0x7770, RZ ;  /* 0x000077700f027816 */ /* 0x001fc400000000ff */
[----:B------:R-:W3:Y:S04]  /*16f270*/  LDL.LU.64 R12, [R1+0x1770] ;  /* 0x00177000010c7983 */ /* 0x000ee80000300a00 */
[----:B------:R0:W-:Y:S04]  /*16f280*/  @P5 STG.E.U8 desc[UR4][R10.64], R2 ;  /* 0x000000020a005986 */ /* 0x0001e8000c101104 */
[----:B0-----:R-:W3:Y:S04]  /*16f290*/  LDL.LU.64 R10, [R1+0x1768] ;  /* 0x00176800010a7983 */ /* 0x001ee80000300a00 */
[----:B------:R-:W3:Y:S01]  /*16f2a0*/  LDL.LU R16, [R1+0x6d0] ;  /* 0x0006d00001107983 */ /* 0x000ee20000300800 */
[----:B------:R-:W-:-:S02]  /*16f2b0*/  LOP3.LUT P0, RZ, R60, 0x10000, RZ, 0xc0, !PT ;  /* 0x000100003cff7812 */ /* 0x000fc4000780c0ff */
        /* <DEDUP_REMOVED lines=13> */
[C---:B------:R-:W-:Y:S02]  /*16f390*/  LOP3.LUT P5, RZ, R60.reuse, 0x20, RZ, 0xc0, !PT ;  /* 0x000000203cff7812 */ /* 0x040fe400078ac0ff */
[----:B------:R-:W-:Y:S02]  /*16f3a0*/  PRMT R2, R15, 0x7772, RZ ;  /* 0x000077720f027816 */ /* 0x000fe400000000ff */
        /* <DEDUP_REMOVED lines=25> */
[C---:B------:R-:W-:Y:S02]  /*16f540*/  LOP3.LUT P0, RZ, R60.reuse, 0x100, RZ, 0xc0, !PT ;  /* 0x000001003cff7812 */ /* 0x040fe4000780c0ff */
[----:B------:R-:W-:Y:S02]  /*16f550*/  LOP3.LUT R61, R61, 0x7fffffff, RZ, 0xc0, !PT ;  /* 0x7fffffff3d3d7812 */ /* 0x000fe400078ec0ff */
[----:B0-----:R-:W-:Y:S02]  /*16f560*/  PRMT R2, R15, 0x7773, RZ ;  /* 0x000077730f027816 */ /* 0x001fe400000000ff */
[----:B------:R-:W2:Y:S04]  /*16f570*/  LDL.LU R15, [R1+0x674] ;  /* 0x00067400010f7983 */ /* 0x000ea80000300800 */
[----:B------:R-:W3:Y:S03]  /*16f580*/  LDL.LU.64 R18, [R1+0x1708] ;  /* 0x0017080001127983 */ /* 0x000ee60000300a00 */
[----:B------:R-:W-:Y:S01]  /*16f590*/  @P0 LOP3.LUT R61, R61, 0x80000000, RZ, 0xfc, !PT ;  /* 0x800000003d3d0812 */ /* 0x000fe200078efcff */
[----:B----4-:R0:W-:Y:S01]  /*16f5a0*/  @P5 STG.E.U8 desc[UR4][R34.64], R2 ;  /* 0x0000000222005986 */ /* 0x0101e2000c101104 */
[----:B------:R-:W-:-:S03]  /*16f5b0*/  LOP3.LUT P0, RZ, R60, 0x80, RZ, 0xc0, !PT ;  /* 0x000000803cff7812 */ /* 0x000fc6000780c0ff */
[----:B------:R-:W4:Y:S01]  /*16f5c0*/  LDL.LU.64 R36, [R1+0x1700] ;  /* 0x0017000001247983 */ /* 0x000f220000300a00 */
[----:B0-----:R-:W-:-:S03]  /*16f5d0*/  PRMT R2, R16, 0x7770, RZ ;  /* 0x0000777010027816 */ /* 0x001fc600000000ff */
[----:B------:R-:W2:Y:S04]  /*16f5e0*/  LDL.LU.64 R34, [R1+0x16f8] ;  /* 0x0016f80001227983 */ /* 0x000ea80000300a00 */
[----:B------:R0:W-:Y:S02]  /*16f5f0*/  @P6 STG.E.U8 desc[UR4][R32.64], R2 ;  /* 0x0000000220006986 */ /* 0x0001e4000c101104 */
[----:B0-----:R-:W-:Y:S02]  /*16f600*/  PRMT R2, R16, 0x7771, RZ ;  /* 0x0000777110027816 */ /* 0x001fe400000000ff */
[----:B------:R-:W2:Y:S04]  /*16f610*/  LDL.LU.64 R32, [R1+0x16f0] ;  /* 0x0016f00001207983 */ /* 0x000ea80000300a00 */
[----:B------:R0:W-:Y:S01]  /*16f620*/  @P0 STG.E.U8 desc[UR4][R12.64], R2 ;  /* 0x000000020c000986 */ /* 0x0001e2000c101104 */
[----:B------:R-:W-:-:S02]  /*16f630*/  LOP3.LUT P0, RZ, R61, 0x80000000, RZ, 0xc0, !PT ;  /* 0x800000003dff7812 */ /* 0x000fc4000780c0ff */
[----:B0-----:R-:W-:Y:S01]  /*16f640*/  PRMT R2, R16, 0x7772, RZ ;  /* 0x0000777210027816 */ /* 0x001fe200000000ff */
[----:B------:R-:W2:Y:S10]  /*16f650*/  LDL.LU.64 R12, [R1+0x16d8] ;  /* 0x0016d800010c7983 */ /* 0x000eb40000300a00 */
[----:B------:R0:W-:Y:S04]  /*16f660*/  @P0 STG.E.U8 desc[UR4][R10.64], R2 ;  /* 0x000000020a000986 */ /* 0x0001e8000c101104 */
[----:B0-----:R-:W2:Y:S01]  /*16f670*/  LDL.LU.64 R10, [R1+0x16d0] ;  /* 0x0016d000010a7983 */ /* 0x001ea20000300a00 */
[----:B------:R-:W-:-:S02]  /*16f680*/  LOP3.LUT P0, RZ, R61, 0x40000000, RZ, 0xc0, !PT ;  /* 0x400000003dff7812 */ /* 0x000fc4000780c0ff */
[----:B------:R-:W-:-:S11]  /*16f690*/  PRMT R2, R16, 0x7773, RZ ;  /* 0x0000777310027816 */ /* 0x000fd600000000ff */
[----:B------:R0:W-:Y:S01]  /*16f6a0*/  @P0 STG.E.U8 desc[UR4][R8.64], R2 ;  /* 0x0000000208000986 */ /* 0x0001e2000c101104 */
[C---:B------:R-:W-:Y:S02]  /*16f6b0*/  LOP3.LUT P0, RZ, R61.reuse, 0x20000000, RZ, 0xc0, !PT ;  /* 0x200000003dff7812 */ /* 0x040fe4000780c0ff */
[----:B0-----:R-:W-:Y:S01]  /*16f6c0*/  PRMT R2, R14, 0x7770, RZ ;  /* 0x000077700e027816 */ /* 0x001fe200000000ff */
[----:B------:R-:W2:Y:S10]  /*16f6d0*/  LDL.LU.64 R8, [R1+0x16c8] ;  /* 0x0016c80001087983 */ /* 0x000eb40000300a00 */
[----:B------:R0:W-:Y:S01]  /*16f6e0*/  @P0 STG.E.U8 desc[UR4][R24.64], R2 ;  /* 0x0000000218000986 */ /* 0x0001e2000c101104 */
[----:B------:R-:W-:-:S02]  /*16f6f0*/  LOP3.LUT P0, RZ, R61, 0x10000000, RZ, 0xc0, !PT ;  /* 0x100000003dff7812 */ /* 0x000fc4000780c0ff */
[----:B------:R-:W-:Y:S01]  /*16f700*/  LOP3.LUT P1, RZ, R60, 0x20000, RZ, 0xc0, !PT ;  /* 0x000200003cff7812 */ /* 0x000fe2000782c0ff */
[----:B------:R-:W2:Y:S01]  /*16f710*/  LDL.LU R16, [R1+0x6d4] ;  /* 0x0006d40001107983 */ /* 0x000ea20000300800 */
[----:B0-----:R-:W-:-:S09]  /*16f720*/  PRMT R2, R14, 0x7771, RZ ;  /* 0x000077710e027816 */ /* 0x001fd200000000ff */
        /* <DEDUP_REMOVED lines=14> */
[C---:B------:R-:W-:Y:S02]  /*16f810*/  LOP3.LUT P2, RZ, R60.reuse, 0x40000, RZ, 0xc0, !PT ;  /* 0x000400003cff7812 */ /* 0x040fe4000784c0ff */
[----:B0-----:R-:W-:Y:S02]  /*16f820*/  PRMT R2, R3, 0x7772, RZ ;  /* 0x0000777203027816 */ /* 0x001fe400000000ff */
[C---:B------:R-:W-:Y:S02]  /*16f830*/  LOP3.LUT P3, RZ, R60.reuse, 0x80000, RZ, 0xc0, !PT ;  /* 0x000800003cff7812 */ /* 0x040fe4000786c0ff */
[C---:B------:R-:W-:Y:S02]  /*16f840*/  LOP3.LUT P4, RZ, R60.reuse, 0x100000, RZ, 0xc0, !PT ;  /* 0x001000003cff7812 */ /* 0x040fe4000788c0ff */
[----:B------:R-:W-:-:S03]  /*16f850*/  LOP3.LUT P5, RZ, R60, 0x200000, RZ, 0xc0, !PT ;  /* 0x002000003cff7812 */ /* 0x000fc600078ac0ff */
[----:B---3--:R0:W-:Y:S02]  /*16f860*/  @P0 STG.E.U8 desc[UR4][R18.64], R2 ;  /* 0x0000000212000986 */ /* 0x0081e4000c101104 */
[----:B0-----:R-:W-:-:S05]  /*16f870*/  PRMT R2, R3, 0x7773, RZ ;  /* 0x0000777303027816 */ /* 0x001fca00000000ff */
[----:B----4-:R2:W-:Y:S02]  /*16f880*/  @P1 STG.E.U8 desc[UR4][R36.64], R2 ;  /* 0x0000000224001986 */ /* 0x0105e4000c101104 */
[----:B--2---:R-:W-:-:S05]  /*16f890*/  PRMT R2, R15, 0x7770, RZ ;  /* 0x000077700f027816 */ /* 0x004fca00000000ff */
[----:B------:R0:W-:Y:S02]  /*16f8a0*/  @P2 STG.E.U8 desc[UR4][R34.64], R2 ;  /* 0x0000000222002986 */ /* 0x0001e4000c101104 */
[----:B0-----:R-:W-:-:S05]  /*16f8b0*/  PRMT R2, R15, 0x7771, RZ ;  /* 0x000077710f027816 */ /* 0x001fca00000000ff */
[----:B------:R0:W-:Y:S02]  /*16f8c0*/  @P3 STG.E.U8 desc[UR4][R32.64], R2 ;  /* 0x0000000220003986 */ /* 0x0001e4000c101104 */
[----:B0-----:R-:W-:-:S05]  /*16f8d0*/  PRMT R2, R15, 0x7772, RZ ;  /* 0x000077720f027816 */ /* 0x001fca00000000ff */
[----:B------:R0:W-:Y:S02]  /*16f8e0*/  @P4 STG.E.U8 desc[UR4][R12.64], R2 ;  /* 0x000000020c004986 */ /* 0x0001e4000c101104 */
[----:B0-----:R-:W-:-:S05]  /*16f8f0*/  PRMT R2, R15, 0x7773, RZ ;  /* 0x000077730f027816 */ /* 0x001fca00000000ff */
[----:B------:R0:W-:Y:S04]  /*16f900*/  @P5 STG.E.U8 desc[UR4][R10.64], R2 ;  /* 0x000000020a005986 */ /* 0x0001e8000c101104 */
[----:B0-----:R-:W2:Y:S01]  /*16f910*/  LDL.LU.64 R10, [R1+0x16c0] ;  /* 0x0016c000010a7983 */ /* 0x001ea20000300a00 */
[----:B------:R-:W-:-:S03]  /*16f920*/  LOP3.LUT P6, RZ, R60, 0x400000, RZ, 0xc0, !PT ;  /* 0x004000003cff7812 */ /* 0x000fc600078cc0ff */
[----:B------:R-:W3:Y:S01]  /*16f930*/  LDL.LU.64 R34, [R1+0x16a8] ;  /* 0x0016a80001227983 */ /* 0x000ee20000300a00 */
[----:B------:R-:W-:-:S03]  /*16f940*/  PRMT R2, R16, 0x7770, RZ ;  /* 0x0000777010027816 */ /* 0x000fc600000000ff */
[----:B------:R-:W4:Y:S04]  /*16f950*/  LDL.LU.64 R14, [R1+0x16a0] ;  /* 0x0016a000010e7983 */ /* 0x000f280000300a00 */
[----:B------:R-:W3:Y:S04]  /*16f960*/  LDL.LU.64 R32, [R1+0x1698] ;  /* 0x0016980001207983 */ /* 0x000ee80000300a00 */
[----:B------:R0:W-:Y:S04]  /*16f970*/  @P6 STG.E.U8 desc[UR4][R8.64], R2 ;  /* 0x0000000208006986 */ /* 0x0001e8000c101104 */
[----:B------:R-:W3:Y:S04]  /*16f980*/  LDL.LU.64 R12, [R1+0x1690] ;  /* 0x00169000010c7983 */ /* 0x000ee80000300a00 */
[----:B0-----:R-:W3:Y:S01]  /*16f990*/  LDL.LU R9, [R1+0x744] ;  /* 0x0007440001097983 */ /* 0x001ee20000300800 */
[----:B------:R-:W-:-:S02]  /*16f9a0*/  LOP3.LUT P4, RZ, R60, 0x800000, RZ, 0xc0, !PT ;  /* 0x008000003cff7812 */ /* 0x000fc4000788c0ff */
[----:B------:R-:W-:Y:S02]  /*16f9b0*/  PRMT R2, R16, 0x7771, RZ ;  /* 0x0000777110027816 */ /* 0x000fe400000000ff */
[C---:B------:R-:W-:Y:S02]  /*16f9c0*/  LOP3.LUT P0, RZ, R61.reuse, 0x8, RZ, 0xc0, !PT ;  /* 0x000000083dff7812 */ /* 0x040fe4000780c0ff */
[----:B------:R-:W-:-:S11]  /*16f9d0*/  LOP3.LUT R61, R61, 0xffffbfff, RZ, 0xc0, !PT ;  /* 0xffffbfff3d3d7812 */ /* 0x000fd600078ec0ff */
[----:B------:R-:W-:-:S04]  /*16f9e0*/  @P0 LOP3.LUT R61, R61, 0x4000, RZ, 0xfc, !PT ;  /* 0x000040003d3d0812 */ /* 0x000fc800078efcff */
        /* <DEDUP_REMOVED lines=8> */
[----:B------:R-:W-:Y:S02]  /*16fa70*/  @P0 LOP3.LUT R61, R61, 0x20000, RZ, 0xfc, !PT ;  /* 0x000200003d3d0812 */ /* 0x000fe400078efcff */
[----:B------:R-:W-:Y:S02]  /*16fa80*/  LOP3.LUT P0, RZ, R60, 0x80000000, RZ, 0xc0, !PT ;  /* 0x800000003cff7812 */ /* 0x000fe4000780c0ff */
[----:B------:R-:W-:Y:S01]  /*16fa90*/  LOP3.LUT R61, R61, 0xfffbffff, RZ, 0xc0, !PT ;  /* 0xfffbffff3d3d7812 */ /* 0x000fe200078ec0ff */
[----:B--2---:R0:W-:Y:S04]  /*16faa0*/  @P4 STG.E.U8 desc[UR4][R10.64], R2 ;  /* 0x000000020a004986 */ /* 0x0041e8000c101104 */
[----:B0-----:R-:W2:Y:S04]  /*16fab0*/  LDL.LU.64 R10, [R1+0x1688] ;  /* 0x00168800010a7983 */ /* 0x001ea80000300a00 */
[----:B------:R-:W2:Y:S04]  /*16fac0*/  LDL.LU R40, [R1+0x738] ;  /* 0x0007380001287983 */ /* 0x000ea80000300800 */
[----:B------:R-:W2:Y:S01]  /*16fad0*/  LDL.LU.64 R24, [R1+0x1680] ;  /* 0x0016800001187983 */ /* 0x000ea20000300a00 */
[----:B------:R-:W-:-:S03]  /*16fae0*/  @P0 LOP3.LUT R61, R61, 0x40000, RZ, 0xfc, !PT ;  /* 0x000400003d3d0812 */ /* 0x000fc600078efcff */
[----:B------:R-:W2:Y:S01]  /*16faf0*/  LDL.LU.64 R44, [R1+0x1678] ;  /* 0x00167800012c7983 */ /* 0x000ea20000300a00 */
[----:B------:R-:W-:Y:S02]  /*16fb00*/  LOP3.LUT P0, RZ, R60, 0x40000000, RZ, 0xc0, !PT ;  /* 0x400000003cff7812 */ /* 0x000fe4000780c0ff */
[----:B------:R-:W-:Y:S01]  /*16fb10*/  LOP3.LUT R61, R61, 0xfff7ffff, RZ, 0xc0, !PT ;  /* 0xfff7ffff3d3d7812 */ /* 0x000fe200078ec0ff */
[----:B------:R-:W2:Y:S04]  /*16fb20*/  LDL.LU.64 R42, [R1+0x1670] ;  /* 0x00167000012a7983 */ /* 0x000ea80000300a00 */
[----:B------:R-:W2:Y:S04]  /*16fb30*/  LDL.LU.64 R22, [R1+0x1668] ;  /* 0x0016680001167983 */ /* 0x000ea80000300a00 */
[----:B------:R-:W2:Y:S02]  /*16fb40*/  LDL.LU.64 R38, [R1+0x1660] ;  /* 0x0016600001267983 */ /* 0x000ea40000300a00 */
[----:B------:R-:W-:-:S02]  /*16fb50*/  @P0 LOP3.LUT R61, R61, 0x80000, RZ, 0xfc, !PT ;  /* 0x000800003d3d0812 */ /* 0x000fc400078efcff */
[C---:B------:R-:W-:Y:S01]  /*16fb60*/  LOP3.LUT P0, RZ, R60.reuse, 0x20000000, RZ, 0xc0, !PT ;  /* 0x200000003cff7812 */ /* 0x040fe2000780c0ff */
[----:B------:R-:W2:Y:S01]  /*16fb70*/  LDL.LU R3, [R1+0x678] ;  /* 0x0006780001037983 */ /* 0x000ea20000300800 */
[----:B------:R-:W-:Y:S02]  /*16fb80*/  LOP3.LUT R61, R61, 0xffefffff, RZ, 0xc0, !PT ;  /* 0xffefffff3d3d7812 */ /* 0x000fe400078ec0ff */
[C---:B------:R-:W-:Y:S01]  /*16fb90*/  LOP3.LUT P5, RZ, R60.reuse, 0x1000000, RZ, 0xc0, !PT ;  /* 0x010000003cff7812 */ /* 0x040fe200078ac0ff */
[----:B------:R-:W2:Y:S01]  /*16fba0*/  LDL.LU.64 R18, [R1+0x1658] ;  /* 0x0016580001127983 */ /* 0x000ea20000300a00 */
[----:B------:R-:W-:Y:S02]  /*16fbb0*/  LOP3.LUT P6, RZ, R60, 0x2000000, RZ, 0xc0, !PT ;  /* 0x020000003cff7812 */ /* 0x000fe400078cc0ff */
[----:B------:R-:W-:Y:S01]  /*16fbc0*/  PRMT R2, R16, 0x7772, RZ ;  /* 0x0000777210027816 */ /* 0x000fe200000000ff */
[----:B------:R-:W2:Y:S04]  /*16fbd0*/  LDL.LU.64 R36, [R1+0x1650] ;  /* 0x0016500001247983 */ /* 0x000ea80000300a00 */
[----:B------:R-:W-:-:S02]  /*16fbe0*/  @P0 LOP3.LUT R61, R61, 0x100000, RZ, 0xfc, !PT ;  /* 0x001000003d3d0812 */ /* 0x000fc400078efcff */
        /* <DEDUP_REMOVED lines=8> */
[----:B0-----:R-:W-:Y:S02]  /*16fc70*/  PRMT R2, R16, 0x7773, RZ ;  /* 0x0000777310027816 */ /* 0x001fe400000000ff */
[----:B------:R-:W3:Y:S04]  /*16fc80*/  LDL.LU R16, [R1+0x6d8] ;  /* 0x0006d80001107983 */ /* 0x000ee80000300800 */
[----:B----4-:R0:W-:Y:S04]  /*16fc90*/  @P6 STG.E.U8 desc[UR4][R14.64], R2 ;  /* 0x000000020e006986 */ /* 0x0101e8000c101104 */
[----:B------:R-:W4:Y:S01]  /*16fca0*/  LDL.LU.64 R34, [R1+0x1638] ;  /* 0x0016380001227983 */ /* 0x000f220000300a00 */
[----:B0-----:R-:W-:-:S03]  /*16fcb0*/  PRMT R2, R9, 0x7770, RZ ;  /* 0x0000777009027816 */ /* 0x001fc600000000ff */
[----:B------:R-:W3:Y:S04]  /*16fcc0*/  LDL.LU.64 R14, [R1+0x1630] ;  /* 0x00163000010e7983 */ /* 0x000ee80000300a00 */
[----:B------:R0:W-:Y:S01]  /*16fcd0*/  @P0 STG.E.U8 desc[UR4][R32.64], R2 ;  /* 0x0000000220000986 */ /* 0x0001e2000c101104 */
[----:B------:R-:W-:Y:S02]  /*16fce0*/  LOP3.LUT P0, RZ, R61, 0x400000, RZ, 0xc0, !PT ;  /* 0x004000003dff7812 */ /* 0x000fe4000780c0ff */
[----:B0-----:R-:W-:Y:S01]  /*16fcf0*/  PRMT R2, R9, 0x7771, RZ ;  /* 0x0000777109027816 */ /* 0x001fe200000000ff */
[----:B------:R-:W3:Y:S10]  /*16fd00*/  LDL.LU.64 R32, [R1+0x1620] ;  /* 0x0016200001207983 */ /* 0x000ef40000300a00 */
[----:B------:R0:W-:Y:S01]  /*16fd10*/  @P0 STG.E.U8 desc[UR4][R12.64], R2 ;  /* 0x000000020c000986 */ /* 0x0001e2000c101104 */
[----:B------:R-:W-:-:S02]  /*16fd20*/  LOP3.LUT P0, RZ, R61, 0x200000, RZ, 0xc0, !PT ;  /* 0x002000003dff7812 */ /* 0x000fc4000780c0ff */
[C---:B0-----:R-:W-:Y:S01]  /*16fd30*/  PRMT R2, R9.reuse, 0x7772, RZ ;  /* 0x0000777209027816 */ /* 0x041fe200000000ff */
[----:B------:R-:W3:Y:S10]  /*16fd40*/  LDL.LU.64 R12, [R1+0x1600] ;  /* 0x00160000010c7983 */ /* 0x000ef40000300a00 */
[----:B--2---:R0:W-:Y:S04]  /*16fd50*/  @P0 STG.E.U8 desc[UR4][R10.64], R2 ;  /* 0x000000020a000986 */ /* 0x0041e8000c101104 */
[----:B0-----:R-:W2:Y:S01]  /*16fd60*/  LDL.LU.64 R10, [R1+0x15f8] ;  /* 0x0015f800010a7983 */ /* 0x001ea20000300a00 */
[----:B------:R-:W-:-:S03]  /*16fd70*/  PRMT R2, R9, 0x7773, RZ ;  /* 0x0000777309027816 */ /* 0x000fc600000000ff */
[----:B------:R-:W2:Y:S01]  /*16fd80*/  LDL.LU.64 R8, [R1+0x15f0] ;  /* 0x0015f00001087983 */ /* 0x000ea20000300a00 */
[----:B------:R-:W-:-:S13]  /*16fd90*/  LOP3.LUT P0, RZ, R61, 0x100000, RZ, 0xc0, !PT ;  /* 0x001000003dff7812 */ /* 0x000fda000780c0ff */
        /* <DEDUP_REMOVED lines=16> */
[C---:B------:R-:W-:Y:S02]  /*16fea0*/  LOP3.LUT P0, RZ, R61.reuse, 0x4000, RZ, 0xc0, !PT ;  /* 0x000040003dff7812 */ /* 0x040fe4000780c0ff */
[C---:B------:R-:W-:Y:S02]  /*16feb0*/  LOP3.LUT P1, RZ, R61.reuse, 0x10, RZ, 0xc0, !PT ;  /* 0x000000103dff7812 */ /* 0x040fe4000782c0ff */
[----:B------:R-:W-:Y:S02]  /*16fec0*/  LOP3.LUT P2, RZ, R61, 0x20, RZ, 0xc0, !PT ;  /* 0x000000203dff7812 */ /* 0x000fe4000784c0ff */
[----:B0-----:R-:W-:-:S07]  /*16fed0*/  PRMT R2, R3, 0x7771, RZ ;  /* 0x0000777103027816 */ /* 0x001fce00000000ff */
[----:B------:R0:W-:Y:S01]  /*16fee0*/  @P0 STG.E.U8 desc[UR4][R36.64], R2 ;  /* 0x0000000224000986 */ /* 0x0001e2000c101104 */
[----:B------:R-:W-:Y:S02]  /*16fef0*/  LOP3.LUT P3, RZ, R61, 0x40, RZ, 0xc0, !PT ;  /* 0x000000403dff7812 */ /* 0x000fe4000786c0ff */
[----:B0-----:R-:W-:-:S05]  /*16ff00*/  PRMT R2, R3, 0x7772, RZ ;  /* 0x0000777203027816 */ /* 0x001fca00000000ff */
[----:B----4-:R0:W-:Y:S01]  /*16ff10*/  @P1 STG.E.U8 desc[UR4][R34.64], R2 ;  /* 0x0000000222001986 */ /* 0x0101e2000c101104 */
[----:B------:R-:W-:Y:S02]  /*16ff20*/  LOP3.LUT P4, RZ, R61, 0x80, RZ, 0xc0, !PT ;  /* 0x000000803dff7812 */ /* 0x000fe4000788c0ff */
[----:B0-----:R-:W-:-:S05]  /*16ff30*/  PRMT R2, R3, 0x7773, RZ ;  /* 0x0000777303027816 */ /* 0x001fca00000000ff */
[----:B---3--:R0:W-:Y:S01]  /*16ff40*/  @P2 STG.E.U8 desc[UR4][R14.64], R2 ;  /* 0x000000020e002986 */ /* 0x0081e2000c101104 */
[----:B------:R-:W-:Y:S02]  /*16ff50*/  LOP3.LUT P5, RZ, R61, 0x100, RZ, 0xc0, !PT ;  /* 0x000001003dff7812 */ /* 0x000fe400078ac0ff */
[----:B0-----:R-:W-:-:S05]  /*16ff60*/  PRMT R2, R16, 0x7770, RZ ;  /* 0x0000777010027816 */ /* 0x001fca00000000ff */
[----:B------:R0:W-:Y:S01]  /*16ff70*/  @P3 STG.E.U8 desc[UR4][R32.64], R2 ;  /* 0x0000000220003986 */ /* 0x0001e2000c101104 */
[----:B------:R-:W-:Y:S02]  /*16ff80*/  LOP3.LUT P6, RZ, R61, 0x200, RZ, 0xc0, !PT ;  /* 0x000002003dff7812 */ /* 0x000fe400078cc0ff */
[----:B0-----:R-:W-:-:S05]  /*16ff90*/  PRMT R2, R16, 0x7771, RZ ;  /* 0x0000777110027816 */ /* 0x001fca00000000ff */
[----:B------:R0:W-:Y:S02]  /*16ffa0*/  @P4 STG.E.U8 desc[UR4][R12.64], R2 ;  /* 0x000000020c004986 */ /* 0x0001e4000c101104 */
[----:B0-----:R-:W-:-:S05]  /*16ffb0*/  PRMT R2, R16, 0x7772, RZ ;  /* 0x0000777210027816 */ /* 0x001fca00000000ff */
[----:B--2---:R0:W-:Y:S02]  /*16ffc0*/  @P5 STG.E.U8 desc[UR4][R10.64], R2 ;  /* 0x000000020a005986 */ /* 0x0041e4000c101104 */
[----:B0-----:R-:W-:Y:S02]  /*16ffd0*/  PRMT R2, R16, 0x7773, RZ ;  /* 0x0000777310027816 */ /* 0x001fe400000000ff */
[----:B------:R-:W2:Y:S04]  /*16ffe0*/  LDL.LU.64 R10, [R1+0x15e8] ;  /* 0x0015e800010a7983 */ /* 0x000ea80000300a00 */
[----:B------:R-:W3:Y:S04]  /*16fff0*/  LDL.LU.64 R32, [R1+0x15e0] ;  /* 0x0015e00001207983 */ /* 0x000ee80000300a00 */
[----:B------:R0:W-:Y:S04]  /*170000*/  @P6 STG.E.U8 desc[UR4][R8.64], R2 ;  /* 0x0000000208006986 */ /* 0x0001e8000c101104 */
[----:B------:R-:W4:Y:S04]  /*170010*/  LDL.LU R15, [R1+0x73c] ;  /* 0x00073c00010f7983 */ /* 0x000f280000300800 */
[----:B0-----:R-:W2:Y:S04]  /*170020*/  LDL.LU R8, [R1+0x748] ;  /* 0x0007480001087983 */ /* 0x001ea80000300800 */
[----:B------:R-:W3:Y:S04]  /*170030*/  LDL.LU.64 R44, [R1+0x1628] ;  /* 0x00162800012c7983 */ /* 0x000ee80000300a00 */
[----:B------:R-:W3:Y:S04]  /*170040*/  LDL.LU.64 R22, [R1+0x1608] ;  /* 0x0016080001167983 */ /* 0x000ee80000300a00 */
[----:B------:R-:W3:Y:S01]  /*170050*/  LDL.LU R18, [R1+0x2e54] ;  /* 0x002e540001127983 */ /* 0x000ee20000300800 */
[----:B------:R-:W-:-:S02]  /*170060*/  LOP3.LUT P0, RZ, R61, 0x400, RZ, 0xc0, !PT ;  /* 0x000004003dff7812 */ /* 0x000fc4000780c0ff */
[----:B------:R-:W-:Y:S01]  /*170070*/  LOP3.LUT P1, RZ, R61, 0x800, RZ, 0xc0, !PT ;  /* 0x000008003dff7812 */ /* 0x000fe2000782c0ff */
[----:B------:R-:W3:Y:S04]  /*170080*/  LDL.LU R37, [R1+0x3078] ;  /* 0x0030780001257983 */ /* 0x000ee80000300800 */
[----:B------:R-:W3:Y:S04]  /*170090*/  LDL.LU R36, [R1+0x3074] ;  /* 0x0030740001247983 */ /* 0x000ee80000300800 */
[----:B------:R-:W3:Y:S01]  /*1700a0*/  LDL.LU R12, [R1+0x3070] ;  /* 0x00307000010c7983 */ /* 0x000ee20000300800 */
[----:B--2---:R-:W-:-:S05]  /*1700b0*/  PRMT R3, R8, 0x7770, RZ ;  /* 0x0000777008037816 */ /* 0x004fca00000000ff */
[----:B------:R0:W-:Y:S04]  /*1700c0*/  @P0 STG.E.U8 desc[UR4][R10.64], R3 ;  /* 0x000000030a000986 */ /* 0x0001e8000c101104 */
[----:B0-----:R-:W2:Y:S01]  /*1700d0*/  LDL.LU.64 R10, [R1+0x15d8] ;  /* 0x0015d800010a7983 */ /* 0x001ea20000300a00 */
[----:B------:R-:W-:-:S03]  /*1700e0*/  PRMT R3, R8, 0x7771, RZ ;  /* 0x0000777108037816 */ /* 0x000fc600000000ff */
[----:B------:R-:W2:Y:S04]  /*1700f0*/  LDL.LU.64 R40, [R1+0x15d0] ;  /* 0x0015d00001287983 */ /* 0x000ea80000300a00 */
[----:B------:R-:W2:Y:S04]  /*170100*/  LDL.LU R9, [R1+0x306c] ;  /* 0x00306c0001097983 */ /* 0x000ea80000300800 */
[----:B------:R-:W2:Y:S04]  /*170110*/  LDL.LU R13, [R1+0x3068] ;  /* 0x00306800010d7983 */ /* 0x000ea80000300800 */
[----:B---3--:R0:W-:Y:S04]  /*170120*/  @P1 STG.E.U8 desc[UR4][R32.64], R3 ;  /* 0x0000000320001986 */ /* 0x0081e8000c101104 */
[----:B0-----:R-:W3:Y:S04]  /*170130*/  LDL.LU.64 R32, [R1+0x15c8] ;  /* 0x0015c80001207983 */ /* 0x001ee80000300a00 */
[----:B------:R-:W3:Y:S04]  /*170140*/  LDL.LU.64 R42, [R1+0x15c0] ;  /* 0x0015c000012a7983 */ /* 0x000ee80000300a00 */
[----:B------:R-:W3:Y:S04]  /*170150*/  LDL.LU R14, [R1+0x67c] ;  /* 0x00067c00010e7983 */ /* 0x000ee80000300800 */
[----:B------:R-:W3:Y:S04]  /*170160*/  LDL R16, [R1+0x3064] ;  /* 0x0030640001107983 */ /* 0x000ee80000100800 */
[----:B------:R-:W3:Y:S01]  /*170170*/  LDL.LU.64 R38, [R1+0x15b8] ;  /* 0x0015b80001267983 */ /* 0x000ee20000300a00 */
[----:B----4-:R-:W-:-:S02]  /*170180*/  PRMT R5, R15, 0x7770, RZ ;  /* 0x000077700f057816 */ /* 0x010fc400000000ff */
[C---:B------:R-:W-:Y:S02]  /*170190*/  PRMT R4, R15.reuse, 0x7771, RZ ;  /* 0x000077710f047816 */ /* 0x040fe400000000ff */
[C---:B------:R-:W-:Y:S02]  /*1701a0*/  PRMT R7, R15.reuse, 0x7772, RZ ;  /* 0x000077720f077816 */ /* 0x040fe400000000ff */
[----:B------:R-:W-:Y:S02]  /*1701b0*/  PRMT R3, R15, 0x7773, RZ ;  /* 0x000077730f037816 */ /* 0x000fe400000000ff */
[----:B------:R-:W4:Y:S04]  /*1701c0*/  LDL.LU R15, [R1+0x2e5c] ;  /* 0x002e5c00010f7983 */ /* 0x000f280000300800 */
[----:B------:R-:W4:Y:S01]  /*1701d0*/  LDL.LU.64 R34, [R1+0x15a0] ;  /* 0x0015a00001227983 */ /* 0x000f220000300a00 */
[C---:B------:R-:W-:Y:S01]  /*1701e0*/  LOP3.LUT P2, RZ, R61.reuse, 0x1000, RZ, 0xc0, !PT ;  /* 0x000010003dff7812 */ /* 0x040fe2000784c0ff */
[----:B------:R-:W-:Y:S01]  /*1701f0*/  VIADD R2, R18, 0xf5 ;  /* 0x000000f512027836 */ /* 0x000fe20000000000 */
[----:B------:R-:W-:-:S02]  /*170200*/  LOP3.LUT P3, RZ, R61, 0x2000, RZ, 0xc0, !PT ;  /* 0x000020003dff7812 */ /* 0x000fc4000786c0ff */
[----:B------:R-:W-:Y:S02]  /*170210*/  LOP3.LUT P4, RZ, R20, 0x2000, RZ, 0xc0, !PT ;  /* 0x0000200014ff7812 */ /* 0x000fe4000788c0ff */
[----:B------:R-:W-:Y:S01]  /*170220*/  ISETP.GE.AND P0, PT, R2, UR13, PT ;  /* 0x0000000d02007c0c */ /* 0x000fe2000bf06270 */
[----:B------:R-:W-:Y:S01]  /*170230*/  VIADD R2, R18, 0xf6 ;  /* 0x000000f612027836 */ /* 0x000fe20000000000 */
[----:B------:R-:W-:Y:S02]  /*170240*/  LOP3.LUT P5, RZ, R20, 0x4000, RZ, 0xc0, !PT ;  /* 0x0000400014ff7812 */ /* 0x000fe400078ac0ff */
[----:B------:R-:W-:Y:S02]  /*170250*/  PRMT R6, R8, 0x7772, RZ ;  /* 0x0000777208067816 */ /* 0x000fe400000000ff */
[----:B------:R-:W-:Y:S02]  /*170260*/  LOP3.LUT P6, RZ, R17, 0x100, RZ, 0xc0, !PT ;  /* 0x0000010011ff7812 */ /* 0x000fe400078cc0ff */
[----:B------:R-:W-:Y:S01]  /*170270*/  ISETP.GE.AND P1, PT, R2, UR15, PT ;  /* 0x0000000f02007c0c */ /* 0x000fe2000bf26270 */
[----:B------:R-:W-:Y:S01]  /*170280*/  @P2 STG.E.U8 desc[UR4][R44.64], R6 ;  /* 0x000000062c002986 */ /* 0x000fe2000c101104 */
[----:B------:R-:W-:-:S02]  /*170290*/  PRMT R2, R8, 0x7773, RZ ;  /* 0x0000777308027816 */ /* 0x000fc400000000ff */
[----:B------:R-:W-:Y:S01]  /*1702a0*/  ISETP.LT.AND P2, PT, R37, UR12, !P6 ;  /* 0x0000000c25007c0c */ /* 0x000fe2000f741270 */
[----:B------:R-:W0:Y:S02]  /*1702b0*/  LDCU.64 UR12, c[0x0][0x398] ;  /* 0x00007300ff0c77ac */ /* 0x000e240008000a00 */
[----:B------:R1:W-:Y:S04]  /*1702c0*/  @P3 STG.E.U8 desc[UR4][R22.64], R2 ;  /* 0x0000000216003986 */ /* 0x0003e8000c101104 */
[----:B-1----:R-:W4:Y:S01]  /*1702d0*/  LDL.LU R22, [R1+0x3060] ;  /* 0x0030600001167983 */ /* 0x002f220000300800 */
[----:B------:R-:W-:Y:S01]  /*1702e0*/  ISETP.LT.AND P3, PT, R36, UR14, !P6 ;  /* 0x0000000e24007c0c */ /* 0x000fe2000f761270 */
[----:B------:R-:W-:Y:S01]  /*1702f0*/  VIADD R2, R18, 0xd7 ;  /* 0x000000d712027836 */ /* 0x000fe20000000000 */
[----:B------:R-:W1:Y:S01]  /*170300*/  LDCU.64 UR14, c[0x0][0x398] ;  /* 0x00007300ff0e77ac */ /* 0x000e620008000a00 */
[----:B--2---:R2:W-:Y:S04]  /*170310*/  @P4 STG.E.U8 desc[UR4][R10.64], R5 ;  /* 0x000000050a004986 */ /* 0x0045e8000c101104 */
[----:B------:R0:W-:Y:S04]  /*170320*/  @P5 STG.E.U8 desc[UR4][R40.64], R4 ;  /* 0x0000000428005986 */ /* 0x0001e8000c101104 */
[----:B--2---:R-:W2:Y:S04]  /*170330*/  LDL.LU.64 R10, [R1+0x15b0] ;  /* 0x0015b000010a7983 */ /* 0x004ea80000300a00 */
[----:B0-----:R-:W2:Y:S04]  /*170340*/  LDL.LU.64 R40, [R1+0x15a8] ;  /* 0x0015a80001287983 */ /* 0x001ea80000300a00 */
[----:B------:R-:W2:Y:S04]  /*170350*/  LDL.LU R8, [R1+0x6dc] ;  /* 0x0006dc0001087983 */ /* 0x000ea80000300800 */
[----:B---3--:R0:W-:Y:S04]  /*170360*/  @P2 STG.E.U8 desc[UR4][R32.64], R7 ;  /* 0x0000000720002986 */ /* 0x0081e8000c101104 */
[----:B0-----:R-:W3:Y:S01]  /*170370*/  LDL.LU.64 R32, [R1+0x1590] ;  /* 0x0015900001207983 */ /* 0x001ee20000300a00 */
[----:B------:R-:W-:Y:S01]  /*170380*/  ISETP.LT.AND P4, PT, R12, UR10, !P6 ;  /* 0x0000000a0c007c0c */ /* 0x000fe2000f781270 */
[----:B------:R-:W0:Y:S02]  /*170390*/  LDCU UR10, c[0x0][0x398] ;  /* 0x00007300ff0a77ac */ /* 0x000e240008000800 */
[----:B------:R1:W-:Y:S01]  /*1703a0*/  @P3 STG.E.U8 desc[UR4][R42.64], R3 ;  /* 0x000000032a003986 */ /* 0x0003e2000c101104 */
[----:B------:R-:W-:Y:S01]  /*1703b0*/  ISETP.LT.AND P5, PT, R9, UR8, !P6 ;  /* 0x0000000809007c0c */ /* 0x000fe2000f7a1270 */
[----:B------:R-:W0:Y:S01]  /*1703c0*/  LDCU UR8, c[0x0][0x398] ;  /* 0x00007300ff0877ac */ /* 0x000e220008000800 */
[----:B-1----:R-:W-:Y:S01]  /*1703d0*/  PRMT R3, R14, 0x7770, RZ ;  /* 0x000077700e037816 */ /* 0x002fe200000000ff */
[----:B------:R-:W3:Y:S06]  /*1703e0*/  LDL.LU.64 R42, [R1+0x1598] ;  /* 0x00159800012a7983 */ /* 0x000eec0000300a00 */
[----:B------:R1:W-:Y:S01]  /*1703f0*/  @P4 STG.E.U8 desc[UR4][R38.64], R3 ;  /* 0x0000000326004986 */ /* 0x0003e2000c101104 */
[----:B------:R-:W-:Y:S01]  /*170400*/  ISETP.GE.AND P2, PT, R2, UR18, PT ;  /* 0x0000001202007c0c */ /* 0x000fe2000bf46270 */
[----:B------:R-:W0:Y:S01]  /*170410*/  LDCU.64 UR18, c[0x0][0x398] ;  /* 0x00007300ff1277ac */ /* 0x000e220008000a00 */
[----:B------:R-:W-:Y:S01]  /*170420*/  PRMT R2, R14, 0x7771, RZ ;  /* 0x000077710e027816 */ /* 0x000fe200000000ff */
[----:B-1----:R-:W3:Y:S04]  /*170430*/  LDL.LU.64 R38, [R1+0x1588] ;  /* 0x0015880001267983 */ /* 0x002ee80000300a00 */
[----:B----4-:R1:W-:Y:S04]  /*170440*/  @P5 STG.E.U8 desc[UR4][R34.64], R2 ;  /* 0x0000000222005986 */ /* 0x0103e8000c101104 */
[----:B-1----:R-:W4:Y:S01]  /*170450*/  LDL.LU.64 R34, [R1+0x1578] ;  /* 0x0015780001227983 */ /* 0x002f220000300a00 */
[----:B------:R-:W-:-:S02]  /*170460*/  ISETP.LT.AND P3, PT, R13, UR12, !P6 ;  /* 0x0000000c0d007c0c */ /* 0x000fc4000f761270 */
[----:B------:R-:W-:Y:S01]  /*170470*/  ISETP.LT.AND P4, PT, R16, UR14, !P6 ;  /* 0x0000000e10007c0c */ /* 0x000fe2000f781270 */
[----:B------:R-:W-:Y:S01]  /*170480*/  VIADD R2, R18, 0xd8 ;  /* 0x000000d812027836 */ /* 0x000fe20000000000 */
[----:B------:R-:W-:Y:S01]  /*170490*/  ISETP.LT.AND P6, PT, R15, UR16, !P2 ;  /* 0x000000100f007c0c */ /* 0x000fe2000d7c1270 */
[----:B------:R-:W1:Y:S01]  /*1704a0*/  LDCU UR12, c[0x0][0x398] ;  /* 0x00007300ff0c77ac */ /* 0x000e620008000800 */
[----:B------:R-:W-:Y:S02]  /*1704b0*/  PRMT R4, R14, 0x7772, RZ ;  /* 0x000077720e047816 */ /* 0x000fe400000000ff */
[----:B------:R-:W-:Y:S01]  /*1704c0*/  ISETP.GE.AND P5, PT, R2, UR24, PT ;  /* 0x0000001802007c0c */ /* 0x000fe2000bfa6270 */
[----:B------:R-:W0:Y:S01]  /*1704d0*/  LDCU.64 UR24, c[0x0][0x398] ;  /* 0x00007300ff1877ac */ /* 0x000e220008000a00 */
[----:B------:R-:W-:Y:S01]  /*1704e0*/  PRMT R3, R14, 0x7773, RZ ;  /* 0x000077730e037816 */ /* 0x000fe200000000ff */
[----:B------:R-:W0:Y:S01]  /*1704f0*/  LDCU UR14, c[0x0][0x398] ;  /* 0x00007300ff0e77ac */ /* 0x000e220008000800 */
[----:B------:R-:W0:Y:S01]  /*170500*/  LDCU UR16, c[0x0][0x398] ;  /* 0x00007300ff1077ac */ /* 0x000e220008000800 */
[----:B--2---:R2:W-:Y:S04]  /*170510*/  @P3 STG.E.U8 desc[UR4][R10.64], R4 ;  /* 0x000000040a003986 */ /* 0x0045e8000c101104 */
[----:B------:R-:W-:Y:S01]  /*170520*/  @P4 STG.E.U8 desc[UR4][R40.64], R3 ;  /* 0x0000000328004986 */ /* 0x000fe2000c101104 */
[----:B------:R-:W-:-:S03]  /*170530*/  PRMT R2, R8, 0x7770, RZ ;  /* 0x0000777008027816 */ /* 0x000fc600000000ff */
[----:B--2---:R-:W2:Y:S04]  /*170540*/  LDL.LU R11, [R1+0x74c] ;  /* 0x00074c00010b7983 */ /* 0x004ea80000300800 */
[----:B------:R-:W2:Y:S04]  /*170550*/  LDL.LU.64 R46, [R1+0x1580] ;  /* 0x00158000012e7983 */ /* 0x000ea80000300a00 */
[----:B------:R-:W2:Y:S04]  /*170560*/  LDL.LU.64 R24, [R1+0x1570] ;  /* 0x0015700001187983 */ /* 0x000ea80000300a00 */
[----:B---3--:R3:W-:Y:S04]  /*170570*/  @P6 STG.E.U8 desc[UR4][R32.64], R2 ;  /* 0x0000000220006986 */ /* 0x0087e8000c101104 */
[----:B---3--:R-:W3:Y:S04]  /*170580*/  LDL.LU.64 R32, [R1+0x1568] ;  /* 0x0015680001207983 */ /* 0x008ee80000300a00 */
[----:B------:R-:W3:Y:S01]  /*170590*/  LDL.LU.64 R40, [R1+0x1560] ;  /* 0x0015600001287983 */ /* 0x000ee20000300a00 */
[----:B0-----:R-:W-:Y:S01]  /*1705a0*/  ISETP.LT.AND P3, PT, R22, UR18, !P2 ;  /* 0x0000001216007c0c */ /* 0x001fe2000d761270 */
[----:B------:R-:W0:Y:S01]  /*1705b0*/  LDCU UR18, c[0x0][0x398] ;  /* 0x00007300ff1277ac */ /* 0x000e220008000800 */
[----:B------:R-:W-:Y:S01]  /*1705c0*/  ISETP.LT.AND P4, PT, R37, UR20, !P2 ;  /* 0x0000001425007c0c */ /* 0x000fe2000d781270 */
[----:B------:R-:W3:Y:S01]  /*1705d0*/  LDL.LU R10, [R1+0x7d0] ;  /* 0x0007d000010a7983 */ /* 0x000ee20000300800 */
[C---:B------:R-:W-:Y:S01]  /*1705e0*/  PRMT R4, R8.reuse, 0x7771, RZ ;  /* 0x0000777108047816 */ /* 0x040fe200000000ff */
[----:B------:R-:W0:Y:S01]  /*1705f0*/  LDCU UR20, c[0x0][0x398] ;  /* 0x00007300ff1477ac */ /* 0x000e220008000800 */
[----:B------:R-:W-:Y:S01]  /*170600*/  PRMT R3, R8, 0x7772, RZ ;  /* 0x0000777208037816 */ /* 0x000fe200000000ff */
[----:B------:R-:W3:Y:S01]  /*170610*/  LDL.LU.64 R44, [R1+0x1558] ;  /* 0x00155800012c7983 */ /* 0x000ee20000300a00 */
[----:B------:R-:W-:Y:S01]  /*170620*/  ISETP.LT.AND P6, PT, R36, UR22, !P2 ;  /* 0x0000001624007c0c */ /* 0x000fe2000d7c1270 */
[----:B------:R-:W0:Y:S04]  /*170630*/  LDCU UR22, c[0x0][0x398] ;  /* 0x00007300ff1677ac */ /* 0x000e280008000800 */
[----:B------:R-:W-:Y:S04]  /*170640*/  @P3 STG.E.U8 desc[UR4][R42.64], R4 ;  /* 0x000000042a003986 */ /* 0x000fe8000c101104 */
[----:B------:R0:W-:Y:S01]  /*170650*/  @P4 STG.E.U8 desc[UR4][R38.64], R3 ;  /* 0x0000000326004986 */ /* 0x0001e2000c101104 */
[----:B------:R-:W-:-:S03]  /*170660*/  PRMT R2, R8, 0x7773, RZ ;  /* 0x0000777308027816 */ /* 0x000fc600000000ff */
[----:B0-----:R-:W3:Y:S04]  /*170670*/  LDL.LU.64 R38, [R1+0x1550] ;  /* 0x0015500001267983 */ /* 0x001ee80000300a00 */
[----:B----4-:R0:W-:Y:S04]  /*170680*/  @P6 STG.E.U8 desc[UR4][R34.64], R2 ;  /* 0x0000000222006986 */ /* 0x0101e8000c101104 */
[----:B0-----:R-:W4:Y:S01]  /*170690*/  LDL.LU.64 R34, [R1+0x1548] ;  /* 0x0015480001227983 */ /* 0x001f220000300a00 */
[----:B------:R-:W-:Y:S02]  /*1706a0*/  ISETP.LT.AND P3, PT, R12, UR24, !P2 ;  /* 0x000000180c007c0c */ /* 0x000fe4000d761270 */
[----:B------:R-:W-:Y:S01]  /*1706b0*/  ISETP.LT.AND P4, PT, R9, UR6, !P2 ;  /* 0x0000000609007c0c */ /* 0x000fe2000d781270 */
[----:B------:R-:W4:Y:S01]  /*1706c0*/  LDL.LU.64 R42, [R1+0x1540] ;  /* 0x00154000012a7983 */ /* 0x000f220000300a00 */
[----:B------:R-:W-:Y:S01]  /*1706d0*/  ISETP.LT.AND P6, PT, R13, UR8, !P2 ;  /* 0x000000080d007c0c */ /* 0x000fe2000d7c1270 */
[----:B------:R-:W0:Y:S01]  /*1706e0*/  LDCU UR6, c[0x0][0x398] ;  /* 0x00007300ff0677ac */ /* 0x000e220008000800 */
[----:B------:R-:W-:Y:S01]  /*1706f0*/  ISETP.LT.AND P2, PT, R16, UR10, !P2 ;  /* 0x0000000a10007c0c */ /* 0x000fe2000d741270 */
[----:B------:R-:W4:Y:S01]  /*170700*/  LDL.LU R8, [R1+0x6c0] ;  /* 0x0006c00001087983 */ /* 0x000f220000300800 */
[----:B------:R-:W0:Y:S01]  /*170710*/  LDCU UR8, c[0x0][0x398] ;  /* 0x00007300ff0877ac */ /* 0x000e220008000800 */
[----:B------:R-:W0:Y:S01]  /*170720*/  LDCU UR10, c[0x0][0x398] ;  /* 0x00007300ff0a77ac */ /* 0x000e220008000800 */
[----:B--2---:R-:W-:-:S02]  /*170730*/  PRMT R5, R11, 0x7770, RZ ;  /* 0x000077700b057816 */ /* 0x004fc400000000ff */
[C---:B------:R-:W-:Y:S02]  /*170740*/  PRMT R4, R11.reuse, 0x7771, RZ ;  /* 0x000077710b047816 */ /* 0x040fe400000000ff */
[C---:B------:R-:W-:Y:S01]  /*170750*/  PRMT R3, R11.reuse, 0x7772, RZ ;  /* 0x000077720b037816 */ /* 0x040fe200000000ff */
[----:B------:R-:W-:Y:S01]  /*170760*/  @P3 STG.E.U8 desc[UR4][R46.64], R5 ;  /* 0x000000052e003986 */ /* 0x000fe2000c101104 */
[----:B------:R-:W-:-:S03]  /*170770*/  PRMT R2, R11, 0x7773, RZ ;  /* 0x000077730b027816 */ /* 0x000fc600000000ff */
[----:B------:R-:W-:Y:S04]  /*170780*/  @P4 STG.E.U8 desc[UR4][R24.64], R4 ;  /* 0x0000000418004986 */ /* 0x000fe8000c101104 */
[----:B---3--:R2:W-:Y:S04]  /*170790*/  @P6 STG.E.U8 desc[UR4][R32.64], R3 ;  /* 0x0000000320006986 */ /* 0x0085e8000c101104 */
[----:B------:R3:W-:Y:S04]  /*1707a0*/  @P2 STG.E.U8 desc[UR4][R40.64], R2 ;  /* 0x0000000228002986 */ /* 0x0007e8000c101104 */
[----:B--2---:R-:W2:Y:S04]  /*1707b0*/  LDL.LU.64 R32, [R1+0x1538] ;  /* 0x0015380001207983 */ /* 0x004ea80000300a00 */
[----:B---3--:R-:W3:Y:S01]  /*1707c0*/  LDL.LU.64 R40, [R1+0x1530] ;  /* 0x0015300001287983 */ /* 0x008ee20000300a00 */
[----:B-1----:R-:W-:Y:S01]  /*1707d0*/  ISETP.LT.AND P4, PT, R15, UR12, !P5 ;  /* 0x0000000c0f007c0c */ /* 0x002fe2000ef81270 */
[----:B------:R-:W1:Y:S01]  /*1707e0*/  LDCU UR12, c[0x0][0x398] ;  /* 0x00007300ff0c77ac */ /* 0x000e620008000800 */
[----:B------:R-:W-:Y:S01]  /*1707f0*/  ISETP.LT.AND P3, PT, R22, UR14, !P5 ;  /* 0x0000000e16007c0c */ /* 0x000fe2000ef61270 */
[----:B------:R-:W3:Y:S01]  /*170800*/  LDL.LU.64 R24, [R1+0x1520] ;  /* 0x0015200001187983 */ /* 0x000ee20000300a00 */
[C---:B------:R-:W-:Y:S01]  /*170810*/  PRMT R3, R10.reuse, 0x7770, RZ ;  /* 0x000077700a037816 */ /* 0x040fe200000000ff */
[----:B------:R-:W0:Y:S01]  /*170820*/  LDCU UR14, c[0x0][0x398] ;  /* 0x00007300ff0e77ac */ /* 0x000e220008000800 */
[C---:B------:R-:W-:Y:S01]  /*170830*/  PRMT R2, R10.reuse, 0x7771, RZ ;  /* 0x000077710a027816 */ /* 0x040fe200000000ff */
[----:B------:R-:W3:Y:S01]  /*170840*/  LDL.LU R11, [R1+0x720] ;  /* 0x00072000010b7983 */ /* 0x000ee20000300800 */
[----:B------:R-:W-:Y:S01]  /*170850*/  ISETP.LT.AND P6, PT, R37, UR16, !P5 ;  /* 0x0000001025007c0c */ /* 0x000fe2000efc1270 */
[----:B------:R-:W0:Y:S04]  /*170860*/  LDCU UR16, c[0x0][0x398] ;  /* 0x00007300ff1077ac */ /* 0x000e280008000800 */
[----:B------:R-:W-:Y:S04]  /*170870*/  @P4 STG.E.U8 desc[UR4][R44.64], R3 ;  /* 0x000000032c004986 */ /* 0x000fe8000c101104 */
[----:B------:R0:W-:Y:S04]  /*170880*/  @P3 STG.E.U8 desc[UR4][R38.64], R2 ;  /* 0x0000000226003986 */ /* 0x0001e8000c101104 */
[----:B0-----:R-:W3:Y:S01]  /*170890*/  LDL.LU.64 R38, [R1+0x1528] ;  /* 0x0015280001267983 */ /* 0x001ee20000300a00 */
[----:B------:R-:W-:-:S05]  /*1708a0*/  PRMT R3, R10, 0x7772, RZ ;  /* 0x000077720a037816 */ /* 0x000fca00000000ff */
[----:B----4-:R0:W-:Y:S04]  /*1708b0*/  @P6 STG.E.U8 desc[UR4][R34.64], R3 ;  /* 0x0000000322006986 */ /* 0x0101e8000c101104 */
[----:B0-----:R-:W4:Y:S01]  /*1708c0*/  LDL.LU.64 R34, [R1+0x1518] ;  /* 0x0015180001227983 */ /* 0x001f220000300a00 */
[----:B------:R-:W-:Y:S01]  /*1708d0*/  ISETP.LT.AND P2, PT, R36, UR18, !P5 ;  /* 0x0000001224007c0c */ /* 0x000fe2000ef41270 */
[----:B------:R-:W0:Y:S01]  /*1708e0*/  LDCU UR18, c[0x0][0x398] ;  /* 0x00007300ff1277ac */ /* 0x000e220008000800 */
[----:B------:R-:W-:Y:S01]  /*1708f0*/  ISETP.LT.AND P3, PT, R12, UR6, !P5 ;  /* 0x000000060c007c0c */ /* 0x000fe2000ef61270 */
[----:B------:R-:W4:Y:S01]  /*170900*/  LDL.LU.64 R44, [R1+0x1510] ;  /* 0x00151000012c7983 */ /* 0x000f220000300a00 */
[----:B------:R-:W-:Y:S01]  /*170910*/  PRMT R2, R10, 0x7773, RZ ;  /* 0x000077730a027816 */ /* 0x000fe200000000ff */
[----:B------:R-:W0:Y:S01]  /*170920*/  LDCU UR6, c[0x0][0x398] ;  /* 0x00007300ff0677ac */ /* 0x000e220008000800 */
[----:B------:R-:W-:-:S02]  /*170930*/  ISETP.LT.AND P4, PT, R9, UR8, !P5 ;  /* 0x0000000809007c0c */ /* 0x000fc4000ef81270 */
[----:B------:R-:W-:Y:S01]  /*170940*/  PRMT R3, R8, 0x7770, RZ ;  /* 0x0000777008037816 */ /* 0x000fe200000000ff */
[----:B------:R-:W0:Y:S04]  /*170950*/  LDCU UR8, c[0x0][0x398] ;  /* 0x00007300ff0877ac */ /* 0x000e280008000800 */
[----:B------:R1:W-:Y:S04]  /*170960*/  @P2 STG.E.U8 desc[UR4][R42.64], R2 ;  /* 0x000000022a002986 */ /* 0x0003e8000c101104 */
[----:B-1----:R-:W4:Y:S01]  /*170970*/  LDL.LU.64 R42, [R1+0x1500] ;  /* 0x00150000012a7983 */ /* 0x002f220000300a00 */
[----:B------:R-:W-:Y:S01]  /*170980*/  ISETP.LT.AND P6, PT, R13, UR10, !P5 ;  /* 0x0000000a0d007c0c */ /* 0x000fe2000efc1270 */
[----:B------:R-:W-:Y:S01]  /*170990*/  VIADD R2, R18, 0xd9 ;  /* 0x000000d912027836 */ /* 0x000fe20000000000 */
[----:B------:R-:W-:Y:S01]  /*1709a0*/  ISETP.LT.AND P5, PT, R16, UR12, !P5 ;  /* 0x0000000c10007c0c */ /* 0x000fe2000efa1270 */
[----:B------:R-:W1:Y:S03]  /*1709b0*/  LDCU UR10, c[0x0][0x398] ;  /* 0x00007300ff0a77ac */ /* 0x000e660008000800 */
[----:B------:R-:W-:Y:S01]  /*1709c0*/  ISETP.GE.AND P2, PT, R2, UR52, PT ;  /* 0x0000003402007c0c */ /* 0x000fe2000bf46270 */
[----:B------:R-:W0:Y:S01]  /*1709d0*/  LDCU UR12, c[0x0][0x398] ;  /* 0x00007300ff0c77ac */ /* 0x000e220008000800 */
[C---:B------:R-:W-:Y:S01]  /*1709e0*/  PRMT R2, R8.reuse, 0x7772, RZ ;  /* 0x0000777208027816 */ /* 0x040fe200000000ff */
[----:B--2---:R2:W-:Y:S02]  /*1709f0*/  @P3 STG.E.U8 desc[UR4][R32.64], R3 ;  /* 0x0000000320003986 */ /* 0x0045e4000c101104 */
[----:B--2---:R-:W-:-:S02]  /*170a00*/  PRMT R3, R8, 0x7771, RZ ;  /* 0x0000777108037816 */ /* 0x004fc400000000ff */
[----:B------:R-:W2:Y:S04]  /*170a10*/  LDL.LU R32, [R1+0x7c0] ;  /* 0x0007c00001207983 */ /* 0x000ea80000300800 */
[----:B---3--:R3:W-:Y:S04]  /*170a20*/  @P4 STG.E.U8 desc[UR4][R40.64], R3 ;  /* 0x0000000328004986 */ /* 0x0087e8000c101104 */
[----:B---3--:R-:W3:Y:S01]  /*170a30*/  LDL.LU.64 R40, [R1+0x1508] ;  /* 0x0015080001287983 */ /* 0x008ee20000300a00 */
[----:B------:R-:W-:-:S03]  /*170a40*/  PRMT R3, R8, 0x7773, RZ ;  /* 0x0000777308037816 */ /* 0x000fc600000000ff */
[----:B------:R0:W-:Y:S01]  /*170a50*/  @P6 STG.E.U8 desc[UR4][R24.64], R2 ;  /* 0x0000000218006986 */ /* 0x0001e2000c101104 */
[----:B------:R-:W-:Y:S01]  /*170a60*/  ISETP.LT.AND P3, PT, R15, UR14, !P2 ;  /* 0x0000000e0f007c0c */ /* 0x000fe2000d761270 */
[----:B------:R-:W1:Y:S02]  /*170a70*/  LDCU UR14, c[0x0][0x398] ;  /* 0x00007300ff0e77ac */ /* 0x000e640008000800 */
[----:B------:R0:W-:Y:S04]  /*170a80*/  @P5 STG.E.U8 desc[UR4][R38.64], R3 ;  /* 0x0000000326005986 */ /* 0x0001e8000c101104 */
[----:B0-----:R-:W2:Y:S04]  /*170a90*/  LDL.LU.64 R24, [R1+0x14f8] ;  /* 0x0014f80001187983 */ /* 0x001ea80000300a00 */
[----:B------:R-:W2:Y:S01]  /*170aa0*/  LDL.LU.64 R38, [R1+0x14f0] ;  /* 0x0014f00001267983 */ /* 0x000ea20000300a00 */
[----:B------:R-:W-:-:S05]  /*170ab0*/  PRMT R2, R11, 0x7770, RZ ;  /* 0x000077700b027816 */ /* 0x000fca00000000ff */
[----:B----4-:R0:W-:Y:S04]  /*170ac0*/  @P3 STG.E.U8 desc[UR4][R34.64], R2 ;  /* 0x0000000222003986 */ /* 0x0101e8000c101104 */
[----:B0-----:R-:W4:Y:S01]  /*170ad0*/  LDL.LU.64 R34, [R1+0x14e0] ;  /* 0x0014e00001227983 */ /* 0x001f220000300a00 */
[----:B------:R-:W-:Y:S01]  /*170ae0*/  ISETP.LT.AND P6, PT, R22, UR16, !P2 ;  /* 0x0000001016007c0c */ /* 0x000fe2000d7c1270 */
[----:B------:R-:W0:Y:S01]  /*170af0*/  LDCU UR16, c[0x0][0x398] ;  /* 0x00007300ff1077ac */ /* 0x000e220008000800 */
[----:B------:R-:W-:Y:S01]  /*170b00*/  ISETP.LT.AND P4, PT, R37, UR6, !P2 ;  /* 0x0000000625007c0c */ /* 0x000fe2000d781270 */
[----:B------:R-:W4:Y:S01]  /*170b10*/  LDL.LU R33, [R1+0x7d4] ;  /* 0x0007d40001217983 */ /* 0x000f220000300800 */
[C---:B------:R-:W-:Y:S01]  /*170b20*/  PRMT R3, R11.reuse, 0x7771, RZ ;  /* 0x000077710b037816 */ /* 0x040fe200000000ff */
[----:B------:R-:W0:Y:S01]  /*170b30*/  LDCU UR6, c[0x0][0x398] ;  /* 0x00007300ff0677ac */ /* 0x000e220008000800 */
[----:B------:R-:W-:-:S02]  /*170b40*/  PRMT R2, R11, 0x7772, RZ ;  /* 0x000077720b027816 */ /* 0x000fc400000000ff */
[----:B------:R-:W-:Y:S01]  /*170b50*/  ISETP.LT.AND P3, PT, R36, UR18, !P2 ;  /* 0x0000001224007c0c */ /* 0x000fe2000d761270 */
[----:B------:R-:W-:Y:S01]  /*170b60*/  VIADD R4, R18, 0xda ;  /* 0x000000da12047836 */ /* 0x000fe20000000000 */
[----:B------:R-:W-:Y:S01]  /*170b70*/  ISETP.LT.AND P5, PT, R12, UR8, !P2 ;  /* 0x000000080c007c0c */ /* 0x000fe2000d7a1270 */
[----:B------:R-:W0:Y:S02]  /*170b80*/  LDCU UR18, c[0x0][0x398] ;  /* 0x00007300ff1277ac */ /* 0x000e240008000800 */
[----:B------:R1:W-:Y:S01]  /*170b90*/  @P6 STG.E.U8 desc[UR4][R44.64], R3 ;  /* 0x000000032c006986 */ /* 0x0003e2000c101104 */
[----:B------:R-:W0:Y:S03]  /*170ba0*/  LDCU UR8, c[0x0][0x398] ;  /* 0x00007300ff0877ac */ /* 0x000e260008000800 */
[----:B------:R0:W-:Y:S04]  /*170bb0*/  @P4 STG.E.U8 desc[UR4][R42.64], R2 ;  /* 0x000000022a004986 */ /* 0x0001e8000c101104 */
[----:B-1----:R-:W4:Y:S01]  /*170bc0*/  LDL.LU.64 R44, [R1+0x14e8] ;  /* 0x0014e800012c7983 */ /* 0x002f220000300a00 */
[----:B------:R-:W-:-:S03]  /*170bd0*/  PRMT R3, R11, 0x7773, RZ ;  /* 0x000077730b037816 */ /* 0x000fc600000000ff */
[----:B0-----:R-:W4:Y:S04]  /*170be0*/  LDL.LU.64 R42, [R1+0x14d8] ;  /* 0x0014d800012a7983 */ /* 0x001f280000300a00 */
[----:B------:R-:W4:Y:S01]  /*170bf0*/  LDL.LU.64 R10, [R1+0x14d0] ;  /* 0x0014d000010a7983 */ /* 0x000f220000300a00 */
[----:B------:R-:W-:Y:S01]  /*170c00*/  ISETP.LT.AND P4, PT, R9, UR10, !P2 ;  /* 0x0000000a09007c0c */ /* 0x000fe2000d781270 */
[----:B------:R-:W0:Y:S01]  /*170c10*/  LDCU UR10, c[0x0][0x398] ;  /* 0x00007300ff0a77ac */ /* 0x000e220008000800 */
[----:B------:R-:W-:Y:S01]  /*170c20*/  ISETP.LT.AND P6, PT, R13, UR12, !P2 ;  /* 0x0000000c0d007c0c */ /* 0x000fe2000d7c1270 */
[----:B---3--:R1:W-:Y:S01]  /*170c30*/  @P3 STG.E.U8 desc[UR4][R40.64], R3 ;  /* 0x0000000328003986 */ /* 0x0083e2000c101104 */
[C---:B--2---:R-:W-:Y:S01]  /*170c40*/  PRMT R2, R32.reuse, 0x7770, RZ ;  /* 0x0000777020027816 */ /* 0x044fe200000000ff */
[----:B------:R-:W2:Y:S02]  /*170c50*/  LDCU UR12, c[0x0][0x398] ;  /* 0x00007300ff0c77ac */ /* 0x000ea40008000800 */
[----:B-1----:R-:W3:Y:S01]  /*170c60*/  LDL.LU.64 R40, [R1+0x14c8] ;  /* 0x0014c80001287983 */ /* 0x002ee20000300a00 */
[----:B------:R-:W-:-:S03]  /*170c70*/  PRMT R3, R32, 0x7771, RZ ;  /* 0x0000777120037816 */ /* 0x000fc600000000ff */
[----:B------:R1:W-:Y:S04]  /*170c80*/  @P5 STG.E.U8 desc[UR4][R24.64], R2 ;  /* 0x0000000218005986 */ /* 0x0003e8000c101104 */
[----:B------:R0:W-:Y:S04]  /*170c90*/  @P4 STG.E.U8 desc[UR4][R38.64], R3 ;  /* 0x0000000326004986 */ /* 0x0001e8000c101104 */
[----:B-1----:R-:W3:Y:S04]  /*170ca0*/  LDL.LU.64 R24, [R1+0x14c0] ;  /* 0x0014c00001187983 */ /* 0x002ee80000300a00 */
[----:B------:R-:W3:Y:S04]  /*170cb0*/  LDL.LU R8, [R1+0x6c4] ;  /* 0x0006c40001087983 */ /* 0x000ee80000300800 */
[----:B0-----:R-:W3:Y:S01]  /*170cc0*/  LDL.LU.64 R38, [R1+0x14b8] ;  /* 0x0014b80001267983 */ /* 0x001ee20000300a00 */
[----:B------:R-:W-:-:S05]  /*170cd0*/  PRMT R2, R32, 0x7772, RZ ;  /* 0x0000777220027816 */ /* 0x000fca00000000ff */
[----:B----4-:R0:W-:Y:S04]  /*170ce0*/  @P6 STG.E.U8 desc[UR4][R34.64], R2 ;  /* 0x0000000222006986 */ /* 0x0101e8000c101104 */
[----:B0-----:R-:W4:Y:S01]  /*170cf0*/  LDL.LU.64 R34, [R1+0x14b0] ;  /* 0x0014b00001227983 */ /* 0x001f220000300a00 */
[----:B------:R-:W-:Y:S01]  /*170d00*/  ISETP.LT.AND P2, PT, R16, UR14, !P2 ;  /* 0x0000000e10007c0c */ /* 0x000fe2000d741270 */
[----:B------:R-:W0:Y:S01]  /*170d10*/  LDCU UR14, c[0x0][0x398] ;  /* 0x00007300ff0e77ac */ /* 0x000e220008000800 */
[----:B------:R-:W-:-:S04]  /*170d20*/  ISETP.GE.AND P3, PT, R4, UR45, PT ;  /* 0x0000002d04007c0c */ /* 0x000fc8000bf66270 */
[----:B------:R-:W-:Y:S01]  /*170d30*/  ISETP.LT.AND P5, PT, R15, UR6, !P3 ;  /* 0x000000060f007c0c */ /* 0x000fe2000dfa1270 */
[----:B------:R-:W1:Y:S01]  /*170d40*/  LDCU UR6, c[0x0][0x398] ;  /* 0x00007300ff0677ac */ /* 0x000e620008000800 */
[----:B------:R-:W-:Y:S02]  /*170d50*/  ISETP.LT.AND P6, PT, R22, UR16, !P3 ;  /* 0x0000001016007c0c */ /* 0x000fe4000dfc1270 */
[----:B------:R-:W-:Y:S01]  /*170d60*/  PRMT R3, R32, 0x7773, RZ ;  /* 0x0000777320037816 */ /* 0x000fe200000000ff */
[----:B------:R-:W0:Y:S01]  /*170d70*/  LDCU UR16, c[0x0][0x398] ;  /* 0x00007300ff1077ac */ /* 0x000e220008000800 */
[----:B------:R-:W-:-:S03]  /*170d80*/  PRMT R2, R33, 0x7770, RZ ;  /* 0x0000777021027816 */ /* 0x000fc600000000ff */
[----:B------:R1:W-:Y:S01]  /*170d90*/  @P2 STG.E.U8 desc[UR4][R44.64], R3 ;  /* 0x000000032c002986 */ /* 0x0003e2000c101104 */
[----:B------:R-:W-:Y:S01]  /*170da0*/  ISETP.LT.AND P4, PT, R37, UR18, !P3 ;  /* 0x0000001225007c0c */ /* 0x000fe2000df81270 */
[----:B------:R-:W0:Y:S02]  /*170db0*/  LDCU UR18, c[0x0][0x398] ;  /* 0x00007300ff1277ac */ /* 0x000e240008000800 */
[----:B------:R2:W-:Y:S01]  /*170dc0*/  @P5 STG.E.U8 desc[UR4][R42.64], R2 ;  /* 0x000000022a005986 */ /* 0x0005e2000c101104 */
[----:B-1----:R-:W-:-:S03]  /*170dd0*/  PRMT R3, R33, 0x7771, RZ ;  /* 0x0000777121037816 */ /* 0x002fc600000000ff */
[----:B--2---:R-:W2:Y:S04]  /*170de0*/  LDL.LU.64 R42, [R1+0x14a8] ;  /* 0x0014a800012a7983 */ /* 0x004ea80000300a00 */
[----:B------:R1:W-:Y:S01]  /*170df0*/  @P6 STG.E.U8 desc[UR4][R10.64], R3 ;  /* 0x000000030a006986 */ /* 0x0003e2000c101104 */
[----:B------:R-:W-:-:S03]  /*170e00*/  PRMT R2, R33, 0x7772, RZ ;  /* 0x0000777221027816 */ /* 0x000fc600000000ff */
[----:B-1----:R-:W2:Y:S04]  /*170e10*/  LDL.LU.64 R10, [R1+0x14a0] ;  /* 0x0014a000010a7983 */ /* 0x002ea80000300a00 */
[----:B------:R-:W2:Y:S04]  /*170e20*/  LDL.LU R32, [R1+0x724] ;  /* 0x0007240001207983 */ /* 0x000ea80000300800 */
[----:B------:R-:W2:Y:S01]  /*170e30*/  LDL.LU.64 R44, [R1+0x1498] ;  /* 0x00149800012c7983 */ /* 0x000ea20000300a00 */
[----:B------:R-:W-:Y:S01]  /*170e40*/  ISETP.LT.AND P5, PT, R36, UR8, !P3 ;  /* 0x0000000824007c0c */ /* 0x000fe2000dfa1270 */
[----:B------:R-:W-:Y:S01]  /*170e50*/  VIADD R3, R18, 0xdb ;  /* 0x000000db12037836 */ /* 0x000fe20000000000 */
[----:B------:R-:W-:Y:S01]  /*170e60*/  ISETP.LT.AND P6, PT, R9, UR12, !P3 ;  /* 0x0000000c09007c0c */ /* 0x000fe2000dfc1270 */
[----:B------:R-:W1:Y:S03]  /*170e70*/  LDCU UR8, c[0x0][0x398] ;  /* 0x00007300ff0877ac */ /* 0x000e660008000800 */
[----:B------:R-:W-:Y:S01]  /*170e80*/  ISETP.GE.AND P2, PT, R3, UR48, PT ;  /* 0x0000003003007c0c */ /* 0x000fe2000bf46270 */
[----:B------:R-:W0:Y:S01]  /*170e90*/  LDCU UR12, c[0x0][0x398] ;  /* 0x00007300ff0c77ac */ /* 0x000e220008000800 */
[----:B---3--:R3:W-:Y:S04]  /*170ea0*/  @P4 STG.E.U8 desc[UR4][R40.64], R2 ;  /* 0x0000000228004986 */ /* 0x0087e8000c101104 */
[----:B---3--:R-:W3:Y:S01]  /*170eb0*/  LDL.LU.64 R40, [R1+0x1488] ;  /* 0x0014880001287983 */ /* 0x008ee20000300a00 */
[----:B------:R-:W-:Y:S01]  /*170ec0*/  ISETP.LT.AND P4, PT, R12, UR10, !P3 ;  /* 0x0000000a0c007c0c */ /* 0x000fe2000df81270 */
[----:B------:R-:W0:Y:S01]  /*170ed0*/  LDCU UR10, c[0x0][0x398] ;  /* 0x00007300ff0a77ac */ /* 0x000e220008000800 */
[----:B------:R-:W-:-:S02]  /*170ee0*/  PRMT R2, R33, 0x7773, RZ ;  /* 0x0000777321027816 */ /* 0x000fc400000000ff */
[----:B------:R-:W-:-:S03]  /*170ef0*/  PRMT R3, R8, 0x7770, RZ ;  /* 0x0000777008037816 */ /* 0x000fc600000000ff */
[----:B------:R-:W-:Y:S06]  /*170f00*/  @P5 STG.E.U8 desc[UR4][R24.64], R2 ;  /* 0x0000000218005986 */ /* 0x000fec000c101104 */
        /* <DEDUP_REMOVED lines=8> */
[----:B------:R-:W4:Y:S01]  /*170f90*/  LDL.LU R14, [R1+0x7c4] ;  /* 0x0007c400010e7983 */ /* 0x000f220000300800 */
[----:B------:R-:W-:Y:S01]  /*170fa0*/  PRMT R3, R8, 0x7772, RZ ;  /* 0x0000777208037816 */ /* 0x000fe200000000ff */
[----:B------:R-:W0:Y:S01]  /*170fb0*/  LDCU UR14, c[0x0][0x398] ;  /* 0x00007300ff0e77ac */ /* 0x000e220008000800 */
[----:B------:R-:W-:-:S02]  /*170fc0*/  ISETP.LT.AND P6, PT, R15, UR16, !P2 ;  /* 0x000000100f007c0c */ /* 0x000fc4000d7c1270 */
[----:B------:R-:W-:Y:S01]  /*170fd0*/  PRMT R2, R8, 0x7773, RZ ;  /* 0x0000777308027816 */ /* 0x000fe200000000ff */
[----:B------:R-:W0:Y:S01]  /*170fe0*/  LDCU UR16, c[0x0][0x398] ;  /* 0x00007300ff1077ac */ /* 0x000e220008000800 */
[----:B-1----:R-:W-:Y:S01]  /*170ff0*/  ISETP.LT.AND P4, PT, R22, UR8, !P2 ;  /* 0x0000000816007c0c */ /* 0x002fe2000d781270 */
[----:B------:R-:W1:Y:S02]  /*171000*/  LDCU UR8, c[0x0][0x398] ;  /* 0x00007300ff0877ac */ /* 0x000e640008000800 */
[----:B--2---:R2:W-:Y:S04]  /*171010*/  @P5 STG.E.U8 desc[UR4][R42.64], R3 ;  /* 0x000000032a005986 */ /* 0x0045e8000c101104 */
[----:B------:R0:W-:Y:S01]  /*171020*/  @P3 STG.E.U8 desc[UR4][R10.64], R2 ;  /* 0x000000020a003986 */ /* 0x0001e2000c101104 */
[----:B--2---:R-:W-:-:S03]  /*171030*/  PRMT R3, R32, 0x7770, RZ ;  /* 0x0000777020037816 */ /* 0x004fc600000000ff */
[----:B0-----:R-:W2:Y:S01]  /*171040*/  LDL.LU.64 R10, [R1+0x1478] ;  /* 0x00147800010a7983 */ /* 0x001ea20000300a00 */
[----:B------:R-:W-:-:S03]  /*171050*/  PRMT R2, R32, 0x7771, RZ ;  /* 0x0000777120027816 */ /* 0x000fc600000000ff */
[----:B------:R-:W2:Y:S04]  /*171060*/  LDL.LU.64 R42, [R1+0x1470] ;  /* 0x00147000012a7983 */ /* 0x000ea80000300a00 */
[----:B------:R0:W-:Y:S01]  /*171070*/  @P6 STG.E.U8 desc[UR4][R44.64], R3 ;  /* 0x000000032c006986 */ /* 0x0001e2000c101104 */
[----:B------:R-:W-:-:S03]  /*171080*/  PRMT R4, R32, 0x7772, RZ ;  /* 0x0000777220047816 */ /* 0x000fc600000000ff */
[----:B0-----:R-:W2:Y:S01]  /*171090*/  LDL.LU.64 R44, [R1+0x1468] ;  /* 0x00146800012c7983 */ /* 0x001ea20000300a00 */
[----:B------:R-:W-:Y:S02]  /*1710a0*/  ISETP.LT.AND P3, PT, R37, UR18, !P2 ;  /* 0x0000001225007c0c */ /* 0x000fe4000d761270 */
[----:B------:R-:W-:Y:S01]  /*1710b0*/  ISETP.LT.AND P5, PT, R36, UR10, !P2 ;  /* 0x0000000a24007c0c */ /* 0x000fe2000d7a1270 */
[----:B------:R-:W-:Y:S01]  /*1710c0*/  VIADD R3, R18, 0xdc ;  /* 0x000000dc12037836 */ /* 0x000fe20000000000 */
[----:B------:R-:W-:Y:S01]  /*1710d0*/  ISETP.LT.AND P6, PT, R9, UR6, !P2 ;  /* 0x0000000609007c0c */ /* 0x000fe2000d7c1270 */
[----:B------:R-:W0:Y:S01]  /*1710e0*/  LDCU UR18, c[0x0][0x398] ;  /* 0x00007300ff1277ac */ /* 0x000e220008000800 */
[----:B------:R-:W0:Y:S01]  /*1710f0*/  LDCU UR10, c[0x0][0x398] ;  /* 0x00007300ff0a77ac */ /* 0x000e220008000800 */
[----:B------:R-:W0:Y:S01]  /*171100*/  LDCU UR6, c[0x0][0x398] ;  /* 0x00007300ff0677ac */ /* 0x000e220008000800 */
[----:B---3--:R3:W-:Y:S04]  /*171110*/  @P4 STG.E.U8 desc[UR4][R40.64], R2 ;  /* 0x0000000228004986 */ /* 0x0087e8000c101104 */
[----:B---3--:R-:W3:Y:S04]  /*171120*/  LDL.LU.64 R40, [R1+0x1460] ;  /* 0x0014600001287983 */ /* 0x008ee80000300a00 */
[----:B------:R-:W3:Y:S01]  /*171130*/  LDL.LU R8, [R1+0x7d8] ;  /* 0x0007d80001087983 */ /* 0x000ee20000300800 */
[----:B------:R-:W-:-:S03]  /*171140*/  PRMT R2, R32, 0x7773, RZ ;  /* 0x0000777320027816 */ /* 0x000fc600000000ff */
[----:B------:R-:W3:Y:S04]  /*171150*/  LDL.LU.64 R32, [R1+0x1458] ;  /* 0x0014580001207983 */ /* 0x000ee80000300a00 */
[----:B------:R0:W-:Y:S04]  /*171160*/  @P3 STG.E.U8 desc[UR4][R38.64], R4 ;  /* 0x0000000426003986 */ /* 0x0001e8000c101104 */
[----:B0-----:R-:W3:Y:S04]  /*171170*/  LDL.LU.64 R38, [R1+0x1450] ;  /* 0x0014500001267983 */ /* 0x001ee80000300a00 */
[----:B----4-:R0:W-:Y:S04]  /*171180*/  @P5 STG.E.U8 desc[UR4][R34.64], R2 ;  /* 0x0000000222005986 */ /* 0x0101e8000c101104 */
[----:B0-----:R-:W4:Y:S01]  /*171190*/  LDL.LU.64 R34, [R1+0x1448] ;  /* 0x0014480001227983 */ /* 0x001f220000300a00 */
[----:B------:R-:W-:Y:S01]  /*1711a0*/  ISETP.LT.AND P4, PT, R12, UR12, !P2 ;  /* 0x0000000c0c007c0c */ /* 0x000fe2000d781270 */
[----:B------:R-:W0:Y:S01]  /*1711b0*/  LDCU UR12, c[0x0][0x398] ;  /* 0x00007300ff0c77ac */ /* 0x000e220008000800 */
[----:B------:R-:W-:-:S02]  /*1711c0*/  ISETP.GE.AND P3, PT, R3, UR49, PT ;  /* 0x0000003103007c0c */ /* 0x000fc4000bf66270 */
[C---:B------:R-:W-:Y:S02]  /*1711d0*/  PRMT R3, R14.reuse, 0x7770, RZ ;  /* 0x000077700e037816 */ /* 0x040fe400000000ff */
[----:B------:R-:W-:Y:S01]  /*1711e0*/  ISETP.LT.AND P5, PT, R13, UR14, !P2 ;  /* 0x0000000e0d007c0c */ /* 0x000fe2000d7a1270 */
[----:B------:R-:W0:Y:S01]  /*1711f0*/  LDCU UR14, c[0x0][0x398] ;  /* 0x00007300ff0e77ac */ /* 0x000e220008000800 */
[----:B------:R-:W-:Y:S02]  /*171200*/  PRMT R2, R14, 0x7771, RZ ;  /* 0x000077710e027816 */ /* 0x000fe400000000ff */
[----:B-1----:R-:W-:Y:S01]  /*171210*/  ISETP.LT.AND P2, PT, R16, UR8, !P2 ;  /* 0x0000000810007c0c */ /* 0x002fe2000d741270 */
[----:B------:R-:W1:Y:S02]  /*171220*/  LDCU UR8, c[0x0][0x398] ;  /* 0x00007300ff0877ac */ /* 0x000e640008000800 */
[----:B--2---:R2:W-:Y:S04]  /*171230*/  @P4 STG.E.U8 desc[UR4][R10.64], R3 ;  /* 0x000000030a004986 */ /* 0x0045e8000c101104 */
[----:B------:R0:W-:Y:S01]  /*171240*/  @P6 STG.E.U8 desc[UR4][R42.64], R2 ;  /* 0x000000022a006986 */ /* 0x0001e2000c101104 */
[----:B------:R-:W-:Y:S01]  /*171250*/  ISETP.LT.AND P6, PT, R15, UR16, !P3 ;  /* 0x000000100f007c0c */ /* 0x000fe2000dfc1270 */
[----:B------:R-:W1:Y:S02]  /*171260*/  LDCU UR16, c[0x0][0x398] ;  /* 0x00007300ff1077ac */ /* 0x000e640008000800 */
[----:B--2---:R-:W2:Y:S01]  /*171270*/  LDL.LU.64 R10, [R1+0x1440] ;  /* 0x00144000010a7983 */ /* 0x004ea20000300a00 */
[----:B------:R-:W-:-:S03]  /*171280*/  PRMT R3, R14, 0x7772, RZ ;  /* 0x000077720e037816 */ /* 0x000fc600000000ff */
[----:B0-----:R-:W2:Y:S01]  /*171290*/  LDL.LU R42, [R1+0x6c8] ;  /* 0x0006c800012a7983 */ /* 0x001ea20000300800 */
[----:B------:R-:W-:-:S03]  /*1712a0*/  PRMT R2, R14, 0x7773, RZ ;  /* 0x000077730e027816 */ /* 0x000fc600000000ff */
[----:B------:R0:W-:Y:S04]  /*1712b0*/  @P5 STG.E.U8 desc[UR4][R44.64], R3 ;  /* 0x000000032c005986 */ /* 0x0001e8000c101104 */
[----:B------:R-:W2:Y:S04]  /*1712c0*/  LDL.LU.64 R24, [R1+0x1438] ;  /* 0x0014380001187983 */ /* 0x000ea80000300a00 */
[----:B0-----:R-:W2:Y:S01]  /*1712d0*/  LDL.LU.64 R44, [R1+0x1430] ;  /* 0x00143000012c7983 */ /* 0x001ea20000300a00 */
[----:B------:R-:W-:Y:S01]  /*1712e0*/  ISETP.LT.AND P4, PT, R22, UR18, !P3 ;  /* 0x0000001216007c0c */ /* 0x000fe2000df81270 */
[----:B------:R-:W0:Y:S01]  /*1712f0*/  LDCU UR18, c[0x0][0x398] ;  /* 0x00007300ff1277ac */ /* 0x000e220008000800 */
[----:B------:R-:W-:Y:S01]  /*171300*/  ISETP.LT.AND P5, PT, R37, UR10, !P3 ;  /* 0x0000000a25007c0c */ /* 0x000fe2000dfa1270 */
[----:B------:R-:W0:Y:S01]  /*171310*/  LDCU UR10, c[0x0][0x398] ;  /* 0x00007300ff0a77ac */ /* 0x000e220008000800 */
[----:B---3--:R-:W-:Y:S01]  /*171320*/  @P2 STG.E.U8 desc[UR4][R40.64], R2 ;  /* 0x0000000228002986 */ /* 0x008fe2000c101104 */
[----:B------:R-:W-:-:S05]  /*171330*/  PRMT R3, R8, 0x7770, RZ ;  /* 0x0000777008037816 */ /* 0x000fca00000000ff */
[----:B------:R3:W-:Y:S04]  /*171340*/  @P6 STG.E.U8 desc[UR4][R32.64], R3 ;  /* 0x0000000320006986 */ /* 0x0007e8000c101104 */
[----:B---3--:R-:W3:Y:S01]  /*171350*/  LDL.LU.64 R32, [R1+0x1420] ;  /* 0x0014200001207983 */ /* 0x008ee20000300a00 */
[----:B------:R-:W-:-:S03]  /*171360*/  PRMT R2, R8, 0x7771, RZ ;  /* 0x0000777108027816 */ /* 0x000fc600000000ff */
[----:B------:R-:W3:Y:S04]  /*171370*/  LDL.LU R19, [R1+0x728] ;  /* 0x0007280001137983 */ /* 0x000ee80000300800 */
[----:B------:R0:W-:Y:S01]  /*171380*/  @P4 STG.E.U8 desc[UR4][R38.64], R2 ;  /* 0x0000000226004986 */ /* 0x0001e2000c101104 */
[----:B------:R-:W-:-:S03]  /*171390*/  PRMT R3, R8, 0x7772, RZ ;  /* 0x0000777208037816 */ /* 0x000fc600000000ff */
[----:B0-----:R-:W3:Y:S04]  /*1713a0*/  LDL.LU.64 R38, [R1+0x1428] ;  /* 0x0014280001267983 */ /* 0x001ee80000300a00 */
        /* <DEDUP_REMOVED lines=8> */
[----:B-1----:R-:W-:-:S02]  /*171430*/  ISETP.LT.AND P5, PT, R9, UR8, !P3 ;  /* 0x0000000809007c0c */ /* 0x002fc4000dfa1270 */
[----:B------:R-:W-:Y:S01]  /*171440*/  ISETP.LT.AND P6, PT, R13, UR14, !P3 ;  /* 0x0000000e0d007c0c */ /* 0x000fe2000dfc1270 */
[----:B------:R-:W1:Y:S04]  /*171450*/  LDCU UR8, c[0x0][0x398] ;  /* 0x00007300ff0877ac */ /* 0x000e680008000800 */
[----:B--2---:R2:W-:Y:S01]  /*171460*/  @P2 STG.E.U8 desc[UR4][R10.64], R2 ;  /* 0x000000020a002986 */ /* 0x0045e2000c101104 */
[----:B------:R-:W0:Y:S01]  /*171470*/  LDCU UR14, c[0x0][0x398] ;  /* 0x00007300ff0e77ac */ /* 0x000e220008000800 */
[----:B------:R-:W-:Y:S01]  /*171480*/  PRMT R3, R42, 0x7770, RZ ;  /* 0x000077702a037816 */ /* 0x000fe200000000ff */
[----:B--2---:R-:W-:-:S04]  /*171490*/  VIADD R2, R18, 0xdd ;  /* 0x000000dd12027836 */ /* 0x004fc80000000000 */
[----:B------:R2:W-:Y:S04]  /*1714a0*/  @P4 STG.E.U8 desc[UR4][R24.64], R3 ;  /* 0x0000000318004986 */ /* 0x0005e8000c101104 */
[----:B------:R-:W4:Y:S01]  /*1714b0*/  LDL.LU.64 R10, [R1+0x13e8] ;  /* 0x0013e800010a7983 */ /* 0x000f220000300a00 */
[----:B------:R-:W-:Y:S02]  /*1714c0*/  ISETP.GE.AND P2, PT, R2, UR40, PT ;  /* 0x0000002802007c0c */ /* 0x000fe4000bf46270 */
[C---:B------:R-:W-:Y:S01]  /*1714d0*/  PRMT R2, R42.reuse, 0x7772, RZ ;  /* 0x000077722a027816 */ /* 0x040fe200000000ff */
[----:B------:R-:W4:Y:S01]  /*1714e0*/  LDL.LU R14, [R1+0x7dc] ;  /* 0x0007dc00010e7983 */ /* 0x000f220000300800 */
[----:B--2---:R-:W-:-:S05]  /*1714f0*/  PRMT R3, R42, 0x7771, RZ ;  /* 0x000077712a037816 */ /* 0x004fca00000000ff */
[----:B------:R2:W-:Y:S01]  /*171500*/  @P5 STG.E.U8 desc[UR4][R44.64], R3 ;  /* 0x000000032c005986 */ /* 0x0005e2000c101104 */
[----:B------:R-:W-:Y:S01]  /*171510*/  ISETP.LT.AND P3, PT, R16, UR10, !P3 ;  /* 0x0000000a10007c0c */ /* 0x000fe2000df61270 */
[----:B------:R-:W-:Y:S01]  /*171520*/  VIADD R4, R18, 0xde ;  /* 0x000000de12047836 */ /* 0x000fe20000000000 */
[----:B0-----:R-:W-:Y:S01]  /*171530*/  ISETP.LT.AND P4, PT, R15, UR6, !P2 ;  /* 0x000000060f007c0c */ /* 0x001fe2000d781270 */
[----:B------:R-:W0:Y:S01]  /*171540*/  LDCU UR10, c[0x0][0x398] ;  /* 0x00007300ff0a77ac */ /* 0x000e220008000800 */
[----:B--2---:R-:W-:Y:S01]  /*171550*/  PRMT R3, R42, 0x7773, RZ ;  /* 0x000077732a037816 */ /* 0x004fe200000000ff */
[----:B------:R-:W2:Y:S01]  /*171560*/  LDCU UR6, c[0x0][0x398] ;  /* 0x00007300ff0677ac */ /* 0x000ea20008000800 */
[----:B---3--:R3:W-:Y:S04]  /*171570*/  @P6 STG.E.U8 desc[UR4][R32.64], R2 ;  /* 0x0000000220006986 */ /* 0x0087e8000c101104 */
[----:B---3--:R-:W3:Y:S04]  /*171580*/  LDL.LU.64 R32, [R1+0x1418] ;  /* 0x0014180001207983 */ /* 0x008ee80000300a00 */
[----:B------:R-:W2:Y:S04]  /*171590*/  LDL.LU R8, [R1+0x7c8] ;  /* 0x0007c80001087983 */ /* 0x000ea80000300800 */
[----:B------:R0:W-:Y:S01]  /*1715a0*/  @P3 STG.E.U8 desc[UR4][R38.64], R3 ;  /* 0x0000000326003986 */ /* 0x0001e2000c101104 */
[----:B------:R-:W-:-:S03]  /*1715b0*/  PRMT R2, R19, 0x7770, RZ ;  /* 0x0000777013027816 */ /* 0x000fc600000000ff */
[----:B0-----:R-:W2:Y:S04]  /*1715c0*/  LDL.LU.64 R38, [R1+0x1410] ;  /* 0x0014100001267983 */ /* 0x001ea80000300a00 */
[----:B----4-:R0:W-:Y:S04]  /*1715d0*/  @P4 STG.E.U8 desc[UR4][R34.64], R2 ;  /* 0x0000000222004986 */ /* 0x0101e8000c101104 */
[----:B0-----:R-:W4:Y:S01]  /*1715e0*/  LDL.LU.64 R34, [R1+0x13f8] ;  /* 0x0013f80001227983 */ /* 0x001f220000300a00 */
[----:B------:R-:W-:Y:S01]  /*1715f0*/  ISETP.LT.AND P5, PT, R22, UR16, !P2 ;  /* 0x0000001016007c0c */ /* 0x000fe2000d7a1270 */
[----:B------:R-:W0:Y:S01]  /*171600*/  LDCU UR16, c[0x0][0x398] ;  /* 0x00007300ff1077ac */ /* 0x000e220008000800 */
[----:B------:R-:W-:Y:S01]  /*171610*/  ISETP.LT.AND P6, PT, R37, UR12, !P2 ;  /* 0x0000000c25007c0c */ /* 0x000fe2000d7c1270 */
[----:B------:R-:W4:Y:S01]  /*171620*/  LDL.LU.64 R24, [R1+0x13f0] ;  /* 0x0013f00001187983 */ /* 0x000f220000300a00 */
[C---:B------:R-:W-:Y:S01]  /*171630*/  PRMT R3, R19.reuse, 0x7771, RZ ;  /* 0x0000777113037816 */ /* 0x040fe200000000ff */
[----:B------:R-:W0:Y:S01]  /*171640*/  LDCU UR12, c[0x0][0x398] ;  /* 0x00007300ff0c77ac */ /* 0x000e220008000800 */
[----:B-1----:R-:W-:Y:S01]  /*171650*/  ISETP.LT.AND P4, PT, R36, UR8, !P2 ;  /* 0x0000000824007c0c */ /* 0x002fe2000d781270 */
[----:B------:R-:W4:Y:S01]  /*171660*/  LDL.LU.64 R44, [R1+0x13e0] ;  /* 0x0013e000012c7983 */ /* 0x000f220000300a00 */
[C---:B------:R-:W-:Y:S01]  /*171670*/  PRMT R2, R19.reuse, 0x7772, RZ ;  /* 0x0000777213027816 */ /* 0x040fe200000000ff */
[----:B------:R-:W1:Y:S04]  /*171680*/  LDCU UR8, c[0x0][0x398] ;  /* 0x00007300ff0877ac */ /* 0x000e680008000800 */
[----:B------:R-:W-:Y:S04]  /*171690*/  @P5 STG.E.U8 desc[UR4][R40.64], R3 ;  /* 0x0000000328005986 */ /* 0x000fe8000c101104 */
[----:B------:R0:W-:Y:S04]  /*1716a0*/  @P6 STG.E.U8 desc[UR4][R10.64], R2 ;  /* 0x000000020a006986 */ /* 0x0001e8000c101104 */
[----:B0-----:R-:W4:Y:S01]  /*1716b0*/  LDL.LU.64 R10, [R1+0x13d8] ;  /* 0x0013d800010a7983 */ /* 0x001f220000300a00 */
[----:B------:R-:W-:-:S03]  /*1716c0*/  PRMT R2, R19, 0x7773, RZ ;  /* 0x0000777313027816 */ /* 0x000fc600000000ff */
[----:B------:R-:W4:Y:S01]  /*1716d0*/  LDL.LU.64 R40, [R1+0x13d0] ;  /* 0x0013d00001287983 */ /* 0x000f220000300a00 */
[----:B------:R-:W-:Y:S01]  /*1716e0*/  ISETP.LT.AND P6, PT, R12, UR14, !P2 ;  /* 0x0000000e0c007c0c */ /* 0x000fe2000d7c1270 */
[----:B------:R-:W0:Y:S01]  /*1716f0*/  LDCU UR14, c[0x0][0x398] ;  /* 0x00007300ff0e77ac */ /* 0x000e220008000800 */
[----:B------:R-:W-:Y:S02]  /*171700*/  ISETP.GE.AND P3, PT, R4, UR47, PT ;  /* 0x0000002f04007c0c */ /* 0x000fe4000bf66270 */
[C---:B------:R-:W-:Y:S02]  /*171710*/  PRMT R7, R14.reuse, 0x7770, RZ ;  /* 0x000077700e077816 */ /* 0x040fe400000000ff */
[C---:B------:R-:W-:Y:S02]  /*171720*/  PRMT R6, R14.reuse, 0x7771, RZ ;  /* 0x000077710e067816 */ /* 0x040fe400000000ff */
[C---:B------:R-:W-:Y:S02]  /*171730*/  PRMT R5, R14.reuse, 0x7772, RZ ;  /* 0x000077720e057816 */ /* 0x040fe400000000ff */
[----:B------:R-:W-:-:S02]  /*171740*/  PRMT R4, R14, 0x7773, RZ ;  /* 0x000077730e047816 */ /* 0x000fc400000000ff */
[----:B------:R-:W-:Y:S01]  /*171750*/  ISETP.LT.AND P5, PT, R9, UR18, !P2 ;  /* 0x0000001209007c0c */ /* 0x000fe2000d7a1270 */
[----:B------:R-:W0:Y:S01]  /*171760*/  LDCU UR18, c[0x0][0x398] ;  /* 0x00007300ff1277ac */ /* 0x000e220008000800 */
[----:B---3--:R3:W-:Y:S04]  /*171770*/  @P4 STG.E.U8 desc[UR4][R32.64], R2 ;  /* 0x0000000220004986 */ /* 0x0087e8000c101104 */
[----:B---3--:R-:W3:Y:S01]  /*171780*/  LDL.LU.64 R32, [R1+0x13c8] ;  /* 0x0013c80001207983 */ /* 0x008ee20000300a00 */
[----:B--2---:R-:W-:-:S03]  /*171790*/  PRMT R3, R8, 0x7770, RZ ;  /* 0x0000777008037816 */ /* 0x004fc600000000ff */
[----:B------:R-:W2:Y:S04]  /*1717a0*/  LDL.LU R14, [R1+0x6cc] ;  /* 0x0006cc00010e7983 */ /* 0x000ea80000300800 */
[----:B------:R0:W-:Y:S04]  /*1717b0*/  @P6 STG.E.U8 desc[UR4][R38.64], R3 ;  /* 0x0000000326006986 */ /* 0x0001e8000c101104 */
[----:B------:R-:W2:Y:S01]  /*1717c0*/  LDL.LU.64 R42, [R1+0x13c0] ;  /* 0x0013c000012a7983 */ /* 0x000ea20000300a00 */
[----:B------:R-:W-:-:S03]  /*1717d0*/  PRMT R2, R8, 0x7771, RZ ;  /* 0x0000777108027816 */ /* 0x000fc600000000ff */
[----:B0-----:R-:W2:Y:S04]  /*1717e0*/  LDL.LU.64 R38, [R1+0x13b8] ;  /* 0x0013b80001267983 */ /* 0x001ea80000300a00 */
[----:B----4-:R0:W-:Y:S04]  /*1717f0*/  @P5 STG.E.U8 desc[UR4][R34.64], R2 ;  /* 0x0000000222005986 */ /* 0x0101e8000c101104 */
[----:B0-----:R-:W4:Y:S01]  /*171800*/  LDL.LU.64 R34, [R1+0x13a0] ;  /* 0x0013a00001227983 */ /* 0x001f220000300a00 */
[----:B------:R-:W-:Y:S01]  /*171810*/  ISETP.LT.AND P4, PT, R13, UR10, !P2 ;  /* 0x0000000a0d007c0c */ /* 0x000fe2000d781270 */
[----:B------:R-:W0:Y:S01]  /*171820*/  LDCU UR10, c[0x0][0x398] ;  /* 0x00007300ff0a77ac */ /* 0x000e220008000800 */
[----:B------:R-:W-:-:S02]  /*171830*/  ISETP.LT.AND P2, PT, R16, UR6, !P2 ;  /* 0x0000000610007c0c */ /* 0x000fc4000d741270 */
[----:B------:R-:W-:Y:S01]  /*171840*/  ISETP.LT.AND P5, PT, R15, UR12, !P3 ;  /* 0x0000000c0f007c0c */ /* 0x000fe2000dfa1270 */
[----:B------:R-:W0:Y:S01]  /*171850*/  LDCU UR6, c[0x0][0x398] ;  /* 0x00007300ff0677ac */ /* 0x000e220008000800 */
[----:B------:R-:W-:Y:S02]  /*171860*/  PRMT R3, R8, 0x7772, RZ ;  /* 0x0000777208037816 */ /* 0x000fe400000000ff */
[----:B------:R-:W-:Y:S01]  /*171870*/  ISETP.LT.AND P6, PT, R22, UR16, !P3 ;  /* 0x0000001016007c0c */ /* 0x000fe2000dfc1270 */
[----:B------:R-:W0:Y:S01]  /*171880*/  LDCU UR12, c[0x0][0x398] ;  /* 0x00007300ff0c77ac */ /* 0x000e220008000800 */
[----:B------:R-:W-:-:S03]  /*171890*/  PRMT R2, R8, 0x7773, RZ ;  /* 0x0000777308027816 */ /* 0x000fc600000000ff */
[----:B------:R-:W-:Y:S01]  /*1718a0*/  @P4 STG.E.U8 desc[UR4][R24.64], R3 ;  /* 0x0000000318004986 */ /* 0x000fe2000c101104 */
[----:B-1----:R-:W-:Y:S01]  /*1718b0*/  ISETP.LT.AND P4, PT, R37, UR8, !P3 ;  /* 0x0000000825007c0c */ /* 0x002fe2000df81270 */
[----:B------:R-:W1:Y:S02]  /*1718c0*/  LDCU UR16, c[0x0][0x398] ;  /* 0x00007300ff1077ac */ /* 0x000e640008000800 */
[----:B------:R-:W-:Y:S01]  /*1718d0*/  @P2 STG.E.U8 desc[UR4][R44.64], R2 ;  /* 0x000000022c002986 */ /* 0x000fe2000c101104 */
[----:B------:R-:W0:Y:S03]  /*1718e0*/  LDCU UR8, c[0x0][0x398] ;  /* 0x00007300ff0877ac */ /* 0x000e260008000800 */
[----:B------:R0:W-:Y:S04]  /*1718f0*/  @P5 STG.E.U8 desc[UR4][R10.64], R7 ;  /* 0x000000070a005986 */ /* 0x0001e8000c101104 */
[----:B------:R1:W-:Y:S04]  /*171900*/  @P6 STG.E.U8 desc[UR4][R40.64], R6 ;  /* 0x0000000628006986 */ /* 0x0003e8000c101104 */
[----:B0-----:R-:W4:Y:S04]  /*171910*/  LDL.LU.64 R10, [R1+0x13b0] ;  /* 0x0013b000010a7983 */ /* 0x001f280000300a00 */
[----:B-1----:R-:W4:Y:S04]  /*171920*/  LDL.LU.64 R40, [R1+0x13a8] ;  /* 0x0013a80001287983 */ /* 0x002f280000300a00 */
[----:B------:R-:W4:Y:S01]  /*171930*/  LDL.LU R8, [R1+0x72c] ;  /* 0x00072c0001087983 */ /* 0x000f220000300800 */
[----:B------:R-:W-:Y:S01]  /*171940*/  ISETP.LT.AND P2, PT, R36, UR14, !P3 ;  /* 0x0000000e24007c0c */ /* 0x000fe2000df41270 */
[----:B------:R-:W-:Y:S01]  /*171950*/  VIADD R2, R18, 0xdf ;  /* 0x000000df12027836 */ /* 0x000fe20000000000 */
[----:B------:R-:W-:Y:S01]  /*171960*/  ISETP.LT.AND P5, PT, R12, UR10, !P3 ;  /* 0x0000000a0c007c0c */ /* 0x000fe2000dfa1270 */
[----:B------:R-:W0:Y:S01]  /*171970*/  LDCU UR14, c[0x0][0x398] ;  /* 0x00007300ff0e77ac */ /* 0x000e220008000800 */
[----:B------:R-:W-:Y:S01]  /*171980*/  ISETP.LT.AND P6, PT, R9, UR6, !P3 ;  /* 0x0000000609007c0c */ /* 0x000fe2000dfc1270 */
[----:B------:R-:W1:Y:S01]  /*171990*/  LDCU UR10, c[0x0][0x398] ;  /* 0x00007300ff0a77ac */ /* 0x000e620008000800 */
[----:B------:R-:W0:Y:S01]  /*1719a0*/  LDCU UR6, c[0x0][0x398] ;  /* 0x00007300ff0677ac */ /* 0x000e220008000800 */
[----:B---3--:R3:W-:Y:S04]  /*1719b0*/  @P4 STG.E.U8 desc[UR4][R32.64], R5 ;  /* 0x0000000520004986 */ /* 0x0087e8000c101104 */
[----:B---3--:R-:W3:Y:S01]  /*1719c0*/  LDL.LU.64 R32, [R1+0x1390] ;  /* 0x0013900001207983 */ /* 0x008ee20000300a00 */
[----:B--2---:R-:W-:-:S03]  /*1719d0*/  PRMT R3, R14, 0x7770, RZ ;  /* 0x000077700e037816 */ /* 0x004fc600000000ff */
[----:B------:R2:W-:Y:S04]  /*1719e0*/  @P2 STG.E.U8 desc[UR4][R42.64], R4 ;  /* 0x000000042a002986 */ /* 0x0005e8000c101104 */
[----:B------:R0:W-:Y:S01]  /*1719f0*/  @P5 STG.E.U8 desc[UR4][R38.64], R3 ;  /* 0x0000000326005986 */ /* 0x0001e2000c101104 */
[----:B------:R-:W-:-:S03]  /*171a00*/  ISETP.GE.AND P4, PT, R2, UR46, PT ;  /* 0x0000002e02007c0c */ /* 0x000fc6000bf86270 */
[----:B--2---:R-:W2:Y:S04]  /*171a10*/  LDL.LU.64 R42, [R1+0x1398] ;  /* 0x00139800012a7983 */ /* 0x004ea80000300a00 */
[----:B0-----:R-:W2:Y:S01]  /*171a20*/  LDL.LU.64 R38, [R1+0x1388] ;  /* 0x0013880001267983 */ /* 0x001ea20000300a00 */
[----:B------:R-:W-:-:S05]  /*171a30*/  PRMT R2, R14, 0x7771, RZ ;  /* 0x000077710e027816 */ /* 0x000fca00000000ff */
[----:B----4-:R0:W-:Y:S04]  /*171a40*/  @P6 STG.E.U8 desc[UR4][R34.64], R2 ;  /* 0x0000000222006986 */ /* 0x0101e8000c101104 */
[----:B0-----:R-:W4:Y:S01]  /*171a50*/  LDL.LU.64 R34, [R1+0x1378] ;  /* 0x0013780001227983 */ /* 0x001f220000300a00 */
[----:B------:R-:W-:Y:S01]  /*171a60*/  ISETP.LT.AND P2, PT, R13, UR12, !P3 ;  /* 0x0000000c0d007c0c */ /* 0x000fe2000df41270 */
[----:B------:R-:W-:Y:S01]  /*171a70*/  VIADD R2, R18, 0xe0 ;  /* 0x000000e012027836 */ /* 0x000fe20000000000 */
[----:B------:R-:W-:Y:S01]  /*171a80*/  ISETP.LT.AND P3, PT, R16, UR16, !P3 ;  /* 0x0000001010007c0c */ /* 0x000fe2000df61270 */
[----:B------:R-:W0:Y:S01]  /*171a90*/  LDCU UR12, c[0x0][0x398] ;  /* 0x00007300ff0c77ac */ /* 0x000e220008000800 */
[----:B------:R-:W-:Y:S02]  /*171aa0*/  ISETP.LT.AND P6, PT, R15, UR8, !P4 ;  /* 0x000000080f007c0c */ /* 0x000fe4000e7c1270 */
[----:B------:R-:W-:Y:S01]  /*171ab0*/  PRMT R4, R14, 0x7772, RZ ;  /* 0x000077720e047816 */ /* 0x000fe200000000ff */
[----:B------:R-:W0:Y:S01]  /*171ac0*/  LDCU UR16, c[0x0][0x398] ;  /* 0x00007300ff1077ac */ /* 0x000e220008000800 */
[----:B------:R-:W-:-:S02]  /*171ad0*/  ISETP.GE.AND P5, PT, R2, UR31, PT ;  /* 0x0000001f02007c0c */ /* 0x000fc4000bfa6270 */
[----:B------:R-:W-:Y:S01]  /*171ae0*/  PRMT R3, R14, 0x7773, RZ ;  /* 0x000077730e037816 */ /* 0x000fe200000000ff */
[----:B------:R-:W0:Y:S02]  /*171af0*/  LDCU UR8, c[0x0][0x398] ;  /* 0x00007300ff0877ac */ /* 0x000e240008000800 */
[----:B------:R0:W-:Y:S04]  /*171b00*/  @P2 STG.E.U8 desc[UR4][R10.64], R4 ;  /* 0x000000040a002986 */ /* 0x0001e8000c101104 */
[----:B------:R1:W-:Y:S01]  /*171b10*/  @P3 STG.E.U8 desc[UR4][R40.64], R3 ;  /* 0x0000000328003986 */ /* 0x0003e2000c101104 */
[----:B------:R-:W-:-:S03]  /*171b20*/  PRMT R2, R8, 0x7770, RZ ;  /* 0x0000777008027816 */ /* 0x000fc600000000ff */
[----:B0-----:R-:W4:Y:S04]  /*171b30*/  LDL.LU R11, [R1+0x7cc] ;  /* 0x0007cc00010b7983 */ /* 0x001f280000300800 */
[----:B------:R-:W4:Y:S04]  /*171b40*/  LDL.LU.64 R46, [R1+0x1380] ;  /* 0x00138000012e7983 */ /* 0x000f280000300a00 */
[----:B------:R-:W4:Y:S01]  /*171b50*/  LDL.LU.64 R24, [R1+0x1370] ;  /* 0x0013700001187983 */ /* 0x000f220000300a00 */
[----:B------:R-:W-:Y:S01]  /*171b60*/  ISETP.LT.AND P2, PT, R22, UR14, !P4 ;  /* 0x0000000e16007c0c */ /* 0x000fe2000e741270 */
[----:B------:R-:W0:Y:S01]  /*171b70*/  LDCU UR14, c[0x0][0x398] ;  /* 0x00007300ff0e77ac */ /* 0x000e220008000800 */
[----:B-1----:R-:W-:-:S02]  /*171b80*/  ISETP.LT.AND P3, PT, R37, UR10, !P4 ;  /* 0x0000000a25007c0c */ /* 0x002fc4000e761270 */
[C---:B------:R-:W-:Y:S01]  /*171b90*/  PRMT R4, R8.reuse, 0x7771, RZ ;  /* 0x0000777108047816 */ /* 0x040fe200000000ff */
[----:B------:R-:W1:Y:S01]  /*171ba0*/  LDCU UR10, c[0x0][0x398] ;  /* 0x00007300ff0a77ac */ /* 0x000e620008000800 */
[----:B------:R-:W-:Y:S01]  /*171bb0*/  PRMT R3, R8, 0x7772, RZ ;  /* 0x0000777208037816 */ /* 0x000fe200000000ff */
[----:B---3--:R3:W-:Y:S04]  /*171bc0*/  @P6 STG.E.U8 desc[UR4][R32.64], R2 ;  /* 0x0000000220006986 */ /* 0x0087e8000c101104 */
[----:B---3--:R-:W3:Y:S04]  /*171bd0*/  LDL.LU.64 R32, [R1+0x1368] ;  /* 0x0013680001207983 */ /* 0x008ee80000300a00 */
[----:B------:R-:W3:Y:S04]  /*171be0*/  LDL.LU.64 R40, [R1+0x1360] ;  /* 0x0013600001287983 */ /* 0x000ee80000300a00 */
[----:B------:R-:W3:Y:S01]  /*171bf0*/  LDL.LU R10, [R1+0x7b0] ;  /* 0x0007b000010a7983 */ /* 0x000ee20000300800 */
[----:B------:R-:W-:Y:S01]  /*171c00*/  ISETP.LT.AND P6, PT, R36, UR6, !P4 ;  /* 0x0000000624007c0c */ /* 0x000fe2000e7c1270 */
[----:B------:R-:W0:Y:S02]  /*171c10*/  LDCU UR6, c[0x0][0x398] ;  /* 0x00007300ff0677ac */ /* 0x000e240008000800 */
[----:B--2---:R-:W-:Y:S04]  /*171c20*/  @P2 STG.E.U8 desc[UR4][R42.64], R4 ;  /* 0x000000042a002986 */ /* 0x004fe8000c101104 */
[----:B------:R2:W-:Y:S04]  /*171c30*/  @P3 STG.E.U8 desc[UR4][R38.64], R3 ;  /* 0x0000000326003986 */ /* 0x0005e8000c101104 */
[----:B------:R-:W3:Y:S01]  /*171c40*/  LDL.LU.64 R44, [R1+0x1358] ;  /* 0x00135800012c7983 */ /* 0x000ee20000300a00 */
[----:B------:R-:W-:-:S03]  /*171c50*/  PRMT R2, R8, 0x7773, RZ ;  /* 0x0000777308027816 */ /* 0x000fc600000000ff */
[----:B--2---:R-:W2:Y:S04]  /*171c60*/  LDL.LU.64 R38, [R1+0x1350] ;  /* 0x0013500001267983 */ /* 0x004ea80000300a00 */
[----:B----4-:R4:W-:Y:S04]  /*171c70*/  @P6 STG.E.U8 desc[UR4][R34.64], R2 ;  /* 0x0000000222006986 */ /* 0x0109e8000c101104 */
[----:B----4-:R-:W4:Y:S01]  /*171c80*/  LDL.LU.64 R34, [R1+0x1348] ;  /* 0x0013480001227983 */ /* 0x010f220000300a00 */
[----:B------:R-:W-:Y:S01]  /*171c90*/  ISETP.LT.AND P2, PT, R12, UR18, !P4 ;  /* 0x000000120c007c0c */ /* 0x000fe2000e741270 */
[----:B------:R-:W0:Y:S01]  /*171ca0*/  LDCU UR18, c[0x0][0x398] ;  /* 0x00007300ff1277ac */ /* 0x000e220008000800 */
        /* <DEDUP_REMOVED lines=8> */
[----:B------:R-:W-:-:S02]  /*171d30*/  PRMT R5, R11, 0x7770, RZ ;  /* 0x000077700b057816 */ /* 0x000fc400000000ff */
[C---:B------:R-:W-:Y:S02]  /*171d40*/  PRMT R4, R11.reuse, 0x7771, RZ ;  /* 0x000077710b047816 */ /* 0x040fe400000000ff */
[C---:B------:R-:W-:Y:S01]  /*171d50*/  PRMT R3, R11.reuse, 0x7772, RZ ;  /* 0x000077720b037816 */ /* 0x040fe200000000ff */
[----:B------:R-:W-:Y:S01]  /*171d60*/  @P2 STG.E.U8 desc[UR4][R46.64], R5 ;  /* 0x000000052e002986 */ /* 0x000fe2000c101104 */
[----:B------:R-:W-:-:S03]  /*171d70*/  PRMT R2, R11, 0x7773, RZ ;  /* 0x000077730b027816 */ /* 0x000fc600000000ff */
[----:B------:R-:W-:Y:S01]  /*171d80*/  @P3 STG.E.U8 desc[UR4][R24.64], R4 ;  /* 0x0000000418003986 */ /* 0x000fe2000c101104 */
[----:B------:R-:W-:Y:S01]  /*171d90*/  ISETP.LT.AND P3, PT, R15, UR20, !P5 ;  /* 0x000000140f007c0c */ /* 0x000fe2000ef61270 */
[----:B------:R-:W0:Y:S01]  /*171da0*/  LDCU UR20, c[0x0][0x398] ;  /* 0x00007300ff1477ac */ /* 0x000e220008000800 */
[----:B-1----:R-:W-:Y:S01]  /*171db0*/  ISETP.LT.AND P2, PT, R22, UR10, !P5 ;  /* 0x0000000a16007c0c */ /* 0x002fe2000ef41270 */
[----:B------:R-:W1:Y:S01]  /*171dc0*/  LDCU UR10, c[0x0][0x398] ;  /* 0x00007300ff0a77ac */ /* 0x000e620008000800 */
[----:B---3--:R3:W-:Y:S04]  /*171dd0*/  @P6 STG.E.U8 desc[UR4][R32.64], R3 ;  /* 0x0000000320006986 */ /* 0x0087e8000c101104 */
[----:B------:R0:W-:Y:S04]  /*171de0*/  @P4 STG.E.U8 desc[UR4][R40.64], R2 ;  /* 0x0000000228004986 */ /* 0x0001e8000c101104 */
[----:B---3--:R-:W3:Y:S04]  /*171df0*/  LDL.LU.64 R32, [R1+0x1338] ;  /* 0x0013380001207983 */ /* 0x008ee80000300a00 */
[----:B0-----:R-:W3:Y:S01]  /*171e00*/  LDL.LU.64 R40, [R1+0x1330] ;  /* 0x0013300001287983 */ /* 0x001ee20000300a00 */
[----:B------:R-:W-:-:S02]  /*171e10*/  PRMT R3, R10, 0x7770, RZ ;  /* 0x000077700a037816 */ /* 0x000fc400000000ff */
[C---:B------:R-:W-:Y:S01]  /*171e20*/  PRMT R2, R10.reuse, 0x7771, RZ ;  /* 0x000077710a027816 */ /* 0x040fe200000000ff */
[----:B------:R-:W3:Y:S01]  /*171e30*/  LDL.LU.64 R24, [R1+0x1320] ;  /* 0x0013200001187983 */ /* 0x000ee20000300a00 */
[----:B------:R-:W-:Y:S01]  /*171e40*/  ISETP.LT.AND P6, PT, R37, UR6, !P5 ;  /* 0x0000000625007c0c */ /* 0x000fe2000efc1270 */
[----:B------:R-:W0:Y:S02]  /*171e50*/  LDCU UR6, c[0x0][0x398] ;  /* 0x00007300ff0677ac */ /* 0x000e240008000800 */
[----:B------:R-:W-:Y:S04]  /*171e60*/  @P3 STG.E.U8 desc[UR4][R44.64], R3 ;  /* 0x000000032c003986 */ /* 0x000fe8000c101104 */
[----:B--2---:R2:W-:Y:S04]  /*171e70*/  @P2 STG.E.U8 desc[UR4][R38.64], R2 ;  /* 0x0000000226002986 */ /* 0x0045e8000c101104 */
[----:B------:R-:W3:Y:S04]  /*171e80*/  LDL.LU R11, [R1+0x710] ;  /* 0x00071000010b7983 */ /* 0x000ee80000300800 */
[----:B--2---:R-:W2:Y:S01]  /*171e90*/  LDL.LU.64 R38, [R1+0x1328] ;  /* 0x0013280001267983 */ /* 0x004ea20000300a00 */
[----:B------:R-:W-:-:S05]  /*171ea0*/  PRMT R3, R10, 0x7772, RZ ;  /* 0x000077720a037816 */ /* 0x000fca00000000ff */
[----:B----4-:R4:W-:Y:S04]  /*171eb0*/  @P6 STG.E.U8 desc[UR4][R34.64], R3 ;  /* 0x0000000322006986 */ /* 0x0109e8000c101104 */
[----:B----4-:R-:W4:Y:S01]  /*171ec0*/  LDL.LU.64 R34, [R1+0x1318] ;  /* 0x0013180001227983 */ /* 0x010f220000300a00 */
[----:B------:R-:W-:Y:S01]  /*171ed0*/  ISETP.LT.AND P4, PT, R36, UR14, !P5 ;  /* 0x0000000e24007c0c */ /* 0x000fe2000ef81270 */
[----:B------:R-:W0:Y:S01]  /*171ee0*/  LDCU UR14, c[0x0][0x398] ;  /* 0x00007300ff0e77ac */ /* 0x000e220008000800 */
[----:B------:R-:W-:Y:S01]  /*171ef0*/  ISETP.LT.AND P3, PT, R12, UR18, !P5 ;  /* 0x000000120c007c0c */ /* 0x000fe2000ef61270 */
[----:B------:R-:W4:Y:S01]  /*171f00*/  LDL.LU.64 R44, [R1+0x1310] ;  /* 0x00131000012c7983 */ /* 0x000f220000300a00 */
[----:B------:R-:W-:Y:S01]  /*171f10*/  PRMT R2, R10, 0x7773, RZ ;  /* 0x000077730a027816 */ /* 0x000fe200000000ff */
[----:B------:R-:W0:Y:S01]  /*171f20*/  LDCU UR18, c[0x0][0x398] ;  /* 0x00007300ff1277ac */ /* 0x000e220008000800 */
[----:B------:R-:W-:-:S07]  /*171f30*/  PRMT R3, R8, 0x7770, RZ ;  /* 0x0000777008037816 */ /* 0x000fce00000000ff */
[----:B------:R0:W-:Y:S01]  /*171f40*/  @P4 STG.E.U8 desc[UR4][R42.64], R2 ;  /* 0x000000022a004986 */ /* 0x0001e2000c101104 */
[----:B------:R-:W-:Y:S01]  /*171f50*/  ISETP.LT.AND P4, PT, R9, UR12, !P5 ;  /* 0x0000000c09007c0c */ /* 0x000fe2000ef81270 */
[----:B------:R-:W1:Y:S02]  /*171f60*/  LDCU UR12, c[0x0][0x398] ;  /* 0x00007300ff0c77ac */ /* 0x000e640008000800 */
[----:B0-----:R-:W4:Y:S01]  /*171f70*/  LDL.LU.64 R42, [R1+0x1300] ;  /* 0x00130000012a7983 */ /* 0x001f220000300a00 */
[----:B------:R-:W-:Y:S01]  /*171f80*/  ISETP.LT.AND P6, PT, R13, UR8, !P5 ;  /* 0x000000080d007c0c */ /* 0x000fe2000efc1270 */
[----:B------:R-:W-:Y:S01]  /*171f90*/  VIADD R2, R18, 0xe1 ;  /* 0x000000e112027836 */ /* 0x000fe20000000000 */
[----:B------:R-:W-:Y:S01]  /*171fa0*/  ISETP.LT.AND P5, PT, R16, UR16, !P5 ;  /* 0x0000001010007c0c */ /* 0x000fe2000efa1270 */
[----:B------:R-:W0:Y:S03]  /*171fb0*/  LDCU UR8, c[0x0][0x398] ;  /* 0x00007300ff0877ac */ /* 0x000e260008000800 */
[----:B------:R-:W-:Y:S01]  /*171fc0*/  ISETP.GE.AND P2, PT, R2, UR32, PT ;  /* 0x0000002002007c0c */ /* 0x000fe2000bf46270 */
[----:B------:R-:W-:Y:S01]  /*171fd0*/  VIADD R4, R18, 0xe2 ;  /* 0x000000e212047836 */ /* 0x000fe20000000000 */
[C---:B------:R-:W-:Y:S01]  /*171fe0*/  PRMT R2, R8.reuse, 0x7772, RZ ;  /* 0x0000777208027816 */ /* 0x040fe200000000ff */
[----:B------:R-:W0:Y:S01]  /*171ff0*/  LDCU UR16, c[0x0][0x398] ;  /* 0x00007300ff1077ac */ /* 0x000e220008000800 */
[----:B---3--:R3:W-:Y:S02]  /*172000*/  @P3 STG.E.U8 desc[UR4][R32.64], R3 ;  /* 0x0000000320003986 */ /* 0x0087e4000c101104 */
[----:B---3--:R-:W-:-:S02]  /*172010*/  PRMT R3, R8, 0x7771, RZ ;  /* 0x0000777108037816 */ /* 0x008fc400000000ff */
[----:B------:R-:W3:Y:S04]  /*172020*/  LDL.LU R32, [R1+0x7a0] ;  /* 0x0007a00001207983 */ /* 0x000ee80000300800 */
[----:B------:R0:W-:Y:S04]  /*172030*/  @P4 STG.E.U8 desc[UR4][R40.64], R3 ;  /* 0x0000000328004986 */ /* 0x0001e8000c101104 */
[----:B0-----:R-:W3:Y:S01]  /*172040*/  LDL.LU.64 R40, [R1+0x1308] ;  /* 0x0013080001287983 */ /* 0x001ee20000300a00 */
[----:B------:R-:W-:-:S03]  /*172050*/  PRMT R3, R8, 0x7773, RZ ;  /* 0x0000777308037816 */ /* 0x000fc600000000ff */
[----:B------:R0:W-:Y:S01]  /*172060*/  @P6 STG.E.U8 desc[UR4][R24.64], R2 ;  /* 0x0000000218006986 */ /* 0x0001e2000c101104 */
[----:B-1----:R-:W-:Y:S01]  /*172070*/  ISETP.LT.AND P3, PT, R15, UR10, !P2 ;  /* 0x0000000a0f007c0c */ /* 0x002fe2000d761270 */
[----:B------:R-:W1:Y:S02]  /*172080*/  LDCU UR10, c[0x0][0x398] ;  /* 0x00007300ff0a77ac */ /* 0x000e640008000800 */
[----:B--2---:R2:W-:Y:S04]  /*172090*/  @P5 STG.E.U8 desc[UR4][R38.64], R3 ;  /* 0x0000000326005986 */ /* 0x0045e8000c101104 */
[----:B0-----:R-:W3:Y:S04]  /*1720a0*/  LDL.LU.64 R24, [R1+0x12f8] ;  /* 0x0012f80001187983 */ /* 0x001ee80000300a00 */
[----:B--2---:R-:W2:Y:S01]  /*1720b0*/  LDL.LU.64 R38, [R1+0x12f0] ;  /* 0x0012f00001267983 */ /* 0x004ea20000300a00 */
        /* <DEDUP_REMOVED lines=11> */
[----:B------:R-:W0:Y:S04]  /*172170*/  LDCU UR18, c[0x0][0x398] ;  /* 0x00007300ff1277ac */ /* 0x000e280008000800 */
[----:B------:R1:W-:Y:S04]  /*172180*/  @P6 STG.E.U8 desc[UR4][R44.64], R3 ;  /* 0x000000032c006986 */ /* 0x0003e8000c101104 */
[----:B------:R0:W-:Y:S04]  /*172190*/  @P4 STG.E.U8 desc[UR4][R42.64], R2 ;  /* 0x000000022a004986 */ /* 0x0001e8000c101104 */
[----:B-1----:R-:W4:Y:S04]  /*1721a0*/  LDL.LU.64 R44, [R1+0x12e8] ;  /* 0x0012e800012c7983 */ /* 0x002f280000300a00 */
[----:B0-----:R-:W4:Y:S01]  /*1721b0*/  LDL.LU.64 R42, [R1+0x12d8] ;  /* 0x0012d800012a7983 */ /* 0x001f220000300a00 */
[----:B------:R-:W-:-:S03]  /*1721c0*/  PRMT R2, R11, 0x7773, RZ ;  /* 0x000077730b027816 */ /* 0x000fc600000000ff */
[----:B------:R-:W4:Y:S01]  /*1721d0*/  LDL.LU.64 R10, [R1+0x12d0] ;  /* 0x0012d000010a7983 */ /* 0x000f220000300a00 */
[----:B------:R-:W-:Y:S01]  /*1721e0*/  ISETP.LT.AND P5, PT, R12, UR20, !P2 ;  /* 0x000000140c007c0c */ /* 0x000fe2000d7a1270 */
[----:B------:R-:W0:Y:S01]  /*1721f0*/  LDCU UR20, c[0x0][0x398] ;  /* 0x00007300ff1477ac */ /* 0x000e220008000800 */
[----:B------:R-:W-:Y:S02]  /*172200*/  ISETP.LT.AND P4, PT, R9, UR8, !P2 ;  /* 0x0000000809007c0c */ /* 0x000fe4000d781270 */
[----:B------:R-:W-:Y:S01]  /*172210*/  ISETP.LT.AND P6, PT, R13, UR12, !P2 ;  /* 0x0000000c0d007c0c */ /* 0x000fe2000d7c1270 */
[----:B------:R-:W1:Y:S01]  /*172220*/  LDCU UR8, c[0x0][0x398] ;  /* 0x00007300ff0877ac */ /* 0x000e620008000800 */
[C---:B---3--:R-:W-:Y:S01]  /*172230*/  PRMT R3, R32.reuse, 0x7770, RZ ;  /* 0x0000777020037816 */ /* 0x048fe200000000ff */
[----:B------:R-:W3:Y:S01]  /*172240*/  LDCU UR12, c[0x0][0x398] ;  /* 0x00007300ff0c77ac */ /* 0x000ee20008000800 */
[----:B------:R0:W-:Y:S04]  /*172250*/  @P3 STG.E.U8 desc[UR4][R40.64], R2 ;  /* 0x0000000228003986 */ /* 0x0001e8000c101104 */
[----:B0-----:R-:W3:Y:S01]  /*172260*/  LDL.LU.64 R40, [R1+0x12c8] ;  /* 0x0012c80001287983 */ /* 0x001ee20000300a00 */
[----:B------:R-:W-:-:S03]  /*172270*/  PRMT R2, R32, 0x7771, RZ ;  /* 0x0000777120027816 */ /* 0x000fc600000000ff */
[----:B------:R0:W-:Y:S04]  /*172280*/  @P5 STG.E.U8 desc[UR4][R24.64], R3 ;  /* 0x0000000318005986 */ /* 0x0001e8000c101104 */
[----:B--2---:R2:W-:Y:S04]  /*172290*/  @P4 STG.E.U8 desc[UR4][R38.64], R2 ;  /* 0x0000000226004986 */ /* 0x0045e8000c101104 */
[----:B0-----:R-:W3:Y:S04]  /*1722a0*/  LDL.LU.64 R24, [R1+0x12c0] ;  /* 0x0012c00001187983 */ /* 0x001ee80000300a00 */
[----:B------:R-:W3:Y:S04]  /*1722b0*/  LDL.LU R8, [R1+0x6b4] ;  /* 0x0006b40001087983 */ /* 0x000ee80000300800 */
[----:B--2---:R-:W2:Y:S01]  /*1722c0*/  LDL.LU.64 R38, [R1+0x12b8] ;  /* 0x0012b80001267983 */ /* 0x004ea20000300a00 */
[----:B------:R-:W-:-:S05]  /*1722d0*/  PRMT R3, R32, 0x7772, RZ ;  /* 0x0000777220037816 */ /* 0x000fca00000000ff */
[----:B----4-:R0:W-:Y:S04]  /*1722e0*/  @P6 STG.E.U8 desc[UR4][R34.64], R3 ;  /* 0x0000000322006986 */ /* 0x0101e8000c101104 */
[----:B0-----:R-:W4:Y:S01]  /*1722f0*/  LDL.LU.64 R34, [R1+0x12b0] ;  /* 0x0012b00001227983 */ /* 0x001f220000300a00 */
[----:B------:R-:W-:Y:S01]  /*172300*/  ISETP.LT.AND P2, PT, R16, UR10, !P2 ;  /* 0x0000000a10007c0c */ /* 0x000fe2000d741270 */
[----:B------:R-:W0:Y:S01]  /*172310*/  LDCU UR10, c[0x0][0x398] ;  /* 0x00007300ff0a77ac */ /* 0x000e220008000800 */
[----:B------:R-:W-:-:S04]  /*172320*/  ISETP.GE.AND P3, PT, R4, UR43, PT ;  /* 0x0000002b04007c0c */ /* 0x000fc8000bf66270 */
[----:B------:R-:W-:Y:S01]  /*172330*/  ISETP.LT.AND P5, PT, R15, UR6, !P3 ;  /* 0x000000060f007c0c */ /* 0x000fe2000dfa1270 */
[----:B------:R-:W0:Y:S01]  /*172340*/  LDCU UR6, c[0x0][0x398] ;  /* 0x00007300ff0677ac */ /* 0x000e220008000800 */
        /* <DEDUP_REMOVED lines=9> */
[----:B0-----:R-:W4:Y:S04]  /*1723e0*/  LDL.LU.64 R42, [R1+0x12a8] ;  /* 0x0012a800012a7983 */ /* 0x001f280000300a00 */
[----:B------:R0:W-:Y:S01]  /*1723f0*/  @P6 STG.E.U8 desc[UR4][R10.64], R2 ;  /* 0x000000020a006986 */ /* 0x0001e2000c101104 */
[----:B------:R-:W-:-:S03]  /*172400*/  PRMT R3, R33, 0x7772, RZ ;  /* 0x0000777221037816 */ /* 0x000fc600000000ff */
[----:B0-----:R-:W4:Y:S04]  /*172410*/  LDL.LU.64 R10, [R1+0x12a0] ;  /* 0x0012a000010a7983 */ /* 0x001f280000300a00 */
[----:B------:R-:W4:Y:S04]  /*172420*/  LDL.LU R32, [R1+0x714] ;  /* 0x0007140001207983 */ /* 0x000f280000300800 */
[----:B------:R-:W4:Y:S01]  /*172430*/  LDL.LU.64 R44, [R1+0x1298] ;  /* 0x00129800012c7983 */ /* 0x000f220000300a00 */
[----:B------:R-:W-:Y:S01]  /*172440*/  ISETP.LT.AND P5, PT, R36, UR18, !P3 ;  /* 0x0000001224007c0c */ /* 0x000fe2000dfa1270 */
[----:B------:R-:W-:Y:S01]  /*172450*/  VIADD R2, R18, 0xe3 ;  /* 0x000000e312027836 */ /* 0x000fe20000000000 */
[----:B------:R-:W-:Y:S01]  /*172460*/  ISETP.LT.AND P6, PT, R9, UR8, !P3 ;  /* 0x0000000809007c0c */ /* 0x000fe2000dfc1270 */
[----:B------:R-:W0:Y:S03]  /*172470*/  LDCU UR18, c[0x0][0x398] ;  /* 0x00007300ff1277ac */ /* 0x000e260008000800 */
[----:B------:R-:W-:Y:S01]  /*172480*/  ISETP.GE.AND P2, PT, R2, UR39, PT ;  /* 0x0000002702007c0c */ /* 0x000fe2000bf46270 */
[----:B------:R-:W1:Y:S01]  /*172490*/  LDCU UR8, c[0x0][0x398] ;  /* 0x00007300ff0877ac */ /* 0x000e620008000800 */
[----:B---3--:R3:W-:Y:S04]  /*1724a0*/  @P4 STG.E.U8 desc[UR4][R40.64], R3 ;  /* 0x0000000328004986 */ /* 0x0087e8000c101104 */
[----:B---3--:R-:W3:Y:S01]  /*1724b0*/  LDL.LU.64 R40, [R1+0x1288] ;  /* 0x0012880001287983 */ /* 0x008ee20000300a00 */
[----:B------:R-:W-:Y:S01]  /*1724c0*/  ISETP.LT.AND P4, PT, R12, UR20, !P3 ;  /* 0x000000140c007c0c */ /* 0x000fe2000df81270 */
[----:B------:R-:W0:Y:S01]  /*1724d0*/  LDCU UR20, c[0x0][0x398] ;  /* 0x00007300ff1477ac */ /* 0x000e220008000800 */
[----:B------:R-:W-:-:S02]  /*1724e0*/  PRMT R3, R33, 0x7773, RZ ;  /* 0x0000777321037816 */ /* 0x000fc400000000ff */
[----:B------:R-:W-:-:S03]  /*1724f0*/  PRMT R2, R8, 0x7770, RZ ;  /* 0x0000777008027816 */ /* 0x000fc600000000ff */
[----:B------:R-:W-:Y:S06]  /*172500*/  @P5 STG.E.U8 desc[UR4][R24.64], R3 ;  /* 0x0000000318005986 */ /* 0x000fec000c101104 */
[----:B--2---:R2:W-:Y:S04]  /*172510*/  @P4 STG.E.U8 desc[UR4][R38.64], R2 ;  /* 0x0000000226004986 */ /* 0x0045e8000c101104 */
[----:B--2---:R-:W2:Y:S01]  /*172520*/  LDL.LU.64 R38, [R1+0x1290] ;  /* 0x0012900001267983 */ /* 0x004ea20000300a00 */
[----:B------:R-:W-:-:S05]  /*172530*/  PRMT R3, R8, 0x7771, RZ ;  /* 0x0000777108037816 */ /* 0x000fca00000000ff */
[----:B----4-:R4:W-:Y:S04]  /*172540*/  @P6 STG.E.U8 desc[UR4][R34.64], R3 ;  /* 0x0000000322006986 */ /* 0x0109e8000c101104 */
[----:B----4-:R-:W4:Y:S01]  /*172550*/  LDL.LU.64 R34, [R1+0x1280] ;  /* 0x0012800001227983 */ /* 0x010f220000300a00 */
        /* <DEDUP_REMOVED lines=9> */
[----:B------:R-:W-:Y:S01]  /*1725f0*/  ISETP.LT.AND P4, PT, R22, UR14, !P2 ;  /* 0x0000000e16007c0c */ /* 0x000fe2000d781270 */
[----:B------:R-:W0:Y:S02]  /*172600*/  LDCU UR14, c[0x0][0x398] ;  /* 0x00007300ff0e77ac */ /* 0x000e240008000800 */
[----:B------:R0:W-:Y:S04]  /*172610*/  @P5 STG.E.U8 desc[UR4][R42.64], R2 ;  /* 0x000000022a005986 */ /* 0x0001e8000c101104 */
[----:B------:R1:W-:Y:S01]  /*172620*/  @P3 STG.E.U8 desc[UR4][R10.64], R3 ;  /* 0x000000030a003986 */ /* 0x0003e2000c101104 */
[----:B0-----:R-:W-:-:S03]  /*172630*/  PRMT R2, R32, 0x7770, RZ ;  /* 0x0000777020027816 */ /* 0x001fc600000000ff */
[----:B-1----:R-:W4:Y:S01]  /*172640*/  LDL.LU.64 R10, [R1+0x1278] ;  /* 0x00127800010a7983 */ /* 0x002f220000300a00 */
[----:B------:R-:W-:-:S03]  /*172650*/  PRMT R3, R32, 0x7771, RZ ;  /* 0x0000777120037816 */ /* 0x000fc600000000ff */
[----:B------:R-:W4:Y:S04]  /*172660*/  LDL.LU.64 R42, [R1+0x1270] ;  /* 0x00127000012a7983 */ /* 0x000f280000300a00 */
[----:B------:R0:W-:Y:S01]  /*172670*/  @P6 STG.E.U8 desc[UR4][R44.64], R2 ;  /* 0x000000022c006986 */ /* 0x0001e2000c101104 */
[----:B------:R-:W-:-:S03]  /*172680*/  PRMT R4, R32, 0x7773, RZ ;  /* 0x0000777320047816 */ /* 0x000fc600000000ff */
[----:B0-----:R-:W4:Y:S01]  /*172690*/  LDL.LU.64 R44, [R1+0x1268] ;  /* 0x00126800012c7983 */ /* 0x001f220000300a00 */
[----:B------:R-:W-:Y:S02]  /*1726a0*/  ISETP.LT.AND P3, PT, R37, UR16, !P2 ;  /* 0x0000001025007c0c */ /* 0x000fe4000d761270 */
[----:B------:R-:W-:Y:S01]  /*1726b0*/  ISETP.LT.AND P5, PT, R36, UR18, !P2 ;  /* 0x0000001224007c0c */ /* 0x000fe2000d7a1270 */
[----:B------:R-:W-:Y:S01]  /*1726c0*/  VIADD R2, R18, 0xe4 ;  /* 0x000000e412027836 */ /* 0x000fe20000000000 */
[----:B------:R-:W-:Y:S01]  /*1726d0*/  ISETP.LT.AND P6, PT, R9, UR20, !P2 ;  /* 0x0000001409007c0c */ /* 0x000fe2000d7c1270 */
[----:B------:R-:W0:Y:S01]  /*1726e0*/  LDCU UR16, c[0x0][0x398] ;  /* 0x00007300ff1077ac */ /* 0x000e220008000800 */
[----:B------:R-:W1:Y:S01]  /*1726f0*/  LDCU UR18, c[0x0][0x398] ;  /* 0x00007300ff1277ac */ /* 0x000e620008000800 */
[----:B------:R-:W0:Y:S01]  /*172700*/  LDCU UR20, c[0x0][0x398] ;  /* 0x00007300ff1477ac */ /* 0x000e220008000800 */
[----:B---3--:R3:W-:Y:S04]  /*172710*/  @P4 STG.E.U8 desc[UR4][R40.64], R3 ;  /* 0x0000000328004986 */ /* 0x0087e8000c101104 */
[----:B---3--:R-:W3:Y:S04]  /*172720*/  LDL.LU.64 R40, [R1+0x1260] ;  /* 0x0012600001287983 */ /* 0x008ee80000300a00 */
[----:B------:R-:W3:Y:S01]  /*172730*/  LDL.LU R8, [R1+0x7b8] ;  /* 0x0007b80001087983 */ /* 0x000ee20000300800 */
[----:B------:R-:W-:-:S03]  /*172740*/  PRMT R3, R32, 0x7772, RZ ;  /* 0x0000777220037816 */ /* 0x000fc600000000ff */
[----:B------:R-:W3:Y:S04]  /*172750*/  LDL.LU.64 R32, [R1+0x1258] ;  /* 0x0012580001207983 */ /* 0x000ee80000300a00 */
[----:B--2---:R2:W-:Y:S04]  /*172760*/  @P3 STG.E.U8 desc[UR4][R38.64], R3 ;  /* 0x0000000326003986 */ /* 0x0045e8000c101104 */
[----:B--2---:R-:W2:Y:S04]  /*172770*/  LDL.LU.64 R38, [R1+0x1250] ;  /* 0x0012500001267983 */ /* 0x004ea80000300a00 */
[----:B----4-:R4:W-:Y:S04]  /*172780*/  @P5 STG.E.U8 desc[UR4][R34.64], R4 ;  /* 0x0000000422005986 */ /* 0x0109e8000c101104 */
[----:B----4-:R-:W4:Y:S01]  /*172790*/  LDL.LU.64 R34, [R1+0x1248] ;  /* 0x0012480001227983 */ /* 0x010f220000300a00 */
[----:B------:R-:W-:Y:S01]  /*1727a0*/  ISETP.LT.AND P4, PT, R12, UR8, !P2 ;  /* 0x000000080c007c0c */ /* 0x000fe2000d781270 */
[----:B------:R-:W0:Y:S01]  /*1727b0*/  LDCU UR8, c[0x0][0x398] ;  /* 0x00007300ff0877ac */ /* 0x000e220008000800 */
[----:B------:R-:W-:-:S02]  /*1727c0*/  ISETP.GE.AND P3, PT, R2, UR44, PT ;  /* 0x0000002c02007c0c */ /* 0x000fc4000bf66270 */
[C---:B------:R-:W-:Y:S02]  /*1727d0*/  PRMT R2, R14.reuse, 0x7770, RZ ;  /* 0x000077700e027816 */ /* 0x040fe400000000ff */
[----:B------:R-:W-:Y:S01]  /*1727e0*/  ISETP.LT.AND P5, PT, R13, UR6, !P2 ;  /* 0x000000060d007c0c */ /* 0x000fe2000d7a1270 */
[----:B------:R-:W0:Y:S01]  /*1727f0*/  LDCU UR6, c[0x0][0x398] ;  /* 0x00007300ff0677ac */ /* 0x000e220008000800 */
[----:B------:R-:W-:Y:S02]  /*172800*/  PRMT R3, R14, 0x7771, RZ ;  /* 0x000077710e037816 */ /* 0x000fe400000000ff */
[----:B------:R-:W-:Y:S01]  /*172810*/  ISETP.LT.AND P2, PT, R16, UR10, !P2 ;  /* 0x0000000a10007c0c */ /* 0x000fe2000d741270 */
[----:B------:R-:W0:Y:S02]  /*172820*/  LDCU UR10, c[0x0][0x398] ;  /* 0x00007300ff0a77ac */ /* 0x000e240008000800 */
[----:B------:R0:W-:Y:S04]  /*172830*/  @P4 STG.E.U8 desc[UR4][R10.64], R2 ;  /* 0x000000020a004986 */ /* 0x0001e8000c101104 */
[----:B------:R1:W-:Y:S01]  /*172840*/  @P6 STG.E.U8 desc[UR4][R42.64], R3 ;  /* 0x000000032a006986 */ /* 0x0003e2000c101104 */
[----:B------:R-:W-:Y:S01]  /*172850*/  ISETP.LT.AND P6, PT, R15, UR12, !P3 ;  /* 0x0000000c0f007c0c */ /* 0x000fe2000dfc1270 */
[----:B------:R-:W2:Y:S02]  /*172860*/  LDCU UR12, c[0x0][0x398] ;  /* 0x00007300ff0c77ac */ /* 0x000ea40008000800 */
[----:B0-----:R-:W4:Y:S01]  /*172870*/  LDL.LU.64 R10, [R1+0x1240] ;  /* 0x00124000010a7983 */ /* 0x001f220000300a00 */
[----:B------:R-:W-:-:S03]  /*172880*/  PRMT R2, R14, 0x7772, RZ ;  /* 0x000077720e027816 */ /* 0x000fc600000000ff */
[----:B-1----:R-:W4:Y:S01]  /*172890*/  LDL.LU R42, [R1+0x6b8] ;  /* 0x0006b800012a7983 */ /* 0x002f220000300800 */
[----:B------:R-:W-:-:S03]  /*1728a0*/  PRMT R3, R14, 0x7773, RZ ;  /* 0x000077730e037816 */ /* 0x000fc600000000ff */
[----:B------:R0:W-:Y:S04]  /*1728b0*/  @P5 STG.E.U8 desc[UR4][R44.64], R2 ;  /* 0x000000022c005986 */ /* 0x0001e8000c101104 */
[----:B------:R-:W4:Y:S04]  /*1728c0*/  LDL.LU.64 R24, [R1+0x1238] ;  /* 0x0012380001187983 */ /* 0x000f280000300a00 */
[----:B0-----:R-:W4:Y:S01]  /*1728d0*/  LDL.LU.64 R44, [R1+0x1230] ;  /* 0x00123000012c7983 */ /* 0x001f220000300a00 */
[----:B------:R-:W-:Y:S01]  /*1728e0*/  ISETP.LT.AND P4, PT, R22, UR14, !P3 ;  /* 0x0000000e16007c0c */ /* 0x000fe2000df81270 */
[----:B------:R-:W0:Y:S01]  /*1728f0*/  LDCU UR14, c[0x0][0x398] ;  /* 0x00007300ff0e77ac */ /* 0x000e220008000800 */
[----:B------:R-:W-:Y:S01]  /*172900*/  ISETP.LT.AND P5, PT, R37, UR16, !P3 ;  /* 0x0000001025007c0c */ /* 0x000fe2000dfa1270 */
[----:B------:R-:W1:Y:S01]  /*172910*/  LDCU UR16, c[0x0][0x398] ;  /* 0x00007300ff1077ac */ /* 0x000e620008000800 */
[----:B---3--:R-:W-:Y:S01]  /*172920*/  @P2 STG.E.U8 desc[UR4][R40.64], R3 ;  /* 0x0000000328002986 */ /* 0x008fe2000c101104 */
[----:B------:R-:W-:-:S05]  /*172930*/  PRMT R2, R8, 0x7770, RZ ;  /* 0x0000777008027816 */ /* 0x000fca00000000ff */
[----:B------:R3:W-:Y:S04]  /*172940*/  @P6 STG.E.U8 desc[UR4][R32.64], R2 ;  /* 0x0000000220006986 */ /* 0x0007e8000c101104 */
[----:B---3--:R-:W3:Y:S01]  /*172950*/  LDL.LU.64 R32, [R1+0x1220] ;  /* 0x0012200001207983 */ /* 0x008ee20000300a00 */
[----:B------:R-:W-:-:S03]  /*172960*/  PRMT R3, R8, 0x7771, RZ ;  /* 0x0000777108037816 */ /* 0x000fc600000000ff */
[----:B------:R-:W3:Y:S04]  /*172970*/  LDL.LU R19, [R1+0x718] ;  /* 0x0007180001137983 */ /* 0x000ee80000300800 */
[----:B--2---:R2:W-:Y:S01]  /*172980*/  @P4 STG.E.U8 desc[UR4][R38.64], R3 ;  /* 0x0000000326004986 */ /* 0x0045e2000c101104 */
[----:B------:R-:W-:-:S03]  /*172990*/  PRMT R2, R8, 0x7772, RZ ;  /* 0x0000777208027816 */ /* 0x000fc600000000ff */
[----:B--2---:R-:W2:Y:S04]  /*1729a0*/  LDL.LU.64 R38, [R1+0x1228] ;  /* 0x0012280001267983 */ /* 0x004ea80000300a00 */
[----:B----4-:R4:W-:Y:S04]  /*1729b0*/  @P5 STG.E.U8 desc[UR4][R34.64], R2 ;  /* 0x0000000222005986 */ /* 0x0109e8000c101104 */
[----:B----4-:R-:W4:Y:S01]  /*1729c0*/  LDL.LU.64 R34, [R1+0x1208] ;  /* 0x0012080001227983 */ /* 0x010f220000300a00 */
[----:B------:R-:W-:Y:S02]  /*1729d0*/  ISETP.LT.AND P2, PT, R36, UR18, !P3 ;  /* 0x0000001224007c0c */ /* 0x000fe4000df41270 */
[----:B------:R-:W-:-:S02]  /*1729e0*/  ISETP.LT.AND P4, PT, R12, UR8, !P3 ;  /* 0x000000080c007c0c */ /* 0x000fc4000df81270 */
[----:B------:R-:W-:Y:S01]  /*1729f0*/  PRMT R3, R8, 0x7773, RZ ;  /* 0x0000777308037816 */ /* 0x000fe200000000ff */
[----:B------:R-:W-:Y:S01]  /*172a00*/  VIADD R2, R18, 0xe5 ;  /* 0x000000e512027836 */ /* 0x000fe20000000000 */
[----:B------:R-:W-:Y:S01]  /*172a10*/  ISETP.LT.AND P5, PT, R9, UR6, !P3 ;  /* 0x0000000609007c0c */ /* 0x000fe2000dfa1270 */
[----:B------:R-:W4:Y:S01]  /*172a20*/  LDL.LU.64 R40, [R1+0x1200] ;  /* 0x0012000001287983 */ /* 0x000f220000300a00 */
[----:B------:R-:W-:Y:S01]  /*172a30*/  ISETP.LT.AND P6, PT, R13, UR10, !P3 ;  /* 0x0000000a0d007c0c */ /* 0x000fe2000dfc1270 */
[----:B------:R-:W0:Y:S01]  /*172a40*/  LDCU UR18, c[0x0][0x398] ;  /* 0x00007300ff1277ac */ /* 0x000e220008000800 */
[----:B------:R-:W-:Y:S01]  /*172a50*/  ISETP.LT.AND P3, PT, R16, UR12, !P3 ;  /* 0x0000000c10007c0c */ /* 0x000fe2000df61270 */
[----:B------:R-:W0:Y:S01]  /*172a60*/  LDCU UR8, c[0x0][0x398] ;  /* 0x00007300ff0877ac */ /* 0x000e220008000800 */
[----:B------:R-:W0:Y:S01]  /*172a70*/  LDCU UR6, c[0x0][0x398] ;  /* 0x00007300ff0677ac */ /* 0x000e220008000800 */
[----:B------:R-:W0:Y:S01]  /*172a80*/  LDCU UR10, c[0x0][0x398] ;  /* 0x00007300ff0a77ac */ /* 0x000e220008000800 */
[----:B------:R-:W0:Y:S01]  /*172a90*/  LDCU UR12, c[0x0][0x398] ;  /* 0x00007300ff0c77ac */ /* 0x000e220008000800 */
[----:B------:R0:W-:Y:S01]  /*172aa0*/  @P2 STG.E.U8 desc[UR4][R10.64], R3 ;  /* 0x000000030a002986 */ /* 0x0001e2000c101104 */
[----:B------:R-:W-:-:S02]  /*172ab0*/  ISETP.GE.AND P2, PT, R2, UR29, PT ;  /* 0x0000001d02007c0c */ /* 0x000fc4000bf46270 */
[C---:B------:R-:W-:Y:S02]  /*172ac0*/  PRMT R2, R42.reuse, 0x7771, RZ ;  /* 0x000077712a027816 */ /* 0x040fe400000000ff */
[C---:B0-----:R-:W-:Y:S01]  /*172ad0*/  PRMT R3, R42.reuse, 0x7770, RZ ;  /* 0x000077702a037816 */ /* 0x041fe200000000ff */
[----:B------:R-:W4:Y:S04]  /*172ae0*/  LDL.LU.64 R10, [R1+0x11e8] ;  /* 0x0011e800010a7983 */ /* 0x000f280000300a00 */
[----:B------:R0:W-:Y:S04]  /*172af0*/  @P4 STG.E.U8 desc[UR4][R24.64], R3 ;  /* 0x0000000318004986 */ /* 0x0001e8000c101104 */
[----:B------:R-:W-:Y:S04]  /*172b00*/  @P5 STG.E.U8 desc[UR4][R44.64], R2 ;  /* 0x000000022c005986 */ /* 0x000fe8000c101104 */
[----:B------:R-:W4:Y:S01]  /*172b10*/  LDL.LU R14, [R1+0x7bc] ;  /* 0x0007bc00010e7983 */ /* 0x000f220000300800 */
[----:B0-----:R-:W-:-:S02]  /*172b20*/  PRMT R3, R42, 0x7772, RZ ;  /* 0x000077722a037816 */ /* 0x001fc400000000ff */
[----:B------:R-:W-:Y:S01]  /*172b30*/  ISETP.LT.AND P4, PT, R15, UR14, !P2 ;  /* 0x0000000e0f007c0c */ /* 0x000fe2000d781270 */
[----:B------:R-:W0:Y:S02]  /*172b40*/  LDCU UR14, c[0x0][0x398] ;  /* 0x00007300ff0e77ac */ /* 0x000e240008000800 */
[----:B---3--:R3:W-:Y:S04]  /*172b50*/  @P6 STG.E.U8 desc[UR4][R32.64], R3 ;  /* 0x0000000320006986 */ /* 0x0087e8000c101104 */
        /* <DEDUP_REMOVED lines=8> */
[----:B-1----:R-:W-:Y:S02]  /*172be0*/  ISETP.LT.AND P5, PT, R22, UR16, !P2 ;  /* 0x0000001016007c0c */ /* 0x002fe4000d7a1270 */
[----:B------:R-:W-:Y:S01]  /*172bf0*/  ISETP.LT.AND P6, PT, R37, UR18, !P2 ;  /* 0x0000001225007c0c */ /* 0x000fe2000d7c1270 */
[----:B------:R-:W-:Y:S01]  /*172c00*/  VIADD R2, R18, 0xe6 ;  /* 0x000000e612027836 */ /* 0x000fe20000000000 */
[----:B------:R-:W-:Y:S01]  /*172c10*/  ISETP.LT.AND P4, PT, R36, UR8, !P2 ;  /* 0x0000000824007c0c */ /* 0x000fe2000d781270 */
[----:B------:R-:W4:Y:S01]  /*172c20*/  LDL.LU.64 R24, [R1+0x11f0] ;  /* 0x0011f00001187983 */ /* 0x000f220000300a00 */
[----:B------:R-:W-:-:S03]  /*172c30*/  PRMT R3, R19, 0x7772, RZ ;  /* 0x0000777213037816 */ /* 0x000fc600000000ff */
[----:B------:R-:W4:Y:S01]  /*172c40*/  LDL.LU.64 R44, [R1+0x11e0] ;  /* 0x0011e000012c7983 */ /* 0x000f220000300a00 */
[----:B------:R-:W-:Y:S02]  /*172c50*/  ISETP.GE.AND P3, PT, R2, UR42, PT ;  /* 0x0000002a02007c0c */ /* 0x000fe4000bf66270 */
[C---:B------:R-:W-:Y:S02]  /*172c60*/  PRMT R2, R19.reuse, 0x7771, RZ ;  /* 0x0000777113027816 */ /* 0x040fe400000000ff */
[----:B------:R-:W-:Y:S01]  /*172c70*/  PRMT R5, R19, 0x7773, RZ ;  /* 0x0000777313057816 */ /* 0x000fe200000000ff */
[----:B------:R-:W1:Y:S01]  /*172c80*/  LDCU UR16, c[0x0][0x398] ;  /* 0x00007300ff1077ac */ /* 0x000e620008000800 */
[----:B------:R-:W0:Y:S01]  /*172c90*/  LDCU UR18, c[0x0][0x398] ;  /* 0x00007300ff1277ac */ /* 0x000e220008000800 */
[----:B------:R-:W0:Y:S01]  /*172ca0*/  LDCU UR8, c[0x0][0x398] ;  /* 0x00007300ff0877ac */ /* 0x000e220008000800 */
[----:B------:R-:W-:Y:S04]  /*172cb0*/  @P5 STG.E.U8 desc[UR4][R40.64], R2 ;  /* 0x0000000228005986 */ /* 0x000fe8000c101104 */
[----:B------:R0:W-:Y:S04]  /*172cc0*/  @P6 STG.E.U8 desc[UR4][R10.64], R3 ;  /* 0x000000030a006986 */ /* 0x0001e8000c101104 */
[----:B0-----:R-:W4:Y:S04]  /*172cd0*/  LDL.LU.64 R10, [R1+0x11d8] ;  /* 0x0011d800010a7983 */ /* 0x001f280000300a00 */
[----:B------:R-:W4:Y:S01]  /*172ce0*/  LDL.LU.64 R40, [R1+0x11d0] ;  /* 0x0011d00001287983 */ /* 0x000f220000300a00 */
[----:B------:R-:W-:-:S02]  /*172cf0*/  ISETP.LT.AND P6, PT, R12, UR6, !P2 ;  /* 0x000000060c007c0c */ /* 0x000fc4000d7c1270 */
[C---:B------:R-:W-:Y:S02]  /*172d00*/  PRMT R3, R14.reuse, 0x7770, RZ ;  /* 0x000077700e037816 */ /* 0x040fe400000000ff */
[C---:B------:R-:W-:Y:S02]  /*172d10*/  PRMT R2, R14.reuse, 0x7771, RZ ;  /* 0x000077710e027816 */ /* 0x040fe400000000ff */
[C---:B------:R-:W-:Y:S02]  /*172d20*/  PRMT R4, R14.reuse, 0x7772, RZ ;  /* 0x000077720e047816 */ /* 0x040fe400000000ff */
[----:B------:R-:W-:Y:S02]  /*172d30*/  PRMT R6, R14, 0x7773, RZ ;  /* 0x000077730e067816 */ /* 0x000fe400000000ff */
[----:B------:R-:W-:Y:S01]  /*172d40*/  ISETP.LT.AND P5, PT, R9, UR10, !P2 ;  /* 0x0000000a09007c0c */ /* 0x000fe2000d7a1270 */
[----:B------:R-:W0:Y:S01]  /*172d50*/  LDCU UR6, c[0x0][0x398] ;  /* 0x00007300ff0677ac */ /* 0x000e220008000800 */
[----:B------:R-:W0:Y:S01]  /*172d60*/  LDCU UR10, c[0x0][0x398] ;  /* 0x00007300ff0a77ac */ /* 0x000e220008000800 */
[----:B---3--:R3:W-:Y:S04]  /*172d70*/  @P4 STG.E.U8 desc[UR4][R32.64], R5 ;  /* 0x0000000520004986 */ /* 0x0087e8000c101104 */
[----:B---3--:R-:W3:Y:S01]  /*172d80*/  LDL.LU.64 R32, [R1+0x11c8] ;  /* 0x0011c80001207983 */ /* 0x008ee20000300a00 */
[----:B------:R-:W-:-:S03]  /*172d90*/  PRMT R5, R8, 0x7770, RZ ;  /* 0x0000777008057816 */ /* 0x000fc600000000ff */
[----:B------:R-:W3:Y:S04]  /*172da0*/  LDL.LU R14, [R1+0x6bc] ;  /* 0x0006bc00010e7983 */ /* 0x000ee80000300800 */
[----:B------:R-:W3:Y:S04]  /*172db0*/  LDL.LU.64 R42, [R1+0x11c0] ;  /* 0x0011c000012a7983 */ /* 0x000ee80000300a00 */
[----:B--2---:R2:W-:Y:S01]  /*172dc0*/  @P6 STG.E.U8 desc[UR4][R38.64], R5 ;  /* 0x0000000526006986 */ /* 0x0045e2000c101104 */
[----:B------:R-:W-:-:S03]  /*172dd0*/  PRMT R7, R8, 0x7771, RZ ;  /* 0x0000777108077816 */ /* 0x000fc600000000ff */
[----:B--2---:R-:W2:Y:S04]  /*172de0*/  LDL.LU.64 R38, [R1+0x10b8] ;  /* 0x0010b80001267983 */ /* 0x004ea80000300a00 */
[----:B----4-:R4:W-:Y:S04]  /*172df0*/  @P5 STG.E.U8 desc[UR4][R34.64], R7 ;  /* 0x0000000722005986 */ /* 0x0109e8000c101104 */
[----:B----4-:R-:W4:Y:S01]  /*172e00*/  LDL.LU.64 R34, [R1+0x1090] ;  /* 0x0010900001227983 */ /* 0x010f220000300a00 */
[----:B------:R-:W-:Y:S02]  /*172e10*/  ISETP.LT.AND P4, PT, R13, UR20, !P2 ;  /* 0x000000140d007c0c */ /* 0x000fe4000d781270 */
[----:B------:R-:W-:-:S02]  /*172e20*/  ISETP.LT.AND P2, PT, R16, UR12, !P2 ;  /* 0x0000000c10007c0c */ /* 0x000fc4000d741270 */
[----:B------:R-:W-:Y:S02]  /*172e30*/  ISETP.LT.AND P5, PT, R15, UR14, !P3 ;  /* 0x0000000e0f007c0c */ /* 0x000fe4000dfa1270 */
[----:B------:R-:W-:Y:S02]  /*172e40*/  PRMT R5, R8, 0x7772, RZ ;  /* 0x0000777208057816 */ /* 0x000fe400000000ff */
[----:B-1----:R-:W-:Y:S02]  /*172e50*/  ISETP.LT.AND P6, PT, R22, UR16, !P3 ;  /* 0x0000001016007c0c */ /* 0x002fe4000dfc1270 */
[----:B------:R-:W-:Y:S01]  /*172e60*/  PRMT R7, R8, 0x7773, RZ ;  /* 0x0000777308077816 */ /* 0x000fe200000000ff */
[----:B------:R-:W1:Y:S01]  /*172e70*/  LDCU UR12, c[0x0][0x398] ;  /* 0x00007300ff0c77ac */ /* 0x000e620008000800 */
[----:B------:R-:W0:Y:S01]  /*172e80*/  LDCU UR14, c[0x0][0x398] ;  /* 0x00007300ff0e77ac */ /* 0x000e220008000800 */
[----:B------:R-:W0:Y:S01]  /*172e90*/  LDCU UR16, c[0x0][0x398] ;  /* 0x00007300ff1077ac */ /* 0x000e220008000800 */
[----:B------:R-:W0:Y:S01]  /*172ea0*/  LDCU UR20, c[0x0][0x398] ;  /* 0x00007300ff1477ac */ /* 0x000e220008000800 */
[----:B------:R-:W-:Y:S01]  /*172eb0*/  @P4 STG.E.U8 desc[UR4][R24.64], R5 ;  /* 0x0000000518004986 */ /* 0x000fe2000c101104 */
[----:B------:R-:W-:-:S03]  /*172ec0*/  ISETP.LT.AND P4, PT, R37, UR18, !P3 ;  /* 0x0000001225007c0c */ /* 0x000fc6000df81270 */
[----:B------:R-:W-:Y:S01]  /*172ed0*/  @P2 STG.E.U8 desc[UR4][R44.64], R7 ;  /* 0x000000072c002986 */ /* 0x000fe2000c101104 */
[----:B------:R-:W-:Y:S01]  /*172ee0*/  ISETP.LT.AND P2, PT, R36, UR8, !P3 ;  /* 0x0000000824007c0c */ /* 0x000fe2000df41270 */
[----:B------:R-:W0:Y:S01]  /*172ef0*/  LDCU UR18, c[0x0][0x398] ;  /* 0x00007300ff1277ac */ /* 0x000e220008000800 */
[----:B------:R-:W0:Y:S01]  /*172f00*/  LDCU UR8, c[0x0][0x398] ;  /* 0x00007300ff0877ac */ /* 0x000e220008000800 */
        /* <DEDUP_REMOVED lines=9> */
[----:B------:R-:W1:Y:S01]  /*172fa0*/  LDCU UR10, c[0x0][0x398] ;  /* 0x00007300ff0a77ac */ /* 0x000e620008000800 */
[----:B---3--:R3:W-:Y:S04]  /*172fb0*/  @P4 STG.E.U8 desc[UR4][R32.64], R4 ;  /* 0x0000000420004986 */ /* 0x0087e8000c101104 */
[----:B---3--:R-:W3:Y:S01]  /*172fc0*/  LDL.LU.64 R32, [R1+0x1080] ;  /* 0x0010800001207983 */ /* 0x008ee20000300a00 */
[----:B------:R-:W-:-:S02]  /*172fd0*/  ISETP.GE.AND P4, PT, R2, UR41, PT ;  /* 0x0000002902007c0c */ /* 0x000fc4000bf86270 */
[C---:B------:R-:W-:Y:S01]  /*172fe0*/  PRMT R2, R14.reuse, 0x7770, RZ ;  /* 0x000077700e027816 */ /* 0x040fe200000000ff */
[----:B------:R0:W-:Y:S04]  /*172ff0*/  @P2 STG.E.U8 desc[UR4][R42.64], R6 ;  /* 0x000000062a002986 */ /* 0x0001e8000c101104 */
[----:B--2---:R2:W-:Y:S04]  /*173000*/  @P5 STG.E.U8 desc[UR4][R38.64], R2 ;  /* 0x0000000226005986 */ /* 0x0045e8000c101104 */
[----:B0-----:R-:W3:Y:S04]  /*173010*/  LDL.LU.64 R42, [R1+0x1088] ;  /* 0x00108800012a7983 */ /* 0x001ee80000300a00 */
[----:B--2---:R-:W2:Y:S01]  /*173020*/  LDL.LU.64 R38, [R1+0x1078] ;  /* 0x0010780001267983 */ /* 0x004ea20000300a00 */
[----:B------:R-:W-:-:S05]  /*173030*/  PRMT R3, R14, 0x7771, RZ ;  /* 0x000077710e037816 */ /* 0x000fca00000000ff */
[----:B----4-:R0:W-:Y:S04]  /*173040*/  @P6 STG.E.U8 desc[UR4][R34.64], R3 ;  /* 0x0000000322006986 */ /* 0x0101e8000c101104 */
[----:B0-----:R-:W4:Y:S01]  /*173050*/  LDL.LU.64 R34, [R1+0x1068] ;  /* 0x0010680001227983 */ /* 0x001f220000300a00 */
[----:B------:R-:W-:Y:S02]  /*173060*/  ISETP.LT.AND P2, PT, R13, UR12, !P3 ;  /* 0x0000000c0d007c0c */ /* 0x000fe4000df41270 */
[----:B------:R-:W-:Y:S02]  /*173070*/  ISETP.LT.AND P3, PT, R16, UR14, !P3 ;  /* 0x0000000e10007c0c */ /* 0x000fe4000df61270 */
[----:B------:R-:W-:Y:S01]  /*173080*/  ISETP.LT.AND P6, PT, R15, UR16, !P4 ;  /* 0x000000100f007c0c */ /* 0x000fe2000e7c1270 */
[----:B------:R-:W-:Y:S01]  /*173090*/  VIADD R3, R18, 0xe8 ;  /* 0x000000e812037836 */ /* 0x000fe20000000000 */
[----:B------:R-:W-:Y:S01]  /*1730a0*/  PRMT R2, R14, 0x7772, RZ ;  /* 0x000077720e027816 */ /* 0x000fe200000000ff */
[----:B------:R-:W0:Y:S01]  /*1730b0*/  LDCU UR12, c[0x0][0x398] ;  /* 0x00007300ff0c77ac */ /* 0x000e220008000800 */
[----:B------:R-:W0:Y:S01]  /*1730c0*/  LDCU UR14, c[0x0][0x398] ;  /* 0x00007300ff0e77ac */ /* 0x000e220008000800 */
[----:B------:R-:W0:Y:S01]  /*1730d0*/  LDCU UR16, c[0x0][0x398] ;  /* 0x00007300ff1077ac */ /* 0x000e220008000800 */
[----:B------:R-:W-:-:S02]  /*1730e0*/  ISETP.GE.AND P5, PT, R3, UR28, PT ;  /* 0x0000001c03007c0c */ /* 0x000fc4000bfa6270 */
[----:B------:R-:W-:Y:S01]  /*1730f0*/  PRMT R3, R14, 0x7773, RZ ;  /* 0x000077730e037816 */ /* 0x000fe200000000ff */
[----:B------:R0:W-:Y:S04]  /*173100*/  @P2 STG.E.U8 desc[UR4][R10.64], R2 ;  /* 0x000000020a002986 */ /* 0x0001e8000c101104 */
[----:B------:R1:W-:Y:S04]  /*173110*/  @P3 STG.E.U8 desc[UR4][R40.64], R3 ;  /* 0x0000000328003986 */ /* 0x0003e8000c101104 */
[----:B0-----:R-:W4:Y:S01]  /*173120*/  LDL.LU R11, [R1+0x7ac] ;  /* 0x0007ac00010b7983 */ /* 0x001f220000300800 */
[----:B------:R-:W-:-:S03]  /*173130*/  PRMT R2, R8, 0x7770, RZ ;  /* 0x0000777008027816 */ /* 0x000fc600000000ff */
[----:B------:R-:W4:Y:S04]  /*173140*/  LDL.LU.64 R46, [R1+0x1070] ;  /* 0x00107000012e7983 */ /* 0x000f280000300a00 */
[----:B------:R-:W4:Y:S01]  /*173150*/  LDL.LU.64 R24, [R1+0x1060] ;  /* 0x0010600001187983 */ /* 0x000f220000300a00 */
[----:B------:R-:W-:Y:S02]  /*173160*/  ISETP.LT.AND P2, PT, R22, UR18, !P4 ;  /* 0x0000001216007c0c */ /* 0x000fe4000e741270 */
[----:B------:R-:W-:Y:S02]  /*173170*/  ISETP.LT.AND P3, PT, R37, UR8, !P4 ;  /* 0x0000000825007c0c */ /* 0x000fe4000e761270 */
[C---:B-1----:R-:W-:Y:S02]  /*173180*/  PRMT R3, R8.reuse, 0x7772, RZ ;  /* 0x0000777208037816 */ /* 0x042fe400000000ff */
[C---:B------:R-:W-:Y:S01]  /*173190*/  PRMT R4, R8.reuse, 0x7773, RZ ;  /* 0x0000777308047816 */ /* 0x040fe200000000ff */
[----:B------:R-:W0:Y:S01]  /*1731a0*/  LDCU UR8, c[0x0][0x398] ;  /* 0x00007300ff0877ac */ /* 0x000e220008000800 */
[----:B------:R-:W1:Y:S01]  /*1731b0*/  LDCU UR18, c[0x0][0x398] ;  /* 0x00007300ff1277ac */ /* 0x000e620008000800 */
[----:B---3--:R3:W-:Y:S04]  /*1731c0*/  @P6 STG.E.U8 desc[UR4][R32.64], R2 ;  /* 0x0000000220006986 */ /* 0x0087e8000c101104 */
[----:B---3--:R-:W3:Y:S04]  /*1731d0*/  LDL.LU.64 R32, [R1+0xfd8] ;  /* 0x000fd80001207983 */ /* 0x008ee80000300a00 */
[----:B------:R-:W3:Y:S01]  /*1731e0*/  LDL.LU.64 R40, [R1+0xfd0] ;  /* 0x000fd00001287983 */ /* 0x000ee20000300a00 */
[----:B------:R-:W-:-:S03]  /*1731f0*/  PRMT R2, R8, 0x7771, RZ ;  /* 0x0000777108027816 */ /* 0x000fc600000000ff */
[----:B------:R-:W3:Y:S01]  /*173200*/  LDL.LU R10, [R1+0x790] ;  /* 0x00079000010a7983 */ /* 0x000ee20000300800 */
[----:B------:R-:W-:-:S03]  /*173210*/  ISETP.LT.AND P6, PT, R36, UR6, !P4 ;  /* 0x0000000624007c0c */ /* 0x000fc6000e7c1270 */
[----:B------:R-:W3:Y:S04]  /*173220*/  LDL.LU.64 R44, [R1+0xfa8] ;  /* 0x000fa800012c7983 */ /* 0x000ee80000300a00 */
[----:B------:R-:W-:Y:S04]  /*173230*/  @P2 STG.E.U8 desc[UR4][R42.64], R2 ;  /* 0x000000022a002986 */ /* 0x000fe8000c101104 */
[----:B--2---:R2:W-:Y:S01]  /*173240*/  @P3 STG.E.U8 desc[UR4][R38.64], R3 ;  /* 0x0000000326003986 */ /* 0x0045e2000c101104 */
[----:B------:R-:W0:Y:S03]  /*173250*/  LDCU UR6, c[0x0][0x398] ;  /* 0x00007300ff0677ac */ /* 0x000e260008000800 */
[----:B--2---:R-:W2:Y:S04]  /*173260*/  LDL.LU.64 R38, [R1+0xfa0] ;  /* 0x000fa00001267983 */ /* 0x004ea80000300a00 */
[----:B----4-:R4:W-:Y:S04]  /*173270*/  @P6 STG.E.U8 desc[UR4][R34.64], R4 ;  /* 0x0000000422006986 */ /* 0x0109e8000c101104 */
[----:B----4-:R-:W4:Y:S01]  /*173280*/  LDL.LU.64 R34, [R1+0xf78] ;  /* 0x000f780001227983 */ /* 0x010f220000300a00 */
[----:B------:R-:W-:-:S02]  /*173290*/  ISETP.LT.AND P2, PT, R12, UR10, !P4 ;  /* 0x0000000a0c007c0c */ /* 0x000fc4000e741270 */
[----:B------:R-:W-:Y:S02]  /*1732a0*/  ISETP.LT.AND P3, PT, R9, UR20, !P4 ;  /* 0x0000001409007c0c */ /* 0x000fe4000e761270 */
[----:B------:R-:W-:Y:S01]  /*1732b0*/  ISETP.LT.AND P6, PT, R13, UR12, !P4 ;  /* 0x0000000c0d007c0c */ /* 0x000fe2000e7c1270 */
[----:B------:R-:W4:Y:S01]  /*1732c0*/  LDL.LU.64 R42, [R1+0xf70] ;  /* 0x000f7000012a7983 */ /* 0x000f220000300a00 */
[----:B------:R-:W-:-:S03]  /*1732d0*/  ISETP.LT.AND P4, PT, R16, UR14, !P4 ;  /* 0x0000000e10007c0c */ /* 0x000fc6000e781270 */
[----:B------:R-:W4:Y:S01]  /*1732e0*/  LDL.LU R8, [R1+0x6a0] ;  /* 0x0006a00001087983 */ /* 0x000f220000300800 */
[----:B------:R-:W0:Y:S01]  /*1732f0*/  LDCU UR10, c[0x0][0x398] ;  /* 0x00007300ff0a77ac */ /* 0x000e220008000800 */
[----:B------:R-:W0:Y:S01]  /*173300*/  LDCU UR20, c[0x0][0x398] ;  /* 0x00007300ff1477ac */ /* 0x000e220008000800 */
[----:B------:R-:W0:Y:S01]  /*173310*/  LDCU UR12, c[0x0][0x398] ;  /* 0x00007300ff0c77ac */ /* 0x000e220008000800 */
[----:B------:R-:W0:Y:S01]  /*173320*/  LDCU UR14, c[0x0][0x398] ;  /* 0x00007300ff0e77ac */ /* 0x000e220008000800 */
[C---:B------:R-:W-:Y:S02]  /*173330*/  PRMT R2, R11.reuse, 0x7770, RZ ;  /* 0x000077700b027816 */ /* 0x040fe400000000ff */
[C---:B------:R-:W-:Y:S02]  /*173340*/  PRMT R3, R11.reuse, 0x7771, RZ ;  /* 0x000077710b037816 */ /* 0x040fe400000000ff */
[C---:B------:R-:W-:Y:S02]  /*173350*/  PRMT R4, R11.reuse, 0x7772, RZ ;  /* 0x000077720b047816 */ /* 0x040fe400000000ff */
[----:B------:R-:W-:Y:S01]  /*173360*/  PRMT R5, R11, 0x7773, RZ ;  /* 0x000077730b057816 */ /* 0x000fe200000000ff */
[----:B------:R-:W-:Y:S04]  /*173370*/  @P2 STG.E.U8 desc[UR4][R46.64], R2 ;  /* 0x000000022e002986 */ /* 0x000fe8000c101104 */
[----:B------:R-:W-:Y:S01]  /*173380*/  @P3 STG.E.U8 desc[UR4][R24.64], R3 ;  /* 0x0000000318003986 */ /* 0x000fe2000c101104 */
[----:B------:R-:W-:-:S02]  /*173390*/  ISETP.LT.AND P3, PT, R15, UR16, !P5 ;  /* 0x000000100f007c0c */ /* 0x000fc4000ef61270 */
[----:B------:R-:W-:Y:S01]  /*1733a0*/  ISETP.LT.AND P2, PT, R22, UR22, !P5 ;  /* 0x0000001616007c0c */ /* 0x000fe2000ef41270 */
[----:B------:R-:W0:Y:S01]  /*1733b0*/  LDCU UR16, c[0x0][0x398] ;  /* 0x00007300ff1077ac */ /* 0x000e220008000800 */
[----:B------:R-:W0:Y:S01]  /*1733c0*/  LDCU UR22, c[0x0][0x398] ;  /* 0x00007300ff1677ac */ /* 0x000e220008000800 */
[----:B---3--:R3:W-:Y:S04]  /*1733d0*/  @P6 STG.E.U8 desc[UR4][R32.64], R4 ;  /* 0x0000000420006986 */ /* 0x0087e8000c101104 */
[----:B------:R0:W-:Y:S04]  /*1733e0*/  @P4 STG.E.U8 desc[UR4][R40.64], R5 ;  /* 0x0000000528004986 */ /* 0x0001e8000c101104 */
[----:B---3--:R-:W3:Y:S04]  /*1733f0*/  LDL.LU.64 R32, [R1+0xf58] ;  /* 0x000f580001207983 */ /* 0x008ee80000300a00 */
[----:B0-----:R-:W3:Y:S01]  /*173400*/  LDL.LU.64 R40, [R1+0xf50] ;  /* 0x000f500001287983 */ /* 0x001ee20000300a00 */
[----:B------:R-:W-:-:S02]  /*173410*/  PRMT R2, R10, 0x7770, RZ ;  /* 0x000077700a027816 */ /* 0x000fc400000000ff */
[----:B------:R-:W-:Y:S01]  /*173420*/  PRMT R3, R10, 0x7771, RZ ;  /* 0x000077710a037816 */ /* 0x000fe200000000ff */
[----:B------:R-:W3:Y:S04]  /*173430*/  LDL.LU.64 R24, [R1+0xf28] ;  /* 0x000f280001187983 */ /* 0x000ee80000300a00 */
[----:B------:R0:W-:Y:S01]  /*173440*/  @P3 STG.E.U8 desc[UR4][R44.64], R2 ;  /* 0x000000022c003986 */ /* 0x0001e2000c101104 */
[----:B------:R-:W-:-:S03]  /*173450*/  ISETP.LT.AND P6, PT, R37, UR8, !P5 ;  /* 0x0000000825007c0c */ /* 0x000fc6000efc1270 */
[----:B--2---:R2:W-:Y:S04]  /*173460*/  @P2 STG.E.U8 desc[UR4][R38.64], R3 ;  /* 0x0000000326002986 */ /* 0x0045e8000c101104 */
[----:B------:R-:W3:Y:S01]  /*173470*/  LDL.LU R11, [R1+0x700] ;  /* 0x00070000010b7983 */ /* 0x000ee20000300800 */
[----:B0-----:R-:W-:Y:S02]  /*173480*/  PRMT R2, R10, 0x7772, RZ ;  /* 0x000077720a027816 */ /* 0x001fe400000000ff */
[----:B------:R-:W-:Y:S01]  /*173490*/  ISETP.LT.AND P4, PT, R36, UR6, !P5 ;  /* 0x0000000624007c0c */ /* 0x000fe2000ef81270 */
[----:B--2---:R-:W2:Y:S01]  /*1734a0*/  LDL.LU.64 R38, [R1+0xf20] ;  /* 0x000f200001267983 */ /* 0x004ea20000300a00 */
[----:B------:R-:W-:Y:S02]  /*1734b0*/  PRMT R3, R10, 0x7773, RZ ;  /* 0x000077730a037816 */ /* 0x000fe400000000ff */
[----:B-1----:R-:W-:Y:S01]  /*1734c0*/  ISETP.LT.AND P3, PT, R12, UR18, !P5 ;  /* 0x000000120c007c0c */ /* 0x002fe2000ef61270 */
[----:B------:R-:W0:Y:S01]  /*1734d0*/  LDCU UR6, c[0x0][0x398] ;  /* 0x00007300ff0677ac */ /* 0x000e220008000800 */
[----:B------:R-:W1:Y:S01]  /*1734e0*/  LDCU UR8, c[0x0][0x398] ;  /* 0x00007300ff0877ac */ /* 0x000e620008000800 */
[----:B------:R-:W0:Y:S01]  /*1734f0*/  LDCU UR18, c[0x0][0x398] ;  /* 0x00007300ff1277ac */ /* 0x000e220008000800 */
[----:B----4-:R4:W-:Y:S04]  /*173500*/  @P6 STG.E.U8 desc[UR4][R34.64], R2 ;  /* 0x0000000222006986 */ /* 0x0109e8000c101104 */
[----:B----4-:R-:W4:Y:S04]  /*173510*/  LDL.LU.64 R34, [R1+0xed8] ;  /* 0x000ed80001227983 */ /* 0x010f280000300a00 */
[----:B------:R0:W-:Y:S04]  /*173520*/  @P4 STG.E.U8 desc[UR4][R42.64], R3 ;  /* 0x000000032a004986 */ /* 0x0001e8000c101104 */
[----:B------:R-:W4:Y:S01]  /*173530*/  LDL.LU.64 R44, [R1+0xed0] ;  /* 0x000ed000012c7983 */ /* 0x000f220000300a00 */
[----:B------:R-:W-:Y:S01]  /*173540*/  ISETP.LT.AND P4, PT, R9, UR10, !P5 ;  /* 0x0000000a09007c0c */ /* 0x000fe2000ef81270 */
[----:B------:R-:W-:Y:S01]  /*173550*/  VIADD R2, R18, 0xe9 ;  /* 0x000000e912027836 */ /* 0x000fe20000000000 */
[----:B------:R-:W-:Y:S01]  /*173560*/  ISETP.LT.AND P6, PT, R13, UR20, !P5 ;  /* 0x000000140d007c0c */ /* 0x000fe2000efc1270 */
[----:B------:R-:W1:Y:S03]  /*173570*/  LDCU UR10, c[0x0][0x398] ;  /* 0x00007300ff0a77ac */ /* 0x000e660008000800 */
[----:B------:R-:W-:Y:S01]  /*173580*/  ISETP.GE.AND P2, PT, R2, UR38, PT ;  /* 0x0000002602007c0c */ /* 0x000fe2000bf46270 */
[----:B0-----:R-:W4:Y:S01]  /*173590*/  LDL.LU.64 R42, [R1+0xe20] ;  /* 0x000e2000012a7983 */ /* 0x001f220000300a00 */
[----:B------:R-:W-:-:S02]  /*1735a0*/  PRMT R3, R8, 0x7770, RZ ;  /* 0x0000777008037816 */ /* 0x000fc400000000ff */
[----:B------:R-:W-:Y:S02]  /*1735b0*/  PRMT R2, R8, 0x7771, RZ ;  /* 0x0000777108027816 */ /* 0x000fe400000000ff */
[----:B------:R-:W-:Y:S01]  /*1735c0*/  ISETP.LT.AND P5, PT, R16, UR12, !P5 ;  /* 0x0000000c10007c0c */ /* 0x000fe2000efa1270 */
[----:B------:R-:W0:Y:S01]  /*1735d0*/  LDCU UR20, c[0x0][0x398] ;  /* 0x00007300ff1477ac */ /* 0x000e220008000800 */
[----:B------:R-:W0:Y:S01]  /*1735e0*/  LDCU UR12, c[0x0][0x398] ;  /* 0x00007300ff0c77ac */ /* 0x000e220008000800 */
[----:B---3--:R3:W-:Y:S04]  /*1735f0*/  @P3 STG.E.U8 desc[UR4][R32.64], R3 ;  /* 0x0000000320003986 */ /* 0x0087e8000c101104 */
[----:B------:R0:W-:Y:S04]  /*173600*/  @P4 STG.E.U8 desc[UR4][R40.64], R2 ;  /* 0x0000000228004986 */ /* 0x0001e8000c101104 */
[----:B---3--:R-:W3:Y:S04]  /*173610*/  LDL.LU R32, [R1+0x780] ;  /* 0x0007800001207983 */ /* 0x008ee80000300800 */
[----:B0-----:R-:W3:Y:S01]  /*173620*/  LDL.LU.64 R40, [R1+0xe28] ;  /* 0x000e280001287983 */ /* 0x001ee20000300a00 */
[----:B------:R-:W-:-:S02]  /*173630*/  PRMT R3, R8, 0x7772, RZ ;  /* 0x0000777208037816 */ /* 0x000fc400000000ff */
[----:B------:R-:W-:-:S03]  /*173640*/  PRMT R2, R8, 0x7773, RZ ;  /* 0x0000777308027816 */ /* 0x000fc600000000ff */
[----:B------:R0:W-:Y:S01]  /*173650*/  @P6 STG.E.U8 desc[UR4][R24.64], R3 ;  /* 0x0000000318006986 */ /* 0x0001e2000c101104 */
[----:B------:R-:W-:-:S03]  /*173660*/  ISETP.LT.AND P3, PT, R15, UR14, !P2 ;  /* 0x0000000e0f007c0c */ /* 0x000fc6000d761270 */
[----:B--2---:R2:W-:Y:S04]  /*173670*/  @P5 STG.E.U8 desc[UR4][R38.64], R2 ;  /* 0x0000000226005986 */ /* 0x0045e8000c101104 */
[----:B0-----:R-:W3:Y:S04]  /*173680*/  LDL.LU.64 R24, [R1+0xe18] ;  /* 0x000e180001187983 */ /* 0x001ee80000300a00 */
[----:B--2---:R-:W2:Y:S01]  /*173690*/  LDL.LU.64 R38, [R1+0xe08] ;  /* 0x000e080001267983 */ /* 0x004ea20000300a00 */
[----:B------:R-:W-:Y:S02]  /*1736a0*/  PRMT R3, R11, 0x7770, RZ ;  /* 0x000077700b037816 */ /* 0x000fe400000000ff */
[----:B------:R-:W-:-:S02]  /*1736b0*/  ISETP.LT.AND P6, PT, R22, UR16, !P2 ;  /* 0x0000001016007c0c */ /* 0x000fc4000d7c1270 */
[----:B------:R-:W-:Y:S02]  /*1736c0*/  ISETP.LT.AND P4, PT, R37, UR6, !P2 ;  /* 0x0000000625007c0c */ /* 0x000fe4000d781270 */
[C---:B------:R-:W-:Y:S02]  /*1736d0*/  PRMT R2, R11.reuse, 0x7771, RZ ;  /* 0x000077710b027816 */ /* 0x040fe400000000ff */
[----:B------:R-:W-:Y:S01]  /*1736e0*/  ISETP.LT.AND P5, PT, R12, UR18, !P2 ;  /* 0x000000120c007c0c */ /* 0x000fe2000d7a1270 */
[----:B----4-:R0:W-:Y:S01]  /*1736f0*/  @P3 STG.E.U8 desc[UR4][R34.64], R3 ;  /* 0x0000000322003986 */ /* 0x0101e2000c101104 */
[----:B------:R-:W4:Y:S01]  /*173700*/  LDCU UR14, c[0x0][0x398] ;  /* 0x00007300ff0e77ac */ /* 0x000f220008000800 */
[----:B------:R-:W1:Y:S01]  /*173710*/  LDCU UR6, c[0x0][0x398] ;  /* 0x00007300ff0677ac */ /* 0x000e620008000800 */
[----:B------:R-:W1:Y:S01]  /*173720*/  LDCU UR16, c[0x0][0x398] ;  /* 0x00007300ff1077ac */ /* 0x000e620008000800 */
[----:B------:R-:W2:Y:S01]  /*173730*/  LDCU UR18, c[0x0][0x398] ;  /* 0x00007300ff1277ac */ /* 0x000ea20008000800 */
[----:B0-----:R-:W4:Y:S04]  /*173740*/  LDL.LU.64 R34, [R1+0xe00] ;  /* 0x000e000001227983 */ /* 0x001f280000300a00 */
[----:B------:R-:W4:Y:S01]  /*173750*/  LDL.LU R33, [R1+0x794] ;  /* 0x0007940001217983 */ /* 0x000f220000300800 */
[----:B------:R-:W-:-:S03]  /*173760*/  PRMT R3, R11, 0x7772, RZ ;  /* 0x000077720b037816 */ /* 0x000fc600000000ff */
[----:B------:R0:W-:Y:S01]  /*173770*/  @P6 STG.E.U8 desc[UR4][R44.64], R2 ;  /* 0x000000022c006986 */ /* 0x0001e2000c101104 */
[----:B-1----:R-:W-:-:S03]  /*173780*/  ISETP.LT.AND P3, PT, R36, UR8, !P2 ;  /* 0x0000000824007c0c */ /* 0x002fc6000d761270 */
[----:B0-----:R-:W4:Y:S04]  /*173790*/  LDL.LU.64 R44, [R1+0xe10] ;  /* 0x000e1000012c7983 */ /* 0x001f280000300a00 */
[----:B------:R0:W-:Y:S01]  /*1737a0*/  @P4 STG.E.U8 desc[UR4][R42.64], R3 ;  /* 0x000000032a004986 */ /* 0x0001e2000c101104 */
[----:B------:R-:W-:Y:S01]  /*1737b0*/  VIADD R2, R18, 0xea ;  /* 0x000000ea12027836 */ /* 0x000fe20000000000 */
[----:B------:R-:W-:Y:S01]  /*1737c0*/  ISETP.LT.AND P6, PT, R13, UR10, !P2 ;  /* 0x0000000a0d007c0c */ /* 0x000fe2000d7c1270 */
[----:B------:R-:W1:Y:S01]  /*1737d0*/  LDCU UR8, c[0x0][0x398] ;  /* 0x00007300ff0877ac */ /* 0x000e620008000800 */
[----:B0-----:R-:W4:Y:S01]  /*1737e0*/  LDL.LU.64 R42, [R1+0xdd0] ;  /* 0x000dd000012a7983 */ /* 0x001f220000300a00 */
[----:B------:R-:W-:-:S03]  /*1737f0*/  PRMT R3, R11, 0x7773, RZ ;  /* 0x000077730b037816 */ /* 0x000fc600000000ff */
[----:B------:R-:W4:Y:S01]  /*173800*/  LDL.LU.64 R10, [R1+0xdd8] ;  /* 0x000dd800010a7983 */ /* 0x000f220000300a00 */
[----:B------:R-:W-:Y:S01]  /*173810*/  ISETP.LT.AND P4, PT, R9, UR22, !P2 ;  /* 0x0000001609007c0c */ /* 0x000fe2000d781270 */
[----:B------:R-:W0:Y:S02]  /*173820*/  LDCU UR10, c[0x0][0x398] ;  /* 0x00007300ff0a77ac */ /* 0x000e240008000800 */
[----:B---3--:R3:W-:Y:S01]  /*173830*/  @P3 STG.E.U8 desc[UR4][R40.64], R3 ;  /* 0x0000000328003986 */ /* 0x0087e2000c101104 */
[----:B------:R-:W-:Y:S01]  /*173840*/  PRMT R4, R32, 0x7770, RZ ;  /* 0x0000777020047816 */ /* 0x000fe200000000ff */
[----:B------:R-:W0:Y:S02]  /*173850*/  LDCU UR22, c[0x0][0x398] ;  /* 0x00007300ff1677ac */ /* 0x000e240008000800 */
[----:B---3--:R-:W3:Y:S01]  /*173860*/  LDL.LU.64 R40, [R1+0xdc8] ;  /* 0x000dc80001287983 */ /* 0x008ee20000300a00 */
[----:B------:R-:W-:Y:S02]  /*173870*/  ISETP.GE.AND P3, PT, R2, UR33, PT ;  /* 0x0000002102007c0c */ /* 0x000fe4000bf66270 */
[C---:B------:R-:W-:Y:S01]  /*173880*/  PRMT R2, R32.reuse, 0x7771, RZ ;  /* 0x0000777120027816 */ /* 0x040fe200000000ff */
        /* <DEDUP_REMOVED lines=8> */
[----:B------:R-:W-:Y:S02]  /*173910*/  ISETP.LT.AND P2, PT, R16, UR20, !P2 ;  /* 0x0000001410007c0c */ /* 0x000fe4000d741270 */
[----:B------:R-:W-:Y:S02]  /*173920*/  ISETP.LT.AND P5, PT, R15, UR12, !P3 ;  /* 0x0000000c0f007c0c */ /* 0x000fe4000dfa1270 */
[----:B------:R-:W-:Y:S02]  /*173930*/  ISETP.LT.AND P6, PT, R22, UR14, !P3 ;  /* 0x0000000e16007c0c */ /* 0x000fe4000dfc1270 */
[----:B------:R-:W-:-:S02]  /*173940*/  PRMT R2, R32, 0x7773, RZ ;  /* 0x0000777320027816 */ /* 0x000fc400000000ff */
[----:B------:R-:W-:Y:S02]  /*173950*/  PRMT R3, R33, 0x7770, RZ ;  /* 0x0000777021037816 */ /* 0x000fe400000000ff */
[----:B------:R-:W-:Y:S01]  /*173960*/  ISETP.LT.AND P4, PT, R37, UR6, !P3 ;  /* 0x0000000625007c0c */ /* 0x000fe2000df81270 */
[----:B------:R-:W0:Y:S01]  /*173970*/  LDCU UR12, c[0x0][0x398] ;  /* 0x00007300ff0c77ac */ /* 0x000e220008000800 */
[----:B------:R-:W0:Y:S01]  /*173980*/  LDCU UR6, c[0x0][0x398] ;  /* 0x00007300ff0677ac */ /* 0x000e220008000800 */
[----:B------:R-:W0:Y:S01]  /*173990*/  LDCU UR14, c[0x0][0x398] ;  /* 0x00007300ff0e77ac */ /* 0x000e220008000800 */
[----:B------:R-:W0:Y:S01]  /*1739a0*/  LDCU UR20, c[0x0][0x398] ;  /* 0x00007300ff1477ac */ /* 0x000e220008000800 */
[----:B------:R1:W-:Y:S04]  /*1739b0*/  @P2 STG.E.U8 desc[UR4][R44.64], R2 ;  /* 0x000000022c002986 */ /* 0x0003e8000c101104 */
        /* <DEDUP_REMOVED lines=11> */
[----:B------:R-:W0:Y:S01]  /*173a70*/  LDCU UR16, c[0x0][0x398] ;  /* 0x00007300ff1077ac */ /* 0x000e220008000800 */
[----:B------:R-:W1:Y:S02]  /*173a80*/  LDCU UR18, c[0x0][0x398] ;  /* 0x00007300ff1277ac */ /* 0x000e640008000800 */
[----:B------:R-:W-:Y:S01]  /*173a90*/  ISETP.GE.AND P2, PT, R2, UR36, PT ;  /* 0x0000002402007c0c */ /* 0x000fe2000bf46270 */
[----:B---3--:R3:W-:Y:S01]  /*173aa0*/  @P4 STG.E.U8 desc[UR4][R40.64], R3 ;  /* 0x0000000328004986 */ /* 0x0087e2000c101104 */
[----:B------:R-:W-:Y:S01]  /*173ab0*/  ISETP.LT.AND P4, PT, R12, UR8, !P3 ;  /* 0x000000080c007c0c */ /* 0x000fe2000df81270 */
[----:B------:R-:W0:Y:S02]  /*173ac0*/  LDCU UR8, c[0x0][0x398] ;  /* 0x00007300ff0877ac */ /* 0x000e240008000800 */
[----:B---3--:R-:W3:Y:S01]  /*173ad0*/  LDL.LU.64 R40, [R1+0xd70] ;  /* 0x000d700001287983 */ /* 0x008ee20000300a00 */
[----:B------:R-:W-:-:S02]  /*173ae0*/  PRMT R3, R33, 0x7773, RZ ;  /* 0x0000777321037816 */ /* 0x000fc400000000ff */
[----:B------:R-:W-:-:S03]  /*173af0*/  PRMT R2, R8, 0x7770, RZ ;  /* 0x0000777008027816 */ /* 0x000fc600000000ff */
[----:B------:R-:W-:Y:S04]  /*173b00*/  @P5 STG.E.U8 desc[UR4][R24.64], R3 ;  /* 0x0000000318005986 */ /* 0x000fe8000c101104 */
[----:B--2---:R2:W-:Y:S04]  /*173b10*/  @P4 STG.E.U8 desc[UR4][R38.64], R2 ;  /* 0x0000000226004986 */ /* 0x0045e8000c101104 */
[----:B--2---:R-:W2:Y:S01]  /*173b20*/  LDL.LU.64 R38, [R1+0xd80] ;  /* 0x000d800001267983 */ /* 0x004ea20000300a00 */
[----:B------:R-:W-:-:S05]  /*173b30*/  PRMT R3, R8, 0x7771, RZ ;  /* 0x0000777108037816 */ /* 0x000fca00000000ff */
[----:B----4-:R4:W-:Y:S04]  /*173b40*/  @P6 STG.E.U8 desc[UR4][R34.64], R3 ;  /* 0x0000000322006986 */ /* 0x0109e8000c101104 */
[----:B----4-:R-:W4:Y:S01]  /*173b50*/  LDL.LU.64 R34, [R1+0xd68] ;  /* 0x000d680001227983 */ /* 0x010f220000300a00 */
[----:B------:R-:W-:Y:S02]  /*173b60*/  ISETP.LT.AND P5, PT, R13, UR10, !P3 ;  /* 0x0000000a0d007c0c */ /* 0x000fe4000dfa1270 */
[----:B------:R-:W-:Y:S02]  /*173b70*/  ISETP.LT.AND P3, PT, R16, UR22, !P3 ;  /* 0x0000001610007c0c */ /* 0x000fe4000df61270 */
[----:B------:R-:W-:Y:S02]  /*173b80*/  PRMT R2, R8, 0x7772, RZ ;  /* 0x0000777208027816 */ /* 0x000fe400000000ff */
[----:B------:R-:W-:-:S02]  /*173b90*/  ISETP.LT.AND P6, PT, R15, UR12, !P2 ;  /* 0x0000000c0f007c0c */ /* 0x000fc4000d7c1270 */
[----:B------:R-:W-:Y:S01]  /*173ba0*/  PRMT R3, R8, 0x7773, RZ ;  /* 0x0000777308037816 */ /* 0x000fe200000000ff */
[----:B------:R-:W4:Y:S01]  /*173bb0*/  LDL.LU R14, [R1+0x784] ;  /* 0x00078400010e7983 */ /* 0x000f220000300800 */
[----:B------:R-:W-:Y:S01]  /*173bc0*/  ISETP.LT.AND P4, PT, R22, UR6, !P2 ;  /* 0x0000000616007c0c */ /* 0x000fe2000d781270 */
[----:B------:R-:W0:Y:S01]  /*173bd0*/  LDCU UR10, c[0x0][0x398] ;  /* 0x00007300ff0a77ac */ /* 0x000e220008000800 */
[----:B------:R-:W0:Y:S01]  /*173be0*/  LDCU UR12, c[0x0][0x398] ;  /* 0x00007300ff0c77ac */ /* 0x000e220008000800 */
[----:B------:R-:W0:Y:S01]  /*173bf0*/  LDCU UR6, c[0x0][0x398] ;  /* 0x00007300ff0677ac */ /* 0x000e220008000800 */
[----:B------:R-:W0:Y:S01]  /*173c00*/  LDCU UR22, c[0x0][0x398] ;  /* 0x00007300ff1677ac */ /* 0x000e220008000800 */
[----:B------:R0:W-:Y:S04]  /*173c10*/  @P5 STG.E.U8 desc[UR4][R42.64], R2 ;  /* 0x000000022a005986 */ /* 0x0001e8000c101104 */
[----:B------:R1:W-:Y:S01]  /*173c20*/  @P3 STG.E.U8 desc[UR4][R10.64], R3 ;  /* 0x000000030a003986 */ /* 0x0003e2000c101104 */
[----:B0-----:R-:W-:-:S03]  /*173c30*/  PRMT R2, R32, 0x7770, RZ ;  /* 0x0000777020027816 */ /* 0x001fc600000000ff */
[----:B-1----:R-:W4:Y:S04]  /*173c40*/  LDL.LU.64 R10, [R1+0xd78] ;  /* 0x000d7800010a7983 */ /* 0x002f280000300a00 */
[----:B------:R-:W4:Y:S01]  /*173c50*/  LDL.LU.64 R42, [R1+0xd58] ;  /* 0x000d5800012a7983 */ /* 0x000f220000300a00 */
[----:B------:R-:W-:-:S03]  /*173c60*/  PRMT R3, R32, 0x7771, RZ ;  /* 0x0000777120037816 */ /* 0x000fc600000000ff */
[----:B------:R0:W-:Y:S01]  /*173c70*/  @P6 STG.E.U8 desc[UR4][R44.64], R2 ;  /* 0x000000022c006986 */ /* 0x0001e2000c101104 */
[----:B------:R-:W-:Y:S02]  /*173c80*/  PRMT R4, R32, 0x7773, RZ ;  /* 0x0000777320047816 */ /* 0x000fe400000000ff */
[----:B------:R-:W-:Y:S01]  /*173c90*/  ISETP.LT.AND P3, PT, R37, UR14, !P2 ;  /* 0x0000000e25007c0c */ /* 0x000fe2000d761270 */
[----:B0-----:R-:W4:Y:S01]  /*173ca0*/  LDL.LU.64 R44, [R1+0xd60] ;  /* 0x000d6000012c7983 */ /* 0x001f220000300a00 */
[----:B------:R-:W-:Y:S02]  /*173cb0*/  ISETP.LT.AND P5, PT, R36, UR16, !P2 ;  /* 0x0000001024007c0c */ /* 0x000fe4000d7a1270 */
[----:B------:R-:W-:Y:S01]  /*173cc0*/  ISETP.LT.AND P6, PT, R9, UR8, !P2 ;  /* 0x0000000809007c0c */ /* 0x000fe2000d7c1270 */
[----:B------:R-:W-:Y:S01]  /*173cd0*/  VIADD R2, R18, 0xec ;  /* 0x000000ec12027836 */ /* 0x000fe20000000000 */
        /* <DEDUP_REMOVED lines=12> */
[----:B------:R-:W-:-:S02]  /*173da0*/  ISETP.LT.AND P4, PT, R12, UR20, !P2 ;  /* 0x000000140c007c0c */ /* 0x000fc4000d781270 */
[----:B------:R-:W-:Y:S02]  /*173db0*/  ISETP.GE.AND P3, PT, R2, UR37, PT ;  /* 0x0000002502007c0c */ /* 0x000fe4000bf66270 */
[C---:B------:R-:W-:Y:S02]  /*173dc0*/  PRMT R2, R14.reuse, 0x7770, RZ ;  /* 0x000077700e027816 */ /* 0x040fe400000000ff */
[----:B------:R-:W-:Y:S02]  /*173dd0*/  ISETP.LT.AND P5, PT, R13, UR18, !P2 ;  /* 0x000000120d007c0c */ /* 0x000fe4000d7a1270 */
[----:B------:R-:W-:Y:S02]  /*173de0*/  PRMT R3, R14, 0x7771, RZ ;  /* 0x000077710e037816 */ /* 0x000fe400000000ff */
[----:B------:R-:W-:Y:S01]  /*173df0*/  ISETP.LT.AND P2, PT, R16, UR10, !P2 ;  /* 0x0000000a10007c0c */ /* 0x000fe2000d741270 */
[----:B------:R-:W0:Y:S01]  /*173e00*/  LDCU UR18, c[0x0][0x398] ;  /* 0x00007300ff1277ac */ /* 0x000e220008000800 */
[----:B------:R-:W0:Y:S01]  /*173e10*/  LDCU UR10, c[0x0][0x398] ;  /* 0x00007300ff0a77ac */ /* 0x000e220008000800 */
[----:B------:R-:W0:Y:S01]  /*173e20*/  LDCU UR20, c[0x0][0x398] ;  /* 0x00007300ff1477ac */ /* 0x000e220008000800 */
[----:B------:R0:W-:Y:S04]  /*173e30*/  @P4 STG.E.U8 desc[UR4][R10.64], R2 ;  /* 0x000000020a004986 */ /* 0x0001e8000c101104 */
[----:B------:R1:W-:Y:S01]  /*173e40*/  @P6 STG.E.U8 desc[UR4][R42.64], R3 ;  /* 0x000000032a006986 */ /* 0x0003e2000c101104 */
[----:B------:R-:W-:-:S03]  /*173e50*/  ISETP.LT.AND P6, PT, R15, UR12, !P3 ;  /* 0x0000000c0f007c0c */ /* 0x000fc6000dfc1270 */
[----:B0-----:R-:W4:Y:S01]  /*173e60*/  LDL.LU.64 R10, [R1+0xcf8] ;  /* 0x000cf800010a7983 */ /* 0x001f220000300a00 */
[----:B------:R-:W-:-:S03]  /*173e70*/  PRMT R2, R14, 0x7772, RZ ;  /* 0x000077720e027816 */ /* 0x000fc600000000ff */
[----:B-1----:R-:W4:Y:S01]  /*173e80*/  LDL.LU R42, [R1+0x6a8] ;  /* 0x0006a800012a7983 */ /* 0x002f220000300800 */
[----:B------:R-:W-:-:S03]  /*173e90*/  PRMT R3, R14, 0x7773, RZ ;  /* 0x000077730e037816 */ /* 0x000fc600000000ff */
[----:B------:R-:W4:Y:S04]  /*173ea0*/  LDL.LU.64 R24, [R1+0xcc8] ;  /* 0x000cc80001187983 */ /* 0x000f280000300a00 */
[----:B------:R0:W-:Y:S01]  /*173eb0*/  @P5 STG.E.U8 desc[UR4][R44.64], R2 ;  /* 0x000000022c005986 */ /* 0x0001e2000c101104 */
[----:B------:R-:W-:Y:S01]  /*173ec0*/  ISETP.LT.AND P4, PT, R22, UR6, !P3 ;  /* 0x0000000616007c0c */ /* 0x000fe2000df81270 */
[----:B------:R-:W1:Y:S02]  /*173ed0*/  LDCU UR12, c[0x0][0x398] ;  /* 0x00007300ff0c77ac */ /* 0x000e640008000800 */
[----:B0-----:R-:W4:Y:S01]  /*173ee0*/  LDL.LU.64 R44, [R1+0xd00] ;  /* 0x000d0000012c7983 */ /* 0x001f220000300a00 */
[----:B------:R-:W-:Y:S01]  /*173ef0*/  ISETP.LT.AND P5, PT, R37, UR22, !P3 ;  /* 0x0000001625007c0c */ /* 0x000fe2000dfa1270 */
[----:B------:R-:W0:Y:S01]  /*173f00*/  LDCU UR6, c[0x0][0x398] ;  /* 0x00007300ff0677ac */ /* 0x000e220008000800 */
[----:B------:R-:W0:Y:S01]  /*173f10*/  LDCU UR22, c[0x0][0x398] ;  /* 0x00007300ff1677ac */ /* 0x000e220008000800 */
[C---:B---3--:R-:W-:Y:S01]  /*173f20*/  PRMT R2, R8.reuse, 0x7770, RZ ;  /* 0x0000777008027816 */ /* 0x048fe200000000ff */
[----:B------:R-:W-:Y:S04]  /*173f30*/  @P2 STG.E.U8 desc[UR4][R40.64], R3 ;  /* 0x0000000328002986 */ /* 0x000fe8000c101104 */
        /* <DEDUP_REMOVED lines=11> */
[----:B------:R-:W-:Y:S02]  /*173ff0*/  PRMT R3, R8, 0x7773, RZ ;  /* 0x0000777308037816 */ /* 0x000fe400000000ff */
[----:B------:R-:W-:Y:S02]  /*174000*/  ISETP.LT.AND P5, PT, R9, UR8, !P3 ;  /* 0x0000000809007c0c */ /* 0x000fe4000dfa1270 */
[----:B------:R-:W-:Y:S01]  /*174010*/  ISETP.LT.AND P6, PT, R13, UR18, !P3 ;  /* 0x000000120d007c0c */ /* 0x000fe2000dfc1270 */
[----:B------:R-:W4:Y:S01]  /*174020*/  LDL.LU.64 R40, [R1+0xc90] ;  /* 0x000c900001287983 */ /* 0x000f220000300a00 */
[----:B------:R-:W-:Y:S01]  /*174030*/  VIADD R2, R18, 0xed ;  /* 0x000000ed12027836 */ /* 0x000fe20000000000 */
[----:B------:R-:W-:Y:S01]  /*174040*/  ISETP.LT.AND P3, PT, R16, UR10, !P3 ;  /* 0x0000000a10007c0c */ /* 0x000fe2000df61270 */
[----:B------:R-:W0:Y:S01]  /*174050*/  LDCU UR14, c[0x0][0x398] ;  /* 0x00007300ff0e77ac */ /* 0x000e220008000800 */
[----:B------:R-:W0:Y:S01]  /*174060*/  LDCU UR16, c[0x0][0x398] ;  /* 0x00007300ff1077ac */ /* 0x000e220008000800 */
[----:B------:R-:W0:Y:S01]  /*174070*/  LDCU UR8, c[0x0][0x398] ;  /* 0x00007300ff0877ac */ /* 0x000e220008000800 */
[----:B------:R-:W0:Y:S01]  /*174080*/  LDCU UR18, c[0x0][0x398] ;  /* 0x00007300ff1277ac */ /* 0x000e220008000800 */
[----:B------:R-:W0:Y:S01]  /*174090*/  LDCU UR10, c[0x0][0x398] ;  /* 0x00007300ff0a77ac */ /* 0x000e220008000800 */
[----:B------:R0:W-:Y:S01]  /*1740a0*/  @P2 STG.E.U8 desc[UR4][R10.64], R3 ;  /* 0x000000030a002986 */ /* 0x0001e2000c101104 */
[----:B------:R-:W-:-:S02]  /*1740b0*/  ISETP.GE.AND P2, PT, R2, UR7, PT ;  /* 0x0000000702007c0c */ /* 0x000fc4000bf46270 */
[C---:B------:R-:W-:Y:S01]  /*1740c0*/  PRMT R2, R42.reuse, 0x7771, RZ ;  /* 0x000077712a027816 */ /* 0x040fe200000000ff */
[----:B------:R-:W1:Y:S01]  /*1740d0*/  LDCU UR7, c[0x0][0x398] ;  /* 0x00007300ff0777ac */ /* 0x000e620008000800 */
[----:B0-----:R-:W4:Y:S01]  /*1740e0*/  LDL.LU.64 R10, [R1+0xc78] ;  /* 0x000c7800010a7983 */ /* 0x001f220000300a00 */
[----:B------:R-:W-:-:S03]  /*1740f0*/  PRMT R3, R42, 0x7770, RZ ;  /* 0x000077702a037816 */ /* 0x000fc600000000ff */
[----:B------:R-:W4:Y:S04]  /*174100*/  LDL.LU R14, [R1+0x79c] ;  /* 0x00079c00010e7983 */ /* 0x000f280000300800 */
[----:B------:R0:W-:Y:S04]  /*174110*/  @P4 STG.E.U8 desc[UR4][R24.64], R3 ;  /* 0x0000000318004986 */ /* 0x0001e8000c101104 */
[----:B------:R1:W-:Y:S01]  /*174120*/  @P5 STG.E.U8 desc[UR4][R44.64], R2 ;  /* 0x000000022c005986 */ /* 0x0003e2000c101104 */
[----:B0-----:R-:W-:Y:S02]  /*174130*/  PRMT R3, R42, 0x7772, RZ ;  /* 0x000077722a037816 */ /* 0x001fe400000000ff */
[----:B------:R-:W-:-:S02]  /*174140*/  ISETP.LT.AND P4, PT, R15, UR6, !P2 ;  /* 0x000000060f007c0c */ /* 0x000fc4000d781270 */
[C---:B---3--:R-:W-:Y:S01]  /*174150*/  PRMT R4, R19.reuse, 0x7770, RZ ;  /* 0x0000777013047816 */ /* 0x048fe200000000ff */
[----:B------:R0:W-:Y:S01]  /*174160*/  @P6 STG.E.U8 desc[UR4][R32.64], R3 ;  /* 0x0000000320006986 */ /* 0x0001e2000c101104 */
[----:B-1----:R-:W-:Y:S01]  /*174170*/  ISETP.LT.AND P5, PT, R22, UR12, !P2 ;  /* 0x0000000c16007c0c */ /* 0x002fe2000d7a1270 */
[----:B------:R-:W-:Y:S01]  /*174180*/  VIADD R2, R18, 0xee ;  /* 0x000000ee12027836 */ /* 0x000fe20000000000 */
[----:B------:R-:W-:Y:S01]  /*174190*/  PRMT R5, R19, 0x7773, RZ ;  /* 0x0000777313057816 */ /* 0x000fe200000000ff */
[----:B------:R-:W1:Y:S01]  /*1741a0*/  LDCU UR6, c[0x0][0x398] ;  /* 0x00007300ff0677ac */ /* 0x000e620008000800 */
[----:B0-----:R-:W3:Y:S01]  /*1741b0*/  LDL.LU.64 R32, [R1+0xcb8] ;  /* 0x000cb80001207983 */ /* 0x001ee20000300a00 */
[----:B------:R-:W-:-:S03]  /*1741c0*/  PRMT R3, R42, 0x7773, RZ ;  /* 0x000077732a037816 */ /* 0x000fc600000000ff */
[----:B------:R-:W3:Y:S01]  /*1741d0*/  LDL.LU R8, [R1+0x788] ;  /* 0x0007880001087983 */ /* 0x000ee20000300800 */
[----:B------:R-:W-:Y:S01]  /*1741e0*/  ISETP.LT.AND P6, PT, R37, UR14, !P2 ;  /* 0x0000000e25007c0c */ /* 0x000fe2000d7c1270 */
[----:B------:R-:W0:Y:S01]  /*1741f0*/  LDCU UR12, c[0x0][0x398] ;  /* 0x00007300ff0c77ac */ /* 0x000e220008000800 */
[----:B------:R-:W0:Y:S01]  /*174200*/  LDCU UR14, c[0x0][0x398] ;  /* 0x00007300ff0e77ac */ /* 0x000e220008000800 */
[----:B--2---:R2:W-:Y:S04]  /*174210*/  @P3 STG.E.U8 desc[UR4][R38.64], R3 ;  /* 0x0000000326003986 */ /* 0x0045e8000c101104 */
[----:B--2---:R-:W2:Y:S04]  /*174220*/  LDL.LU.64 R38, [R1+0xcb0] ;  /* 0x000cb00001267983 */ /* 0x004ea80000300a00 */
[----:B----4-:R4:W-:Y:S04]  /*174230*/  @P4 STG.E.U8 desc[UR4][R34.64], R4 ;  /* 0x0000000422004986 */ /* 0x0109e8000c101104 */
[----:B----4-:R-:W4:Y:S01]  /*174240*/  LDL.LU.64 R34, [R1+0xc88] ;  /* 0x000c880001227983 */ /* 0x010f220000300a00 */
[----:B------:R-:W-:-:S02]  /*174250*/  ISETP.GE.AND P3, PT, R2, UR35, PT ;  /* 0x0000002302007c0c */ /* 0x000fc4000bf66270 */
[C---:B------:R-:W-:Y:S02]  /*174260*/  PRMT R2, R19.reuse, 0x7771, RZ ;  /* 0x0000777113027816 */ /* 0x040fe400000000ff */
[----:B------:R-:W-:Y:S02]  /*174270*/  PRMT R3, R19, 0x7772, RZ ;  /* 0x0000777213037816 */ /* 0x000fe400000000ff */
[----:B------:R-:W-:Y:S01]  /*174280*/  ISETP.LT.AND P4, PT, R36, UR20, !P2 ;  /* 0x0000001424007c0c */ /* 0x000fe2000d781270 */
[----:B------:R-:W4:Y:S04]  /*174290*/  LDL.LU.64 R24, [R1+0xc80] ;  /* 0x000c800001187983 */ /* 0x000f280000300a00 */
[----:B------:R-:W-:Y:S04]  /*1742a0*/  @P5 STG.E.U8 desc[UR4][R40.64], R2 ;  /* 0x0000000228005986 */ /* 0x000fe8000c101104 */
[----:B------:R-:W4:Y:S01]  /*1742b0*/  LDL.LU.64 R44, [R1+0xc70] ;  /* 0x000c7000012c7983 */ /* 0x000f220000300a00 */
[----:B------:R-:W0:Y:S03]  /*1742c0*/  LDCU UR20, c[0x0][0x398] ;  /* 0x00007300ff1477ac */ /* 0x000e260008000800 */
        /* <DEDUP_REMOVED lines=47> */
[----:B---3--:R3:W-:Y:S01]  /*1745c0*/  @P4 STG.E.U8 desc[UR4][R32.64], R4 ;  /* 0x0000000420004986 */ /* 0x0087e2000c101104 */
[----:B------:R-:W-:-:S02]  /*1745d0*/  ISETP.GE.AND P4, PT, R2, UR34, PT ;  /* 0x0000002202007c0c */ /* 0x000fc4000bf86270 */
[C---:B------:R-:W-:Y:S01]  /*1745e0*/  PRMT R2, R14.reuse, 0x7770, RZ ;  /* 0x000077700e027816 */ /* 0x040fe200000000ff */
[----:B---3--:R-:W3:Y:S04]  /*1745f0*/  LDL.LU.64 R32, [R1+0xc20] ;  /* 0x000c200001207983 */ /* 0x008ee80000300a00 */
        /* <DEDUP_REMOVED lines=8> */
[----:B------:R-:W-:Y:S02]  /*174680*/  PRMT R2, R14, 0x7772, RZ ;  /* 0x000077720e027816 */ /* 0x000fe400000000ff */
[----:B------:R-:W-:Y:S02]  /*174690*/  ISETP.LT.AND P3, PT, R16, UR16, !P3 ;  /* 0x0000001010007c0c */ /* 0x000fe4000df61270 */
[----:B------:R-:W-:Y:S01]  /*1746a0*/  ISETP.LT.AND P6, PT, R15, UR10, !P4 ;  /* 0x0000000a0f007c0c */ /* 0x000fe2000e7c1270 */
[----:B------:R-:W-:Y:S01]  /*1746b0*/  VIADD R3, R18, 0xf0 ;  /* 0x000000f012037836 */ /* 0x000fe20000000000 */
[----:B------:R-:W0:Y:S01]  /*1746c0*/  LDCU UR7, c[0x0][0x398] ;  /* 0x00007300ff0777ac */ /* 0x000e220008000800 */
[----:B------:R-:W0:Y:S01]  /*1746d0*/  LDCU UR16, c[0x0][0x398] ;  /* 0x00007300ff1077ac */ /* 0x000e220008000800 */
[----:B------:R-:W0:Y:S02]  /*1746e0*/  LDCU UR10, c[0x0][0x398] ;  /* 0x00007300ff0a77ac */ /* 0x000e240008000800 */
[----:B------:R-:W-:-:S02]  /*1746f0*/  ISETP.GE.AND P5, PT, R3, UR26, PT ;  /* 0x0000001a03007c0c */ /* 0x000fc4000bfa6270 */
[----:B------:R-:W-:Y:S01]  /*174700*/  PRMT R3, R14, 0x7773, RZ ;  /* 0x000077730e037816 */ /* 0x000fe200000000ff */
[----:B------:R0:W-:Y:S04]  /*174710*/  @P2 STG.E.U8 desc[UR4][R10.64], R2 ;  /* 0x000000020a002986 */ /* 0x0001e8000c101104 */
[----:B------:R1:W-:Y:S04]  /*174720*/  @P3 STG.E.U8 desc[UR4][R40.64], R3 ;  /* 0x0000000328003986 */ /* 0x0003e8000c101104 */
[----:B0-----:R-:W4:Y:S04]  /*174730*/  LDL.LU R11, [R1+0x78c] ;  /* 0x00078c00010b7983 */ /* 0x001f280000300800 */
[----:B------:R-:W4:Y:S01]  /*174740*/  LDL.LU.64 R46, [R1+0xc10] ;  /* 0x000c1000012e7983 */ /* 0x000f220000300a00 */
[----:B------:R-:W-:-:S03]  /*174750*/  PRMT R2, R8, 0x7770, RZ ;  /* 0x0000777008027816 */ /* 0x000fc600000000ff */
        /* <DEDUP_REMOVED lines=9> */
[----:B------:R-:W3:Y:S04]  /*1747f0*/  LDL.LU.64 R40, [R1+0xbf0] ;  /* 0x000bf00001287983 */ /* 0x000ee80000300a00 */
[----:B------:R-:W3:Y:S01]  /*174800*/  LDL.LU R10, [R1+0x770] ;  /* 0x00077000010a7983 */ /* 0x000ee20000300800 */
[----:B------:R-:W-:-:S03]  /*174810*/  PRMT R2, R8, 0x7771, RZ ;  /* 0x0000777108027816 */ /* 0x000fc600000000ff */
[----:B------:R-:W3:Y:S01]  /*174820*/  LDL.LU.64 R44, [R1+0xbe8] ;  /* 0x000be800012c7983 */ /* 0x000ee20000300a00 */
[----:B------:R-:W-:Y:S01]  /*174830*/  ISETP.LT.AND P6, PT, R36, UR14, !P4 ;  /* 0x0000000e24007c0c */ /* 0x000fe2000e7c1270 */
[----:B------:R-:W0:Y:S02]  /*174840*/  LDCU UR14, c[0x0][0x398] ;  /* 0x00007300ff0e77ac */ /* 0x000e240008000800 */
[----:B------:R1:W-:Y:S04]  /*174850*/  @P2 STG.E.U8 desc[UR4][R42.64], R2 ;  /* 0x000000022a002986 */ /* 0x0003e8000c101104 */
[----:B--2---:R2:W-:Y:S04]  /*174860*/  @P3 STG.E.U8 desc[UR4][R38.64], R3 ;  /* 0x0000000326003986 */ /* 0x0045e8000c101104 */
[----:B-1----:R-:W3:Y:S04]  /*174870*/  LDL.LU.64 R42, [R1+0xbe0] ;  /* 0x000be000012a7983 */ /* 0x002ee80000300a00 */
[----:B--2---:R-:W2:Y:S04]  /*174880*/  LDL.LU.64 R38, [R1+0xbd8] ;  /* 0x000bd80001267983 */ /* 0x004ea80000300a00 */
[----:B----4-:R1:W-:Y:S04]  /*174890*/  @P6 STG.E.U8 desc[UR4][R34.64], R4 ;  /* 0x0000000422006986 */ /* 0x0103e8000c101104 */
[----:B-1----:R-:W4:Y:S01]  /*1748a0*/  LDL.LU.64 R34, [R1+0xbd0] ;  /* 0x000bd00001227983 */ /* 0x002f220000300a00 */
[----:B------:R-:W-:-:S02]  /*1748b0*/  ISETP.LT.AND P2, PT, R12, UR18, !P4 ;  /* 0x000000120c007c0c */ /* 0x000fc4000e741270 */
[----:B------:R-:W-:Y:S02]  /*1748c0*/  ISETP.LT.AND P3, PT, R9, UR8, !P4 ;  /* 0x0000000809007c0c */ /* 0x000fe4000e761270 */
[----:B------:R-:W-:Y:S02]  /*1748d0*/  ISETP.LT.AND P6, PT, R13, UR20, !P4 ;  /* 0x000000140d007c0c */ /* 0x000fe4000e7c1270 */
[----:B------:R-:W-:Y:S01]  /*1748e0*/  ISETP.LT.AND P4, PT, R16, UR7, !P4 ;  /* 0x0000000710007c0c */ /* 0x000fe2000e781270 */
[----:B------:R-:W4:Y:S01]  /*1748f0*/  LDL.LU R8, [R1+0x690] ;  /* 0x0006900001087983 */ /* 0x000f220000300800 */
[----:B------:R-:W1:Y:S01]  /*174900*/  LDCU UR18, c[0x0][0x398] ;  /* 0x00007300ff1277ac */ /* 0x000e620008000800 */
[----:B------:R-:W0:Y:S01]  /*174910*/  LDCU UR8, c[0x0][0x398] ;  /* 0x00007300ff0877ac */ /* 0x000e220008000800 */
[----:B------:R-:W0:Y:S01]  /*174920*/  LDCU UR7, c[0x0][0x398] ;  /* 0x00007300ff0777ac */ /* 0x000e220008000800 */
[----:B------:R-:W0:Y:S01]  /*174930*/  LDCU UR20, c[0x0][0x398] ;  /* 0x00007300ff1477ac */ /* 0x000e220008000800 */
[----:B------:R-:W-:-:S02]  /*174940*/  PRMT R2, R11, 0x7770, RZ ;  /* 0x000077700b027816 */ /* 0x000fc400000000ff */
[C---:B------:R-:W-:Y:S02]  /*174950*/  PRMT R3, R11.reuse, 0x7771, RZ ;  /* 0x000077710b037816 */ /* 0x040fe400000000ff */
[----:B------:R-:W-:Y:S01]  /*174960*/  PRMT R4, R11, 0x7772, RZ ;  /* 0x000077720b047816 */ /* 0x000fe200000000ff */
[----:B------:R0:W-:Y:S04]  /*174970*/  @P2 STG.E.U8 desc[UR4][R46.64], R2 ;  /* 0x000000022e002986 */ /* 0x0001e8000c101104 */
[----:B------:R0:W-:Y:S01]  /*174980*/  @P3 STG.E.U8 desc[UR4][R24.64], R3 ;  /* 0x0000000318003986 */ /* 0x0001e2000c101104 */
[----:B------:R-:W-:Y:S02]  /*174990*/  ISETP.LT.AND P3, PT, R15, UR16, !P5 ;  /* 0x000000100f007c0c */ /* 0x000fe4000ef61270 */
[----:B------:R-:W-:-:S02]  /*1749a0*/  ISETP.LT.AND P2, PT, R22, UR10, !P5 ;  /* 0x0000000a16007c0c */ /* 0x000fc4000ef41270 */
[----:B------:R-:W-:Y:S01]  /*1749b0*/  PRMT R5, R11, 0x7773, RZ ;  /* 0x000077730b057816 */ /* 0x000fe200000000ff */
[----:B------:R-:W0:Y:S01]  /*1749c0*/  LDCU UR16, c[0x0][0x398] ;  /* 0x00007300ff1077ac */ /* 0x000e220008000800 */
[----:B------:R-:W0:Y:S01]  /*1749d0*/  LDCU UR10, c[0x0][0x398] ;  /* 0x00007300ff0a77ac */ /* 0x000e220008000800 */
[----:B---3--:R3:W-:Y:S01]  /*1749e0*/  @P6 STG.E.U8 desc[UR4][R32.64], R4 ;  /* 0x0000000420006986 */ /* 0x0087e2000c101104 */
[----:B------:R-:W-:Y:S02]  /*1749f0*/  ISETP.LT.AND P6, PT, R37, UR22, !P5 ;  /* 0x0000001625007c0c */ /* 0x000fe4000efc1270 */
[C---:B0-----:R-:W-:Y:S01]  /*174a00*/  PRMT R2, R10.reuse, 0x7770, RZ ;  /* 0x000077700a027816 */ /* 0x041fe200000000ff */
[----:B------:R0:W-:Y:S01]  /*174a10*/  @P4 STG.E.U8 desc[UR4][R40.64], R5 ;  /* 0x0000000528004986 */ /* 0x0001e2000c101104 */
[----:B------:R-:W-:Y:S01]  /*174a20*/  PRMT R3, R10, 0x7771, RZ ;  /* 0x000077710a037816 */ /* 0x000fe200000000ff */
[----:B------:R-:W1:Y:S02]  /*174a30*/  LDCU UR22, c[0x0][0x398] ;  /* 0x00007300ff1677ac */ /* 0x000e640008000800 */
[----:B---3--:R-:W3:Y:S04]  /*174a40*/  LDL.LU.64 R32, [R1+0xbb8] ;  /* 0x000bb80001207983 */ /* 0x008ee80000300a00 */
[----:B0-----:R-:W3:Y:S04]  /*174a50*/  LDL.LU.64 R40, [R1+0xbc8] ;  /* 0x000bc80001287983 */ /* 0x001ee80000300a00 */
[----:B------:R0:W-:Y:S04]  /*174a60*/  @P3 STG.E.U8 desc[UR4][R44.64], R2 ;  /* 0x000000022c003986 */ /* 0x0001e8000c101104 */
[----:B------:R-:W3:Y:S04]  /*174a70*/  LDL.LU.64 R24, [R1+0xbb0] ;  /* 0x000bb00001187983 */ /* 0x000ee80000300a00 */
[----:B------:R-:W3:Y:S01]  /*174a80*/  LDL.LU R11, [R1+0x6f0] ;  /* 0x0006f000010b7983 */ /* 0x000ee20000300800 */
[----:B------:R-:W-:-:S02]  /*174a90*/  ISETP.LT.AND P4, PT, R36, UR6, !P5 ;  /* 0x0000000624007c0c */ /* 0x000fc4000ef81270 */
[----:B0-----:R-:W-:Y:S01]  /*174aa0*/  PRMT R2, R10, 0x7772, RZ ;  /* 0x000077720a027816 */ /* 0x001fe200000000ff */
[----:B------:R-:W-:Y:S04]  /*174ab0*/  @P2 STG.E.U8 desc[UR4][R42.64], R3 ;  /* 0x000000032a002986 */ /* 0x000fe8000c101104 */
[----:B------:R-:W3:Y:S04]  /*174ac0*/  LDL.LU.64 R44, [R1+0xbc0] ;  /* 0x000bc000012c7983 */ /* 0x000ee80000300a00 */
[----:B--2---:R0:W-:Y:S01]  /*174ad0*/  @P6 STG.E.U8 desc[UR4][R38.64], R2 ;  /* 0x0000000226006986 */ /* 0x0041e2000c101104 */
[----:B------:R-:W-:Y:S01]  /*174ae0*/  ISETP.LT.AND P3, PT, R12, UR12, !P5 ;  /* 0x0000000c0c007c0c */ /* 0x000fe2000ef61270 */
[----:B------:R-:W2:Y:S02]  /*174af0*/  LDCU UR6, c[0x0][0x398] ;  /* 0x00007300ff0677ac */ /* 0x000ea40008000800 */
[----:B0-----:R-:W2:Y:S01]  /*174b00*/  LDL.LU.64 R38, [R1+0xba8] ;  /* 0x000ba80001267983 */ /* 0x001ea20000300a00 */
[----:B------:R-:W-:-:S03]  /*174b10*/  PRMT R3, R10, 0x7773, RZ ;  /* 0x000077730a037816 */ /* 0x000fc600000000ff */
[----:B------:R-:W2:Y:S01]  /*174b20*/  LDL.LU.64 R42, [R1+0xba0] ;  /* 0x000ba000012a7983 */ /* 0x000ea20000300a00 */
[----:B------:R-:W-:Y:S01]  /*174b30*/  VIADD R2, R18, 0xf1 ;  /* 0x000000f112027836 */ /* 0x000fe20000000000 */
[----:B-1----:R-:W-:Y:S01]  /*174b40*/  ISETP.LT.AND P6, PT, R13, UR18, !P5 ;  /* 0x000000120d007c0c */ /* 0x002fe2000efc1270 */
[----:B------:R-:W0:Y:S01]  /*174b50*/  LDCU UR12, c[0x0][0x398] ;  /* 0x00007300ff0c77ac */ /* 0x000e220008000800 */
[----:B----4-:R1:W-:Y:S01]  /*174b60*/  @P4 STG.E.U8 desc[UR4][R34.64], R3 ;  /* 0x0000000322004986 */ /* 0x0103e2000c101104 */
[----:B------:R-:W4:Y:S03]  /*174b70*/  LDCU UR18, c[0x0][0x398] ;  /* 0x00007300ff1277ac */ /* 0x000f260008000800 */
[----:B-1----:R-:W4:Y:S01]  /*174b80*/  LDL.LU.64 R34, [R1+0xb98] ;  /* 0x000b980001227983 */ /* 0x002f220000300a00 */
[----:B------:R-:W-:Y:S02]  /*174b90*/  ISETP.LT.AND P4, PT, R9, UR14, !P5 ;  /* 0x0000000e09007c0c */ /* 0x000fe4000ef81270 */
[----:B------:R-:W-:-:S02]  /*174ba0*/  PRMT R3, R8, 0x7770, RZ ;  /* 0x0000777008037816 */ /* 0x000fc400000000ff */
[----:B------:R-:W-:Y:S02]  /*174bb0*/  ISETP.GE.AND P2, PT, R2, UR27, PT ;  /* 0x0000001b02007c0c */ /* 0x000fe4000bf46270 */
[----:B------:R-:W-:Y:S02]  /*174bc0*/  ISETP.LT.AND P5, PT, R16, UR8, !P5 ;  /* 0x0000000810007c0c */ /* 0x000fe4000efa1270 */
[----:B------:R-:W-:Y:S01]  /*174bd0*/  PRMT R2, R8, 0x7771, RZ ;  /* 0x0000777108027816 */ /* 0x000fe200000000ff */
[----:B------:R-:W1:Y:S01]  /*174be0*/  LDCU UR14, c[0x0][0x398] ;  /* 0x00007300ff0e77ac */ /* 0x000e620008000800 */
[----:B------:R-:W0:Y:S01]  /*174bf0*/  LDCU UR8, c[0x0][0x398] ;  /* 0x00007300ff0877ac */ /* 0x000e220008000800 */
[----:B---3--:R3:W-:Y:S01]  /*174c00*/  @P3 STG.E.U8 desc[UR4][R32.64], R3 ;  /* 0x0000000320003986 */ /* 0x0087e2000c101104 */
[----:B------:R-:W-:-:S03]  /*174c10*/  ISETP.LT.AND P3, PT, R15, UR7, !P2 ;  /* 0x000000070f007c0c */ /* 0x000fc6000d761270 */
[----:B------:R0:W-:Y:S01]  /*174c20*/  @P4 STG.E.U8 desc[UR4][R40.64], R2 ;  /* 0x0000000228004986 */ /* 0x0001e2000c101104 */
[----:B---3--:R-:W-:-:S03]  /*174c30*/  PRMT R3, R8, 0x7772, RZ ;  /* 0x0000777208037816 */ /* 0x008fc600000000ff */
[----:B------:R-:W3:Y:S04]  /*174c40*/  LDL.LU R32, [R1+0x760] ;  /* 0x0007600001207983 */ /* 0x000ee80000300800 */
[----:B0-----:R-:W3:Y:S01]  /*174c50*/  LDL.LU.64 R40, [R1+0xb90] ;  /* 0x000b900001287983 */ /* 0x001ee20000300a00 */
[----:B------:R-:W-:Y:S01]  /*174c60*/  PRMT R2, R8, 0x7773, RZ ;  /* 0x0000777308027816 */ /* 0x000fe200000000ff */
[----:B------:R-:W0:Y:S02]  /*174c70*/  LDCU UR7, c[0x0][0x398] ;  /* 0x00007300ff0777ac */ /* 0x000e240008000800 */
[----:B------:R1:W-:Y:S01]  /*174c80*/  @P6 STG.E.U8 desc[UR4][R24.64], R3 ;  /* 0x0000000318006986 */ /* 0x0003e2000c101104 */
[----:B------:R-:W-:-:S03]  /*174c90*/  ISETP.LT.AND P6, PT, R22, UR16, !P2 ;  /* 0x0000001016007c0c */ /* 0x000fc6000d7c1270 */
[----:B------:R0:W-:Y:S01]  /*174ca0*/  @P5 STG.E.U8 desc[UR4][R44.64], R2 ;  /* 0x000000022c005986 */ /* 0x0001e2000c101104 */
[----:B------:R-:W-:Y:S01]  /*174cb0*/  ISETP.LT.AND P4, PT, R37, UR10, !P2 ;  /* 0x0000000a25007c0c */ /* 0x000fe2000d781270 */
[----:B------:R-:W2:Y:S01]  /*174cc0*/  LDCU UR16, c[0x0][0x398] ;  /* 0x00007300ff1077ac */ /* 0x000ea20008000800 */
[C---:B-1----:R-:W-:Y:S01]  /*174cd0*/  PRMT R3, R11.reuse, 0x7770, RZ ;  /* 0x000077700b037816 */ /* 0x042fe200000000ff */
[----:B------:R-:W3:Y:S04]  /*174ce0*/  LDL.LU.64 R24, [R1+0xb88] ;  /* 0x000b880001187983 */ /* 0x000ee80000300a00 */
[----:B0-----:R-:W3:Y:S01]  /*174cf0*/  LDL.LU.64 R44, [R1+0xb80] ;  /* 0x000b8000012c7983 */ /* 0x001ee20000300a00 */
[C---:B------:R-:W-:Y:S02]  /*174d00*/  PRMT R2, R11.reuse, 0x7771, RZ ;  /* 0x000077710b027816 */ /* 0x040fe400000000ff */
[----:B------:R-:W-:Y:S01]  /*174d10*/  ISETP.LT.AND P5, PT, R12, UR20, !P2 ;  /* 0x000000140c007c0c */ /* 0x000fe2000d7a1270 */
[----:B--2---:R0:W-:Y:S04]  /*174d20*/  @P3 STG.E.U8 desc[UR4][R38.64], R3 ;  /* 0x0000000326003986 */ /* 0x0041e8000c101104 */
[----:B------:R1:W-:Y:S01]  /*174d30*/  @P6 STG.E.U8 desc[UR4][R42.64], R2 ;  /* 0x000000022a006986 */ /* 0x0003e2000c101104 */
[----:B------:R-:W2:Y:S01]  /*174d40*/  LDCU UR10, c[0x0][0x398] ;  /* 0x00007300ff0a77ac */ /* 0x000ea20008000800 */
[----:B------:R-:W2:Y:S02]  /*174d50*/  LDCU UR20, c[0x0][0x398] ;  /* 0x00007300ff1477ac */ /* 0x000ea40008000800 */
[----:B0-----:R-:W2:Y:S04]  /*174d60*/  LDL.LU.64 R38, [R1+0xb70] ;  /* 0x000b700001267983 */ /* 0x001ea80000300a00 */
[----:B------:R-:W2:Y:S01]  /*174d70*/  LDL.LU R14, [R1+0x774] ;  /* 0x00077400010e7983 */ /* 0x000ea20000300800 */
[----:B------:R-:W-:-:S03]  /*174d80*/  PRMT R3, R11, 0x7772, RZ ;  /* 0x000077720b037816 */ /* 0x000fc600000000ff */
[----:B-1----:R-:W2:Y:S04]  /*174d90*/  LDL.LU.64 R42, [R1+0xb78] ;  /* 0x000b7800012a7983 */ /* 0x002ea80000300a00 */
[----:B----4-:R0:W-:Y:S04]  /*174da0*/  @P4 STG.E.U8 desc[UR4][R34.64], R3 ;  /* 0x0000000322004986 */ /* 0x0101e8000c101104 */
[----:B0-----:R-:W4:Y:S01]  /*174db0*/  LDL.LU.64 R34, [R1+0xb60] ;  /* 0x000b600001227983 */ /* 0x001f220000300a00 */
[----:B------:R-:W-:-:S03]  /*174dc0*/  PRMT R3, R11, 0x7773, RZ ;  /* 0x000077730b037816 */ /* 0x000fc600000000ff */
[----:B------:R-:W4:Y:S01]  /*174dd0*/  LDL.LU.64 R10, [R1+0xb68] ;  /* 0x000b6800010a7983 */ /* 0x000f220000300a00 */
[----:B------:R-:W-:Y:S02]  /*174de0*/  ISETP.LT.AND P3, PT, R36, UR6, !P2 ;  /* 0x0000000624007c0c */ /* 0x000fe4000d761270 */
[----:B------:R-:W-:Y:S02]  /*174df0*/  ISETP.LT.AND P4, PT, R9, UR12, !P2 ;  /* 0x0000000c09007c0c */ /* 0x000fe4000d781270 */
[----:B------:R-:W-:Y:S01]  /*174e00*/  ISETP.LT.AND P6, PT, R13, UR22, !P2 ;  /* 0x000000160d007c0c */ /* 0x000fe2000d7c1270 */
[----:B------:R-:W-:Y:S01]  /*174e10*/  VIADD R2, R18, 0xf2 ;  /* 0x000000f212027836 */ /* 0x000fe20000000000 */
[----:B------:R-:W-:Y:S01]  /*174e20*/  ISETP.LT.AND P2, PT, R16, UR14, !P2 ;  /* 0x0000000e10007c0c */ /* 0x000fe2000d741270 */
[----:B------:R-:W0:Y:S01]  /*174e30*/  LDCU UR6, c[0x0][0x398] ;  /* 0x00007300ff0677ac */ /* 0x000e220008000800 */
[----:B------:R-:W1:Y:S01]  /*174e40*/  LDCU UR12, c[0x0][0x398] ;  /* 0x00007300ff0c77ac */ /* 0x000e620008000800 */
[----:B------:R-:W0:Y:S01]  /*174e50*/  LDCU UR22, c[0x0][0x398] ;  /* 0x00007300ff1677ac */ /* 0x000e220008000800 */
[----:B------:R-:W0:Y:S01]  /*174e60*/  LDCU UR14, c[0x0][0x398] ;  /* 0x00007300ff0e77ac */ /* 0x000e220008000800 */
[----:B---3--:R-:W-:-:S02]  /*174e70*/  PRMT R4, R32, 0x7770, RZ ;  /* 0x0000777020047816 */ /* 0x008fc400000000ff */
[----:B------:R3:W-:Y:S01]  /*174e80*/  @P3 STG.E.U8 desc[UR4][R40.64], R3 ;  /* 0x0000000328003986 */ /* 0x0007e2000c101104 */
[----:B------:R-:W-:Y:S02]  /*174e90*/  ISETP.GE.AND P3, PT, R2, UR30, PT ;  /* 0x0000001e02007c0c */ /* 0x000fe4000bf66270 */
[C---:B------:R-:W-:Y:S01]  /*174ea0*/  PRMT R2, R32.reuse, 0x7771, RZ ;  /* 0x0000777120027816 */ /* 0x040fe200000000ff */
[----:B---3--:R-:W3:Y:S01]  /*174eb0*/  LDL.LU.64 R40, [R1+0xb50] ;  /* 0x000b500001287983 */ /* 0x008ee20000300a00 */
[----:B------:R-:W-:-:S03]  /*174ec0*/  PRMT R3, R32, 0x7772, RZ ;  /* 0x0000777220037816 */ /* 0x000fc600000000ff */
[----:B------:R0:W-:Y:S04]  /*174ed0*/  @P5 STG.E.U8 desc[UR4][R24.64], R4 ;  /* 0x0000000418005986 */ /* 0x0001e8000c101104 */
[----:B------:R1:W-:Y:S01]  /*174ee0*/  @P4 STG.E.U8 desc[UR4][R44.64], R2 ;  /* 0x000000022c004986 */ /* 0x0003e2000c101104 */
[----:B------:R-:W-:-:S03]  /*174ef0*/  ISETP.LT.AND P5, PT, R15, UR18, !P3 ;  /* 0x000000120f007c0c */ /* 0x000fc6000dfa1270 */
[----:B0-----:R-:W3:Y:S04]  /*174f00*/  LDL.LU.64 R24, [R1+0xb48] ;  /* 0x000b480001187983 */ /* 0x001ee80000300a00 */
[----:B------:R-:W3:Y:S01]  /*174f10*/  LDL.LU R8, [R1+0x694] ;  /* 0x0006940001087983 */ /* 0x000ee20000300800 */
[----:B-1----:R-:W-:Y:S02]  /*174f20*/  PRMT R2, R32, 0x7773, RZ ;  /* 0x0000777320027816 */ /* 0x002fe400000000ff */
[----:B------:R-:W-:Y:S01]  /*174f30*/  ISETP.LT.AND P4, PT, R37, UR8, !P3 ;  /* 0x0000000825007c0c */ /* 0x000fe2000df81270 */
[----:B--2---:R0:W-:Y:S01]  /*174f40*/  @P6 STG.E.U8 desc[UR4][R38.64], R3 ;  /* 0x0000000326006986 */ /* 0x0041e2000c101104 */
[----:B------:R-:W-:-:S03]  /*174f50*/  ISETP.LT.AND P6, PT, R22, UR7, !P3 ;  /* 0x0000000716007c0c */ /* 0x000fc6000dfc1270 */
[----:B------:R1:W-:Y:S01]  /*174f60*/  @P2 STG.E.U8 desc[UR4][R42.64], R2 ;  /* 0x000000022a002986 */ /* 0x0003e2000c101104 */
[----:B------:R-:W2:Y:S01]  /*174f70*/  LDCU UR7, c[0x0][0x398] ;  /* 0x00007300ff0777ac */ /* 0x000ea20008000800 */
[----:B------:R-:W2:Y:S01]  /*174f80*/  LDCU UR8, c[0x0][0x398] ;  /* 0x00007300ff0877ac */ /* 0x000ea20008000800 */
[----:B------:R-:W2:Y:S01]  /*174f90*/  LDCU UR18, c[0x0][0x398] ;  /* 0x00007300ff1277ac */ /* 0x000ea20008000800 */
[----:B0-----:R-:W2:Y:S01]  /*174fa0*/  LDL.LU.64 R38, [R1+0xb58] ;  /* 0x000b580001267983 */ /* 0x001ea20000300a00 */
[----:B------:R-:W-:-:S03]  /*174fb0*/  PRMT R3, R14, 0x7770, RZ ;  /* 0x000077700e037816 */ /* 0x000fc600000000ff */
[----:B------:R-:W2:Y:S01]  /*174fc0*/  LDL.LU.64 R32, [R1+0xb40] ;  /* 0x000b400001207983 */ /* 0x000ea20000300a00 */
[----:B-1----:R-:W-:-:S03]  /*174fd0*/  PRMT R2, R14, 0x7771, RZ ;  /* 0x000077710e027816 */ /* 0x002fc600000000ff */
[----:B------:R-:W2:Y:S04]  /*174fe0*/  LDL.LU.64 R42, [R1+0xb38] ;  /* 0x000b3800012a7983 */ /* 0x000ea80000300a00 */
[----:B----4-:R-:W-:Y:S04]  /*174ff0*/  @P5 STG.E.U8 desc[UR4][R34.64], R3 ;  /* 0x0000000322005986 */ /* 0x010fe8000c101104 */
[----:B------:R0:W-:Y:S04]  /*175000*/  @P6 STG.E.U8 desc[UR4][R10.64], R2 ;  /* 0x000000020a006986 */ /* 0x0001e8000c101104 */
[----:B0-----:R-:W4:Y:S01]  /*175010*/  LDL.LU.64 R10, [R1+0xb30] ;  /* 0x000b3000010a7983 */ /* 0x001f220000300a00 */
[----:B------:R-:W-:-:S02]  /*175020*/  ISETP.LT.AND P5, PT, R36, UR10, !P3 ;  /* 0x0000000a24007c0c */ /* 0x000fc4000dfa1270 */
[----:B------:R-:W-:Y:S01]  /*175030*/  PRMT R3, R14, 0x7772, RZ ;  /* 0x000077720e037816 */ /* 0x000fe200000000ff */
[----:B------:R-:W4:Y:S04]  /*175040*/  LDL.LU R34, [R1+0x6f4] ;  /* 0x0006f40001227983 */ /* 0x000f280000300800 */
[----:B------:R-:W4:Y:S01]  /*175050*/  LDL.LU.64 R44, [R1+0xb28] ;  /* 0x000b2800012c7983 */ /* 0x000f220000300a00 */
[----:B------:R-:W-:Y:S01]  /*175060*/  ISETP.LT.AND P6, PT, R9, UR6, !P3 ;  /* 0x0000000609007c0c */ /* 0x000fe2000dfc1270 */
[----:B------:R-:W-:Y:S01]  /*175070*/  VIADD R2, R18, 0xf3 ;  /* 0x000000f312027836 */ /* 0x000fe20000000000 */
[----:B------:R-:W0:Y:S01]  /*175080*/  LDCU UR10, c[0x0][0x398] ;  /* 0x00007300ff0a77ac */ /* 0x000e220008000800 */
[----:B------:R-:W1:Y:S03]  /*175090*/  LDCU UR6, c[0x0][0x398] ;  /* 0x00007300ff0677ac */ /* 0x000e660008000800 */
[----:B------:R-:W-:Y:S01]  /*1750a0*/  ISETP.GE.AND P2, PT, R2, UR50, PT ;  /* 0x0000003202007c0c */ /* 0x000fe2000bf46270 */
[----:B---3--:R3:W-:Y:S01]  /*1750b0*/  @P4 STG.E.U8 desc[UR4][R40.64], R3 ;  /* 0x0000000328004986 */ /* 0x0087e2000c101104 */
[----:B------:R-:W-:Y:S01]  /*1750c0*/  ISETP.LT.AND P4, PT, R12, UR16, !P3 ;  /* 0x000000100c007c0c */ /* 0x000fe2000df81270 */
[----:B------:R-:W0:Y:S01]  /*1750d0*/  LDCU UR16, c[0x0][0x398] ;  /* 0x00007300ff1077ac */ /* 0x000e220008000800 */
[----:B---3--:R-:W-:Y:S01]  /*1750e0*/  PRMT R3, R14, 0x7773, RZ ;  /* 0x000077730e037816 */ /* 0x008fe200000000ff */
[----:B------:R-:W3:Y:S04]  /*1750f0*/  LDL.LU.64 R40, [R1+0xb18] ;  /* 0x000b180001287983 */ /* 0x000ee80000300a00 */
[----:B------:R0:W-:Y:S01]  /*175100*/  @P5 STG.E.U8 desc[UR4][R24.64], R3 ;  /* 0x0000000318005986 */ /* 0x0001e2000c101104 */
[----:B------:R-:W-:-:S02]  /*175110*/  ISETP.LT.AND P5, PT, R13, UR20, !P3 ;  /* 0x000000140d007c0c */ /* 0x000fc4000dfa1270 */
[----:B------:R-:W-:Y:S02]  /*175120*/  ISETP.LT.AND P3, PT, R16, UR12, !P3 ;  /* 0x0000000c10007c0c */ /* 0x000fe4000df61270 */
[C---:B------:R-:W-:Y:S01]  /*175130*/  PRMT R2, R8.reuse, 0x7770, RZ ;  /* 0x0000777008027816 */ /* 0x040fe200000000ff */
[----:B------:R-:W1:Y:S01]  /*175140*/  LDCU UR12, c[0x0][0x398] ;  /* 0x00007300ff0c77ac */ /* 0x000e620008000800 */
[----:B------:R-:W1:Y:S01]  /*175150*/  LDCU UR20, c[0x0][0x398] ;  /* 0x00007300ff1477ac */ /* 0x000e620008000800 */
[C---:B0-----:R-:W-:Y:S02]  /*175160*/  PRMT R3, R8.reuse, 0x7771, RZ ;  /* 0x0000777108037816 */ /* 0x041fe400000000ff */
[----:B--2---:R0:W-:Y:S04]  /*175170*/  @P4 STG.E.U8 desc[UR4][R38.64], R2 ;  /* 0x0000000226004986 */ /* 0x0041e8000c101104 */
[----:B------:R2:W-:Y:S04]  /*175180*/  @P6 STG.E.U8 desc[UR4][R32.64], R3 ;  /* 0x0000000320006986 */ /* 0x0005e8000c101104 */
[----:B0-----:R-:W3:Y:S01]  /*175190*/  LDL.LU.64 R38, [R1+0xb20] ;  /* 0x000b200001267983 */ /* 0x001ee20000300a00 */
[----:B------:R-:W-:-:S03]  /*1751a0*/  PRMT R2, R8, 0x7772, RZ ;  /* 0x0000777208027816 */ /* 0x000fc600000000ff */
[----:B--2---:R-:W2:Y:S01]  /*1751b0*/  LDL.LU.64 R32, [R1+0xb10] ;  /* 0x000b100001207983 */ /* 0x004ea20000300a00 */
[----:B------:R-:W-:-:S03]  /*1751c0*/  PRMT R3, R8, 0x7773, RZ ;  /* 0x0000777308037816 */ /* 0x000fc600000000ff */
[----:B------:R-:W2:Y:S04]  /*1751d0*/  LDL.LU R14, [R1+0x764] ;  /* 0x00076400010e7983 */ /* 0x000ea80000300800 */
[----:B------:R-:W-:Y:S04]  /*1751e0*/  @P5 STG.E.U8 desc[UR4][R42.64], R2 ;  /* 0x000000022a005986 */ /* 0x000fe8000c101104 */
[----:B----4-:R0:W-:Y:S04]  /*1751f0*/  @P3 STG.E.U8 desc[UR4][R10.64], R3 ;  /* 0x000000030a003986 */ /* 0x0101e8000c101104 */
[----:B0-----:R-:W4:Y:S01]  /*175200*/  LDL.LU.64 R10, [R1+0xb08] ;  /* 0x000b0800010a7983 */ /* 0x001f220000300a00 */
[----:B------:R-:W-:-:S02]  /*175210*/  ISETP.LT.AND P6, PT, R15, UR22, !P2 ;  /* 0x000000160f007c0c */ /* 0x000fc4000d7c1270 */
[----:B------:R-:W-:Y:S01]  /*175220*/  ISETP.LT.AND P4, PT, R22, UR14, !P2 ;  /* 0x0000000e16007c0c */ /* 0x000fe2000d781270 */
[----:B------:R-:W4:Y:S01]  /*175230*/  LDL.LU.64 R42, [R1+0xaf0] ;  /* 0x000af000012a7983 */ /* 0x000f220000300a00 */
[C---:B------:R-:W-:Y:S02]  /*175240*/  PRMT R2, R34.reuse, 0x7770, RZ ;  /* 0x0000777022027816 */ /* 0x040fe400000000ff */
[----:B------:R-:W-:Y:S02]  /*175250*/  PRMT R3, R34, 0x7771, RZ ;  /* 0x0000777122037816 */ /* 0x000fe400000000ff */
[----:B------:R-:W-:Y:S02]  /*175260*/  ISETP.LT.AND P3, PT, R37, UR7, !P2 ;  /* 0x0000000725007c0c */ /* 0x000fe4000d761270 */
[----:B------:R-:W-:Y:S02]  /*175270*/  ISETP.LT.AND P5, PT, R36, UR8, !P2 ;  /* 0x0000000824007c0c */ /* 0x000fe4000d7a1270 */
[----:B------:R-:W-:Y:S01]  /*175280*/  PRMT R4, R34, 0x7773, RZ ;  /* 0x0000777322047816 */ /* 0x000fe200000000ff */
[----:B------:R-:W0:Y:S01]  /*175290*/  LDCU UR14, c[0x0][0x398] ;  /* 0x00007300ff0e77ac */ /* 0x000e220008000800 */
[----:B------:R-:W0:Y:S01]  /*1752a0*/  LDCU UR22, c[0x0][0x398] ;  /* 0x00007300ff1677ac */ /* 0x000e220008000800 */
[----:B------:R-:W0:Y:S01]  /*1752b0*/  LDCU UR7, c[0x0][0x398] ;  /* 0x00007300ff0777ac */ /* 0x000e220008000800 */
[----:B------:R-:W0:Y:S01]  /*1752c0*/  LDCU UR8, c[0x0][0x398] ;  /* 0x00007300ff0877ac */ /* 0x000e220008000800 */
[----:B------:R1:W-:Y:S04]  /*1752d0*/  @P6 STG.E.U8 desc[UR4][R44.64], R2 ;  /* 0x000000022c006986 */ /* 0x0003e8000c101104 */
[----:B-1----:R-:W4:Y:S01]  /*1752e0*/  LDL.LU.64 R44, [R1+0xb00] ;  /* 0x000b0000012c7983 */ /* 0x002f220000300a00 */
[----:B------:R-:W-:-:S03]  /*1752f0*/  VIADD R2, R18, 0xf4 ;  /* 0x000000f412027836 */ /* 0x000fc60000000000 */
[----:B---3--:R1:W-:Y:S01]  /*175300*/  @P4 STG.E.U8 desc[UR4][R40.64], R3 ;  /* 0x0000000328004986 */ /* 0x0083e2000c101104 */
[----:B------:R-:W-:Y:S02]  /*175310*/  ISETP.LT.AND P4, PT, R12, UR10, !P2 ;  /* 0x0000000a0c007c0c */ /* 0x000fe4000d781270 */
[----:B------:R-:W-:Y:S01]  /*175320*/  ISETP.LT.AND P6, PT, R9, UR18, !P2 ;  /* 0x0000001209007c0c */ /* 0x000fe2000d7c1270 */
[----:B------:R-:W3:Y:S01]  /*175330*/  LDCU UR10, c[0x0][0x398] ;  /* 0x00007300ff0a77ac */ /* 0x000ee20008000800 */
[----:B------:R-:W0:Y:S01]  /*175340*/  LDCU UR18, c[0x0][0x398] ;  /* 0x00007300ff1277ac */ /* 0x000e220008000800 */
[----:B-1----:R-:W3:Y:S04]  /*175350*/  LDL.LU.64 R40, [R1+0xaf8] ;  /* 0x000af80001287983 */ /* 0x002ee80000300a00 */
[----:B------:R-:W3:Y:S01]  /*175360*/  LDL.LU R8, [R1+0x778] ;  /* 0x0007780001087983 */ /* 0x000ee20000300800 */
[----:B------:R-:W-:-:S03]  /*175370*/  PRMT R3, R34, 0x7772, RZ ;  /* 0x0000777222037816 */ /* 0x000fc600000000ff */
[----:B------:R-:W3:Y:S04]  /*175380*/  LDL.LU.64 R34, [R1+0xae8] ;  /* 0x000ae80001227983 */ /* 0x000ee80000300a00 */
[----:B------:R1:W-:Y:S01]  /*175390*/  @P3 STG.E.U8 desc[UR4][R38.64], R3 ;  /* 0x0000000326003986 */ /* 0x0003e2000c101104 */
[----:B------:R-:W-:Y:S02]  /*1753a0*/  ISETP.GE.AND P3, PT, R2, UR51, PT ;  /* 0x0000003302007c0c */ /* 0x000fe4000bf66270 */
[----:B--2---:R-:W-:Y:S01]  /*1753b0*/  PRMT R2, R14, 0x7770, RZ ;  /* 0x000077700e027816 */ /* 0x004fe200000000ff */
[----:B------:R2:W-:Y:S04]  /*1753c0*/  @P5 STG.E.U8 desc[UR4][R32.64], R4 ;  /* 0x0000000420005986 */ /* 0x0005e8000c101104 */
[----:B-1----:R-:W3:Y:S04]  /*1753d0*/  LDL.LU.64 R38, [R1+0xae0] ;  /* 0x000ae00001267983 */ /* 0x002ee80000300a00 */
[----:B--2---:R-:W2:Y:S04]  /*1753e0*/  LDL.LU.64 R32, [R1+0xad8] ;  /* 0x000ad80001207983 */ /* 0x004ea80000300a00 */
[----:B----4-:R1:W-:Y:S04]  /*1753f0*/  @P4 STG.E.U8 desc[UR4][R10.64], R2 ;  /* 0x000000020a004986 */ /* 0x0103e8000c101104 */
[----:B-1----:R-:W4:Y:S01]  /*175400*/  LDL.LU.64 R10, [R1+0xac8] ;  /* 0x000ac800010a7983 */ /* 0x002f220000300a00 */
[----:B------:R-:W-:-:S02]  /*175410*/  ISETP.LT.AND P5, PT, R13, UR6, !P2 ;  /* 0x000000060d007c0c */ /* 0x000fc4000d7a1270 */
[----:B------:R-:W-:Y:S02]  /*175420*/  PRMT R3, R14, 0x7771, RZ ;  /* 0x000077710e037816 */ /* 0x000fe400000000ff */
[----:B------:R-:W-:Y:S02]  /*175430*/  ISETP.LT.AND P2, PT, R16, UR16, !P2 ;  /* 0x0000001010007c0c */ /* 0x000fe4000d741270 */
[----:B------:R-:W-:Y:S02]  /*175440*/  PRMT R2, R14, 0x7772, RZ ;  /* 0x000077720e027816 */ /* 0x000fe400000000ff */
[----:B------:R-:W-:Y:S01]  /*175450*/  ISETP.LT.AND P4, PT, R22, UR20, !P3 ;  /* 0x0000001416007c0c */ /* 0x000fe2000df81270 */
[----:B------:R-:W1:Y:S01]  /*175460*/  LDCU UR6, c[0x0][0x398] ;  /* 0x00007300ff0677ac */ /* 0x000e620008000800 */
[----:B------:R0:W-:Y:S01]  /*175470*/  @P6 STG.E.U8 desc[UR4][R42.64], R3 ;  /* 0x000000032a006986 */ /* 0x0001e2000c101104 */
[----:B------:R-:W-:Y:S01]  /*175480*/  ISETP.LT.AND P6, PT, R15, UR12, !P3 ;  /* 0x0000000c0f007c0c */ /* 0x000fe2000dfc1270 */
[----:B------:R-:W1:Y:S01]  /*175490*/  LDCU UR16, c[0x0][0x398] ;  /* 0x00007300ff1077ac */ /* 0x000e620008000800 */
[----:B------:R-:W1:Y:S01]  /*1754a0*/  LDCU UR12, c[0x0][0x398] ;  /* 0x00007300ff0c77ac */ /* 0x000e620008000800 */
[----:B------:R-:W1:Y:S01]  /*1754b0*/  LDCU UR20, c[0x0][0x398] ;  /* 0x00007300ff1477ac */ /* 0x000e620008000800 */
[----:B------:R1:W-:Y:S04]  /*1754c0*/  @P5 STG.E.U8 desc[UR4][R44.64], R2 ;  /* 0x000000022c005986 */ /* 0x0003e8000c101104 */
[----:B0-----:R-:W4:Y:S01]  /*1754d0*/  LDL.LU R42, [R1+0x698] ;  /* 0x00069800012a7983 */ /* 0x001f220000300800 */
[----:B------:R-:W-:-:S03]  /*1754e0*/  PRMT R3, R14, 0x7773, RZ ;  /* 0x000077730e037816 */ /* 0x000fc600000000ff */
[----:B------:R-:W4:Y:S01]  /*1754f0*/  LDL.LU.64 R24, [R1+0xab8] ;  /* 0x000ab80001187983 */ /* 0x000f220000300a00 */
[----:B------:R-:W-:Y:S01]  /*175500*/  ISETP.LT.AND P5, PT, R37, UR14, !P3 ;  /* 0x0000000e25007c0c */ /* 0x000fe2000dfa1270 */
[----:B------:R-:W0:Y:S02]  /*175510*/  LDCU UR14, c[0x0][0x398] ;  /* 0x00007300ff0e77ac */ /* 0x000e240008000800 */
[----:B-1----:R-:W4:Y:S01]  /*175520*/  LDL.LU.64 R44, [R1+0xad0] ;  /* 0x000ad000012c7983 */ /* 0x002f220000300a00 */
[----:B---3--:R-:W-:-:S03]  /*175530*/  PRMT R2, R8, 0x7770, RZ ;  /* 0x0000777008027816 */ /* 0x008fc600000000ff */
[----:B------:R1:W-:Y:S01]  /*175540*/  @P2 STG.E.U8 desc[UR4][R40.64], R3 ;  /* 0x0000000328002986 */ /* 0x0003e2000c101104 */
[----:B------:R-:W-:-:S03]  /*175550*/  ISETP.LT.AND P2, PT, R36, UR22, !P3 ;  /* 0x0000001624007c0c */ /* 0x000fc6000df41270 */
[----:B------:R3:W-:Y:S01]  /*175560*/  @P6 STG.E.U8 desc[UR4][R34.64], R2 ;  /* 0x0000000222006986 */ /* 0x0007e2000c101104 */
[----:B-1----:R-:W-:-:S03]  /*175570*/  PRMT R3, R8, 0x7771, RZ ;  /* 0x0000777108037816 */ /* 0x002fc600000000ff */
[----:B---3--:R-:W3:Y:S01]  /*175580*/  LDL.LU.64 R34, [R1+0xab0] ;  /* 0x000ab00001227983 */ /* 0x008ee20000300a00 */
[----:B------:R-:W-:-:S03]  /*175590*/  PRMT R2, R8, 0x7772, RZ ;  /* 0x0000777208027816 */ /* 0x000fc600000000ff */
[----:B------:R-:W3:Y:S04]  /*1755a0*/  LDL.LU R19, [R1+0x6f8] ;  /* 0x0006f80001137983 */ /* 0x000ee80000300800 */
[----:B------:R1:W-:Y:S04]  /*1755b0*/  @P4 STG.E.U8 desc[UR4][R38.64], R3 ;  /* 0x0000000326004986 */ /* 0x0003e8000c101104 */
[----:B--2---:R2:W-:Y:S01]  /*1755c0*/  @P5 STG.E.U8 desc[UR4][R32.64], R2 ;  /* 0x0000000220005986 */ /* 0x0045e2000c101104 */
[----:B-1----:R-:W-:-:S03]  /*1755d0*/  PRMT R3, R8, 0x7773, RZ ;  /* 0x0000777308037816 */ /* 0x002fc600000000ff */
[----:B--2---:R-:W2:Y:S04]  /*1755e0*/  LDL.LU.64 R32, [R1+0xac0] ;  /* 0x000ac00001207983 */ /* 0x004ea80000300a00 */
[----:B----4-:R1:W-:Y:S04]  /*1755f0*/  @P2 STG.E.U8 desc[UR4][R10.64], R3 ;  /* 0x000000030a002986 */ /* 0x0103e8000c101104 */
[----:B-1----:R-:W4:Y:S01]  /*175600*/  LDL.LU.64 R10, [R1+0xaa0] ;  /* 0x000aa000010a7983 */ /* 0x002f220000300a00 */
[----:B------:R-:W-:Y:S02]  /*175610*/  ISETP.LT.AND P4, PT, R12, UR7, !P3 ;  /* 0x000000070c007c0c */ /* 0x000fe4000df81270 */
[----:B------:R-:W-:-:S02]  /*175620*/  ISETP.LT.AND P5, PT, R9, UR8, !P3 ;  /* 0x0000000809007c0c */ /* 0x000fc4000dfa1270 */
[----:B------:R-:W-:Y:S01]  /*175630*/  ISETP.LT.AND P6, PT, R13, UR10, !P3 ;  /* 0x0000000a0d007c0c */ /* 0x000fe2000dfc1270 */
[----:B------:R-:W-:Y:S01]  /*175640*/  VIADD R2, R18, 0xf7 ;  /* 0x000000f712027836 */ /* 0x000fe20000000000 */
[----:B------:R-:W4:Y:S04]  /*175650*/  LDL.LU.64 R40, [R1+0xa98] ;  /* 0x000a980001287983 */ /* 0x000f280000300a00 */
[----:B------:R-:W4:Y:S01]  /*175660*/  LDL.LU.64 R38, [R1+0xa80] ;  /* 0x000a800001267983 */ /* 0x000f220000300a00 */
[----:B------:R-:W-:-:S03]  /*175670*/  PRMT R3, R42, 0x7770, RZ ;  /* 0x000077702a037816 */ /* 0x000fc600000000ff */
[----:B------:R-:W4:Y:S01]  /*175680*/  LDL.LU R8, [R1+0x77c] ;  /* 0x00077c0001087983 */ /* 0x000f220000300800 */
[----:B------:R-:W-:Y:S02]  /*175690*/  ISETP.GE.AND P2, PT, R2, UR11, PT ;  /* 0x0000000b02007c0c */ /* 0x000fe4000bf46270 */
[----:B------:R-:W-:Y:S02]  /*1756a0*/  PRMT R2, R42, 0x7771, RZ ;  /* 0x000077712a027816 */ /* 0x000fe400000000ff */
[----:B------:R-:W-:Y:S01]  /*1756b0*/  ISETP.LT.AND P3, PT, R16, UR6, !P3 ;  /* 0x0000000610007c0c */ /* 0x000fe2000df61270 */
[----:B------:R-:W1:Y:S01]  /*1756c0*/  LDCU UR7, c[0x0][0x398] ;  /* 0x00007300ff0777ac */ /* 0x000e620008000800 */
[----:B------:R-:W0:Y:S01]  /*1756d0*/  LDCU UR8, c[0x0][0x398] ;  /* 0x00007300ff0877ac */ /* 0x000e220008000800 */
[----:B------:R1:W-:Y:S04]  /*1756e0*/  @P4 STG.E.U8 desc[UR4][R24.64], R3 ;  /* 0x0000000318004986 */ /* 0x0003e8000c101104 */
[----:B------:R0:W-:Y:S01]  /*1756f0*/  @P5 STG.E.U8 desc[UR4][R44.64], R2 ;  /* 0x000000022c005986 */ /* 0x0001e2000c101104 */
[----:B------:R-:W-:Y:S01]  /*175700*/  ISETP.LT.AND P4, PT, R15, UR16, !P0 ;  /* 0x000000100f007c0c */ /* 0x000fe2000c781270 */
[----:B------:R-:W0:Y:S01]  /*175710*/  LDCU UR10, c[0x0][0x398] ;  /* 0x00007300ff0a77ac */ /* 0x000e220008000800 */
[----:B------:R-:W0:Y:S01]  /*175720*/  LDCU UR11, c[0x0][0x398] ;  /* 0x00007300ff0b77ac */ /* 0x000e220008000800 */
[----:B------:R-:W0:Y:S01]  /*175730*/  LDCU UR6, c[0x0][0x398] ;  /* 0x00007300ff0677ac */ /* 0x000e220008000800 */
[----:B-1----:R-:W-:-:S02]  /*175740*/  PRMT R3, R42, 0x7772, RZ ;  /* 0x000077722a037816 */ /* 0x002fc400000000ff */
[----:B---3--:R-:W-:-:S03]  /*175750*/  PRMT R4, R19, 0x7770, RZ ;  /* 0x0000777013047816 */ /* 0x008fc600000000ff */
[----:B------:R1:W-:Y:S01]  /*175760*/  @P6 STG.E.U8 desc[UR4][R34.64], R3 ;  /* 0x0000000322006986 */ /* 0x0003e2000c101104 */
[----:B------:R-:W-:Y:S01]  /*175770*/  ISETP.LT.AND P5, PT, R22, UR12, !P0 ;  /* 0x0000000c16007c0c */ /* 0x000fe2000c7a1270 */
[----:B0-----:R-:W-:Y:S01]  /*175780*/  VIADD R2, R18, 0xf8 ;  /* 0x000000f812027836 */ /* 0x001fe20000000000 */
[----:B------:R-:W-:Y:S01]  /*175790*/  PRMT R5, R19, 0x7773, RZ ;  /* 0x0000777313057816 */ /* 0x000fe200000000ff */
[----:B------:R-:W0:Y:S01]  /*1757a0*/  LDCU UR16, c[0x0][0x398] ;  /* 0x00007300ff1077ac */ /* 0x000e220008000800 */
[----:B-1----:R-:W3:Y:S01]  /*1757b0*/  LDL.LU.64 R34, [R1+0xa90] ;  /* 0x000a900001227983 */ /* 0x002ee20000300a00 */
[----:B------:R-:W-:-:S03]  /*1757c0*/  PRMT R3, R42, 0x7773, RZ ;  /* 0x000077732a037816 */ /* 0x000fc600000000ff */
[----:B------:R-:W3:Y:S01]  /*1757d0*/  LDL.LU R14, [R1+0x768] ;  /* 0x00076800010e7983 */ /* 0x000ee20000300800 */
[----:B------:R-:W-:Y:S01]  /*1757e0*/  ISETP.LT.AND P6, PT, R37, UR14, !P0 ;  /* 0x0000000e25007c0c */ /* 0x000fe2000c7c1270 */
[----:B------:R-:W1:Y:S01]  /*1757f0*/  LDCU UR12, c[0x0][0x398] ;  /* 0x00007300ff0c77ac */ /* 0x000e620008000800 */
[----:B------:R-:W0:Y:S01]  /*175800*/  LDCU UR14, c[0x0][0x398] ;  /* 0x00007300ff0e77ac */ /* 0x000e220008000800 */
[----:B--2---:R2:W-:Y:S04]  /*175810*/  @P3 STG.E.U8 desc[UR4][R32.64], R3 ;  /* 0x0000000320003986 */ /* 0x0045e8000c101104 */
[----:B--2---:R-:W2:Y:S04]  /*175820*/  LDL.LU.64 R32, [R1+0xaa8] ;  /* 0x000aa80001207983 */ /* 0x004ea80000300a00 */
[----:B----4-:R4:W-:Y:S04]  /*175830*/  @P4 STG.E.U8 desc[UR4][R10.64], R4 ;  /* 0x000000040a004986 */ /* 0x0109e8000c101104 */
[----:B----4-:R-:W4:Y:S01]  /*175840*/  LDL.LU.64 R10, [R1+0xa78] ;  /* 0x000a7800010a7983 */ /* 0x010f220000300a00 */
[----:B------:R-:W-:-:S03]  /*175850*/  ISETP.LT.AND P4, PT, R36, UR18, !P0 ;  /* 0x0000001224007c0c */ /* 0x000fc6000c781270 */
[----:B------:R-:W4:Y:S01]  /*175860*/  LDL.LU.64 R24, [R1+0xa88] ;  /* 0x000a880001187983 */ /* 0x000f220000300a00 */
[----:B------:R-:W-:Y:S02]  /*175870*/  ISETP.GE.AND P3, PT, R2, UR9, PT ;  /* 0x0000000902007c0c */ /* 0x000fe4000bf66270 */
[C---:B------:R-:W-:Y:S01]  /*175880*/  PRMT R2, R19.reuse, 0x7771, RZ ;  /* 0x0000777113027816 */ /* 0x040fe200000000ff */
[----:B------:R-:W4:Y:S01]  /*175890*/  LDL.LU.64 R44, [R1+0xa70] ;  /* 0x000a7000012c7983 */ /* 0x000f220000300a00 */
[----:B------:R-:W-:-:S03]  /*1758a0*/  PRMT R3, R19, 0x7772, RZ ;  /* 0x0000777213037816 */ /* 0x000fc600000000ff */
[----:B------:R-:W4:Y:S01]  /*1758b0*/  LDL.LU.64 R42, [R1+0xa68] ;  /* 0x000a6800012a7983 */ /* 0x000f220000300a00 */
[----:B------:R-:W-:-:S03]  /*1758c0*/  PRMT R4, R8, 0x7772, RZ ;  /* 0x0000777208047816 */ /* 0x000fc600000000ff */
[----:B------:R0:W-:Y:S04]  /*1758d0*/  @P5 STG.E.U8 desc[UR4][R40.64], R2 ;  /* 0x0000000228005986 */ /* 0x0001e8000c101104 */
[----:B------:R1:W-:Y:S01]  /*1758e0*/  @P6 STG.E.U8 desc[UR4][R38.64], R3 ;  /* 0x0000000326006986 */ /* 0x0003e2000c101104 */
[----:B------:R-:W-:Y:S02]  /*1758f0*/  ISETP.LT.AND P6, PT, R12, UR20, !P0 ;  /* 0x000000140c007c0c */ /* 0x000fe4000c7c1270 */
[----:B------:R-:W-:Y:S02]  /*175900*/  ISETP.LT.AND P5, PT, R9, UR7, !P0 ;  /* 0x0000000709007c0c */ /* 0x000fe4000c7a1270 */
[C---:B------:R-:W-:Y:S01]  /*175910*/  PRMT R6, R8.reuse, 0x7773, RZ ;  /* 0x0000777308067816 */ /* 0x040fe200000000ff */
[----:B------:R-:W2:Y:S01]  /*175920*/  LDCU UR9, c[0x0][0x398] ;  /* 0x00007300ff0977ac */ /* 0x000ea20008000800 */
[----:B------:R-:W2:Y:S01]  /*175930*/  LDCU UR7, c[0x0][0x398] ;  /* 0x00007300ff0777ac */ /* 0x000ea20008000800 */
[----:B0-----:R-:W4:Y:S01]  /*175940*/  LDL.LU.64 R40, [R1+0xa60] ;  /* 0x000a600001287983 */ /* 0x001f220000300a00 */
[----:B-1----:R-:W-:-:S02]  /*175950*/  PRMT R3, R8, 0x7770, RZ ;  /* 0x0000777008037816 */ /* 0x002fc400000000ff */
[----:B------:R-:W-:Y:S01]  /*175960*/  PRMT R2, R8, 0x7771, RZ ;  /* 0x0000777108027816 */ /* 0x000fe200000000ff */
[----:B---3--:R0:W-:Y:S01]  /*175970*/  @P4 STG.E.U8 desc[UR4][R34.64], R5 ;  /* 0x0000000522004986 */ /* 0x0081e2000c101104 */
[----:B------:R-:W-:-:S03]  /*175980*/  PRMT R7, R14, 0x7771, RZ ;  /* 0x000077710e077816 */ /* 0x000fc600000000ff */
[----:B0-----:R-:W3:Y:S01]  /*175990*/  LDL.LU.64 R34, [R1+0xa58] ;  /* 0x000a580001227983 */ /* 0x001ee20000300a00 */
[----:B------:R-:W-:-:S03]  /*1759a0*/  PRMT R5, R14, 0x7770, RZ ;  /* 0x000077700e057816 */ /* 0x000fc600000000ff */
[----:B------:R-:W3:Y:S04]  /*1759b0*/  LDL.LU R8, [R1+0x69c] ;  /* 0x00069c0001087983 */ /* 0x000ee80000300800 */
[----:B------:R-:W3:Y:S04]  /*1759c0*/  LDL.LU.64 R38, [R1+0xa50] ;  /* 0x000a500001267983 */ /* 0x000ee80000300a00 */
[----:B--2---:R0:W-:Y:S04]  /*1759d0*/  @P6 STG.E.U8 desc[UR4][R32.64], R5 ;  /* 0x0000000520006986 */ /* 0x0041e8000c101104 */
[----:B0-----:R-:W2:Y:S04]  /*1759e0*/  LDL.LU.64 R32, [R1+0xa48] ;  /* 0x000a480001207983 */ /* 0x001ea80000300a00 */
[----:B----4-:R0:W-:Y:S04]  /*1759f0*/  @P5 STG.E.U8 desc[UR4][R10.64], R7 ;  /* 0x000000070a005986 */ /* 0x0101e8000c101104 */
[----:B0-----:R-:W4:Y:S01]  /*175a00*/  LDL.LU.64 R10, [R1+0xa30] ;  /* 0x000a3000010a7983 */ /* 0x001f220000300a00 */
[----:B------:R-:W-:-:S02]  /*175a10*/  ISETP.LT.AND P4, PT, R13, UR8, !P0 ;  /* 0x000000080d007c0c */ /* 0x000fc4000c781270 */
[----:B------:R-:W-:Y:S02]  /*175a20*/  ISETP.LT.AND P0, PT, R16, UR10, !P0 ;  /* 0x0000000a10007c0c */ /* 0x000fe4000c701270 */
[----:B------:R-:W-:Y:S02]  /*175a30*/  ISETP.LT.AND P5, PT, R15, UR11, !P1 ;  /* 0x0000000b0f007c0c */ /* 0x000fe4000cfa1270 */
[----:B------:R-:W-:Y:S02]  /*175a40*/  PRMT R5, R14, 0x7772, RZ ;  /* 0x000077720e057816 */ /* 0x000fe400000000ff */
[----:B------:R-:W-:Y:S02]  /*175a50*/  ISETP.LT.AND P6, PT, R22, UR6, !P1 ;  /* 0x0000000616007c0c */ /* 0x000fe4000cfc1270 */
[----:B------:R-:W-:Y:S01]  /*175a60*/  PRMT R7, R14, 0x7773, RZ ;  /* 0x000077730e077816 */ /* 0x000fe200000000ff */
[----:B------:R-:W0:Y:S01]  /*175a70*/  LDCU UR8, c[0x0][0x398] ;  /* 0x00007300ff0877ac */ /* 0x000e220008000800 */
[----:B------:R-:W1:Y:S01]  /*175a80*/  LDCU UR10, c[0x0][0x398] ;  /* 0x00007300ff0a77ac */ /* 0x000e620008000800 */
[----:B------:R-:W0:Y:S01]  /*175a90*/  LDCU UR11, c[0x0][0x398] ;  /* 0x00007300ff0b77ac */ /* 0x000e220008000800 */
[----:B------:R-:W0:Y:S01]  /*175aa0*/  LDCU UR6, c[0x0][0x398] ;  /* 0x00007300ff0677ac */ /* 0x000e220008000800 */
[----:B------:R-:W-:Y:S01]  /*175ab0*/  @P4 STG.E.U8 desc[UR4][R24.64], R5 ;  /* 0x0000000518004986 */ /* 0x000fe2000c101104 */
[----:B------:R-:W-:-:S03]  /*175ac0*/  ISETP.LT.AND P4, PT, R37, UR16, !P1 ;  /* 0x0000001025007c0c */ /* 0x000fc6000cf81270 */
[----:B------:R-:W-:Y:S04]  /*175ad0*/  @P0 STG.E.U8 desc[UR4][R44.64], R7 ;  /* 0x000000072c000986 */ /* 0x000fe8000c101104 */
[----:B------:R0:W-:Y:S04]  /*175ae0*/  @P5 STG.E.U8 desc[UR4][R42.64], R3 ;  /* 0x000000032a005986 */ /* 0x0001e8000c101104 */
[----:B------:R1:W-:Y:S01]  /*175af0*/  @P6 STG.E.U8 desc[UR4][R40.64], R2 ;  /* 0x0000000228006986 */ /* 0x0003e2000c101104 */
[----:B------:R-:W-:Y:S02]  /*175b00*/  ISETP.LT.AND P0, PT, R36, UR9, !P1 ;  /* 0x0000000924007c0c */ /* 0x000fe4000cf01270 */
[----:B------:R-:W-:-:S02]  /*175b10*/  ISETP.LT.AND P5, PT, R12, UR12, !P1 ;  /* 0x0000000c0c007c0c */ /* 0x000fc4000cfa1270 */
[----:B------:R-:W-:Y:S01]  /*175b20*/  ISETP.LT.AND P6, PT, R9, UR14, !P1 ;  /* 0x0000000e09007c0c */ /* 0x000fe2000cfc1270 */
[----:B------:R-:W2:Y:S01]  /*175b30*/  LDCU UR16, c[0x0][0x398] ;  /* 0x00007300ff1077ac */ /* 0x000ea20008000800 */
[----:B------:R-:W2:Y:S01]  /*175b40*/  LDCU UR9, c[0x0][0x398] ;  /* 0x00007300ff0977ac */ /* 0x000ea20008000800 */
[----:B------:R-:W2:Y:S01]  /*175b50*/  LDCU UR12, c[0x0][0x398] ;  /* 0x00007300ff0c77ac */ /* 0x000ea20008000800 */
[----:B------:R-:W2:Y:S01]  /*175b60*/  LDCU UR14, c[0x0][0x398] ;  /* 0x00007300ff0e77ac */ /* 0x000ea20008000800 */
[----:B0-----:R-:W4:Y:S04]  /*175b70*/  LDL.LU.64 R42, [R1+0xa40] ;  /* 0x000a4000012a7983 */ /* 0x001f280000300a00 */
[----:B-1----:R-:W4:Y:S04]  /*175b80*/  LDL.LU.64 R40, [R1+0xa38] ;  /* 0x000a380001287983 */ /* 0x002f280000300a00 */
[----:B------:R-:W4:Y:S01]  /*175b90*/  LDL.LU R14, [R1+0x6fc] ;  /* 0x0006fc00010e7983 */ /* 0x000f220000300800 */
[----:B------:R-:W-:-:S03]  /*175ba0*/  VIADD R2, R18, 0xf9 ;  /* 0x000000f912027836 */ /* 0x000fc60000000000 */
[----:B---3--:R0:W-:Y:S02]  /*175bb0*/  @P4 STG.E.U8 desc[UR4][R34.64], R4 ;  /* 0x0000000422004986 */ /* 0x0081e4000c101104 */
[----:B------:R-:W-:Y:S02]  /*175bc0*/  ISETP.GE.AND P4, PT, R2, UR13, PT ;  /* 0x0000000d02007c0c */ /* 0x000fe4000bf86270 */
[C---:B------:R-:W-:Y:S02]  /*175bd0*/  PRMT R2, R8.reuse, 0x7770, RZ ;  /* 0x0000777008027816 */ /* 0x040fe400000000ff */
[----:B------:R-:W-:Y:S01]  /*175be0*/  PRMT R3, R8, 0x7771, RZ ;  /* 0x0000777108037816 */ /* 0x000fe200000000ff */
[----:B0-----:R-:W3:Y:S04]  /*175bf0*/  LDL.LU.64 R34, [R1+0xa20] ;  /* 0x000a200001227983 */ /* 0x001ee80000300a00 */
[----:B------:R0:W-:Y:S01]  /*175c00*/  @P0 STG.E.U8 desc[UR4][R38.64], R6 ;  /* 0x0000000626000986 */ /* 0x0001e2000c101104 */
[----:B------:R-:W1:Y:S03]  /*175c10*/  LDCU UR13, c[0x0][0x398] ;  /* 0x00007300ff0d77ac */ /* 0x000e660008000800 */
[----:B0-----:R-:W3:Y:S04]  /*175c20*/  LDL.LU.64 R38, [R1+0xa28] ;  /* 0x000a280001267983 */ /* 0x001ee80000300a00 */
[----:B--2---:R0:W-:Y:S04]  /*175c30*/  @P5 STG.E.U8 desc[UR4][R32.64], R2 ;  /* 0x0000000220005986 */ /* 0x0041e8000c101104 */
[----:B0-----:R-:W2:Y:S04]  /*175c40*/  LDL.LU.64 R32, [R1+0xa10] ;  /* 0x000a100001207983 */ /* 0x001ea80000300a00 */
[----:B----4-:R0:W-:Y:S04]  /*175c50*/  @P6 STG.E.U8 desc[UR4][R10.64], R3 ;  /* 0x000000030a006986 */ /* 0x0101e8000c101104 */
[----:B0-----:R-:W4:Y:S01]  /*175c60*/  LDL.LU.64 R10, [R1+0xa08] ;  /* 0x000a0800010a7983 */ /* 0x001f220000300a00 */
[----:B------:R-:W-:Y:S01]  /*175c70*/  ISETP.LT.AND P0, PT, R13, UR7, !P1 ;  /* 0x000000070d007c0c */ /* 0x000fe2000cf01270 */
[----:B------:R-:W-:Y:S01]  /*175c80*/  VIADD R3, R18, 0xfa ;  /* 0x000000fa12037836 */ /* 0x000fe20000000000 */
[----:B------:R-:W-:-:S02]  /*175c90*/  ISETP.LT.AND P1, PT, R16, UR8, !P1 ;  /* 0x0000000810007c0c */ /* 0x000fc4000cf21270 */
[----:B------:R-:W-:Y:S02]  /*175ca0*/  ISETP.LT.AND P6, PT, R15, UR10, !P2 ;  /* 0x0000000a0f007c0c */ /* 0x000fe4000d7c1270 */
[C---:B------:R-:W-:Y:S01]  /*175cb0*/  PRMT R2, R8.reuse, 0x7772, RZ ;  /* 0x0000777208027816 */ /* 0x040fe200000000ff */
[----:B------:R-:W0:Y:S01]  /*175cc0*/  LDCU UR7, c[0x0][0x398] ;  /* 0x00007300ff0777ac */ /* 0x000e220008000800 */
[----:B------:R-:W-:Y:S02]  /*175cd0*/  ISETP.GE.AND P5, PT, R3, UR15, PT ;  /* 0x0000000f03007c0c */ /* 0x000fe4000bfa6270 */
[----:B------:R-:W-:Y:S01]  /*175ce0*/  PRMT R3, R8, 0x7773, RZ ;  /* 0x0000777308037816 */ /* 0x000fe200000000ff */
[----:B------:R-:W0:Y:S01]  /*175cf0*/  LDCU UR8, c[0x0][0x398] ;  /* 0x00007300ff0877ac */ /* 0x000e220008000800 */
[----:B------:R-:W4:Y:S04]  /*175d00*/  LDL.LU R8, [R1+0x76c] ;  /* 0x00076c0001087983 */ /* 0x000f280000300800 */
[----:B------:R-:W4:Y:S04]  /*175d10*/  LDL.LU.64 R24, [R1+0xa18] ;  /* 0x000a180001187983 */ /* 0x000f280000300a00 */
[----:B------:R-:W4:Y:S01]  /*175d20*/  LDL.LU.64 R44, [R1+0xa00] ;  /* 0x000a0000012c7983 */ /* 0x000f220000300a00 */
[----:B------:R-:W0:Y:S01]  /*175d30*/  LDCU UR10, c[0x0][0x398] ;  /* 0x00007300ff0a77ac */ /* 0x000e220008000800 */
[----:B------:R-:W0:Y:S02]  /*175d40*/  LDCU UR15, c[0x0][0x398] ;  /* 0x00007300ff0f77ac */ /* 0x000e240008000800 */
[----:B------:R1:W-:Y:S01]  /*175d50*/  @P0 STG.E.U8 desc[UR4][R42.64], R2 ;  /* 0x000000022a000986 */ /* 0x0003e2000c101104 */
[----:B------:R-:W-:-:S03]  /*175d60*/  ISETP.LT.AND P0, PT, R22, UR11, !P2 ;  /* 0x0000000b16007c0c */ /* 0x000fc6000d701270 */
[----:B------:R0:W-:Y:S01]  /*175d70*/  @P1 STG.E.U8 desc[UR4][R40.64], R3 ;  /* 0x0000000328001986 */ /* 0x0001e2000c101104 */
[----:B------:R-:W-:Y:S02]  /*175d80*/  ISETP.LT.AND P1, PT, R37, UR6, !P2 ;  /* 0x0000000625007c0c */ /* 0x000fe4000d721270 */
[C---:B------:R-:W-:Y:S01]  /*175d90*/  PRMT R4, R14.reuse, 0x7773, RZ ;  /* 0x000077730e047816 */ /* 0x040fe200000000ff */
[----:B------:R-:W2:Y:S01]  /*175da0*/  LDCU UR6, c[0x0][0x398] ;  /* 0x00007300ff0677ac */ /* 0x000ea20008000800 */
[----:B------:R-:W2:Y:S01]  /*175db0*/  LDCU UR11, c[0x0][0x398] ;  /* 0x00007300ff0b77ac */ /* 0x000ea20008000800 */
[C---:B-1----:R-:W-:Y:S01]  /*175dc0*/  PRMT R2, R14.reuse, 0x7770, RZ ;  /* 0x000077700e027816 */ /* 0x042fe200000000ff */
[----:B------:R-:W4:Y:S01]  /*175dd0*/  LDL.LU.64 R42, [R1+0x9f8] ;  /* 0x0009f800012a7983 */ /* 0x000f220000300a00 */
[----:B0-----:R-:W-:-:S03]  /*175de0*/  PRMT R3, R14, 0x7772, RZ ;  /* 0x000077720e037816 */ /* 0x001fc600000000ff */
[----:B---3--:R0:W-:Y:S01]  /*175df0*/  @P6 STG.E.U8 desc[UR4][R34.64], R2 ;  /* 0x0000000222006986 */ /* 0x0081e2000c101104 */
[----:B------:R-:W-:Y:S01]  /*175e00*/  ISETP.LT.AND P6, PT, R36, UR16, !P2 ;  /* 0x0000001024007c0c */ /* 0x000fe2000d7c1270 */
[----:B------:R-:W1:Y:S02]  /*175e10*/  LDCU UR16, c[0x0][0x398] ;  /* 0x00007300ff1077ac */ /* 0x000e640008000800 */
[----:B0-----:R-:W3:Y:S04]  /*175e20*/  LDL.LU.64 R34, [R1+0x9f0] ;  /* 0x0009f00001227983 */ /* 0x001ee80000300a00 */
[----:B------:R-:W3:Y:S01]  /*175e30*/  LDL.LU R19, [R1+0x750] ;  /* 0x0007500001137983 */ /* 0x000ee20000300800 */
[----:B------:R-:W-:-:S03]  /*175e40*/  PRMT R2, R14, 0x7771, RZ ;  /* 0x000077710e027816 */ /* 0x000fc600000000ff */
[----:B------:R-:W3:Y:S04]  /*175e50*/  LDL.LU.64 R40, [R1+0x9e8] ;  /* 0x0009e80001287983 */ /* 0x000ee80000300a00 */
[----:B------:R-:W-:Y:S04]  /*175e60*/  @P0 STG.E.U8 desc[UR4][R38.64], R2 ;  /* 0x0000000226000986 */ /* 0x000fe8000c101104 */
[----:B--2---:R0:W-:Y:S04]  /*175e70*/  @P1 STG.E.U8 desc[UR4][R32.64], R3 ;  /* 0x0000000320001986 */ /* 0x0041e8000c101104 */
[----:B0-----:R-:W2:Y:S04]  /*175e80*/  LDL.LU.64 R32, [R1+0x9c0] ;  /* 0x0009c00001207983 */ /* 0x001ea80000300a00 */
[----:B----4-:R0:W-:Y:S04]  /*175e90*/  @P6 STG.E.U8 desc[UR4][R10.64], R4 ;  /* 0x000000040a006986 */ /* 0x0101e8000c101104 */
[----:B0-----:R-:W4:Y:S01]  /*175ea0*/  LDL.LU.64 R10, [R1+0x9e0] ;  /* 0x0009e000010a7983 */ /* 0x001f220000300a00 */
[----:B------:R-:W-:-:S02]  /*175eb0*/  ISETP.LT.AND P0, PT, R12, UR9, !P2 ;  /* 0x000000090c007c0c */ /* 0x000fc4000d701270 */
[----:B------:R-:W-:Y:S02]  /*175ec0*/  ISETP.LT.AND P1, PT, R9, UR12, !P2 ;  /* 0x0000000c09007c0c */ /* 0x000fe4000d721270 */
[----:B------:R-:W-:Y:S02]  /*175ed0*/  ISETP.LT.AND P6, PT, R13, UR13, !P2 ;  /* 0x0000000d0d007c0c */ /* 0x000fe4000d7c1270 */
[----:B------:R-:W-:Y:S01]  /*175ee0*/  ISETP.LT.AND P2, PT, R16, UR14, !P2 ;  /* 0x0000000e10007c0c */ /* 0x000fe2000d741270 */
[----:B------:R-:W4:Y:S01]  /*175ef0*/  LDL.LU.64 R38, [R1+0x9b8] ;  /* 0x0009b80001267983 */ /* 0x000f220000300a00 */
[C---:B------:R-:W-:Y:S02]  /*175f00*/  PRMT R2, R8.reuse, 0x7770, RZ ;  /* 0x0000777008027816 */ /* 0x040fe400000000ff */
[C---:B------:R-:W-:Y:S02]  /*175f10*/  PRMT R3, R8.reuse, 0x7771, RZ ;  /* 0x0000777108037816 */ /* 0x040fe400000000ff */
[----:B------:R-:W-:-:S02]  /*175f20*/  PRMT R4, R8, 0x7772, RZ ;  /* 0x0000777208047816 */ /* 0x000fc400000000ff */
[----:B------:R-:W-:Y:S01]  /*175f30*/  PRMT R5, R8, 0x7773, RZ ;  /* 0x0000777308057816 */ /* 0x000fe200000000ff */
[----:B------:R-:W4:Y:S01]  /*175f40*/  LDL.LU R14, [R1+0x680] ;  /* 0x00068000010e7983 */ /* 0x000f220000300800 */
[----:B------:R-:W0:Y:S01]  /*175f50*/  LDCU UR9, c[0x0][0x398] ;  /* 0x00007300ff0977ac */ /* 0x000e220008000800 */
[----:B------:R-:W0:Y:S01]  /*175f60*/  LDCU UR12, c[0x0][0x398] ;  /* 0x00007300ff0c77ac */ /* 0x000e220008000800 */
[----:B------:R-:W0:Y:S01]  /*175f70*/  LDCU UR13, c[0x0][0x398] ;  /* 0x00007300ff0d77ac */ /* 0x000e220008000800 */
[----:B------:R-:W-:Y:S04]  /*175f80*/  @P0 STG.E.U8 desc[UR4][R24.64], R2 ;  /* 0x0000000218000986 */ /* 0x000fe8000c101104 */
[----:B------:R1:W-:Y:S01]  /*175f90*/  @P1 STG.E.U8 desc[UR4][R44.64], R3 ;  /* 0x000000032c001986 */ /* 0x0003e2000c101104 */
[----:B------:R-:W-:-:S02]  /*175fa0*/  ISETP.LT.AND P1, PT, R15, UR7, !P3 ;  /* 0x000000070f007c0c */ /* 0x000fc4000df21270 */
[----:B------:R-:W-:Y:S01]  /*175fb0*/  ISETP.LT.AND P0, PT, R22, UR8, !P3 ;  /* 0x0000000816007c0c */ /* 0x000fe2000df01270 */
[----:B------:R-:W-:Y:S01]  /*175fc0*/  @P6 STG.E.U8 desc[UR4][R42.64], R4 ;  /* 0x000000042a006986 */ /* 0x000fe2000c101104 */
[----:B------:R-:W-:Y:S01]  /*175fd0*/  ISETP.LT.AND P6, PT, R37, UR10, !P3 ;  /* 0x0000000a25007c0c */ /* 0x000fe2000dfc1270 */
[----:B------:R-:W0:Y:S01]  /*175fe0*/  LDCU UR7, c[0x0][0x398] ;  /* 0x00007300ff0777ac */ /* 0x000e220008000800 */
[----:B------:R-:W0:Y:S01]  /*175ff0*/  LDCU UR8, c[0x0][0x398] ;  /* 0x00007300ff0877ac */ /* 0x000e220008000800 */
[----:B------:R-:W0:Y:S01]  /*176000*/  LDCU UR10, c[0x0][0x398] ;  /* 0x00007300ff0a77ac */ /* 0x000e220008000800 */
[----:B------:R-:W0:Y:S01]  /*176010*/  LDCU UR14, c[0x0][0x398] ;  /* 0x00007300ff0e77ac */ /* 0x000e220008000800 */
[----:B-1----:R-:W4:Y:S04]  /*176020*/  LDL.LU.64 R44, [R1+0x9d8] ;  /* 0x0009d800012c7983 */ /* 0x002f280000300a00 */
[----:B---3--:R1:W-:Y:S01]  /*176030*/  @P2 STG.E.U8 desc[UR4][R34.64], R5 ;  /* 0x0000000522002986 */ /* 0x0083e2000c101104 */
[----:B------:R-:W-:-:S02]  /*176040*/  PRMT R2, R19, 0x7770, RZ ;  /* 0x0000777013027816 */ /* 0x000fc400000000ff */
[C---:B------:R-:W-:Y:S01]  /*176050*/  PRMT R3, R19.reuse, 0x7771, RZ ;  /* 0x0000777113037816 */ /* 0x040fe200000000ff */
[----:B------:R-:W3:Y:S04]  /*176060*/  LDS.128 R4, [R0] ;  /* 0x0000000000047984 */ /* 0x000ee80000000c00 */
[----:B-1----:R-:W3:Y:S04]  /*176070*/  LDL.LU.64 R34, [R1+0x9d0] ;  /* 0x0009d00001227983 */ /* 0x002ee80000300a00 */
[----:B------:R1:W-:Y:S04]  /*176080*/  @P1 STG.E.U8 desc[UR4][R40.64], R2 ;  /* 0x0000000228001986 */ /* 0x0003e8000c101104 */
[----:B-1----:R-:W3:Y:S01]  /*176090*/  LDL.LU.64 R40, [R1+0x9b0] ;  /* 0x0009b00001287983 */ /* 0x002ee20000300a00 */
[----:B------:R-:W-:-:S03]  /*1760a0*/  PRMT R2, R19, 0x7772, RZ ;  /* 0x0000777213027816 */ /* 0x000fc600000000ff */
[----:B------:R-:W3:Y:S04]  /*1760b0*/  LDL.LU R8, [R1+0x6e0] ;  /* 0x0006e00001087983 */ /* 0x000ee80000300800 */
[----:B--2---:R1:W-:Y:S04]  /*1760c0*/  @P0 STG.E.U8 desc[UR4][R32.64], R3 ;  /* 0x0000000320000986 */ /* 0x0043e8000c101104 */
[----:B-1----:R-:W2:Y:S04]  /*1760d0*/  LDL.LU.64 R32, [R1+0x9c8] ;  /* 0x0009c80001207983 */ /* 0x002ea80000300a00 */
[----:B----4-:R1:W-:Y:S04]  /*1760e0*/  @P6 STG.E.U8 desc[UR4][R10.64], R2 ;  /* 0x000000020a006986 */ /* 0x0103e8000c101104 */
[----:B-1----:R-:W4:Y:S01]  /*1760f0*/  LDL.LU.64 R10, [R1+0x9a0] ;  /* 0x0009a000010a7983 */ /* 0x002f220000300a00 */
[----:B------:R-:W-:-:S02]  /*176100*/  ISETP.LT.AND P2, PT, R36, UR15, !P3 ;  /* 0x0000000f24007c0c */ /* 0x000fc4000df41270 */
[----:B------:R-:W-:Y:S02]  /*176110*/  PRMT R3, R19, 0x7773, RZ ;  /* 0x0000777313037816 */ /* 0x000fe400000000ff */
[----:B------:R-:W-:Y:S01]  /*176120*/  ISETP.LT.AND P1, PT, R12, UR6, !P3 ;  /* 0x000000060c007c0c */ /* 0x000fe2000df21270 */
[----:B------:R-:W4:Y:S01]  /*176130*/  LDL.LU.64 R42, [R1+0x9a8] ;  /* 0x0009a800012a7983 */ /* 0x000f220000300a00 */
[----:B------:R-:W-:Y:S02]  /*176140*/  ISETP.LT.AND P6, PT, R13, UR16, !P3 ;  /* 0x000000100d007c0c */ /* 0x000fe4000dfc1270 */
[----:B------:R-:W-:Y:S01]  /*176150*/  PRMT R0, R14, 0x7771, RZ ;  /* 0x000077710e007816 */ /* 0x000fe200000000ff */
[----:B------:R-:W-:Y:S01]  /*176160*/  VIADD R2, R18, 0xfb ;  /* 0x000000fb12027836 */ /* 0x000fe20000000000 */
[----:B------:R-:W1:Y:S01]  /*176170*/  LDCU UR15, c[0x0][0x398] ;  /* 0x00007300ff0f77ac */ /* 0x000e620008000800 */
[----:B------:R-:W1:Y:S01]  /*176180*/  LDCU UR6, c[0x0][0x398] ;  /* 0x00007300ff0677ac */ /* 0x000e620008000800 */
[----:B------:R-:W1:Y:S01]  /*176190*/  LDCU UR16, c[0x0][0x398] ;  /* 0x00007300ff1077ac */ /* 0x000e620008000800 */
[----:B------:R1:W-:Y:S01]  /*1761a0*/  @P2 STG.E.U8 desc[UR4][R38.64], R3 ;  /* 0x0000000326002986 */ /* 0x0003e2000c101104 */
[----:B------:R-:W-:-:S02]  /*1761b0*/  ISETP.LT.AND P2, PT, R9, UR11, !P3 ;  /* 0x0000000b09007c0c */ /* 0x000fc4000df41270 */
[----:B0-----:R-:W-:Y:S02]  /*1761c0*/  ISETP.LT.AND P3, PT, R16, UR9, !P3 ;  /* 0x0000000910007c0c */ /* 0x001fe4000df61270 */
[----:B------:R-:W-:Y:S01]  /*1761d0*/  ISETP.GE.AND P0, PT, R2, UR17, PT ;  /* 0x0000001102007c0c */ /* 0x000fe2000bf06270 */
[----:B-1----:R-:W4:Y:S01]  /*1761e0*/  LDL.LU.64 R38, [R1+0x990] ;  /* 0x0009900001267983 */ /* 0x002f220000300a00 */
[C---:B------:R-:W-:Y:S02]  /*1761f0*/  PRMT R3, R14.reuse, 0x7770, RZ ;  /* 0x000077700e037816 */ /* 0x040fe400000000ff */
[C---:B------:R-:W-:Y:S01]  /*176200*/  PRMT R2, R14.reuse, 0x7772, RZ ;  /* 0x000077720e027816 */ /* 0x040fe200000000ff */
[----:B------:R-:W0:Y:S01]  /*176210*/  LDCU UR11, c[0x0][0x398] ;  /* 0x00007300ff0b77ac */ /* 0x000e220008000800 */
[----:B------:R-:W1:Y:S01]  /*176220*/  LDCU UR9, c[0x0][0x398] ;  /* 0x00007300ff0977ac */ /* 0x000e620008000800 */
[----:B------:R-:W0:Y:S01]  /*176230*/  LDCU UR17, c[0x0][0x398] ;  /* 0x00007300ff1177ac */ /* 0x000e220008000800 */
[----:B------:R-:W-:Y:S01]  /*176240*/  @P1 STG.E.U8 desc[UR4][R44.64], R3 ;  /* 0x000000032c001986 */ /* 0x000fe2000c101104 */
[----:B------:R-:W-:Y:S01]  /*176250*/  ISETP.LT.AND P1, PT, R15, UR12, !P4 ;  /* 0x0000000c0f007c0c */ /* 0x000fe2000e721270 */
[----:B------:R-:W0:Y:S02]  /*176260*/  LDCU UR12, c[0x0][0x398] ;  /* 0x00007300ff0c77ac */ /* 0x000e240008000800 */
[----:B---3--:R3:W-:Y:S04]  /*176270*/  @P2 STG.E.U8 desc[UR4][R34.64], R0 ;  /* 0x0000000022002986 */ /* 0x0087e8000c101104 */
[----:B---3--:R-:W3:Y:S04]  /*176280*/  LDL.LU.64 R34, [R1+0x998] ;  /* 0x0009980001227983 */ /* 0x008ee80000300a00 */
[----:B------:R0:W-:Y:S01]  /*176290*/  @P6 STG.E.U8 desc[UR4][R40.64], R2 ;  /* 0x0000000228006986 */ /* 0x0001e2000c101104 */
[----:B------:R-:W-:-:S03]  /*1762a0*/  PRMT R0, R14, 0x7773, RZ ;  /* 0x000077730e007816 */ /* 0x000fc600000000ff */
[----:B------:R-:W3:Y:S01]  /*1762b0*/  LDL.LU.64 R44, [R1+0x988] ;  /* 0x00098800012c7983 */ /* 0x000ee20000300a00 */
[----:B0-----:R-:W-:-:S03]  /*1762c0*/  PRMT R2, R8, 0x7770, RZ ;  /* 0x0000777008027816 */ /* 0x001fc600000000ff */
[----:B------:R-:W3:Y:S04]  /*1762d0*/  LDL.LU.64 R40, [R1+0x978] ;  /* 0x0009780001287983 */ /* 0x000ee80000300a00 */
[----:B--2---:R-:W-:Y:S04]  /*1762e0*/  @P3 STG.E.U8 desc[UR4][R32.64], R0 ;  /* 0x0000000020003986 */ /* 0x004fe8000c101104 */
[----:B----4-:R0:W-:Y:S04]  /*1762f0*/  @P1 STG.E.U8 desc[UR4][R10.64], R2 ;  /* 0x000000020a001986 */ /* 0x0101e8000c101104 */
[----:B0-----:R-:W2:Y:S01]  /*176300*/  LDL.LU.64 R10, [R1+0x970] ;  /* 0x00097000010a7983 */ /* 0x001ea20000300a00 */
[----:B------:R-:W-:-:S02]  /*176310*/  ISETP.LT.AND P6, PT, R22, UR13, !P4 ;  /* 0x0000000d16007c0c */ /* 0x000fc4000e7c1270 */
[----:B------:R-:W-:Y:S02]  /*176320*/  ISETP.LT.AND P2, PT, R37, UR7, !P4 ;  /* 0x0000000725007c0c */ /* 0x000fe4000e741270 */
[----:B------:R-:W-:Y:S02]  /*176330*/  PRMT R0, R8, 0x7771, RZ ;  /* 0x0000777108007816 */ /* 0x000fe400000000ff */
[----:B------:R-:W-:Y:S02]  /*176340*/  ISETP.LT.AND P1, PT, R36, UR8, !P4 ;  /* 0x0000000824007c0c */ /* 0x000fe4000e721270 */
[----:B------:R-:W-:Y:S01]  /*176350*/  PRMT R2, R8, 0x7772, RZ ;  /* 0x0000777208027816 */ /* 0x000fe200000000ff */
[----:B------:R-:W4:Y:S01]  /*176360*/  LDL.LU R32, [R1+0x754] ;  /* 0x0007540001207983 */ /* 0x000f220000300800 */
[----:B------:R-:W-:Y:S02]  /*176370*/  ISETP.LT.AND P3, PT, R12, UR10, !P4 ;  /* 0x0000000a0c007c0c */ /* 0x000fe4000e761270 */
[----:B------:R-:W-:Y:S01]  /*176380*/  PRMT R3, R4, 0x7770, RZ ;  /* 0x0000777004037816 */ /* 0x000fe200000000ff */
[----:B------:R-:W0:Y:S01]  /*176390*/  LDCU UR7, c[0x0][0x398] ;  /* 0x00007300ff0777ac */ /* 0x000e220008000800 */
[----:B------:R-:W0:Y:S01]  /*1763a0*/  LDCU UR13, c[0x0][0x398] ;  /* 0x00007300ff0d77ac */ /* 0x000e220008000800 */
[----:B------:R-:W0:Y:S01]  /*1763b0*/  LDCU UR8, c[0x0][0x398] ;  /* 0x00007300ff0877ac */ /* 0x000e220008000800 */
[----:B------:R-:W0:Y:S01]  /*1763c0*/  LDCU UR10, c[0x0][0x398] ;  /* 0x00007300ff0a77ac */ /* 0x000e220008000800 */
[----:B------:R1:W-:Y:S04]  /*1763d0*/  @P6 STG.E.U8 desc[UR4][R42.64], R0 ;  /* 0x000000002a006986 */ /* 0x0003e8000c101104 */
[----:B------:R0:W-:Y:S01]  /*1763e0*/  @P2 STG.E.U8 desc[UR4][R38.64], R2 ;  /* 0x0000000226002986 */ /* 0x0001e2000c101104 */
[----:B------:R-:W-:-:S02]  /*1763f0*/  ISETP.LT.AND P2, PT, R9, UR14, !P4 ;  /* 0x0000000e09007c0c */ /* 0x000fc4000e741270 */
[----:B------:R-:W-:Y:S01]  /*176400*/  ISETP.LT.AND P6, PT, R13, UR15, !P4 ;  /* 0x0000000f0d007c0c */ /* 0x000fe2000e7c1270 */
[----:B-1----:R-:W4:Y:S04]  /*176410*/  LDL.LU.64 R42, [R1+0x980] ;  /* 0x00098000012a7983 */ /* 0x002f280000300a00 */
[----:B0-----:R-:W4:Y:S01]  /*176420*/  LDL.LU.64 R38, [R1+0x960] ;  /* 0x0009600001267983 */ /* 0x001f220000300a00 */
[----:B------:R-:W-:-:S03]  /*176430*/  PRMT R2, R8, 0x7773, RZ ;  /* 0x0000777308027816 */ /* 0x000fc600000000ff */
[----:B------:R-:W4:Y:S01]  /*176440*/  LDL.LU.64 R24, [R1+0x968] ;  /* 0x0009680001187983 */ /* 0x000f220000300a00 */
[----:B------:R-:W-:Y:S01]  /*176450*/  VIADD R0, R18, 0xfc ;  /* 0x000000fc12007836 */ /* 0x000fe20000000000 */
[----:B------:R-:W0:Y:S01]  /*176460*/  LDCU UR14, c[0x0][0x398] ;  /* 0x00007300ff0e77ac */ /* 0x000e220008000800 */
[----:B------:R-:W1:Y:S01]  /*176470*/  LDCU UR15, c[0x0][0x398] ;  /* 0x00007300ff0f77ac */ /* 0x000e620008000800 */
[----:B---3--:R3:W-:Y:S02]  /*176480*/  @P1 STG.E.U8 desc[UR4][R34.64], R2 ;  /* 0x0000000222001986 */ /* 0x0087e4000c101104 */
[----:B------:R-:W-:Y:S02]  /*176490*/  ISETP.GE.AND P1, PT, R0, UR19, PT ;  /* 0x0000001300007c0c */ /* 0x000fe4000bf26270 */
[----:B------:R0:W-:Y:S01]  /*1764a0*/  @P3 STG.E.U8 desc[UR4][R44.64], R3 ;  /* 0x000000032c003986 */ /* 0x0001e2000c101104 */
[----:B------:R-:W-:-:S03]  /*1764b0*/  PRMT R0, R4, 0x7771, RZ ;  /* 0x0000777104007816 */ /* 0x000fc600000000ff */
[----:B---3--:R-:W3:Y:S01]  /*1764c0*/  LDL.LU.64 R34, [R1+0x958] ;  /* 0x0009580001227983 */ /* 0x008ee20000300a00 */
[----:B------:R-:W-:-:S03]  /*1764d0*/  PRMT R2, R4, 0x7772, RZ ;  /* 0x0000777204027816 */ /* 0x000fc600000000ff */
[----:B0-----:R-:W3:Y:S04]  /*1764e0*/  LDL.LU.64 R44, [R1+0x948] ;  /* 0x00094800012c7983 */ /* 0x001ee80000300a00 */
[----:B------:R-:W3:Y:S04]  /*1764f0*/  LDL.LU R14, [R1+0x684] ;  /* 0x00068400010e7983 */ /* 0x000ee80000300800 */
[----:B------:R-:W-:Y:S04]  /*176500*/  @P2 STG.E.U8 desc[UR4][R40.64], R0 ;  /* 0x0000000028002986 */ /* 0x000fe8000c101104 */
[----:B--2---:R0:W-:Y:S04]  /*176510*/  @P6 STG.E.U8 desc[UR4][R10.64], R2 ;  /* 0x000000020a006986 */ /* 0x0041e8000c101104 */
[----:B0-----:R-:W2:Y:S01]  /*176520*/  LDL.LU.64 R10, [R1+0x950] ;  /* 0x00095000010a7983 */ /* 0x001ea20000300a00 */
[----:B------:R-:W-:-:S02]  /*176530*/  ISETP.LT.AND P4, PT, R16, UR6, !P4 ;  /* 0x0000000610007c0c */ /* 0x000fc4000e781270 */
[----:B------:R-:W-:Y:S02]  /*176540*/  ISETP.LT.AND P3, PT, R15, UR11, !P5 ;  /* 0x0000000b0f007c0c */ /* 0x000fe4000ef61270 */
[----:B------:R-:W-:Y:S01]  /*176550*/  ISETP.LT.AND P6, PT, R22, UR16, !P5 ;  /* 0x0000001016007c0c */ /* 0x000fe2000efc1270 */
[----:B------:R-:W2:Y:S01]  /*176560*/  LDL.LU.64 R40, [R1+0x940] ;  /* 0x0009400001287983 */ /* 0x000ea20000300a00 */
[----:B------:R-:W-:Y:S02]  /*176570*/  PRMT R4, R4, 0x7773, RZ ;  /* 0x0000777304047816 */ /* 0x000fe400000000ff */
[----:B------:R-:W-:Y:S02]  /*176580*/  ISETP.LT.AND P2, PT, R37, UR9, !P5 ;  /* 0x0000000925007c0c */ /* 0x000fe4000ef41270 */
[C---:B----4-:R-:W-:Y:S02]  /*176590*/  PRMT R0, R32.reuse, 0x7770, RZ ;  /* 0x0000777020007816 */ /* 0x050fe400000000ff */
[----:B------:R-:W-:Y:S01]  /*1765a0*/  PRMT R2, R32, 0x7772, RZ ;  /* 0x0000777220027816 */ /* 0x000fe200000000ff */
[----:B------:R-:W0:Y:S01]  /*1765b0*/  LDCU UR6, c[0x0][0x398] ;  /* 0x00007300ff0677ac */ /* 0x000e220008000800 */
[----:B------:R-:W4:Y:S01]  /*1765c0*/  LDCU UR9, c[0x0][0x398] ;  /* 0x00007300ff0977ac */ /* 0x000f220008000800 */
[----:B------:R-:W0:Y:S01]  /*1765d0*/  LDCU UR11, c[0x0][0x398] ;  /* 0x00007300ff0b77ac */ /* 0x000e220008000800 */
[----:B------:R-:W0:Y:S01]  /*1765e0*/  LDCU UR16, c[0x0][0x398] ;  /* 0x00007300ff1077ac */ /* 0x000e220008000800 */
[----:B------:R1:W-:Y:S04]  /*1765f0*/  @P4 STG.E.U8 desc[UR4][R42.64], R4 ;  /* 0x000000042a004986 */ /* 0x0003e8000c101104 */
[----:B------:R4:W-:Y:S01]  /*176600*/  @P3 STG.E.U8 desc[UR4][R38.64], R0 ;  /* 0x0000000026003986 */ /* 0x0009e2000c101104 */
[----:B------:R-:W-:-:S02]  /*176610*/  ISETP.LT.AND P3, PT, R36, UR12, !P5 ;  /* 0x0000000c24007c0c */ /* 0x000fc4000ef61270 */
[----:B------:R-:W-:Y:S01]  /*176620*/  ISETP.LT.AND P4, PT, R12, UR7, !P5 ;  /* 0x000000070c007c0c */ /* 0x000fe2000ef81270 */
[----:B------:R-:W0:Y:S01]  /*176630*/  LDCU UR12, c[0x0][0x398] ;  /* 0x00007300ff0c77ac */ /* 0x000e220008000800 */
[----:B------:R-:W0:Y:S01]  /*176640*/  LDCU UR7, c[0x0][0x398] ;  /* 0x00007300ff0777ac */ /* 0x000e220008000800 */
[----:B-1----:R-:W2:Y:S01]  /*176650*/  LDL.LU.64 R42, [R1+0x938] ;  /* 0x00093800012a7983 */ /* 0x002ea20000300a00 */
[----:B----4-:R-:W-:-:S03]  /*176660*/  PRMT R0, R32, 0x7771, RZ ;  /* 0x0000777120007816 */ /* 0x010fc600000000ff */
[----:B------:R-:W4:Y:S04]  /*176670*/  LDL.LU.64 R38, [R1+0x930] ;  /* 0x0009300001267983 */ /* 0x000f280000300a00 */
[----:B------:R-:W4:Y:S04]  /*176680*/  LDL.LU R8, [R1+0x6e4] ;  /* 0x0006e40001087983 */ /* 0x000f280000300800 */
[----:B------:R1:W-:Y:S02]  /*176690*/  @P6 STG.E.U8 desc[UR4][R24.64], R0 ;  /* 0x0000000018006986 */ /* 0x0003e4000c101104 */
[----:B-1----:R-:W-:-:S02]  /*1766a0*/  VIADD R0, R18, 0xfd ;  /* 0x000000fd12007836 */ /* 0x002fc40000000000 */
[----:B---3--:R1:W-:Y:S03]  /*1766b0*/  @P2 STG.E.U8 desc[UR4][R34.64], R2 ;  /* 0x0000000222002986 */ /* 0x0083e6000c101104 */
[----:B------:R-:W-:Y:S02]  /*1766c0*/  ISETP.GE.AND P2, PT, R0, UR21, PT ;  /* 0x0000001500007c0c */ /* 0x000fe4000bf46270 */
[----:B------:R-:W-:Y:S01]  /*1766d0*/  PRMT R0, R14, 0x7770, RZ ;  /* 0x000077700e007816 */ /* 0x000fe200000000ff */
[----:B-1----:R-:W3:Y:S01]  /*1766e0*/  LDL.LU.64 R34, [R1+0x928] ;  /* 0x0009280001227983 */ /* 0x002ee20000300a00 */
[----:B------:R-:W-:-:S03]  /*1766f0*/  PRMT R2, R32, 0x7773, RZ ;  /* 0x0000777320027816 */ /* 0x000fc600000000ff */
[----:B------:R-:W3:Y:S04]  /*176700*/  LDL.LU.64 R32, [R1+0x920] ;  /* 0x0009200001207983 */ /* 0x000ee80000300a00 */
[----:B------:R-:W-:Y:S04]  /*176710*/  @P3 STG.E.U8 desc[UR4][R44.64], R2 ;  /* 0x000000022c003986 */ /* 0x000fe8000c101104 */
[----:B--2---:R1:W-:Y:S04]  /*176720*/  @P4 STG.E.U8 desc[UR4][R10.64], R0 ;  /* 0x000000000a004986 */ /* 0x0043e8000c101104 */
[----:B-1----:R-:W2:Y:S01]  /*176730*/  LDL.LU.64 R10, [R1+0x918] ;  /* 0x00091800010a7983 */ /* 0x002ea20000300a00 */
[----:B------:R-:W-:-:S02]  /*176740*/  ISETP.LT.AND P6, PT, R9, UR13, !P5 ;  /* 0x0000000d09007c0c */ /* 0x000fc4000efc1270 */
[----:B------:R-:W-:Y:S02]  /*176750*/  ISETP.LT.AND P3, PT, R13, UR8, !P5 ;  /* 0x000000080d007c0c */ /* 0x000fe4000ef61270 */
[----:B------:R-:W-:Y:S02]  /*176760*/  ISETP.LT.AND P5, PT, R16, UR10, !P5 ;  /* 0x0000000a10007c0c */ /* 0x000fe4000efa1270 */
[C---:B------:R-:W-:Y:S02]  /*176770*/  PRMT R2, R14.reuse, 0x7771, RZ ;  /* 0x000077710e027816 */ /* 0x040fe400000000ff */
[----:B------:R-:W-:Y:S02]  /*176780*/  PRMT R0, R14, 0x7772, RZ ;  /* 0x000077720e007816 */ /* 0x000fe400000000ff */
[----:B------:R-:W-:Y:S01]  /*176790*/  ISETP.LT.AND P4, PT, R22, UR15, !P0 ;  /* 0x0000000f16007c0c */ /* 0x000fe2000c781270 */
[----:B------:R-:W1:Y:S01]  /*1767a0*/  LDCU UR13, c[0x0][0x398] ;  /* 0x00007300ff0d77ac */ /* 0x000e620008000800 */
[----:B------:R-:W0:Y:S01]  /*1767b0*/  LDCU UR8, c[0x0][0x398] ;  /* 0x00007300ff0877ac */ /* 0x000e220008000800 */
[----:B------:R-:W0:Y:S01]  /*1767c0*/  LDCU UR10, c[0x0][0x398] ;  /* 0x00007300ff0a77ac */ /* 0x000e220008000800 */
[----:B------:R-:W0:Y:S01]  /*1767d0*/  LDCU UR15, c[0x0][0x398] ;  /* 0x00007300ff0f77ac */ /* 0x000e220008000800 */
[----:B------:R4:W-:Y:S01]  /*1767e0*/  @P6 STG.E.U8 desc[UR4][R40.64], R2 ;  /* 0x0000000228006986 */ /* 0x0009e2000c101104 */
[----:B------:R-:W-:-:S03]  /*1767f0*/  ISETP.LT.AND P6, PT, R15, UR14, !P0 ;  /* 0x0000000e0f007c0c */ /* 0x000fc6000c7c1270 */
[----:B------:R1:W-:Y:S04]  /*176800*/  @P3 STG.E.U8 desc[UR4][R42.64], R0 ;  /* 0x000000002a003986 */ /* 0x0003e8000c101104 */
[----:B----4-:R-:W4:Y:S01]  /*176810*/  LDL.LU.64 R40, [R1+0x900] ;  /* 0x0009000001287983 */ /* 0x010f220000300a00 */
[----:B------:R-:W-:Y:S02]  /*176820*/  PRMT R2, R14, 0x7773, RZ ;  /* 0x000077730e027816 */ /* 0x000fe400000000ff */
[C---:B-1----:R-:W-:Y:S02]  /*176830*/  PRMT R0, R8.reuse, 0x7770, RZ ;  /* 0x0000777008007816 */ /* 0x042fe400000000ff */
[----:B------:R-:W-:Y:S01]  /*176840*/  PRMT R3, R8, 0x7773, RZ ;  /* 0x0000777308037816 */ /* 0x000fe200000000ff */
[----:B------:R-:W1:Y:S01]  /*176850*/  LDCU UR14, c[0x0][0x398] ;  /* 0x00007300ff0e77ac */ /* 0x000e620008000800 */
[----:B------:R1:W-:Y:S01]  /*176860*/  @P5 STG.E.U8 desc[UR4][R38.64], R2 ;  /* 0x0000000226005986 */ /* 0x0003e2000c101104 */
[----:B0-----:R-:W-:-:S03]  /*176870*/  ISETP.LT.AND P3, PT, R37, UR6, !P0 ;  /* 0x0000000625007c0c */ /* 0x001fc6000c761270 */
[----:B-1----:R-:W4:Y:S04]  /*176880*/  LDL.LU.64 R38, [R1+0x8f8] ;  /* 0x0008f80001267983 */ /* 0x002f280000300a00 */
[----:B------:R-:W4:Y:S01]  /*176890*/  LDL.LU.64 R44, [R1+0x8d8] ;  /* 0x0008d800012c7983 */ /* 0x000f220000300a00 */
[----:B------:R-:W-:Y:S02]  /*1768a0*/  PRMT R2, R8, 0x7771, RZ ;  /* 0x0000777108027816 */ /* 0x000fe400000000ff */
[----:B------:R-:W-:Y:S01]  /*1768b0*/  ISETP.LT.AND P5, PT, R36, UR9, !P0 ;  /* 0x0000000924007c0c */ /* 0x000fe2000c7a1270 */
[----:B------:R-:W0:Y:S01]  /*1768c0*/  LDCU UR6, c[0x0][0x398] ;  /* 0x00007300ff0677ac */ /* 0x000e220008000800 */
[----:B------:R-:W1:Y:S01]  /*1768d0*/  LDCU UR9, c[0x0][0x398] ;  /* 0x00007300ff0977ac */ /* 0x000e620008000800 */
[----:B---3--:R3:W-:Y:S04]  /*1768e0*/  @P6 STG.E.U8 desc[UR4][R34.64], R0 ;  /* 0x0000000022006986 */ /* 0x0087e8000c101104 */
[----:B------:R0:W-:Y:S04]  /*1768f0*/  @P4 STG.E.U8 desc[UR4][R32.64], R2 ;  /* 0x0000000220004986 */ /* 0x0001e8000c101104 */
[----:B---3--:R-:W3:Y:S04]  /*176900*/  LDL.LU.64 R34, [R1+0x8d0] ;  /* 0x0008d00001227983 */ /* 0x008ee80000300a00 */
[----:B------:R-:W3:Y:S04]  /*176910*/  LDL.LU.64 R42, [R1+0x8c8] ;  /* 0x0008c800012a7983 */ /* 0x000ee80000300a00 */
[----:B0-----:R-:W3:Y:S04]  /*176920*/  LDL.LU.64 R32, [R1+0x8a8] ;  /* 0x0008a80001207983 */ /* 0x001ee80000300a00 */
[----:B------:R-:W3:Y:S01]  /*176930*/  LDL.LU R19, [R1+0x758] ;  /* 0x0007580001137983 */ /* 0x000ee20000300800 */
[----:B------:R-:W-:-:S05]  /*176940*/  PRMT R2, R8, 0x7772, RZ ;  /* 0x0000777208027816 */ /* 0x000fca00000000ff */
[----:B--2---:R0:W-:Y:S04]  /*176950*/  @P3 STG.E.U8 desc[UR4][R10.64], R2 ;  /* 0x000000020a003986 */ /* 0x0041e8000c101104 */
[----:B0-----:R-:W2:Y:S01]  /*176960*/  LDL.LU.64 R10, [R1+0x8a0] ;  /* 0x0008a000010a7983 */ /* 0x001ea20000300a00 */
[----:B------:R-:W-:Y:S01]  /*176970*/  ISETP.LT.AND P4, PT, R12, UR11, !P0 ;  /* 0x0000000b0c007c0c */ /* 0x000fe2000c781270 */
[----:B------:R-:W-:Y:S01]  /*176980*/  VIADD R0, R18, 0xfe ;  /* 0x000000fe12007836 */ /* 0x000fe20000000000 */
[----:B------:R-:W-:Y:S02]  /*176990*/  ISETP.LT.AND P6, PT, R9, UR12, !P0 ;  /* 0x0000000c09007c0c */ /* 0x000fe4000c7c1270 */
[----:B------:R-:W-:Y:S01]  /*1769a0*/  PRMT R2, R5, 0x7771, RZ ;  /* 0x0000777105027816 */ /* 0x000fe200000000ff */
[----:B------:R-:W0:Y:S01]  /*1769b0*/  LDCU UR11, c[0x0][0x398] ;  /* 0x00007300ff0b77ac */ /* 0x000e220008000800 */
[----:B------:R-:W0:Y:S01]  /*1769c0*/  LDCU UR12, c[0x0][0x398] ;  /* 0x00007300ff0c77ac */ /* 0x000e220008000800 */
[----:B------:R-:W-:-:S02]  /*1769d0*/  ISETP.GE.AND P3, PT, R0, UR23, PT ;  /* 0x0000001700007c0c */ /* 0x000fc4000bf66270 */
[----:B------:R-:W-:Y:S01]  /*1769e0*/  PRMT R0, R5, 0x7770, RZ ;  /* 0x0000777005007816 */ /* 0x000fe200000000ff */
[----:B----4-:R4:W-:Y:S01]  /*1769f0*/  @P5 STG.E.U8 desc[UR4][R40.64], R3 ;  /* 0x0000000328005986 */ /* 0x0109e2000c101104 */
[----:B------:R-:W-:Y:S02]  /*176a00*/  ISETP.LT.AND P5, PT, R13, UR16, !P0 ;  /* 0x000000100d007c0c */ /* 0x000fe4000c7a1270 */
[----:B------:R-:W-:Y:S01]  /*176a10*/  ISETP.LT.AND P0, PT, R16, UR7, !P0 ;  /* 0x0000000710007c0c */ /* 0x000fe2000c701270 */
[----:B------:R-:W0:Y:S01]  /*176a20*/  LDCU UR7, c[0x0][0x398] ;  /* 0x00007300ff0777ac */ /* 0x000e220008000800 */
[----:B------:R-:W-:Y:S01]  /*176a30*/  PRMT R4, R6, 0x7770, RZ ;  /* 0x0000777006047816 */ /* 0x000fe200000000ff */
[----:B------:R-:W0:Y:S01]  /*176a40*/  LDCU UR16, c[0x0][0x398] ;  /* 0x00007300ff1077ac */ /* 0x000e220008000800 */
[----:B----4-:R-:W4:Y:S04]  /*176a50*/  LDL.LU.64 R40, [R1+0x8b8] ;  /* 0x0008b80001287983 */ /* 0x010f280000300a00 */
[----:B------:R0:W-:Y:S04]  /*176a60*/  @P4 STG.E.U8 desc[UR4][R38.64], R0 ;  /* 0x0000000026004986 */ /* 0x0001e8000c101104 */
[----:B------:R1:W-:Y:S01]  /*176a70*/  @P6 STG.E.U8 desc[UR4][R44.64], R2 ;  /* 0x000000022c006986 */ /* 0x0003e2000c101104 */
[----:B------:R-:W-:-:S02]  /*176a80*/  ISETP.LT.AND P6, PT, R15, UR13, !P1 ;  /* 0x0000000d0f007c0c */ /* 0x000fc4000cfc1270 */
[----:B------:R-:W-:Y:S01]  /*176a90*/  ISETP.LT.AND P4, PT, R22, UR8, !P1 ;  /* 0x0000000816007c0c */ /* 0x000fe2000cf81270 */
[----:B------:R-:W1:Y:S01]  /*176aa0*/  LDCU UR8, c[0x0][0x398] ;  /* 0x00007300ff0877ac */ /* 0x000e620008000800 */
[----:B------:R-:W1:Y:S01]  /*176ab0*/  LDCU UR13, c[0x0][0x398] ;  /* 0x00007300ff0d77ac */ /* 0x000e620008000800 */
[----:B0-----:R-:W4:Y:S01]  /*176ac0*/  LDL.LU.64 R38, [R1+0x8b0] ;  /* 0x0008b00001267983 */ /* 0x001f220000300a00 */
[----:B------:R-:W-:-:S03]  /*176ad0*/  PRMT R0, R5, 0x7772, RZ ;  /* 0x0000777205007816 */ /* 0x000fc600000000ff */
[----:B------:R-:W4:Y:S01]  /*176ae0*/  LDL.LU R8, [R1+0x688] ;  /* 0x0006880001087983 */ /* 0x000f220000300800 */
[----:B------:R-:W-:-:S03]  /*176af0*/  PRMT R5, R5, 0x7773, RZ ;  /* 0x0000777305057816 */ /* 0x000fc600000000ff */
[----:B---3--:R0:W-:Y:S04]  /*176b00*/  @P5 STG.E.U8 desc[UR4][R34.64], R0 ;  /* 0x0000000022005986 */ /* 0x0081e8000c101104 */
[----:B------:R3:W-:Y:S01]  /*176b10*/  @P0 STG.E.U8 desc[UR4][R42.64], R5 ;  /* 0x000000052a000986 */ /* 0x0007e2000c101104 */
[----:B-1----:R-:W-:-:S03]  /*176b20*/  PRMT R2, R19, 0x7771, RZ ;  /* 0x0000777113027816 */ /* 0x002fc600000000ff */
[----:B0-----:R-:W4:Y:S01]  /*176b30*/  LDL.LU.64 R34, [R1+0x8c0] ;  /* 0x0008c00001227983 */ /* 0x001f220000300a00 */
[----:B------:R-:W-:-:S03]  /*176b40*/  PRMT R0, R19, 0x7770, RZ ;  /* 0x0000777013007816 */ /* 0x000fc600000000ff */
[----:B------:R-:W4:Y:S04]  /*176b50*/  LDL.LU.64 R44, [R1+0x8f0] ;  /* 0x0008f000012c7983 */ /* 0x000f280000300a00 */
[----:B---3--:R-:W3:Y:S04]  /*176b60*/  LDL.LU.64 R42, [R1+0x8e8] ;  /* 0x0008e800012a7983 */ /* 0x008ee80000300a00 */
[----:B------:R-:W3:Y:S04]  /*176b70*/  LDL.LU R14, [R1+0x6e8] ;  /* 0x0006e800010e7983 */ /* 0x000ee80000300800 */
[----:B------:R0:W-:Y:S04]  /*176b80*/  @P6 STG.E.U8 desc[UR4][R32.64], R0 ;  /* 0x0000000020006986 */ /* 0x0001e8000c101104 */
[----:B0-----:R-:W3:Y:S04]  /*176b90*/  LDL.LU.64 R32, [R1+0x910] ;  /* 0x0009100001207983 */ /* 0x001ee80000300a00 */
[----:B--2---:R0:W-:Y:S04]  /*176ba0*/  @P4 STG.E.U8 desc[UR4][R10.64], R2 ;  /* 0x000000020a004986 */ /* 0x0041e8000c101104 */
[----:B0-----:R-:W2:Y:S01]  /*176bb0*/  LDL.LU.64 R10, [R1+0x8e0] ;  /* 0x0008e000010a7983 */ /* 0x001ea20000300a00 */
[----:B------:R-:W-:-:S02]  /*176bc0*/  ISETP.LT.AND P5, PT, R37, UR10, !P1 ;  /* 0x0000000a25007c0c */ /* 0x000fc4000cfa1270 */
[----:B------:R-:W-:Y:S02]  /*176bd0*/  ISETP.LT.AND P0, PT, R36, UR14, !P1 ;  /* 0x0000000e24007c0c */ /* 0x000fe4000cf01270 */
[----:B------:R-:W-:Y:S02]  /*176be0*/  ISETP.LT.AND P4, PT, R12, UR15, !P1 ;  /* 0x0000000f0c007c0c */ /* 0x000fe4000cf81270 */
[C---:B------:R-:W-:Y:S02]  /*176bf0*/  PRMT R0, R19.reuse, 0x7772, RZ ;  /* 0x0000777213007816 */ /* 0x040fe400000000ff */
[----:B------:R-:W-:Y:S02]  /*176c00*/  PRMT R2, R19, 0x7773, RZ ;  /* 0x0000777313027816 */ /* 0x000fe400000000ff */
[----:B------:R-:W-:Y:S01]  /*176c10*/  ISETP.LT.AND P6, PT, R13, UR9, !P1 ;  /* 0x000000090d007c0c */ /* 0x000fe2000cfc1270 */
[----:B------:R-:W0:Y:S01]  /*176c20*/  LDCU UR10, c[0x0][0x398] ;  /* 0x00007300ff0a77ac */ /* 0x000e220008000800 */
[----:B------:R-:W1:Y:S01]  /*176c30*/  LDCU UR14, c[0x0][0x398] ;  /* 0x00007300ff0e77ac */ /* 0x000e620008000800 */
[----:B------:R-:W0:Y:S01]  /*176c40*/  LDCU UR15, c[0x0][0x398] ;  /* 0x00007300ff0f77ac */ /* 0x000e220008000800 */
[----:B------:R-:W0:Y:S01]  /*176c50*/  LDCU UR9, c[0x0][0x398] ;  /* 0x00007300ff0977ac */ /* 0x000e220008000800 */
[----:B----4-:R4:W-:Y:S01]  /*176c60*/  @P5 STG.E.U8 desc[UR4][R40.64], R0 ;  /* 0x0000000028005986 */ /* 0x0109e2000c101104 */
[----:B------:R-:W-:-:S02]  /*176c70*/  ISETP.LT.AND P5, PT, R9, UR6, !P1 ;  /* 0x0000000609007c0c */ /* 0x000fc4000cfa1270 */
[----:B------:R-:W-:Y:S01]  /*176c80*/  ISETP.LT.AND P1, PT, R16, UR11, !P1 ;  /* 0x0000000b10007c0c */ /* 0x000fe2000cf21270 */
[----:B------:R-:W0:Y:S01]  /*176c90*/  LDCU UR6, c[0x0][0x398] ;  /* 0x00007300ff0677ac */ /* 0x000e220008000800 */
[----:B------:R-:W0:Y:S01]  /*176ca0*/  LDCU UR11, c[0x0][0x398] ;  /* 0x00007300ff0b77ac */ /* 0x000e220008000800 */
[----:B----4-:R-:W-:Y:S01]  /*176cb0*/  VIADD R0, R18, 0xff ;  /* 0x000000ff12007836 */ /* 0x010fe20000000000 */
[----:B------:R-:W4:Y:S04]  /*176cc0*/  LDL.LU.64 R40, [R1+0x908] ;  /* 0x0009080001287983 */ /* 0x000f280000300a00 */
[----:B------:R0:W-:Y:S01]  /*176cd0*/  @P0 STG.E.U8 desc[UR4][R38.64], R2 ;  /* 0x0000000226000986 */ /* 0x0001e2000c101104 */
[----:B------:R-:W-:Y:S02]  /*176ce0*/  ISETP.GE.AND P0, PT, R0, UR25, PT ;  /* 0x0000001900007c0c */ /* 0x000fe4000bf06270 */
[----:B------:R-:W-:-:S02]  /*176cf0*/  PRMT R0, R8, 0x7771, RZ ;  /* 0x0000777108007816 */ /* 0x000fc400000000ff */
[----:B0-----:R-:W-:Y:S01]  /*176d00*/  PRMT R2, R8, 0x7770, RZ ;  /* 0x0000777008027816 */ /* 0x001fe200000000ff */
[----:B------:R-:W4:Y:S04]  /*176d10*/  LDL.LU.64 R38, [R1+0x898] ;  /* 0x0008980001267983 */ /* 0x000f280000300a00 */
[----:B------:R-:W4:Y:S04]  /*176d20*/  LDL.LU.64 R18, [R1+0x890] ;  /* 0x0008900001127983 */ /* 0x000f280000300a00 */
[----:B------:R0:W-:Y:S01]  /*176d30*/  @P4 STG.E.U8 desc[UR4][R34.64], R2 ;  /* 0x0000000222004986 */ /* 0x0001e2000c101104 */
[----:B------:R-:W-:-:S03]  /*176d40*/  ISETP.LT.AND P4, PT, R15, UR12, !P2 ;  /* 0x0000000c0f007c0c */ /* 0x000fc6000d781270 */
[----:B------:R1:W-:Y:S01]  /*176d50*/  @P5 STG.E.U8 desc[UR4][R44.64], R0 ;  /* 0x000000002c005986 */ /* 0x0003e2000c101104 */
[----:B------:R-:W2:Y:S01]  /*176d60*/  LDCU UR12, c[0x0][0x398] ;  /* 0x00007300ff0c77ac */ /* 0x000ea20008000800 */
[C---:B0-----:R-:W-:Y:S02]  /*176d70*/  PRMT R2, R8.reuse, 0x7772, RZ ;  /* 0x0000777208027816 */ /* 0x041fe400000000ff */
[----:B------:R-:W4:Y:S01]  /*176d80*/  LDL.LU.64 R34, [R1+0x888] ;  /* 0x0008880001227983 */ /* 0x000f220000300a00 */
[----:B-1----:R-:W-:-:S03]  /*176d90*/  PRMT R0, R8, 0x7773, RZ ;  /* 0x0000777308007816 */ /* 0x002fc600000000ff */
[----:B---3--:R0:W-:Y:S04]  /*176da0*/  @P6 STG.E.U8 desc[UR4][R42.64], R2 ;  /* 0x000000022a006986 */ /* 0x0081e8000c101104 */
[----:B------:R1:W-:Y:S01]  /*176db0*/  @P1 STG.E.U8 desc[UR4][R32.64], R0 ;  /* 0x0000000020001986 */ /* 0x0003e2000c101104 */
[----:B0-----:R-:W-:-:S03]  /*176dc0*/  PRMT R2, R14, 0x7770, RZ ;  /* 0x000077700e027816 */ /* 0x001fc600000000ff */
[----:B-1----:R-:W3:Y:S04]  /*176dd0*/  LDL.LU.64 R32, [R1+0x880] ;  /* 0x0008800001207983 */ /* 0x002ee80000300a00 */
[----:B--2---:R0:W-:Y:S04]  /*176de0*/  @P4 STG.E.U8 desc[UR4][R10.64], R2 ;  /* 0x000000020a004986 */ /* 0x0041e8000c101104 */
[----:B0-----:R-:W2:Y:S01]  /*176df0*/  LDL.LU.64 R10, [R1+0x878] ;  /* 0x00087800010a7983 */ /* 0x001ea20000300a00 */
[----:B------:R-:W-:Y:S02]  /*176e00*/  ISETP.LT.AND P5, PT, R22, UR7, !P2 ;  /* 0x0000000716007c0c */ /* 0x000fe4000d7a1270 */
[----:B------:R-:W-:Y:S01]  /*176e10*/  ISETP.LT.AND P6, PT, R37, UR8, !P2 ;  /* 0x0000000825007c0c */ /* 0x000fe2000d7c1270 */
[----:B------:R-:W2:Y:S04]  /*176e20*/  LDL.LU R8, [R1+0x75c] ;  /* 0x00075c0001087983 */ /* 0x000ea80000300800 */
[----:B------:R-:W2:Y:S01]  /*176e30*/  LDL.LU.64 R46, [R1+0x870] ;  /* 0x00087000012e7983 */ /* 0x000ea20000300a00 */
[----:B------:R-:W-:-:S02]  /*176e40*/  PRMT R0, R14, 0x7771, RZ ;  /* 0x000077710e007816 */ /* 0x000fc400000000ff */
[----:B------:R-:W-:Y:S02]  /*176e50*/  PRMT R2, R14, 0x7772, RZ ;  /* 0x000077720e027816 */ /* 0x000fe400000000ff */
[----:B------:R-:W-:Y:S02]  /*176e60*/  ISETP.LT.AND P1, PT, R36, UR10, !P2 ;  /* 0x0000000a24007c0c */ /* 0x000fe4000d721270 */
[----:B------:R-:W-:Y:S01]  /*176e70*/  ISETP.LT.AND P4, PT, R12, UR13, !P2 ;  /* 0x0000000d0c007c0c */ /* 0x000fe2000d781270 */
[----:B------:R-:W2:Y:S04]  /*176e80*/  LDL.LU.64 R24, [R1+0x868] ;  /* 0x0008680001187983 */ /* 0x000ea80000300a00 */
[----:B------:R-:W2:Y:S04]  /*176e90*/  LDL.LU.64 R44, [R1+0x858] ;  /* 0x00085800012c7983 */ /* 0x000ea80000300a00 */
[----:B------:R-:W2:Y:S01]  /*176ea0*/  LDL.LU.64 R42, [R1+0x848] ;  /* 0x00084800012a7983 */ /* 0x000ea20000300a00 */
[----:B------:R-:W-:Y:S01]  /*176eb0*/  PRMT R3, R14, 0x7773, RZ ;  /* 0x000077730e037816 */ /* 0x000fe200000000ff */
[----:B------:R-:W0:Y:S01]  /*176ec0*/  LDCU UR7, c[0x0][0x398] ;  /* 0x00007300ff0777ac */ /* 0x000e220008000800 */
[----:B------:R-:W1:Y:S01]  /*176ed0*/  LDCU UR8, c[0x0][0x398] ;  /* 0x00007300ff0877ac */ /* 0x000e620008000800 */
[----:B----4-:R4:W-:Y:S01]  /*176ee0*/  @P5 STG.E.U8 desc[UR4][R40.64], R0 ;  /* 0x0000000028005986 */ /* 0x0109e2000c101104 */
[----:B------:R-:W-:Y:S01]  /*176ef0*/  ISETP.LT.AND P5, PT, R9, UR14, !P2 ;  /* 0x0000000e09007c0c */ /* 0x000fe2000d7a1270 */
[----:B------:R-:W0:Y:S01]  /*176f00*/  LDCU UR10, c[0x0][0x398] ;  /* 0x00007300ff0a77ac */ /* 0x000e220008000800 */
[----:B------:R-:W0:Y:S01]  /*176f10*/  LDCU UR13, c[0x0][0x398] ;  /* 0x00007300ff0d77ac */ /* 0x000e220008000800 */
[----:B----4-:R-:W4:Y:S01]  /*176f20*/  LDL.LU.64 R40, [R1+0x838] ;  /* 0x0008380001287983 */ /* 0x010f220000300a00 */
[----:B------:R-:W-:-:S03]  /*176f30*/  PRMT R0, R6, 0x7771, RZ ;  /* 0x0000777106007816 */ /* 0x000fc600000000ff */
[----:B------:R-:W4:Y:S04]  /*176f40*/  LDL.LU R14, [R1+0x68c] ;  /* 0x00068c00010e7983 */ /* 0x000f280000300800 */
[----:B------:R0:W-:Y:S01]  /*176f50*/  @P6 STG.E.U8 desc[UR4][R38.64], R2 ;  /* 0x0000000226006986 */ /* 0x0001e2000c101104 */
[----:B------:R-:W-:-:S03]  /*176f60*/  ISETP.LT.AND P6, PT, R13, UR15, !P2 ;  /* 0x0000000f0d007c0c */ /* 0x000fc6000d7c1270 */
[----:B------:R1:W-:Y:S01]  /*176f70*/  @P1 STG.E.U8 desc[UR4][R18.64], R3 ;  /* 0x0000000312001986 */ /* 0x0003e2000c101104 */
[C---:B------:R-:W-:Y:S02]  /*176f80*/  ISETP.LT.AND P1, PT, R15.reuse, UR6, !P3 ;  /* 0x000000060f007c0c */ /* 0x040fe4000df21270 */
[----:B0-----:R-:W-:Y:S01]  /*176f90*/  PRMT R2, R6, 0x7772, RZ ;  /* 0x0000777206027816 */ /* 0x001fe200000000ff */
[----:B------:R-:W4:Y:S04]  /*176fa0*/  LDL.LU.64 R38, [R1+0x828] ;  /* 0x0008280001267983 */ /* 0x000f280000300a00 */
[----:B-1----:R-:W4:Y:S04]  /*176fb0*/  LDL.LU.64 R18, [R1+0x818] ;  /* 0x0008180001127983 */ /* 0x002f280000300a00 */
[----:B------:R0:W-:Y:S01]  /*176fc0*/  @P4 STG.E.U8 desc[UR4][R34.64], R4 ;  /* 0x0000000422004986 */ /* 0x0001e2000c101104 */
[----:B------:R-:W-:-:S02]  /*176fd0*/  ISETP.LT.AND P4, PT, R15, UR17, !P0 ;  /* 0x000000110f007c0c */ /* 0x000fc4000c781270 */
[----:B------:R-:W-:Y:S01]  /*176fe0*/  ISETP.LT.AND P2, PT, R16, UR16, !P2 ;  /* 0x0000001010007c0c */ /* 0x000fe2000d741270 */
[----:B------:R-:W1:Y:S01]  /*176ff0*/  LDCU UR6, c[0x0][0x398] ;  /* 0x00007300ff0677ac */ /* 0x000e620008000800 */
[----:B0-----:R-:W4:Y:S04]  /*177000*/  LDL.LU.64 R34, [R1+0x808] ;  /* 0x0008080001227983 */ /* 0x001f280000300a00 */
[----:B---3--:R0:W-:Y:S04]  /*177010*/  @P5 STG.E.U8 desc[UR4][R32.64], R0 ;  /* 0x0000000020005986 */ /* 0x0081e8000c101104 */
[----:B0-----:R-:W3:Y:S04]  /*177020*/  LDL.LU.64 R32, [R1+0x7f0] ;  /* 0x0007f00001207983 */ /* 0x001ee80000300a00 */
[----:B--2---:R0:W-:Y:S04]  /*177030*/  @P6 STG.E.U8 desc[UR4][R10.64], R2 ;  /* 0x000000020a006986 */ /* 0x0041e8000c101104 */
[----:B0-----:R-:W2:Y:S04]  /*177040*/  LDL.LU.64 R10, [R1+0x860] ;  /* 0x00086000010a7983 */ /* 0x001ea80000300a00 */
[----:B------:R-:W2:Y:S01]  /*177050*/  LDL.LU R15, [R1+0x6ec] ;  /* 0x0006ec00010f7983 */ /* 0x000ea20000300800 */
[----:B------:R-:W-:-:S02]  /*177060*/  PRMT R6, R6, 0x7773, RZ ;  /* 0x0000777306067816 */ /* 0x000fc400000000ff */
[----:B------:R-:W-:Y:S02]  /*177070*/  ISETP.LT.AND P6, PT, R22, UR9, !P3 ;  /* 0x0000000916007c0c */ /* 0x000fe4000dfc1270 */
[----:B------:R-:W-:Y:S02]  /*177080*/  ISETP.LT.AND P5, PT, R37, UR11, !P3 ;  /* 0x0000000b25007c0c */ /* 0x000fe4000dfa1270 */
[C---:B------:R-:W-:Y:S02]  /*177090*/  PRMT R3, R8.reuse, 0x7770, RZ ;  /* 0x0000777008037816 */ /* 0x040fe400000000ff */
[----:B------:R-:W-:Y:S01]  /*1770a0*/  PRMT R4, R8, 0x7771, RZ ;  /* 0x0000777108047816 */ /* 0x000fe200000000ff */
[----:B------:R-:W-:Y:S01]  /*1770b0*/  @P2 STG.E.U8 desc[UR4][R46.64], R6 ;  /* 0x000000062e002986 */ /* 0x000fe2000c101104 */
[----:B------:R-:W-:Y:S02]  /*1770c0*/  ISETP.LT.AND P2, PT, R36, UR12, !P3 ;  /* 0x0000000c24007c0c */ /* 0x000fe4000df41270 */
[----:B------:R-:W-:-:S02]  /*1770d0*/  PRMT R5, R8, 0x7772, RZ ;  /* 0x0000777208057816 */ /* 0x000fc400000000ff */
[----:B------:R-:W-:Y:S01]  /*1770e0*/  PRMT R8, R8, 0x7773, RZ ;  /* 0x0000777308087816 */ /* 0x000fe200000000ff */
[----:B------:R0:W-:Y:S01]  /*1770f0*/  @P1 STG.E.U8 desc[UR4][R24.64], R3 ;  /* 0x0000000318001986 */ /* 0x0001e2000c101104 */
[----:B------:R-:W-:Y:S01]  /*177100*/  ISETP.LT.AND P1, PT, R12, UR7, !P3 ;  /* 0x000000070c007c0c */ /* 0x000fe2000df21270 */
[----:B------:R-:W0:Y:S01]  /*177110*/  LDCU UR9, c[0x0][0x398] ;  /* 0x00007300ff0977ac */ /* 0x000e220008000800 */
[----:B------:R-:W0:Y:S01]  /*177120*/  LDCU UR11, c[0x0][0x398] ;  /* 0x00007300ff0b77ac */ /* 0x000e220008000800 */
[----:B------:R-:W0:Y:S01]  /*177130*/  LDCU UR7, c[0x0][0x398] ;  /* 0x00007300ff0777ac */ /* 0x000e220008000800 */
[----:B------:R0:W-:Y:S04]  /*177140*/  @P6 STG.E.U8 desc[UR4][R44.64], R4 ;  /* 0x000000042c006986 */ /* 0x0001e8000c101104 */
[----:B------:R2:W-:Y:S01]  /*177150*/  @P5 STG.E.U8 desc[UR4][R42.64], R5 ;  /* 0x000000052a005986 */ /* 0x0005e2000c101104 */
[----:B------:R-:W-:Y:S01]  /*177160*/  ISETP.LT.AND P6, PT, R9, UR8, !P3 ;  /* 0x0000000809007c0c */ /* 0x000fe2000dfc1270 */
[----:B------:R-:W3:Y:S02]  /*177170*/  LDCU UR8, c[0x0][0x398] ;  /* 0x00007300ff0877ac */ /* 0x000ee40008000800 */
[----:B----4-:R-:W-:Y:S01]  /*177180*/  @P2 STG.E.U8 desc[UR4][R40.64], R8 ;  /* 0x0000000828002986 */ /* 0x010fe2000c101104 */
[----:B------:R-:W-:Y:S01]  /*177190*/  ISETP.LT.AND P2, PT, R13, UR10, !P3 ;  /* 0x0000000a0d007c0c */ /* 0x000fe2000df41270 */
[----:B------:R-:W4:Y:S01]  /*1771a0*/  LDCU UR10, c[0x0][0x398] ;  /* 0x00007300ff0a77ac */ /* 0x000f220008000800 */
[----:B-1----:R-:W-:-:S02]  /*1771b0*/  ISETP.LT.AND P3, PT, R16, UR6, !P3 ;  /* 0x0000000610007c0c */ /* 0x002fc4000df61270 */
[C---:B------:R-:W-:Y:S02]  /*1771c0*/  PRMT R0, R14.reuse, 0x7770, RZ ;  /* 0x000077700e007816 */ /* 0x040fe400000000ff */
[C---:B------:R-:W-:Y:S02]  /*1771d0*/  PRMT R2, R14.reuse, 0x7771, RZ ;  /* 0x000077710e027816 */ /* 0x040fe400000000ff */
[C---:B0-----:R-:W-:Y:S02]  /*1771e0*/  PRMT R3, R14.reuse, 0x7772, RZ ;  /* 0x000077720e037816 */ /* 0x041fe400000000ff */
[----:B------:R-:W-:Y:S02]  /*1771f0*/  PRMT R4, R14, 0x7773, RZ ;  /* 0x000077730e047816 */ /* 0x000fe400000000ff */
[----:B------:R-:W-:Y:S01]  /*177200*/  ISETP.LT.AND P5, PT, R22, UR13, !P0 ;  /* 0x0000000d16007c0c */ /* 0x000fe2000c7a1270 */
[----:B------:R0:W-:Y:S04]  /*177210*/  @P1 STG.E.U8 desc[UR4][R38.64], R0 ;  /* 0x0000000026001986 */ /* 0x0001e8000c101104 */
[----:B------:R1:W-:Y:S01]  /*177220*/  @P6 STG.E.U8 desc[UR4][R18.64], R2 ;  /* 0x0000000212006986 */ /* 0x0003e2000c101104 */
[----:B------:R-:W-:-:S02]  /*177230*/  ISETP.LT.AND P1, PT, R37, UR9, !P0 ;  /* 0x0000000925007c0c */ /* 0x000fc4000c721270 */
[----:B------:R-:W-:Y:S01]  /*177240*/  ISETP.LT.AND P6, PT, R36, UR11, !P0 ;  /* 0x0000000b24007c0c */ /* 0x000fe2000c7c1270 */
[----:B------:R0:W-:Y:S01]  /*177250*/  @P2 STG.E.U8 desc[UR4][R34.64], R3 ;  /* 0x0000000322002986 */ /* 0x0001e2000c101104 */
[----:B------:R-:W-:-:S03]  /*177260*/  ISETP.LT.AND P2, PT, R12, UR7, !P0 ;  /* 0x000000070c007c0c */ /* 0x000fc6000c741270 */
[----:B---3--:R3:W-:Y:S01]  /*177270*/  @P3 STG.E.U8 desc[UR4][R32.64], R4 ;  /* 0x0000000420003986 */ /* 0x0087e2000c101104 */
[----:B------:R-:W-:Y:S02]  /*177280*/  ISETP.LT.AND P3, PT, R9, UR8, !P0 ;  /* 0x0000000809007c0c */ /* 0x000fe4000c761270 */
[C---:B--2---:R-:W-:Y:S02]  /*177290*/  PRMT R5, R15.reuse, 0x7770, RZ ;  /* 0x000077700f057816 */ /* 0x044fe400000000ff */
[C---:B0-----:R-:W-:Y:S02]  /*1772a0*/  PRMT R0, R15.reuse, 0x7771, RZ ;  /* 0x000077710f007816 */ /* 0x041fe400000000ff */
[C---:B-1----:R-:W-:Y:S02]  /*1772b0*/  PRMT R2, R15.reuse, 0x7772, RZ ;  /* 0x000077720f027816 */ /* 0x042fe400000000ff */
[----:B------:R-:W-:Y:S01]  /*1772c0*/  PRMT R6, R15, 0x7773, RZ ;  /* 0x000077730f067816 */ /* 0x000fe200000000ff */
[----:B------:R0:W-:Y:S01]  /*1772d0*/  @P4 STG.E.U8 desc[UR4][R10.64], R5 ;  /* 0x000000050a004986 */ /* 0x0001e2000c101104 */
[----:B----4-:R-:W-:-:S03]  /*1772e0*/  ISETP.LT.AND P4, PT, R13, UR10, !P0 ;  /* 0x0000000a0d007c0c */ /* 0x010fc6000c781270 */
[----:B------:R-:W2:Y:S04]  /*1772f0*/  LDL.LU.64 R36, [R1+0x850] ;  /* 0x0008500001247983 */ /* 0x000ea80000300a00 */
[----:B------:R-:W4:Y:S04]  /*177300*/  LDL.LU.64 R34, [R1+0x840] ;  /* 0x0008400001227983 */ /* 0x000f280000300a00 */
[----:B------:R-:W4:Y:S04]  /*177310*/  LDL.LU.64 R14, [R1+0x830] ;  /* 0x00083000010e7983 */ /* 0x000f280000300a00 */
[----:B---3--:R-:W3:Y:S04]  /*177320*/  LDL.LU.64 R32, [R1+0x820] ;  /* 0x0008200001207983 */ /* 0x008ee80000300a00 */
[----:B------:R-:W3:Y:S04]  /*177330*/  LDL.LU.64 R12, [R1+0x810] ;  /* 0x00081000010c7983 */ /* 0x000ee80000300a00 */
[----:B0-----:R-:W3:Y:S01]  /*177340*/  LDL.LU.64 R10, [R1+0x800] ;  /* 0x00080000010a7983 */ /* 0x001ee20000300a00 */
[----:B------:R-:W-:-:S02]  /*177350*/  PRMT R3, R7, 0x7770, RZ ;  /* 0x0000777007037816 */ /* 0x000fc400000000ff */
[C---:B------:R-:W-:Y:S02]  /*177360*/  PRMT R4, R7.reuse, 0x7771, RZ ;  /* 0x0000777107047816 */ /* 0x040fe400000000ff */
[C---:B------:R-:W-:Y:S02]  /*177370*/  PRMT R5, R7.reuse, 0x7772, RZ ;  /* 0x0000777207057816 */ /* 0x040fe400000000ff */
[----:B------:R-:W-:Y:S02]  /*177380*/  ISETP.LT.AND P0, PT, R16, UR10, !P0 ;  /* 0x0000000a10007c0c */ /* 0x000fe4000c701270 */
[----:B------:R-:W-:Y:S01]  /*177390*/  PRMT R7, R7, 0x7773, RZ ;  /* 0x0000777307077816 */ /* 0x000fe200000000ff */
[----:B--2---:R0:W-:Y:S04]  /*1773a0*/  @P5 STG.E.U8 desc[UR4][R36.64], R0 ;  /* 0x0000000024005986 */ /* 0x0041e8000c101104 */
[----:B----4-:R0:W-:Y:S04]  /*1773b0*/  @P1 STG.E.U8 desc[UR4][R34.64], R2 ;  /* 0x0000000222001986 */ /* 0x0101e8000c101104 */
[----:B------:R0:W-:Y:S04]  /*1773c0*/  @P6 STG.E.U8 desc[UR4][R14.64], R6 ;  /* 0x000000060e006986 */ /* 0x0001e8000c101104 */
[----:B---3--:R0:W-:Y:S04]  /*1773d0*/  @P2 STG.E.U8 desc[UR4][R32.64], R3 ;  /* 0x0000000320002986 */ /* 0x0081e8000c101104 */
[----:B------:R0:W-:Y:S04]  /*1773e0*/  @P3 STG.E.U8 desc[UR4][R12.64], R4 ;  /* 0x000000040c003986 */ /* 0x0001e8000c101104 */
[----:B------:R0:W-:Y:S01]  /*1773f0*/  @P4 STG.E.U8 desc[UR4][R10.64], R5 ;  /* 0x000000050a004986 */ /* 0x0001e2000c101104 */
[----:B------:R-:W-:Y:S05]  /*177400*/  @!P0 EXIT ;  /* 0x000000000000894d */ /* 0x000fea0003800000 */
[----:B0-----:R-:W2:Y:S04]  /*177410*/  LDL.LU.64 R10, [R1+0x7f8] ;  /* 0x0007f800010a7983 */ /* 0x001ea80000300a00 */
[----:B--2---:R-:W-:Y:S01]  /*177420*/  STG.E.U8 desc[UR4][R10.64], R7 ;  /* 0x000000070a007986 */ /* 0x004fe2000c101104 */
[----:B------:R-:W-:Y:S05]  /*177430*/  EXIT ;  /* 0x000000000000794d */ /* 0x000fea0003800000 */
.L_x_2:
[----:B------:R-:W-:-:S00]  /*177440*/  BRA `(.L_x_2) ;  /* 0xfffffffc00fc7947 */ /* 0x000fc0000383ffff */
[----:B------:R-:W-:-:S00]  /*177450*/  NOP ;  /* 0x0000000000007918 */ /* 0x000fc00000000000 */
        /* <DEDUP_REMOVED lines=10> */
.L_x_3:


//--------------------- .nv.shared.matmul_kernel  --------------------------
	.section	.nv.shared.matmul_kernel,"aw",@nobits
	.sectionflags	@""
	.align	16
	.zero		1024


//--------------------- .nv.shared.reserved.0     --------------------------
	.section	.nv.shared.reserved.0,"aw",@nobits
	.weak		__nv_reservedSMEM_offset_0_alias
	.size		__nv_reservedSMEM_offset_0_alias, 0, 64
	.other		__nv_reservedSMEM_offset_0_alias,@"STO_CUDA_RESERVED_SHARED STV_DEFAULT"
__nv_reservedSMEM_offset_0_alias:
	.zero		0
	.zero		64


//--------------------- .nv.constant0.matmul_kernel --------------------------
	.section	.nv.constant0.matmul_kernel,"a",@progbits
	.sectionflags	@""
	.align	4
.nv.constant0.matmul_kernel:
	.zero		976


//--------------------- SYMBOLS --------------------------

	.type		.nv.reservedSmem.offset0,@object
	.size		.nv.reservedSmem.offset0,0x4
	.type		.nv.reservedSmem.cap,@object
	.size		.nv.reservedSmem.cap,0x4
